	.target	sm_100a

	.elftype	@"ET_EXEC"


//--------------------- .note.nv.tkinfo           --------------------------
	.section	.note.nv.tkinfo,"",@"SHT_NOTE"
	.sectionflags	@"SHF_NOTE_NV_TKINFO"
	.tkinfo
        /*0018*/ 	.word	0x00000002
        /*0030*/ 	.string	""
        /*0030*/ 	.string	"ptxas"
        /*0030*/ 	.string	"Cuda compilation tools, release 13.0, V13.0.88"
        /*0030*/ 	.string	"Build cuda_13.0.r13.0/compiler.36424714_0"
        /*0030*/ 	.string	"-arch sm_100a -m 64 "



//--------------------- .note.nv.cuinfo           --------------------------
	.section	.note.nv.cuinfo,"",@"SHT_NOTE"
	.sectionflags	@"SHF_NOTE_NV_CUINFO"
        /*0018*/ 	.short	0x0002
        /*001a*/ 	.short	0x0064
        /*001c*/ 	.short	0x0082
	.zero		2


//--------------------- .nv.info                  --------------------------
	.section	.nv.info,"",@"SHT_CUDA_INFO"
	.align	4


	//----- nvinfo : EIATTR_REGCOUNT
	.align		4
        /*0000*/ 	.byte	0x04, 0x2f
        /*0002*/ 	.short	(.L_10 - .L_9)
	.align		4
.L_9:
        /*0004*/ 	.word	index@(_ZN10layer_norm31ln_parallel_residual_fwd_kernelINS_13Kernel_traitsIfffffjLj512ELj1ELj4ELj1ELj16ENS_18Kernel_traits_baseILj512EfffffjLj128EEEEELb1ELb1ELb1EEEvNS_9FwdParamsE)
        /*0008*/ 	.word	0x0000005c


	//----- nvinfo : EIATTR_FRAME_SIZE
	.align		4
.L_10:
        /*000c*/ 	.byte	0x04, 0x11
        /*000e*/ 	.short	(.L_12 - .L_11)
	.align		4
.L_11:
        /*0010*/ 	.word	index@(_ZN10layer_norm31ln_parallel_residual_fwd_kernelINS_13Kernel_traitsIfffffjLj512ELj1ELj4ELj1ELj16ENS_18Kernel_traits_baseILj512EfffffjLj128EEEEELb1ELb1ELb1EEEvNS_9FwdParamsE)
        /*0014*/ 	.word	0x00000000


	//----- nvinfo : EIATTR_REGCOUNT
	.align		4
.L_12:
        /*0018*/ 	.byte	0x04, 0x2f
        /*001a*/ 	.short	(.L_14 - .L_13)
	.align		4
.L_13:
        /*001c*/ 	.word	index@(_ZN10layer_norm31ln_parallel_residual_fwd_kernelINS_13Kernel_traitsIfffffjLj512ELj1ELj4ELj1ELj16ENS_18Kernel_traits_baseILj512EfffffjLj128EEEEELb1ELb1ELb0EEEvNS_9FwdParamsE)
        /*0020*/ 	.word	0x0000005a


	//----- nvinfo : EIATTR_FRAME_SIZE
	.align		4
.L_14:
        /*0024*/ 	.byte	0x04, 0x11
        /*0026*/ 	.short	(.L_16 - .L_15)
	.align		4
.L_15:
        /*0028*/ 	.word	index@(_ZN10layer_norm31ln_parallel_residual_fwd_kernelINS_13Kernel_traitsIfffffjLj512ELj1ELj4ELj1ELj16ENS_18Kernel_traits_baseILj512EfffffjLj128EEEEELb1ELb1ELb0EEEvNS_9FwdParamsE)
        /*002c*/ 	.word	0x00000000


	//----- nvinfo : EIATTR_REGCOUNT
	.align		4
.L_16:
        /*0030*/ 	.byte	0x04, 0x2f
        /*0032*/ 	.short	(.L_18 - .L_17)
	.align		4
.L_17:
        /*0034*/ 	.word	index@(_ZN10layer_norm31ln_parallel_residual_fwd_kernelINS_13Kernel_traitsIfffffjLj512ELj1ELj4ELj1ELj16ENS_18Kernel_traits_baseILj512EfffffjLj128EEEEELb1ELb0ELb1EEEvNS_9FwdParamsE)
        /*0038*/ 	.word	0x00000080


	//----- nvinfo : EIATTR_FRAME_SIZE
	.align		4
.L_18:
        /*003c*/ 	.byte	0x04, 0x11
        /*003e*/ 	.short	(.L_20 - .L_19)
	.align		4
.L_19:
        /*0040*/ 	.word	index@(_ZN10layer_norm31ln_parallel_residual_fwd_kernelINS_13Kernel_traitsIfffffjLj512ELj1ELj4ELj1ELj16ENS_18Kernel_traits_baseILj512EfffffjLj128EEEEELb1ELb0ELb1EEEvNS_9FwdParamsE)
        /*0044*/ 	.word	0x00000000


	//----- nvinfo : EIATTR_REGCOUNT
	.align		4
.L_20:
        /*0048*/ 	.byte	0x04, 0x2f
        /*004a*/ 	.short	(.L_22 - .L_21)
	.align		4
.L_21:
        /*004c*/ 	.word	index@(_ZN10layer_norm31ln_parallel_residual_fwd_kernelINS_13Kernel_traitsIfffffjLj512ELj1ELj4ELj1ELj16ENS_18Kernel_traits_baseILj512EfffffjLj128EEEEELb1ELb0ELb0EEEvNS_9FwdParamsE)
        /*0050*/ 	.word	0x0000007c


	//----- nvinfo : EIATTR_FRAME_SIZE
	.align		4
.L_22:
        /*0054*/ 	.byte	0x04, 0x11
        /*0056*/ 	.short	(.L_24 - .L_23)
	.align		4
.L_23:
        /*0058*/ 	.word	index@(_ZN10layer_norm31ln_parallel_residual_fwd_kernelINS_13Kernel_traitsIfffffjLj512ELj1ELj4ELj1ELj16ENS_18Kernel_traits_baseILj512EfffffjLj128EEEEELb1ELb0ELb0EEEvNS_9FwdParamsE)
        /*005c*/ 	.word	0x00000000


	//----- nvinfo : EIATTR_REGCOUNT
	.align		4
.L_24:
        /*0060*/ 	.byte	0x04, 0x2f
        /*0062*/ 	.short	(.L_26 - .L_25)
	.align		4
.L_25:
        /*0064*/ 	.word	index@(_ZN10layer_norm31ln_parallel_residual_fwd_kernelINS_13Kernel_traitsIfffffjLj512ELj1ELj4ELj1ELj16ENS_18Kernel_traits_baseILj512EfffffjLj128EEEEELb0ELb1ELb1EEEvNS_9FwdParamsE)
        /*0068*/ 	.word	0x00000050


	//----- nvinfo : EIATTR_FRAME_SIZE
	.align		4
.L_26:
        /*006c*/ 	.byte	0x04, 0x11
        /*006e*/ 	.short	(.L_28 - .L_27)
	.align		4
.L_27:
        /*0070*/ 	.word	index@(_ZN10layer_norm31ln_parallel_residual_fwd_kernelINS_13Kernel_traitsIfffffjLj512ELj1ELj4ELj1ELj16ENS_18Kernel_traits_baseILj512EfffffjLj128EEEEELb0ELb1ELb1EEEvNS_9FwdParamsE)
        /*0074*/ 	.word	0x00000000


	//----- nvinfo : EIATTR_REGCOUNT
	.align		4
.L_28:
        /*0078*/ 	.byte	0x04, 0x2f
        /*007a*/ 	.short	(.L_30 - .L_29)
	.align		4
.L_29:
        /*007c*/ 	.word	index@(_ZN10layer_norm31ln_parallel_residual_fwd_kernelINS_13Kernel_traitsIfffffjLj512ELj1ELj4ELj1ELj16ENS_18Kernel_traits_baseILj512EfffffjLj128EEEEELb0ELb1ELb0EEEvNS_9FwdParamsE)
        /*0080*/ 	.word	0x00000050


	//----- nvinfo : EIATTR_FRAME_SIZE
	.align		4
.L_30:
        /*0084*/ 	.byte	0x04, 0x11
        /*0086*/ 	.short	(.L_32 - .L_31)
	.align		4
.L_31:
        /*0088*/ 	.word	index@(_ZN10layer_norm31ln_parallel_residual_fwd_kernelINS_13Kernel_traitsIfffffjLj512ELj1ELj4ELj1ELj16ENS_18Kernel_traits_baseILj512EfffffjLj128EEEEELb0ELb1ELb0EEEvNS_9FwdParamsE)
        /*008c*/ 	.word	0x00000000


	//----- nvinfo : EIATTR_REGCOUNT
	.align		4
.L_32:
        /*0090*/ 	.byte	0x04, 0x2f
        /*0092*/ 	.short	(.L_34 - .L_33)
	.align		4
.L_33:
        /*0094*/ 	.word	index@(_ZN10layer_norm31ln_parallel_residual_fwd_kernelINS_13Kernel_traitsIfffffjLj512ELj1ELj4ELj1ELj16ENS_18Kernel_traits_baseILj512EfffffjLj128EEEEELb0ELb0ELb1EEEvNS_9FwdParamsE)
        /*0098*/ 	.word	0x0000007c


	//----- nvinfo : EIATTR_FRAME_SIZE
	.align		4
.L_34:
        /*009c*/ 	.byte	0x04, 0x11
        /*009e*/ 	.short	(.L_36 - .L_35)
	.align		4
.L_35:
        /*00a0*/ 	.word	index@(_ZN10layer_norm31ln_parallel_residual_fwd_kernelINS_13Kernel_traitsIfffffjLj512ELj1ELj4ELj1ELj16ENS_18Kernel_traits_baseILj512EfffffjLj128EEEEELb0ELb0ELb1EEEvNS_9FwdParamsE)
        /*00a4*/ 	.word	0x00000000


	//----- nvinfo : EIATTR_REGCOUNT
	.align		4
.L_36:
        /*00a8*/ 	.byte	0x04, 0x2f
        /*00aa*/ 	.short	(.L_38 - .L_37)
	.align		4
.L_37:
        /*00ac*/ 	.word	index@(_ZN10layer_norm31ln_parallel_residual_fwd_kernelINS_13Kernel_traitsIfffffjLj512ELj1ELj4ELj1ELj16ENS_18Kernel_traits_baseILj512EfffffjLj128EEEEELb0ELb0ELb0EEEvNS_9FwdParamsE)
        /*00b0*/ 	.word	0x00000073


	//----- nvinfo : EIATTR_FRAME_SIZE
	.align		4
.L_38:
        /*00b4*/ 	.byte	0x04, 0x11
        /*00b6*/ 	.short	(.L_40 - .L_39)
	.align		4
.L_39:
        /*00b8*/ 	.word	index@(_ZN10layer_norm31ln_parallel_residual_fwd_kernelINS_13Kernel_traitsIfffffjLj512ELj1ELj4ELj1ELj16ENS_18Kernel_traits_baseILj512EfffffjLj128EEEEELb0ELb0ELb0EEEvNS_9FwdParamsE)
        /*00bc*/ 	.word	0x00000000


	//----- nvinfo : EIATTR_REGCOUNT
	.align		4
.L_40:
        /*00c0*/ 	.byte	0x04, 0x2f
        /*00c2*/ 	.short	(.L_42 - .L_41)
	.align		4
.L_41:
        /*00c4*/ 	.word	index@(_ZN10layer_norm31ln_parallel_residual_fwd_kernelINS_13Kernel_traitsI6__halfffffjLj512ELj1ELj4ELj1ELj16ENS_18Kernel_traits_baseILj512ES2_ffffjLj128EEEEELb1ELb1ELb1EEEvNS_9FwdParamsE)
        /*00c8*/ 	.word	0x0000005c


	//----- nvinfo : EIATTR_FRAME_SIZE
	.align		4
.L_42:
        /*00cc*/ 	.byte	0x04, 0x11
        /*00ce*/ 	.short	(.L_44 - .L_43)
	.align		4
.L_43:
        /*00d0*/ 	.word	index@(_ZN10layer_norm31ln_parallel_residual_fwd_kernelINS_13Kernel_traitsI6__halfffffjLj512ELj1ELj4ELj1ELj16ENS_18Kernel_traits_baseILj512ES2_ffffjLj128EEEEELb1ELb1ELb1EEEvNS_9FwdParamsE)
        /*00d4*/ 	.word	0x00000000


	//----- nvinfo : EIATTR_REGCOUNT
	.align		4
.L_44:
        /*00d8*/ 	.byte	0x04, 0x2f
        /*00da*/ 	.short	(.L_46 - .L_45)
	.align		4
.L_45:
        /*00dc*/ 	.word	index@(_ZN10layer_norm31ln_parallel_residual_fwd_kernelINS_13Kernel_traitsI6__halfffffjLj512ELj1ELj4ELj1ELj16ENS_18Kernel_traits_baseILj512ES2_ffffjLj128EEEEELb1ELb1ELb0EEEvNS_9FwdParamsE)
        /*00e0*/ 	.word	0x0000004e


	//----- nvinfo : EIATTR_FRAME_SIZE
	.align		4
.L_46:
        /*00e4*/ 	.byte	0x04, 0x11
        /*00e6*/ 	.short	(.L_48 - .L_47)
	.align		4
.L_47:
        /*00e8*/ 	.word	index@(_ZN10layer_norm31ln_parallel_residual_fwd_kernelINS_13Kernel_traitsI6__halfffffjLj512ELj1ELj4ELj1ELj16ENS_18Kernel_traits_baseILj512ES2_ffffjLj128EEEEELb1ELb1ELb0EEEvNS_9FwdParamsE)
        /*00ec*/ 	.word	0x00000000


	//----- nvinfo : EIATTR_REGCOUNT
	.align		4
.L_48:
        /*00f0*/ 	.byte	0x04, 0x2f
        /*00f2*/ 	.short	(.L_50 - .L_49)
	.align		4
.L_49:
        /*00f4*/ 	.word	index@(_ZN10layer_norm31ln_parallel_residual_fwd_kernelINS_13Kernel_traitsI6__halfffffjLj512ELj1ELj4ELj1ELj16ENS_18Kernel_traits_baseILj512ES2_ffffjLj128EEEEELb1ELb0ELb1EEEvNS_9FwdParamsE)
        /*00f8*/ 	.word	0x00000080


	//----- nvinfo : EIATTR_FRAME_SIZE
	.align		4
.L_50:
        /*00fc*/ 	.byte	0x04, 0x11
        /*00fe*/ 	.short	(.L_52 - .L_51)
	.align		4
.L_51:
        /*0100*/ 	.word	index@(_ZN10layer_norm31ln_parallel_residual_fwd_kernelINS_13Kernel_traitsI6__halfffffjLj512ELj1ELj4ELj1ELj16ENS_18Kernel_traits_baseILj512ES2_ffffjLj128EEEEELb1ELb0ELb1EEEvNS_9FwdParamsE)
        /*0104*/ 	.word	0x00000000


	//----- nvinfo : EIATTR_REGCOUNT
	.align		4
.L_52:
        /*0108*/ 	.byte	0x04, 0x2f
        /*010a*/ 	.short	(.L_54 - .L_53)
	.align		4
.L_53:
        /*010c*/ 	.word	index@(_ZN10layer_norm31ln_parallel_residual_fwd_kernelINS_13Kernel_traitsI6__halfffffjLj512ELj1ELj4ELj1ELj16ENS_18Kernel_traits_baseILj512ES2_ffffjLj128EEEEELb1ELb0ELb0EEEvNS_9FwdParamsE)
        /*0110*/ 	.word	0x00000060


	//----- nvinfo : EIATTR_FRAME_SIZE
	.align		4
.L_54:
        /*0114*/ 	.byte	0x04, 0x11
        /*0116*/ 	.short	(.L_56 - .L_55)
	.align		4
.L_55:
        /*0118*/ 	.word	index@(_ZN10layer_norm31ln_parallel_residual_fwd_kernelINS_13Kernel_traitsI6__halfffffjLj512ELj1ELj4ELj1ELj16ENS_18Kernel_traits_baseILj512ES2_ffffjLj128EEEEELb1ELb0ELb0EEEvNS_9FwdParamsE)
        /*011c*/ 	.word	0x00000000


	//----- nvinfo : EIATTR_REGCOUNT
	.align		4
.L_56:
        /*0120*/ 	.byte	0x04, 0x2f
        /*0122*/ 	.short	(.L_58 - .L_57)
	.align		4
.L_57:
        /*0124*/ 	.word	index@(_ZN10layer_norm31ln_parallel_residual_fwd_kernelINS_13Kernel_traitsI6__halfffffjLj512ELj1ELj4ELj1ELj16ENS_18Kernel_traits_baseILj512ES2_ffffjLj128EEEEELb0ELb1ELb1EEEvNS_9FwdParamsE)
        /*0128*/ 	.word	0x00000050


	//----- nvinfo : EIATTR_FRAME_SIZE
	.align		4
.L_58:
        /*012c*/ 	.byte	0x04, 0x11
        /*012e*/ 	.short	(.L_60 - .L_59)
	.align		4
.L_59:
        /*0130*/ 	.word	index@(_ZN10layer_norm31ln_parallel_residual_fwd_kernelINS_13Kernel_traitsI6__halfffffjLj512ELj1ELj4ELj1ELj16ENS_18Kernel_traits_baseILj512ES2_ffffjLj128EEEEELb0ELb1ELb1EEEvNS_9FwdParamsE)
        /*0134*/ 	.word	0x00000000


	//----- nvinfo : EIATTR_REGCOUNT
	.align		4
.L_60:
        /*0138*/ 	.byte	0x04, 0x2f
        /*013a*/ 	.short	(.L_62 - .L_61)
	.align		4
.L_61:
        /*013c*/ 	.word	index@(_ZN10layer_norm31ln_parallel_residual_fwd_kernelINS_13Kernel_traitsI6__halfffffjLj512ELj1ELj4ELj1ELj16ENS_18Kernel_traits_baseILj512ES2_ffffjLj128EEEEELb0ELb1ELb0EEEvNS_9FwdParamsE)
        /*0140*/ 	.word	0x00000046


	//----- nvinfo : EIATTR_FRAME_SIZE
	.align		4
.L_62:
        /*0144*/ 	.byte	0x04, 0x11
        /*0146*/ 	.short	(.L_64 - .L_63)
	.align		4
.L_63:
        /*0148*/ 	.word	index@(_ZN10layer_norm31ln_parallel_residual_fwd_kernelINS_13Kernel_traitsI6__halfffffjLj512ELj1ELj4ELj1ELj16ENS_18Kernel_traits_baseILj512ES2_ffffjLj128EEEEELb0ELb1ELb0EEEvNS_9FwdParamsE)
        /*014c*/ 	.word	0x00000000


	//----- nvinfo : EIATTR_REGCOUNT
	.align		4
.L_64:
        /*0150*/ 	.byte	0x04, 0x2f
        /*0152*/ 	.short	(.L_66 - .L_65)
	.align		4
.L_65:
        /*0154*/ 	.word	index@(_ZN10layer_norm31ln_parallel_residual_fwd_kernelINS_13Kernel_traitsI6__halfffffjLj512ELj1ELj4ELj1ELj16ENS_18Kernel_traits_baseILj512ES2_ffffjLj128EEEEELb0ELb0ELb1EEEvNS_9FwdParamsE)
        /*0158*/ 	.word	0x0000007c


	//----- nvinfo : EIATTR_FRAME_SIZE
	.align		4
.L_66:
        /*015c*/ 	.byte	0x04, 0x11
        /*015e*/ 	.short	(.L_68 - .L_67)
	.align		4
.L_67:
        /*0160*/ 	.word	index@(_ZN10layer_norm31ln_parallel_residual_fwd_kernelINS_13Kernel_traitsI6__halfffffjLj512ELj1ELj4ELj1ELj16ENS_18Kernel_traits_baseILj512ES2_ffffjLj128EEEEELb0ELb0ELb1EEEvNS_9FwdParamsE)
        /*0164*/ 	.word	0x00000000


	//----- nvinfo : EIATTR_REGCOUNT
	.align		4
.L_68:
        /*0168*/ 	.byte	0x04, 0x2f
        /*016a*/ 	.short	(.L_70 - .L_69)
	.align		4
.L_69:
        /*016c*/ 	.word	index@(_ZN10layer_norm31ln_parallel_residual_fwd_kernelINS_13Kernel_traitsI6__halfffffjLj512ELj1ELj4ELj1ELj16ENS_18Kernel_traits_baseILj512ES2_ffffjLj128EEEEELb0ELb0ELb0EEEvNS_9FwdParamsE)
        /*0170*/ 	.word	0x0000005e


	//----- nvinfo : EIATTR_FRAME_SIZE
	.align		4
.L_70:
        /*0174*/ 	.byte	0x04, 0x11
        /*0176*/ 	.short	(.L_72 - .L_71)
	.align		4
.L_71:
        /*0178*/ 	.word	index@(_ZN10layer_norm31ln_parallel_residual_fwd_kernelINS_13Kernel_traitsI6__halfffffjLj512ELj1ELj4ELj1ELj16ENS_18Kernel_traits_baseILj512ES2_ffffjLj128EEEEELb0ELb0ELb0EEEvNS_9FwdParamsE)
        /*017c*/ 	.word	0x00000000


	//----- nvinfo : EIATTR_REGCOUNT
	.align		4
.L_72:
        /*0180*/ 	.byte	0x04, 0x2f
        /*0182*/ 	.short	(.L_74 - .L_73)
	.align		4
.L_73:
        /*0184*/ 	.word	index@(_ZN10layer_norm31ln_parallel_residual_fwd_kernelINS_13Kernel_traitsIf6__halffS2_fjLj512ELj1ELj4ELj1ELj16ENS_18Kernel_traits_baseILj512EfS2_fS2_fjLj128EEEEELb1ELb1ELb1EEEvNS_9FwdParamsE)
        /*0188*/ 	.word	0x00000060


	//----- nvinfo : EIATTR_FRAME_SIZE
	.align		4
.L_74:
        /*018c*/ 	.byte	0x04, 0x11
        /*018e*/ 	.short	(.L_76 - .L_75)
	.align		4
.L_75:
        /*0190*/ 	.word	index@(_ZN10layer_norm31ln_parallel_residual_fwd_kernelINS_13Kernel_traitsIf6__halffS2_fjLj512ELj1ELj4ELj1ELj16ENS_18Kernel_traits_baseILj512EfS2_fS2_fjLj128EEEEELb1ELb1ELb1EEEvNS_9FwdParamsE)
        /*0194*/ 	.word	0x00000000


	//----- nvinfo : EIATTR_REGCOUNT
	.align		4
.L_76:
        /*0198*/ 	.byte	0x04, 0x2f
        /*019a*/ 	.short	(.L_78 - .L_77)
	.align		4
.L_77:
        /*019c*/ 	.word	index@(_ZN10layer_norm31ln_parallel_residual_fwd_kernelINS_13Kernel_traitsIf6__halffS2_fjLj512ELj1ELj4ELj1ELj16ENS_18Kernel_traits_baseILj512EfS2_fS2_fjLj128EEEEELb1ELb1ELb0EEEvNS_9FwdParamsE)
        /*01a0*/ 	.word	0x00000060


	//----- nvinfo : EIATTR_FRAME_SIZE
	.align		4
.L_78:
        /*01a4*/ 	.byte	0x04, 0x11
        /*01a6*/ 	.short	(.L_80 - .L_79)
	.align		4
.L_79:
        /*01a8*/ 	.word	index@(_ZN10layer_norm31ln_parallel_residual_fwd_kernelINS_13Kernel_traitsIf6__halffS2_fjLj512ELj1ELj4ELj1ELj16ENS_18Kernel_traits_baseILj512EfS2_fS2_fjLj128EEEEELb1ELb1ELb0EEEvNS_9FwdParamsE)
        /*01ac*/ 	.word	0x00000000


	//----- nvinfo : EIATTR_REGCOUNT
	.align		4
.L_80:
        /*01b0*/ 	.byte	0x04, 0x2f
        /*01b2*/ 	.short	(.L_82 - .L_81)
	.align		4
.L_81:
        /*01b4*/ 	.word	index@(_ZN10layer_norm31ln_parallel_residual_fwd_kernelINS_13Kernel_traitsIf6__halffS2_fjLj512ELj1ELj4ELj1ELj16ENS_18Kernel_traits_baseILj512EfS2_fS2_fjLj128EEEEELb1ELb0ELb1EEEvNS_9FwdParamsE)
        /*01b8*/ 	.word	0x0000008a


	//----- nvinfo : EIATTR_FRAME_SIZE
	.align		4
.L_82:
        /*01bc*/ 	.byte	0x04, 0x11
        /*01be*/ 	.short	(.L_84 - .L_83)
	.align		4
.L_83:
        /*01c0*/ 	.word	index@(_ZN10layer_norm31ln_parallel_residual_fwd_kernelINS_13Kernel_traitsIf6__halffS2_fjLj512ELj1ELj4ELj1ELj16ENS_18Kernel_traits_baseILj512EfS2_fS2_fjLj128EEEEELb1ELb0ELb1EEEvNS_9FwdParamsE)
        /*01c4*/ 	.word	0x00000000


	//----- nvinfo : EIATTR_REGCOUNT
	.align		4
.L_84:
        /*01c8*/ 	.byte	0x04, 0x2f
        /*01ca*/ 	.short	(.L_86 - .L_85)
	.align		4
.L_85:
        /*01cc*/ 	.word	index@(_ZN10layer_norm31ln_parallel_residual_fwd_kernelINS_13Kernel_traitsIf6__halffS2_fjLj512ELj1ELj4ELj1ELj16ENS_18Kernel_traits_baseILj512EfS2_fS2_fjLj128EEEEELb1ELb0ELb0EEEvNS_9FwdParamsE)
        /*01d0*/ 	.word	0x0000008a


	//----- nvinfo : EIATTR_FRAME_SIZE
	.align		4
.L_86:
        /*01d4*/ 	.byte	0x04, 0x11
        /*01d6*/ 	.short	(.L_88 - .L_87)
	.align		4
.L_87:
        /*01d8*/ 	.word	index@(_ZN10layer_norm31ln_parallel_residual_fwd_kernelINS_13Kernel_traitsIf6__halffS2_fjLj512ELj1ELj4ELj1ELj16ENS_18Kernel_traits_baseILj512EfS2_fS2_fjLj128EEEEELb1ELb0ELb0EEEvNS_9FwdParamsE)
        /*01dc*/ 	.word	0x00000000


	//----- nvinfo : EIATTR_REGCOUNT
	.align		4
.L_88:
        /*01e0*/ 	.byte	0x04, 0x2f
        /*01e2*/ 	.short	(.L_90 - .L_89)
	.align		4
.L_89:
        /*01e4*/ 	.word	index@(_ZN10layer_norm31ln_parallel_residual_fwd_kernelINS_13Kernel_traitsIf6__halffS2_fjLj512ELj1ELj4ELj1ELj16ENS_18Kernel_traits_baseILj512EfS2_fS2_fjLj128EEEEELb0ELb1ELb1EEEvNS_9FwdParamsE)
        /*01e8*/ 	.word	0x00000048


	//----- nvinfo : EIATTR_FRAME_SIZE
	.align		4
.L_90:
        /*01ec*/ 	.byte	0x04, 0x11
        /*01ee*/ 	.short	(.L_92 - .L_91)
	.align		4
.L_91:
        /*01f0*/ 	.word	index@(_ZN10layer_norm31ln_parallel_residual_fwd_kernelINS_13Kernel_traitsIf6__halffS2_fjLj512ELj1ELj4ELj1ELj16ENS_18Kernel_traits_baseILj512EfS2_fS2_fjLj128EEEEELb0ELb1ELb1EEEvNS_9FwdParamsE)
        /*01f4*/ 	.word	0x00000008


	//----- nvinfo : EIATTR_REGCOUNT
	.align		4
.L_92:
        /*01f8*/ 	.byte	0x04, 0x2f
        /*01fa*/ 	.short	(.L_94 - .L_93)
	.align		4
.L_93:
        /*01fc*/ 	.word	index@(_ZN10layer_norm31ln_parallel_residual_fwd_kernelINS_13Kernel_traitsIf6__halffS2_fjLj512ELj1ELj4ELj1ELj16ENS_18Kernel_traits_baseILj512EfS2_fS2_fjLj128EEEEELb0ELb1ELb0EEEvNS_9FwdParamsE)
        /*0200*/ 	.word	0x0000004f


	//----- nvinfo : EIATTR_FRAME_SIZE
	.align		4
.L_94:
        /*0204*/ 	.byte	0x04, 0x11
        /*0206*/ 	.short	(.L_96 - .L_95)
	.align		4
.L_95:
        /*0208*/ 	.word	index@(_ZN10layer_norm31ln_parallel_residual_fwd_kernelINS_13Kernel_traitsIf6__halffS2_fjLj512ELj1ELj4ELj1ELj16ENS_18Kernel_traits_baseILj512EfS2_fS2_fjLj128EEEEELb0ELb1ELb0EEEvNS_9FwdParamsE)
        /*020c*/ 	.word	0x00000000


	//----- nvinfo : EIATTR_REGCOUNT
	.align		4
.L_96:
        /*0210*/ 	.byte	0x04, 0x2f
        /*0212*/ 	.short	(.L_98 - .L_97)
	.align		4
.L_97:
        /*0214*/ 	.word	index@(_ZN10layer_norm31ln_parallel_residual_fwd_kernelINS_13Kernel_traitsIf6__halffS2_fjLj512ELj1ELj4ELj1ELj16ENS_18Kernel_traits_baseILj512EfS2_fS2_fjLj128EEEEELb0ELb0ELb1EEEvNS_9FwdParamsE)
        /*0218*/ 	.word	0x00000080


	//----- nvinfo : EIATTR_FRAME_SIZE
	.align		4
.L_98:
        /*021c*/ 	.byte	0x04, 0x11
        /*021e*/ 	.short	(.L_100 - .L_99)
	.align		4
.L_99:
        /*0220*/ 	.word	index@(_ZN10layer_norm31ln_parallel_residual_fwd_kernelINS_13Kernel_traitsIf6__halffS2_fjLj512ELj1ELj4ELj1ELj16ENS_18Kernel_traits_baseILj512EfS2_fS2_fjLj128EEEEELb0ELb0ELb1EEEvNS_9FwdParamsE)
        /*0224*/ 	.word	0x00000000


	//----- nvinfo : EIATTR_REGCOUNT
	.align		4
.L_100:
        /*0228*/ 	.byte	0x04, 0x2f
        /*022a*/ 	.short	(.L_102 - .L_101)
	.align		4
.L_101:
        /*022c*/ 	.word	index@(_ZN10layer_norm31ln_parallel_residual_fwd_kernelINS_13Kernel_traitsIf6__halffS2_fjLj512ELj1ELj4ELj1ELj16ENS_18Kernel_traits_baseILj512EfS2_fS2_fjLj128EEEEELb0ELb0ELb0EEEvNS_9FwdParamsE)
        /*0230*/ 	.word	0x00000078


	//----- nvinfo : EIATTR_FRAME_SIZE
	.align		4
.L_102:
        /*0234*/ 	.byte	0x04, 0x11
        /*0236*/ 	.short	(.L_104 - .L_103)
	.align		4
.L_103:
        /*0238*/ 	.word	index@(_ZN10layer_norm31ln_parallel_residual_fwd_kernelINS_13Kernel_traitsIf6__halffS2_fjLj512ELj1ELj4ELj1ELj16ENS_18Kernel_traits_baseILj512EfS2_fS2_fjLj128EEEEELb0ELb0ELb0EEEvNS_9FwdParamsE)
        /*023c*/ 	.word	0x00000000


	//----- nvinfo : EIATTR_REGCOUNT
	.align		4
.L_104:
        /*0240*/ 	.byte	0x04, 0x2f
        /*0242*/ 	.short	(.L_106 - .L_105)
	.align		4
.L_105:
        /*0244*/ 	.word	index@(_ZN10layer_norm31ln_parallel_residual_fwd_kernelINS_13Kernel_traitsI6__halfS2_fS2_fjLj512ELj1ELj4ELj1ELj16ENS_18Kernel_traits_baseILj512ES2_S2_fS2_fjLj128EEEEELb1ELb1ELb1EEEvNS_9FwdParamsE)
        /*0248*/ 	.word	0x00000060


	//----- nvinfo : EIATTR_FRAME_SIZE
	.align		4
.L_106:
        /*024c*/ 	.byte	0x04, 0x11
        /*024e*/ 	.short	(.L_108 - .L_107)
	.align		4
.L_107:
        /*0250*/ 	.word	index@(_ZN10layer_norm31ln_parallel_residual_fwd_kernelINS_13Kernel_traitsI6__halfS2_fS2_fjLj512ELj1ELj4ELj1ELj16ENS_18Kernel_traits_baseILj512ES2_S2_fS2_fjLj128EEEEELb1ELb1ELb1EEEvNS_9FwdParamsE)
        /*0254*/ 	.word	0x00000000


	//----- nvinfo : EIATTR_REGCOUNT
	.align		4
.L_108:
        /*0258*/ 	.byte	0x04, 0x2f
        /*025a*/ 	.short	(.L_110 - .L_109)
	.align		4
.L_109:
        /*025c*/ 	.word	index@(_ZN10layer_norm31ln_parallel_residual_fwd_kernelINS_13Kernel_traitsI6__halfS2_fS2_fjLj512ELj1ELj4ELj1ELj16ENS_18Kernel_traits_baseILj512ES2_S2_fS2_fjLj128EEEEELb1ELb1ELb0EEEvNS_9FwdParamsE)
        /*0260*/ 	.word	0x00000050


	//----- nvinfo : EIATTR_FRAME_SIZE
	.align		4
.L_110:
        /*0264*/ 	.byte	0x04, 0x11
        /*0266*/ 	.short	(.L_112 - .L_111)
	.align		4
.L_111:
        /*0268*/ 	.word	index@(_ZN10layer_norm31ln_parallel_residual_fwd_kernelINS_13Kernel_traitsI6__halfS2_fS2_fjLj512ELj1ELj4ELj1ELj16ENS_18Kernel_traits_baseILj512ES2_S2_fS2_fjLj128EEEEELb1ELb1ELb0EEEvNS_9FwdParamsE)
        /*026c*/ 	.word	0x00000000


	//----- nvinfo : EIATTR_REGCOUNT
	.align		4
.L_112:
        /*0270*/ 	.byte	0x04, 0x2f
        /*0272*/ 	.short	(.L_114 - .L_113)
	.align		4
.L_113:
        /*0274*/ 	.word	index@(_ZN10layer_norm31ln_parallel_residual_fwd_kernelINS_13Kernel_traitsI6__halfS2_fS2_fjLj512ELj1ELj4ELj1ELj16ENS_18Kernel_traits_baseILj512ES2_S2_fS2_fjLj128EEEEELb1ELb0ELb1EEEvNS_9FwdParamsE)
        /*0278*/ 	.word	0x00000080


	//----- nvinfo : EIATTR_FRAME_SIZE
	.align		4
.L_114:
        /*027c*/ 	.byte	0x04, 0x11
        /*027e*/ 	.short	(.L_116 - .L_115)
	.align		4
.L_115:
        /*0280*/ 	.word	index@(_ZN10layer_norm31ln_parallel_residual_fwd_kernelINS_13Kernel_traitsI6__halfS2_fS2_fjLj512ELj1ELj4ELj1ELj16ENS_18Kernel_traits_baseILj512ES2_S2_fS2_fjLj128EEEEELb1ELb0ELb1EEEvNS_9FwdParamsE)
        /*0284*/ 	.word	0x00000000


	//----- nvinfo : EIATTR_REGCOUNT
	.align		4
.L_116:
        /*0288*/ 	.byte	0x04, 0x2f
        /*028a*/ 	.short	(.L_118 - .L_117)
	.align		4
.L_117:
        /*028c*/ 	.word	index@(_ZN10layer_norm31ln_parallel_residual_fwd_kernelINS_13Kernel_traitsI6__halfS2_fS2_fjLj512ELj1ELj4ELj1ELj16ENS_18Kernel_traits_baseILj512ES2_S2_fS2_fjLj128EEEEELb1ELb0ELb0EEEvNS_9FwdParamsE)
        /*0290*/ 	.word	0x00000073


	//----- nvinfo : EIATTR_FRAME_SIZE
	.align		4
.L_118:
        /*0294*/ 	.byte	0x04, 0x11
        /*0296*/ 	.short	(.L_120 - .L_119)
	.align		4
.L_119:
        /*0298*/ 	.word	index@(_ZN10layer_norm31ln_parallel_residual_fwd_kernelINS_13Kernel_traitsI6__halfS2_fS2_fjLj512ELj1ELj4ELj1ELj16ENS_18Kernel_traits_baseILj512ES2_S2_fS2_fjLj128EEEEELb1ELb0ELb0EEEvNS_9FwdParamsE)
        /*029c*/ 	.word	0x00000000


	//----- nvinfo : EIATTR_REGCOUNT
	.align		4
.L_120:
        /*02a0*/ 	.byte	0x04, 0x2f
        /*02a2*/ 	.short	(.L_122 - .L_121)
	.align		4
.L_121:
        /*02a4*/ 	.word	index@(_ZN10layer_norm31ln_parallel_residual_fwd_kernelINS_13Kernel_traitsI6__halfS2_fS2_fjLj512ELj1ELj4ELj1ELj16ENS_18Kernel_traits_baseILj512ES2_S2_fS2_fjLj128EEEEELb0ELb1ELb1EEEvNS_9FwdParamsE)
        /*02a8*/ 	.word	0x00000050


	//----- nvinfo : EIATTR_FRAME_SIZE
	.align		4
.L_122:
        /*02ac*/ 	.byte	0x04, 0x11
        /*02ae*/ 	.short	(.L_124 - .L_123)
	.align		4
.L_123:
        /*02b0*/ 	.word	index@(_ZN10layer_norm31ln_parallel_residual_fwd_kernelINS_13Kernel_traitsI6__halfS2_fS2_fjLj512ELj1ELj4ELj1ELj16ENS_18Kernel_traits_baseILj512ES2_S2_fS2_fjLj128EEEEELb0ELb1ELb1EEEvNS_9FwdParamsE)
        /*02b4*/ 	.word	0x00000000


	//----- nvinfo : EIATTR_REGCOUNT
	.align		4
.L_124:
        /*02b8*/ 	.byte	0x04, 0x2f
        /*02ba*/ 	.short	(.L_126 - .L_125)
	.align		4
.L_125:
        /*02bc*/ 	.word	index@(_ZN10layer_norm31ln_parallel_residual_fwd_kernelINS_13Kernel_traitsI6__halfS2_fS2_fjLj512ELj1ELj4ELj1ELj16ENS_18Kernel_traits_baseILj512ES2_S2_fS2_fjLj128EEEEELb0ELb1ELb0EEEvNS_9FwdParamsE)
        /*02c0*/ 	.word	0x00000040


	//----- nvinfo : EIATTR_FRAME_SIZE
	.align		4
.L_126:
        /*02c4*/ 	.byte	0x04, 0x11
        /*02c6*/ 	.short	(.L_128 - .L_127)
	.align		4
.L_127:
        /*02c8*/ 	.word	index@(_ZN10layer_norm31ln_parallel_residual_fwd_kernelINS_13Kernel_traitsI6__halfS2_fS2_fjLj512ELj1ELj4ELj1ELj16ENS_18Kernel_traits_baseILj512ES2_S2_fS2_fjLj128EEEEELb0ELb1ELb0EEEvNS_9FwdParamsE)
        /*02cc*/ 	.word	0x00000000


	//----- nvinfo : EIATTR_REGCOUNT
	.align		4
.L_128:
        /*02d0*/ 	.byte	0x04, 0x2f
        /*02d2*/ 	.short	(.L_130 - .L_129)
	.align		4
.L_129:
        /*02d4*/ 	.word	index@(_ZN10layer_norm31ln_parallel_residual_fwd_kernelINS_13Kernel_traitsI6__halfS2_fS2_fjLj512ELj1ELj4ELj1ELj16ENS_18Kernel_traits_baseILj512ES2_S2_fS2_fjLj128EEEEELb0ELb0ELb1EEEvNS_9FwdParamsE)
        /*02d8*/ 	.word	0x0000007f


	//----- nvinfo : EIATTR_FRAME_SIZE
	.align		4
.L_130:
        /*02dc*/ 	.byte	0x04, 0x11
        /*02de*/ 	.short	(.L_132 - .L_131)
	.align		4
.L_131:
        /*02e0*/ 	.word	index@(_ZN10layer_norm31ln_parallel_residual_fwd_kernelINS_13Kernel_traitsI6__halfS2_fS2_fjLj512ELj1ELj4ELj1ELj16ENS_18Kernel_traits_baseILj512ES2_S2_fS2_fjLj128EEEEELb0ELb0ELb1EEEvNS_9FwdParamsE)
        /*02e4*/ 	.word	0x00000000


	//----- nvinfo : EIATTR_REGCOUNT
	.align		4
.L_132:
        /*02e8*/ 	.byte	0x04, 0x2f
        /*02ea*/ 	.short	(.L_134 - .L_133)
	.align		4
.L_133:
        /*02ec*/ 	.word	index@(_ZN10layer_norm31ln_parallel_residual_fwd_kernelINS_13Kernel_traitsI6__halfS2_fS2_fjLj512ELj1ELj4ELj1ELj16ENS_18Kernel_traits_baseILj512ES2_S2_fS2_fjLj128EEEEELb0ELb0ELb0EEEvNS_9FwdParamsE)
        /*02f0*/ 	.word	0x0000005d


	//----- nvinfo : EIATTR_FRAME_SIZE
	.align		4
.L_134:
        /*02f4*/ 	.byte	0x04, 0x11
        /*02f6*/ 	.short	(.L_136 - .L_135)
	.align		4
.L_135:
        /*02f8*/ 	.word	index@(_ZN10layer_norm31ln_parallel_residual_fwd_kernelINS_13Kernel_traitsI6__halfS2_fS2_fjLj512ELj1ELj4ELj1ELj16ENS_18Kernel_traits_baseILj512ES2_S2_fS2_fjLj128EEEEELb0ELb0ELb0EEEvNS_9FwdParamsE)
        /*02fc*/ 	.word	0x00000000


	//----- nvinfo : EIATTR_REGCOUNT
	.align		4
.L_136:
        /*0300*/ 	.byte	0x04, 0x2f
        /*0302*/ 	.short	(.L_138 - .L_137)
	.align		4
.L_137:
        /*0304*/ 	.word	index@(_ZN10layer_norm31ln_parallel_residual_fwd_kernelINS_13Kernel_traitsIf6__halfS2_S2_fjLj512ELj1ELj4ELj1ELj16ENS_18Kernel_traits_baseILj512EfS2_S2_S2_fjLj128EEEEELb1ELb1ELb1EEEvNS_9FwdParamsE)
        /*0308*/ 	.word	0x00000060


	//----- nvinfo : EIATTR_FRAME_SIZE
	.align		4
.L_138:
        /*030c*/ 	.byte	0x04, 0x11
        /*030e*/ 	.short	(.L_140 - .L_139)
	.align		4
.L_139:
        /*0310*/ 	.word	index@(_ZN10layer_norm31ln_parallel_residual_fwd_kernelINS_13Kernel_traitsIf6__halfS2_S2_fjLj512ELj1ELj4ELj1ELj16ENS_18Kernel_traits_baseILj512EfS2_S2_S2_fjLj128EEEEELb1ELb1ELb1EEEvNS_9FwdParamsE)
        /*0314*/ 	.word	0x00000000


	//----- nvinfo : EIATTR_REGCOUNT
	.align		4
.L_140:
        /*0318*/ 	.byte	0x04, 0x2f
        /*031a*/ 	.short	(.L_142 - .L_141)
	.align		4
.L_141:
        /*031c*/ 	.word	index@(_ZN10layer_norm31ln_parallel_residual_fwd_kernelINS_13Kernel_traitsIf6__halfS2_S2_fjLj512ELj1ELj4ELj1ELj16ENS_18Kernel_traits_baseILj512EfS2_S2_S2_fjLj128EEEEELb1ELb1ELb0EEEvNS_9FwdParamsE)
        /*0320*/ 	.word	0x00000064


	//----- nvinfo : EIATTR_FRAME_SIZE
	.align		4
.L_142:
        /*0324*/ 	.byte	0x04, 0x11
        /*0326*/ 	.short	(.L_144 - .L_143)
	.align		4
.L_143:
        /*0328*/ 	.word	index@(_ZN10layer_norm31ln_parallel_residual_fwd_kernelINS_13Kernel_traitsIf6__halfS2_S2_fjLj512ELj1ELj4ELj1ELj16ENS_18Kernel_traits_baseILj512EfS2_S2_S2_fjLj128EEEEELb1ELb1ELb0EEEvNS_9FwdParamsE)
        /*032c*/ 	.word	0x00000000


	//----- nvinfo : EIATTR_REGCOUNT
	.align		4
.L_144:
        /*0330*/ 	.byte	0x04, 0x2f
        /*0332*/ 	.short	(.L_146 - .L_145)
	.align		4
.L_145:
        /*0334*/ 	.word	index@(_ZN10layer_norm31ln_parallel_residual_fwd_kernelINS_13Kernel_traitsIf6__halfS2_S2_fjLj512ELj1ELj4ELj1ELj16ENS_18Kernel_traits_baseILj512EfS2_S2_S2_fjLj128EEEEELb1ELb0ELb1EEEvNS_9FwdParamsE)
        /*0338*/ 	.word	0x00000080


	//----- nvinfo : EIATTR_FRAME_SIZE
	.align		4
.L_146:
        /*033c*/ 	.byte	0x04, 0x11
        /*033e*/ 	.short	(.L_148 - .L_147)
	.align		4
.L_147:
        /*0340*/ 	.word	index@(_ZN10layer_norm31ln_parallel_residual_fwd_kernelINS_13Kernel_traitsIf6__halfS2_S2_fjLj512ELj1ELj4ELj1ELj16ENS_18Kernel_traits_baseILj512EfS2_S2_S2_fjLj128EEEEELb1ELb0ELb1EEEvNS_9FwdParamsE)
        /*0344*/ 	.word	0x00000000


	//----- nvinfo : EIATTR_REGCOUNT
	.align		4
.L_148:
        /*0348*/ 	.byte	0x04, 0x2f
        /*034a*/ 	.short	(.L_150 - .L_149)
	.align		4
.L_149:
        /*034c*/ 	.word	index@(_ZN10layer_norm31ln_parallel_residual_fwd_kernelINS_13Kernel_traitsIf6__halfS2_S2_fjLj512ELj1ELj4ELj1ELj16ENS_18Kernel_traits_baseILj512EfS2_S2_S2_fjLj128EEEEELb1ELb0ELb0EEEvNS_9FwdParamsE)
        /*0350*/ 	.word	0x00000080


	//----- nvinfo : EIATTR_FRAME_SIZE
	.align		4
.L_150:
        /*0354*/ 	.byte	0x04, 0x11
        /*0356*/ 	.short	(.L_152 - .L_151)
	.align		4
.L_151:
        /*0358*/ 	.word	index@(_ZN10layer_norm31ln_parallel_residual_fwd_kernelINS_13Kernel_traitsIf6__halfS2_S2_fjLj512ELj1ELj4ELj1ELj16ENS_18Kernel_traits_baseILj512EfS2_S2_S2_fjLj128EEEEELb1ELb0ELb0EEEvNS_9FwdParamsE)
        /*035c*/ 	.word	0x00000000


	//----- nvinfo : EIATTR_REGCOUNT
	.align		4
.L_152:
        /*0360*/ 	.byte	0x04, 0x2f
        /*0362*/ 	.short	(.L_154 - .L_153)
	.align		4
.L_153:
        /*0364*/ 	.word	index@(_ZN10layer_norm31ln_parallel_residual_fwd_kernelINS_13Kernel_traitsIf6__halfS2_S2_fjLj512ELj1ELj4ELj1ELj16ENS_18Kernel_traits_baseILj512EfS2_S2_S2_fjLj128EEEEELb0ELb1ELb1EEEvNS_9FwdParamsE)
        /*0368*/ 	.word	0x00000048


	//----- nvinfo : EIATTR_FRAME_SIZE
	.align		4
.L_154:
        /*036c*/ 	.byte	0x04, 0x11
        /*036e*/ 	.short	(.L_156 - .L_155)
	.align		4
.L_155:
        /*0370*/ 	.word	index@(_ZN10layer_norm31ln_parallel_residual_fwd_kernelINS_13Kernel_traitsIf6__halfS2_S2_fjLj512ELj1ELj4ELj1ELj16ENS_18Kernel_traits_baseILj512EfS2_S2_S2_fjLj128EEEEELb0ELb1ELb1EEEvNS_9FwdParamsE)
        /*0374*/ 	.word	0x00000000


	//----- nvinfo : EIATTR_REGCOUNT
	.align		4
.L_156:
        /*0378*/ 	.byte	0x04, 0x2f
        /*037a*/ 	.short	(.L_158 - .L_157)
	.align		4
.L_157:
        /*037c*/ 	.word	index@(_ZN10layer_norm31ln_parallel_residual_fwd_kernelINS_13Kernel_traitsIf6__halfS2_S2_fjLj512ELj1ELj4ELj1ELj16ENS_18Kernel_traits_baseILj512EfS2_S2_S2_fjLj128EEEEELb0ELb1ELb0EEEvNS_9FwdParamsE)
        /*0380*/ 	.word	0x00000050


	//----- nvinfo : EIATTR_FRAME_SIZE
	.align		4
.L_158:
        /*0384*/ 	.byte	0x04, 0x11
        /*0386*/ 	.short	(.L_160 - .L_159)
	.align		4
.L_159:
        /*0388*/ 	.word	index@(_ZN10layer_norm31ln_parallel_residual_fwd_kernelINS_13Kernel_traitsIf6__halfS2_S2_fjLj512ELj1ELj4ELj1ELj16ENS_18Kernel_traits_baseILj512EfS2_S2_S2_fjLj128EEEEELb0ELb1ELb0EEEvNS_9FwdParamsE)
        /*038c*/ 	.word	0x00000000


	//----- nvinfo : EIATTR_REGCOUNT
	.align		4
.L_160:
        /*0390*/ 	.byte	0x04, 0x2f
        /*0392*/ 	.short	(.L_162 - .L_161)
	.align		4
.L_161:
        /*0394*/ 	.word	index@(_ZN10layer_norm31ln_parallel_residual_fwd_kernelINS_13Kernel_traitsIf6__halfS2_S2_fjLj512ELj1ELj4ELj1ELj16ENS_18Kernel_traits_baseILj512EfS2_S2_S2_fjLj128EEEEELb0ELb0ELb1EEEvNS_9FwdParamsE)
        /*0398*/ 	.word	0x00000080


	//----- nvinfo : EIATTR_FRAME_SIZE
	.align		4
.L_162:
        /*039c*/ 	.byte	0x04, 0x11
        /*039e*/ 	.short	(.L_164 - .L_163)
	.align		4
.L_163:
        /*03a0*/ 	.word	index@(_ZN10layer_norm31ln_parallel_residual_fwd_kernelINS_13Kernel_traitsIf6__halfS2_S2_fjLj512ELj1ELj4ELj1ELj16ENS_18Kernel_traits_baseILj512EfS2_S2_S2_fjLj128EEEEELb0ELb0ELb1EEEvNS_9FwdParamsE)
        /*03a4*/ 	.word	0x00000000


	//----- nvinfo : EIATTR_REGCOUNT
	.align		4
.L_164:
        /*03a8*/ 	.byte	0x04, 0x2f
        /*03aa*/ 	.short	(.L_166 - .L_165)
	.align		4
.L_165:
        /*03ac*/ 	.word	index@(_ZN10layer_norm31ln_parallel_residual_fwd_kernelINS_13Kernel_traitsIf6__halfS2_S2_fjLj512ELj1ELj4ELj1ELj16ENS_18Kernel_traits_baseILj512EfS2_S2_S2_fjLj128EEEEELb0ELb0ELb0EEEvNS_9FwdParamsE)
        /*03b0*/ 	.word	0x00000078


	//----- nvinfo : EIATTR_FRAME_SIZE
	.align		4
.L_166:
        /*03b4*/ 	.byte	0x04, 0x11
        /*03b6*/ 	.short	(.L_168 - .L_167)
	.align		4
.L_167:
        /*03b8*/ 	.word	index@(_ZN10layer_norm31ln_parallel_residual_fwd_kernelINS_13Kernel_traitsIf6__halfS2_S2_fjLj512ELj1ELj4ELj1ELj16ENS_18Kernel_traits_baseILj512EfS2_S2_S2_fjLj128EEEEELb0ELb0ELb0EEEvNS_9FwdParamsE)
        /*03bc*/ 	.word	0x00000000


	//----- nvinfo : EIATTR_REGCOUNT
	.align		4
.L_168:
        /*03c0*/ 	.byte	0x04, 0x2f
        /*03c2*/ 	.short	(.L_170 - .L_169)
	.align		4
.L_169:
        /*03c4*/ 	.word	index@(_ZN10layer_norm31ln_parallel_residual_fwd_kernelINS_13Kernel_traitsIf13__nv_bfloat16fS2_fjLj512ELj1ELj4ELj1ELj16ENS_18Kernel_traits_baseILj512EfS2_fS2_fjLj128EEEEELb1ELb1ELb1EEEvNS_9FwdParamsE)
        /*03c8*/ 	.word	0x00000060


	//----- nvinfo : EIATTR_FRAME_SIZE
	.align		4
.L_170:
        /*03cc*/ 	.byte	0x04, 0x11
        /*03ce*/ 	.short	(.L_172 - .L_171)
	.align		4
.L_171:
        /*03d0*/ 	.word	index@(_ZN10layer_norm31ln_parallel_residual_fwd_kernelINS_13Kernel_traitsIf13__nv_bfloat16fS2_fjLj512ELj1ELj4ELj1ELj16ENS_18Kernel_traits_baseILj512EfS2_fS2_fjLj128EEEEELb1ELb1ELb1EEEvNS_9FwdParamsE)
        /*03d4*/ 	.word	0x00000008


	//----- nvinfo : EIATTR_REGCOUNT
	.align		4
.L_172:
        /*03d8*/ 	.byte	0x04, 0x2f
        /*03da*/ 	.short	(.L_174 - .L_173)
	.align		4
.L_173:
        /*03dc*/ 	.word	index@(_ZN10layer_norm31ln_parallel_residual_fwd_kernelINS_13Kernel_traitsIf13__nv_bfloat16fS2_fjLj512ELj1ELj4ELj1ELj16ENS_18Kernel_traits_baseILj512EfS2_fS2_fjLj128EEEEELb1ELb1ELb0EEEvNS_9FwdParamsE)
        /*03e0*/ 	.word	0x00000060


	//----- nvinfo : EIATTR_FRAME_SIZE
	.align		4
.L_174:
        /*03e4*/ 	.byte	0x04, 0x11
        /*03e6*/ 	.short	(.L_176 - .L_175)
	.align		4
.L_175:
        /*03e8*/ 	.word	index@(_ZN10layer_norm31ln_parallel_residual_fwd_kernelINS_13Kernel_traitsIf13__nv_bfloat16fS2_fjLj512ELj1ELj4ELj1ELj16ENS_18Kernel_traits_baseILj512EfS2_fS2_fjLj128EEEEELb1ELb1ELb0EEEvNS_9FwdParamsE)
        /*03ec*/ 	.word	0x00000000


	//----- nvinfo : EIATTR_REGCOUNT
	.align		4
.L_176:
        /*03f0*/ 	.byte	0x04, 0x2f
        /*03f2*/ 	.short	(.L_178 - .L_177)
	.align		4
.L_177:
        /*03f4*/ 	.word	index@(_ZN10layer_norm31ln_parallel_residual_fwd_kernelINS_13Kernel_traitsIf13__nv_bfloat16fS2_fjLj512ELj1ELj4ELj1ELj16ENS_18Kernel_traits_baseILj512EfS2_fS2_fjLj128EEEEELb1ELb0ELb1EEEvNS_9FwdParamsE)
        /*03f8*/ 	.word	0x0000008a


	//----- nvinfo : EIATTR_FRAME_SIZE
	.align		4
.L_178:
        /*03fc*/ 	.byte	0x04, 0x11
        /*03fe*/ 	.short	(.L_180 - .L_179)
	.align		4
.L_179:
        /*0400*/ 	.word	index@(_ZN10layer_norm31ln_parallel_residual_fwd_kernelINS_13Kernel_traitsIf13__nv_bfloat16fS2_fjLj512ELj1ELj4ELj1ELj16ENS_18Kernel_traits_baseILj512EfS2_fS2_fjLj128EEEEELb1ELb0ELb1EEEvNS_9FwdParamsE)
        /*0404*/ 	.word	0x00000000


	//----- nvinfo : EIATTR_REGCOUNT
	.align		4
.L_180:
        /*0408*/ 	.byte	0x04, 0x2f
        /*040a*/ 	.short	(.L_182 - .L_181)
	.align		4
.L_181:
        /*040c*/ 	.word	index@(_ZN10layer_norm31ln_parallel_residual_fwd_kernelINS_13Kernel_traitsIf13__nv_bfloat16fS2_fjLj512ELj1ELj4ELj1ELj16ENS_18Kernel_traits_baseILj512EfS2_fS2_fjLj128EEEEELb1ELb0ELb0EEEvNS_9FwdParamsE)
        /*0410*/ 	.word	0x0000008a


	//----- nvinfo : EIATTR_FRAME_SIZE
	.align		4
.L_182:
        /*0414*/ 	.byte	0x04, 0x11
        /*0416*/ 	.short	(.L_184 - .L_183)
	.align		4
.L_183:
        /*0418*/ 	.word	index@(_ZN10layer_norm31ln_parallel_residual_fwd_kernelINS_13Kernel_traitsIf13__nv_bfloat16fS2_fjLj512ELj1ELj4ELj1ELj16ENS_18Kernel_traits_baseILj512EfS2_fS2_fjLj128EEEEELb1ELb0ELb0EEEvNS_9FwdParamsE)
        /*041c*/ 	.word	0x00000000


	//----- nvinfo : EIATTR_REGCOUNT
	.align		4
.L_184:
        /*0420*/ 	.byte	0x04, 0x2f
        /*0422*/ 	.short	(.L_186 - .L_185)
	.align		4
.L_185:
        /*0424*/ 	.word	index@(_ZN10layer_norm31ln_parallel_residual_fwd_kernelINS_13Kernel_traitsIf13__nv_bfloat16fS2_fjLj512ELj1ELj4ELj1ELj16ENS_18Kernel_traits_baseILj512EfS2_fS2_fjLj128EEEEELb0ELb1ELb1EEEvNS_9FwdParamsE)
        /*0428*/ 	.word	0x00000048


	//----- nvinfo : EIATTR_FRAME_SIZE
	.align		4
.L_186:
        /*042c*/ 	.byte	0x04, 0x11
        /*042e*/ 	.short	(.L_188 - .L_187)
	.align		4
.L_187:
        /*0430*/ 	.word	index@(_ZN10layer_norm31ln_parallel_residual_fwd_kernelINS_13Kernel_traitsIf13__nv_bfloat16fS2_fjLj512ELj1ELj4ELj1ELj16ENS_18Kernel_traits_baseILj512EfS2_fS2_fjLj128EEEEELb0ELb1ELb1EEEvNS_9FwdParamsE)
        /*0434*/ 	.word	0x00000008


	//----- nvinfo : EIATTR_REGCOUNT
	.align		4
.L_188:
        /*0438*/ 	.byte	0x04, 0x2f
        /*043a*/ 	.short	(.L_190 - .L_189)
	.align		4
.L_189:
        /*043c*/ 	.word	index@(_ZN10layer_norm31ln_parallel_residual_fwd_kernelINS_13Kernel_traitsIf13__nv_bfloat16fS2_fjLj512ELj1ELj4ELj1ELj16ENS_18Kernel_traits_baseILj512EfS2_fS2_fjLj128EEEEELb0ELb1ELb0EEEvNS_9FwdParamsE)
        /*0440*/ 	.word	0x0000004f


	//----- nvinfo : EIATTR_FRAME_SIZE
	.align		4
.L_190:
        /*0444*/ 	.byte	0x04, 0x11
        /*0446*/ 	.short	(.L_192 - .L_191)
	.align		4
.L_191:
        /*0448*/ 	.word	index@(_ZN10layer_norm31ln_parallel_residual_fwd_kernelINS_13Kernel_traitsIf13__nv_bfloat16fS2_fjLj512ELj1ELj4ELj1ELj16ENS_18Kernel_traits_baseILj512EfS2_fS2_fjLj128EEEEELb0ELb1ELb0EEEvNS_9FwdParamsE)
        /*044c*/ 	.word	0x00000000


	//----- nvinfo : EIATTR_REGCOUNT
	.align		4
.L_192:
        /*0450*/ 	.byte	0x04, 0x2f
        /*0452*/ 	.short	(.L_194 - .L_193)
	.align		4
.L_193:
        /*0454*/ 	.word	index@(_ZN10layer_norm31ln_parallel_residual_fwd_kernelINS_13Kernel_traitsIf13__nv_bfloat16fS2_fjLj512ELj1ELj4ELj1ELj16ENS_18Kernel_traits_baseILj512EfS2_fS2_fjLj128EEEEELb0ELb0ELb1EEEvNS_9FwdParamsE)
        /*0458*/ 	.word	0x00000080


	//----- nvinfo : EIATTR_FRAME_SIZE
	.align		4
.L_194:
        /*045c*/ 	.byte	0x04, 0x11
        /*045e*/ 	.short	(.L_196 - .L_195)
	.align		4
.L_195:
        /*0460*/ 	.word	index@(_ZN10layer_norm31ln_parallel_residual_fwd_kernelINS_13Kernel_traitsIf13__nv_bfloat16fS2_fjLj512ELj1ELj4ELj1ELj16ENS_18Kernel_traits_baseILj512EfS2_fS2_fjLj128EEEEELb0ELb0ELb1EEEvNS_9FwdParamsE)
        /*0464*/ 	.word	0x00000000


	//----- nvinfo : EIATTR_REGCOUNT
	.align		4
.L_196:
        /*0468*/ 	.byte	0x04, 0x2f
        /*046a*/ 	.short	(.L_198 - .L_197)
	.align		4
.L_197:
        /*046c*/ 	.word	index@(_ZN10layer_norm31ln_parallel_residual_fwd_kernelINS_13Kernel_traitsIf13__nv_bfloat16fS2_fjLj512ELj1ELj4ELj1ELj16ENS_18Kernel_traits_baseILj512EfS2_fS2_fjLj128EEEEELb0ELb0ELb0EEEvNS_9FwdParamsE)
        /*0470*/ 	.word	0x00000078


	//----- nvinfo : EIATTR_FRAME_SIZE
	.align		4
.L_198:
        /*0474*/ 	.byte	0x04, 0x11
        /*0476*/ 	.short	(.L_200 - .L_199)
	.align		4
.L_199:
        /*0478*/ 	.word	index@(_ZN10layer_norm31ln_parallel_residual_fwd_kernelINS_13Kernel_traitsIf13__nv_bfloat16fS2_fjLj512ELj1ELj4ELj1ELj16ENS_18Kernel_traits_baseILj512EfS2_fS2_fjLj128EEEEELb0ELb0ELb0EEEvNS_9FwdParamsE)
        /*047c*/ 	.word	0x00000000


	//----- nvinfo : EIATTR_REGCOUNT
	.align		4
.L_200:
        /*0480*/ 	.byte	0x04, 0x2f
        /*0482*/ 	.short	(.L_202 - .L_201)
	.align		4
.L_201:
        /*0484*/ 	.word	index@(_ZN10layer_norm31ln_parallel_residual_fwd_kernelINS_13Kernel_traitsI13__nv_bfloat16S2_fS2_fjLj512ELj1ELj4ELj1ELj16ENS_18Kernel_traits_baseILj512ES2_S2_fS2_fjLj128EEEEELb1ELb1ELb1EEEvNS_9FwdParamsE)
        /*0488*/ 	.word	0x00000060


	//----- nvinfo : EIATTR_FRAME_SIZE
	.align		4
.L_202:
        /*048c*/ 	.byte	0x04, 0x11
        /*048e*/ 	.short	(.L_204 - .L_203)
	.align		4
.L_203:
        /*0490*/ 	.word	index@(_ZN10layer_norm31ln_parallel_residual_fwd_kernelINS_13Kernel_traitsI13__nv_bfloat16S2_fS2_fjLj512ELj1ELj4ELj1ELj16ENS_18Kernel_traits_baseILj512ES2_S2_fS2_fjLj128EEEEELb1ELb1ELb1EEEvNS_9FwdParamsE)
        /*0494*/ 	.word	0x00000000


	//----- nvinfo : EIATTR_REGCOUNT
	.align		4
.L_204:
        /*0498*/ 	.byte	0x04, 0x2f
        /*049a*/ 	.short	(.L_206 - .L_205)
	.align		4
.L_205:
        /*049c*/ 	.word	index@(_ZN10layer_norm31ln_parallel_residual_fwd_kernelINS_13Kernel_traitsI13__nv_bfloat16S2_fS2_fjLj512ELj1ELj4ELj1ELj16ENS_18Kernel_traits_baseILj512ES2_S2_fS2_fjLj128EEEEELb1ELb1ELb0EEEvNS_9FwdParamsE)
        /*04a0*/ 	.word	0x00000060


	//----- nvinfo : EIATTR_FRAME_SIZE
	.align		4
.L_206:
        /*04a4*/ 	.byte	0x04, 0x11
        /*04a6*/ 	.short	(.L_208 - .L_207)
	.align		4
.L_207:
        /*04a8*/ 	.word	index@(_ZN10layer_norm31ln_parallel_residual_fwd_kernelINS_13Kernel_traitsI13__nv_bfloat16S2_fS2_fjLj512ELj1ELj4ELj1ELj16ENS_18Kernel_traits_baseILj512ES2_S2_fS2_fjLj128EEEEELb1ELb1ELb0EEEvNS_9FwdParamsE)
        /*04ac*/ 	.word	0x00000000


	//----- nvinfo : EIATTR_REGCOUNT
	.align		4
.L_208:
        /*04b0*/ 	.byte	0x04, 0x2f
        /*04b2*/ 	.short	(.L_210 - .L_209)
	.align		4
.L_209:
        /*04b4*/ 	.word	index@(_ZN10layer_norm31ln_parallel_residual_fwd_kernelINS_13Kernel_traitsI13__nv_bfloat16S2_fS2_fjLj512ELj1ELj4ELj1ELj16ENS_18Kernel_traits_baseILj512ES2_S2_fS2_fjLj128EEEEELb1ELb0ELb1EEEvNS_9FwdParamsE)
        /*04b8*/ 	.word	0x00000080


	//----- nvinfo : EIATTR_FRAME_SIZE
	.align		4
.L_210:
        /*04bc*/ 	.byte	0x04, 0x11
        /*04be*/ 	.short	(.L_212 - .L_211)
	.align		4
.L_211:
        /*04c0*/ 	.word	index@(_ZN10layer_norm31ln_parallel_residual_fwd_kernelINS_13Kernel_traitsI13__nv_bfloat16S2_fS2_fjLj512ELj1ELj4ELj1ELj16ENS_18Kernel_traits_baseILj512ES2_S2_fS2_fjLj128EEEEELb1ELb0ELb1EEEvNS_9FwdParamsE)
        /*04c4*/ 	.word	0x00000000


	//----- nvinfo : EIATTR_REGCOUNT
	.align		4
.L_212:
        /*04c8*/ 	.byte	0x04, 0x2f
        /*04ca*/ 	.short	(.L_214 - .L_213)
	.align		4
.L_213:
        /*04cc*/ 	.word	index@(_ZN10layer_norm31ln_parallel_residual_fwd_kernelINS_13Kernel_traitsI13__nv_bfloat16S2_fS2_fjLj512ELj1ELj4ELj1ELj16ENS_18Kernel_traits_baseILj512ES2_S2_fS2_fjLj128EEEEELb1ELb0ELb0EEEvNS_9FwdParamsE)
        /*04d0*/ 	.word	0x00000096


	//----- nvinfo : EIATTR_FRAME_SIZE
	.align		4
.L_214:
        /*04d4*/ 	.byte	0x04, 0x11
        /*04d6*/ 	.short	(.L_216 - .L_215)
	.align		4
.L_215:
        /*04d8*/ 	.word	index@(_ZN10layer_norm31ln_parallel_residual_fwd_kernelINS_13Kernel_traitsI13__nv_bfloat16S2_fS2_fjLj512ELj1ELj4ELj1ELj16ENS_18Kernel_traits_baseILj512ES2_S2_fS2_fjLj128EEEEELb1ELb0ELb0EEEvNS_9FwdParamsE)
        /*04dc*/ 	.word	0x00000000


	//----- nvinfo : EIATTR_REGCOUNT
	.align		4
.L_216:
        /*04e0*/ 	.byte	0x04, 0x2f
        /*04e2*/ 	.short	(.L_218 - .L_217)
	.align		4
.L_217:
        /*04e4*/ 	.word	index@(_ZN10layer_norm31ln_parallel_residual_fwd_kernelINS_13Kernel_traitsI13__nv_bfloat16S2_fS2_fjLj512ELj1ELj4ELj1ELj16ENS_18Kernel_traits_baseILj512ES2_S2_fS2_fjLj128EEEEELb0ELb1ELb1EEEvNS_9FwdParamsE)
        /*04e8*/ 	.word	0x00000050


	//----- nvinfo : EIATTR_FRAME_SIZE
	.align		4
.L_218:
        /*04ec*/ 	.byte	0x04, 0x11
        /*04ee*/ 	.short	(.L_220 - .L_219)
	.align		4
.L_219:
        /*04f0*/ 	.word	index@(_ZN10layer_norm31ln_parallel_residual_fwd_kernelINS_13Kernel_traitsI13__nv_bfloat16S2_fS2_fjLj512ELj1ELj4ELj1ELj16ENS_18Kernel_traits_baseILj512ES2_S2_fS2_fjLj128EEEEELb0ELb1ELb1EEEvNS_9FwdParamsE)
        /*04f4*/ 	.word	0x00000000


	//----- nvinfo : EIATTR_REGCOUNT
	.align		4
.L_220:
        /*04f8*/ 	.byte	0x04, 0x2f
        /*04fa*/ 	.short	(.L_222 - .L_221)
	.align		4
.L_221:
        /*04fc*/ 	.word	index@(_ZN10layer_norm31ln_parallel_residual_fwd_kernelINS_13Kernel_traitsI13__nv_bfloat16S2_fS2_fjLj512ELj1ELj4ELj1ELj16ENS_18Kernel_traits_baseILj512ES2_S2_fS2_fjLj128EEEEELb0ELb1ELb0EEEvNS_9FwdParamsE)
        /*0500*/ 	.word	0x00000048


	//----- nvinfo : EIATTR_FRAME_SIZE
	.align		4
.L_222:
        /*0504*/ 	.byte	0x04, 0x11
        /*0506*/ 	.short	(.L_224 - .L_223)
	.align		4
.L_223:
        /*0508*/ 	.word	index@(_ZN10layer_norm31ln_parallel_residual_fwd_kernelINS_13Kernel_traitsI13__nv_bfloat16S2_fS2_fjLj512ELj1ELj4ELj1ELj16ENS_18Kernel_traits_baseILj512ES2_S2_fS2_fjLj128EEEEELb0ELb1ELb0EEEvNS_9FwdParamsE)
        /*050c*/ 	.word	0x00000000


	//----- nvinfo : EIATTR_REGCOUNT
	.align		4
.L_224:
        /*0510*/ 	.byte	0x04, 0x2f
        /*0512*/ 	.short	(.L_226 - .L_225)
	.align		4
.L_225:
        /*0514*/ 	.word	index@(_ZN10layer_norm31ln_parallel_residual_fwd_kernelINS_13Kernel_traitsI13__nv_bfloat16S2_fS2_fjLj512ELj1ELj4ELj1ELj16ENS_18Kernel_traits_baseILj512ES2_S2_fS2_fjLj128EEEEELb0ELb0ELb1EEEvNS_9FwdParamsE)
        /*0518*/ 	.word	0x0000007d


	//----- nvinfo : EIATTR_FRAME_SIZE
	.align		4
.L_226:
        /*051c*/ 	.byte	0x04, 0x11
        /*051e*/ 	.short	(.L_228 - .L_227)
	.align		4
.L_227:
        /*0520*/ 	.word	index@(_ZN10layer_norm31ln_parallel_residual_fwd_kernelINS_13Kernel_traitsI13__nv_bfloat16S2_fS2_fjLj512ELj1ELj4ELj1ELj16ENS_18Kernel_traits_baseILj512ES2_S2_fS2_fjLj128EEEEELb0ELb0ELb1EEEvNS_9FwdParamsE)
        /*0524*/ 	.word	0x00000000


	//----- nvinfo : EIATTR_REGCOUNT
	.align		4
.L_228:
        /*0528*/ 	.byte	0x04, 0x2f
        /*052a*/ 	.short	(.L_230 - .L_229)
	.align		4
.L_229:
        /*052c*/ 	.word	index@(_ZN10layer_norm31ln_parallel_residual_fwd_kernelINS_13Kernel_traitsI13__nv_bfloat16S2_fS2_fjLj512ELj1ELj4ELj1ELj16ENS_18Kernel_traits_baseILj512ES2_S2_fS2_fjLj128EEEEELb0ELb0ELb0EEEvNS_9FwdParamsE)
        /*0530*/ 	.word	0x0000007c


	//----- nvinfo : EIATTR_FRAME_SIZE
	.align		4
.L_230:
        /*0534*/ 	.byte	0x04, 0x11
        /*0536*/ 	.short	(.L_232 - .L_231)
	.align		4
.L_231:
        /*0538*/ 	.word	index@(_ZN10layer_norm31ln_parallel_residual_fwd_kernelINS_13Kernel_traitsI13__nv_bfloat16S2_fS2_fjLj512ELj1ELj4ELj1ELj16ENS_18Kernel_traits_baseILj512ES2_S2_fS2_fjLj128EEEEELb0ELb0ELb0EEEvNS_9FwdParamsE)
        /*053c*/ 	.word	0x00000000


	//----- nvinfo : EIATTR_REGCOUNT
	.align		4
.L_232:
        /*0540*/ 	.byte	0x04, 0x2f
        /*0542*/ 	.short	(.L_234 - .L_233)
	.align		4
.L_233:
        /*0544*/ 	.word	index@(_ZN10layer_norm31ln_parallel_residual_fwd_kernelINS_13Kernel_traitsIf13__nv_bfloat16S2_S2_fjLj512ELj1ELj4ELj1ELj16ENS_18Kernel_traits_baseILj512EfS2_S2_S2_fjLj128EEEEELb1ELb1ELb1EEEvNS_9FwdParamsE)
        /*0548*/ 	.word	0x00000060


	//----- nvinfo : EIATTR_FRAME_SIZE
	.align		4
.L_234:
        /*054c*/ 	.byte	0x04, 0x11
        /*054e*/ 	.short	(.L_236 - .L_235)
	.align		4
.L_235:
        /*0550*/ 	.word	index@(_ZN10layer_norm31ln_parallel_residual_fwd_kernelINS_13Kernel_traitsIf13__nv_bfloat16S2_S2_fjLj512ELj1ELj4ELj1ELj16ENS_18Kernel_traits_baseILj512EfS2_S2_S2_fjLj128EEEEELb1ELb1ELb1EEEvNS_9FwdParamsE)
        /*0554*/ 	.word	0x00000000


	//----- nvinfo : EIATTR_REGCOUNT
	.align		4
.L_236:
        /*0558*/ 	.byte	0x04, 0x2f
        /*055a*/ 	.short	(.L_238 - .L_237)
	.align		4
.L_237:
        /*055c*/ 	.word	index@(_ZN10layer_norm31ln_parallel_residual_fwd_kernelINS_13Kernel_traitsIf13__nv_bfloat16S2_S2_fjLj512ELj1ELj4ELj1ELj16ENS_18Kernel_traits_baseILj512EfS2_S2_S2_fjLj128EEEEELb1ELb1ELb0EEEvNS_9FwdParamsE)
        /*0560*/ 	.word	0x00000066


	//----- nvinfo : EIATTR_FRAME_SIZE
	.align		4
.L_238:
        /*0564*/ 	.byte	0x04, 0x11
        /*0566*/ 	.short	(.L_240 - .L_239)
	.align		4
.L_239:
        /*0568*/ 	.word	index@(_ZN10layer_norm31ln_parallel_residual_fwd_kernelINS_13Kernel_traitsIf13__nv_bfloat16S2_S2_fjLj512ELj1ELj4ELj1ELj16ENS_18Kernel_traits_baseILj512EfS2_S2_S2_fjLj128EEEEELb1ELb1ELb0EEEvNS_9FwdParamsE)
        /*056c*/ 	.word	0x00000000


	//----- nvinfo : EIATTR_REGCOUNT
	.align		4
.L_240:
        /*0570*/ 	.byte	0x04, 0x2f
        /*0572*/ 	.short	(.L_242 - .L_241)
	.align		4
.L_241:
        /*0574*/ 	.word	index@(_ZN10layer_norm31ln_parallel_residual_fwd_kernelINS_13Kernel_traitsIf13__nv_bfloat16S2_S2_fjLj512ELj1ELj4ELj1ELj16ENS_18Kernel_traits_baseILj512EfS2_S2_S2_fjLj128EEEEELb1ELb0ELb1EEEvNS_9FwdParamsE)
        /*0578*/ 	.word	0x00000080


	//----- nvinfo : EIATTR_FRAME_SIZE
	.align		4
.L_242:
        /*057c*/ 	.byte	0x04, 0x11
        /*057e*/ 	.short	(.L_244 - .L_243)
	.align		4
.L_243:
        /*0580*/ 	.word	index@(_ZN10layer_norm31ln_parallel_residual_fwd_kernelINS_13Kernel_traitsIf13__nv_bfloat16S2_S2_fjLj512ELj1ELj4ELj1ELj16ENS_18Kernel_traits_baseILj512EfS2_S2_S2_fjLj128EEEEELb1ELb0ELb1EEEvNS_9FwdParamsE)
        /*0584*/ 	.word	0x00000000


	//----- nvinfo : EIATTR_REGCOUNT
	.align		4
.L_244:
        /*0588*/ 	.byte	0x04, 0x2f
        /*058a*/ 	.short	(.L_246 - .L_245)
	.align		4
.L_245:
        /*058c*/ 	.word	index@(_ZN10layer_norm31ln_parallel_residual_fwd_kernelINS_13Kernel_traitsIf13__nv_bfloat16S2_S2_fjLj512ELj1ELj4ELj1ELj16ENS_18Kernel_traits_baseILj512EfS2_S2_S2_fjLj128EEEEELb1ELb0ELb0EEEvNS_9FwdParamsE)
        /*0590*/ 	.word	0x00000080


	//----- nvinfo : EIATTR_FRAME_SIZE
	.align		4
.L_246:
        /*0594*/ 	.byte	0x04, 0x11
        /*0596*/ 	.short	(.L_248 - .L_247)
	.align		4
.L_247:
        /*0598*/ 	.word	index@(_ZN10layer_norm31ln_parallel_residual_fwd_kernelINS_13Kernel_traitsIf13__nv_bfloat16S2_S2_fjLj512ELj1ELj4ELj1ELj16ENS_18Kernel_traits_baseILj512EfS2_S2_S2_fjLj128EEEEELb1ELb0ELb0EEEvNS_9FwdParamsE)
        /*059c*/ 	.word	0x00000008


	//----- nvinfo : EIATTR_REGCOUNT
	.align		4
.L_248:
        /*05a0*/ 	.byte	0x04, 0x2f
        /*05a2*/ 	.short	(.L_250 - .L_249)
	.align		4
.L_249:
        /*05a4*/ 	.word	index@(_ZN10layer_norm31ln_parallel_residual_fwd_kernelINS_13Kernel_traitsIf13__nv_bfloat16S2_S2_fjLj512ELj1ELj4ELj1ELj16ENS_18Kernel_traits_baseILj512EfS2_S2_S2_fjLj128EEEEELb0ELb1ELb1EEEvNS_9FwdParamsE)
        /*05a8*/ 	.word	0x00000048


	//----- nvinfo : EIATTR_FRAME_SIZE
	.align		4
.L_250:
        /*05ac*/ 	.byte	0x04, 0x11
        /*05ae*/ 	.short	(.L_252 - .L_251)
	.align		4
.L_251:
        /*05b0*/ 	.word	index@(_ZN10layer_norm31ln_parallel_residual_fwd_kernelINS_13Kernel_traitsIf13__nv_bfloat16S2_S2_fjLj512ELj1ELj4ELj1ELj16ENS_18Kernel_traits_baseILj512EfS2_S2_S2_fjLj128EEEEELb0ELb1ELb1EEEvNS_9FwdParamsE)
        /*05b4*/ 	.word	0x00000000


	//----- nvinfo : EIATTR_REGCOUNT
	.align		4
.L_252:
        /*05b8*/ 	.byte	0x04, 0x2f
        /*05ba*/ 	.short	(.L_254 - .L_253)
	.align		4
.L_253:
        /*05bc*/ 	.word	index@(_ZN10layer_norm31ln_parallel_residual_fwd_kernelINS_13Kernel_traitsIf13__nv_bfloat16S2_S2_fjLj512ELj1ELj4ELj1ELj16ENS_18Kernel_traits_baseILj512EfS2_S2_S2_fjLj128EEEEELb0ELb1ELb0EEEvNS_9FwdParamsE)
        /*05c0*/ 	.word	0x00000050


	//----- nvinfo : EIATTR_FRAME_SIZE
	.align		4
.L_254:
        /*05c4*/ 	.byte	0x04, 0x11
        /*05c6*/ 	.short	(.L_256 - .L_255)
	.align		4
.L_255:
        /*05c8*/ 	.word	index@(_ZN10layer_norm31ln_parallel_residual_fwd_kernelINS_13Kernel_traitsIf13__nv_bfloat16S2_S2_fjLj512ELj1ELj4ELj1ELj16ENS_18Kernel_traits_baseILj512EfS2_S2_S2_fjLj128EEEEELb0ELb1ELb0EEEvNS_9FwdParamsE)
        /*05cc*/ 	.word	0x00000000


	//----- nvinfo : EIATTR_REGCOUNT
	.align		4
.L_256:
        /*05d0*/ 	.byte	0x04, 0x2f
        /*05d2*/ 	.short	(.L_258 - .L_257)
	.align		4
.L_257:
        /*05d4*/ 	.word	index@(_ZN10layer_norm31ln_parallel_residual_fwd_kernelINS_13Kernel_traitsIf13__nv_bfloat16S2_S2_fjLj512ELj1ELj4ELj1ELj16ENS_18Kernel_traits_baseILj512EfS2_S2_S2_fjLj128EEEEELb0ELb0ELb1EEEvNS_9FwdParamsE)
        /*05d8*/ 	.word	0x00000080


	//----- nvinfo : EIATTR_FRAME_SIZE
	.align		4
.L_258:
        /*05dc*/ 	.byte	0x04, 0x11
        /*05de*/ 	.short	(.L_260 - .L_259)
	.align		4
.L_259:
        /*05e0*/ 	.word	index@(_ZN10layer_norm31ln_parallel_residual_fwd_kernelINS_13Kernel_traitsIf13__nv_bfloat16S2_S2_fjLj512ELj1ELj4ELj1ELj16ENS_18Kernel_traits_baseILj512EfS2_S2_S2_fjLj128EEEEELb0ELb0ELb1EEEvNS_9FwdParamsE)
        /*05e4*/ 	.word	0x00000000


	//----- nvinfo : EIATTR_REGCOUNT
	.align		4
.L_260:
        /*05e8*/ 	.byte	0x04, 0x2f
        /*05ea*/ 	.short	(.L_262 - .L_261)
	.align		4
.L_261:
        /*05ec*/ 	.word	index@(_ZN10layer_norm31ln_parallel_residual_fwd_kernelINS_13Kernel_traitsIf13__nv_bfloat16S2_S2_fjLj512ELj1ELj4ELj1ELj16ENS_18Kernel_traits_baseILj512EfS2_S2_S2_fjLj128EEEEELb0ELb0ELb0EEEvNS_9FwdParamsE)
        /*05f0*/ 	.word	0x00000078


	//----- nvinfo : EIATTR_FRAME_SIZE
	.align		4
.L_262:
        /*05f4*/ 	.byte	0x04, 0x11
        /*05f6*/ 	.short	(.L_264 - .L_263)
	.align		4
.L_263:
        /*05f8*/ 	.word	index@(_ZN10layer_norm31ln_parallel_residual_fwd_kernelINS_13Kernel_traitsIf13__nv_bfloat16S2_S2_fjLj512ELj1ELj4ELj1ELj16ENS_18Kernel_traits_baseILj512EfS2_S2_S2_fjLj128EEEEELb0ELb0ELb0EEEvNS_9FwdParamsE)
        /*05fc*/ 	.word	0x00000000


	//----- nvinfo : EIATTR_REGCOUNT
	.align		4
.L_264:
        /*0600*/ 	.byte	0x04, 0x2f
        /*0602*/ 	.short	(.L_266 - .L_265)
	.align		4
.L_265:
        /*0604*/ 	.word	index@(_ZN10layer_norm31ln_parallel_residual_fwd_kernelINS_13Kernel_traitsI6__halfS2_S2_S2_fjLj512ELj1ELj4ELj1ELj16ENS_18Kernel_traits_baseILj512ES2_S2_S2_S2_fjLj128EEEEELb1ELb1ELb1EEEvNS_9FwdParamsE)
        /*0608*/ 	.word	0x00000060


	//----- nvinfo : EIATTR_FRAME_SIZE
	.align		4
.L_266:
        /*060c*/ 	.byte	0x04, 0x11
        /*060e*/ 	.short	(.L_268 - .L_267)
	.align		4
.L_267:
        /*0610*/ 	.word	index@(_ZN10layer_norm31ln_parallel_residual_fwd_kernelINS_13Kernel_traitsI6__halfS2_S2_S2_fjLj512ELj1ELj4ELj1ELj16ENS_18Kernel_traits_baseILj512ES2_S2_S2_S2_fjLj128EEEEELb1ELb1ELb1EEEvNS_9FwdParamsE)
        /*0614*/ 	.word	0x00000000


	//----- nvinfo : EIATTR_REGCOUNT
	.align		4
.L_268:
        /*0618*/ 	.byte	0x04, 0x2f
        /*061a*/ 	.short	(.L_270 - .L_269)
	.align		4
.L_269:
        /*061c*/ 	.word	index@(_ZN10layer_norm31ln_parallel_residual_fwd_kernelINS_13Kernel_traitsI6__halfS2_S2_S2_fjLj512ELj1ELj4ELj1ELj16ENS_18Kernel_traits_baseILj512ES2_S2_S2_S2_fjLj128EEEEELb1ELb1ELb0EEEvNS_9FwdParamsE)
        /*0620*/ 	.word	0x00000054


	//----- nvinfo : EIATTR_FRAME_SIZE
	.align		4
.L_270:
        /*0624*/ 	.byte	0x04, 0x11
        /*0626*/ 	.short	(.L_272 - .L_271)
	.align		4
.L_271:
        /*0628*/ 	.word	index@(_ZN10layer_norm31ln_parallel_residual_fwd_kernelINS_13Kernel_traitsI6__halfS2_S2_S2_fjLj512ELj1ELj4ELj1ELj16ENS_18Kernel_traits_baseILj512ES2_S2_S2_S2_fjLj128EEEEELb1ELb1ELb0EEEvNS_9FwdParamsE)
        /*062c*/ 	.word	0x00000000


	//----- nvinfo : EIATTR_REGCOUNT
	.align		4
.L_272:
        /*0630*/ 	.byte	0x04, 0x2f
        /*0632*/ 	.short	(.L_274 - .L_273)
	.align		4
.L_273:
        /*0634*/ 	.word	index@(_ZN10layer_norm31ln_parallel_residual_fwd_kernelINS_13Kernel_traitsI6__halfS2_S2_S2_fjLj512ELj1ELj4ELj1ELj16ENS_18Kernel_traits_baseILj512ES2_S2_S2_S2_fjLj128EEEEELb1ELb0ELb1EEEvNS_9FwdParamsE)
        /*0638*/ 	.word	0x00000080


	//----- nvinfo : EIATTR_FRAME_SIZE
	.align		4
.L_274:
        /*063c*/ 	.byte	0x04, 0x11
        /*063e*/ 	.short	(.L_276 - .L_275)
	.align		4
.L_275:
        /*0640*/ 	.word	index@(_ZN10layer_norm31ln_parallel_residual_fwd_kernelINS_13Kernel_traitsI6__halfS2_S2_S2_fjLj512ELj1ELj4ELj1ELj16ENS_18Kernel_traits_baseILj512ES2_S2_S2_S2_fjLj128EEEEELb1ELb0ELb1EEEvNS_9FwdParamsE)
        /*0644*/ 	.word	0x00000008


	//----- nvinfo : EIATTR_REGCOUNT
	.align		4
.L_276:
        /*0648*/ 	.byte	0x04, 0x2f
        /*064a*/ 	.short	(.L_278 - .L_277)
	.align		4
.L_277:
        /*064c*/ 	.word	index@(_ZN10layer_norm31ln_parallel_residual_fwd_kernelINS_13Kernel_traitsI6__halfS2_S2_S2_fjLj512ELj1ELj4ELj1ELj16ENS_18Kernel_traits_baseILj512ES2_S2_S2_S2_fjLj128EEEEELb1ELb0ELb0EEEvNS_9FwdParamsE)
        /*0650*/ 	.word	0x00000070


	//----- nvinfo : EIATTR_FRAME_SIZE
	.align		4
.L_278:
        /*0654*/ 	.byte	0x04, 0x11
        /*0656*/ 	.short	(.L_280 - .L_279)
	.align		4
.L_279:
        /*0658*/ 	.word	index@(_ZN10layer_norm31ln_parallel_residual_fwd_kernelINS_13Kernel_traitsI6__halfS2_S2_S2_fjLj512ELj1ELj4ELj1ELj16ENS_18Kernel_traits_baseILj512ES2_S2_S2_S2_fjLj128EEEEELb1ELb0ELb0EEEvNS_9FwdParamsE)
        /*065c*/ 	.word	0x00000000


	//----- nvinfo : EIATTR_REGCOUNT
	.align		4
.L_280:
        /*0660*/ 	.byte	0x04, 0x2f
        /*0662*/ 	.short	(.L_282 - .L_281)
	.align		4
.L_281:
        /*0664*/ 	.word	index@(_ZN10layer_norm31ln_parallel_residual_fwd_kernelINS_13Kernel_traitsI6__halfS2_S2_S2_fjLj512ELj1ELj4ELj1ELj16ENS_18Kernel_traits_baseILj512ES2_S2_S2_S2_fjLj128EEEEELb0ELb1ELb1EEEvNS_9FwdParamsE)
        /*0668*/ 	.word	0x00000050


	//----- nvinfo : EIATTR_FRAME_SIZE
	.align		4
.L_282:
        /*066c*/ 	.byte	0x04, 0x11
        /*066e*/ 	.short	(.L_284 - .L_283)
	.align		4
.L_283:
        /*0670*/ 	.word	index@(_ZN10layer_norm31ln_parallel_residual_fwd_kernelINS_13Kernel_traitsI6__halfS2_S2_S2_fjLj512ELj1ELj4ELj1ELj16ENS_18Kernel_traits_baseILj512ES2_S2_S2_S2_fjLj128EEEEELb0ELb1ELb1EEEvNS_9FwdParamsE)
        /*0674*/ 	.word	0x00000000


	//----- nvinfo : EIATTR_REGCOUNT
	.align		4
.L_284:
        /*0678*/ 	.byte	0x04, 0x2f
        /*067a*/ 	.short	(.L_286 - .L_285)
	.align		4
.L_285:
        /*067c*/ 	.word	index@(_ZN10layer_norm31ln_parallel_residual_fwd_kernelINS_13Kernel_traitsI6__halfS2_S2_S2_fjLj512ELj1ELj4ELj1ELj16ENS_18Kernel_traits_baseILj512ES2_S2_S2_S2_fjLj128EEEEELb0ELb1ELb0EEEvNS_9FwdParamsE)
        /*0680*/ 	.word	0x00000040


	//----- nvinfo : EIATTR_FRAME_SIZE
	.align		4
.L_286:
        /*0684*/ 	.byte	0x04, 0x11
        /*0686*/ 	.short	(.L_288 - .L_287)
	.align		4
.L_287:
        /*0688*/ 	.word	index@(_ZN10layer_norm31ln_parallel_residual_fwd_kernelINS_13Kernel_traitsI6__halfS2_S2_S2_fjLj512ELj1ELj4ELj1ELj16ENS_18Kernel_traits_baseILj512ES2_S2_S2_S2_fjLj128EEEEELb0ELb1ELb0EEEvNS_9FwdParamsE)
        /*068c*/ 	.word	0x00000000


	//----- nvinfo : EIATTR_REGCOUNT
	.align		4
.L_288:
        /*0690*/ 	.byte	0x04, 0x2f
        /*0692*/ 	.short	(.L_290 - .L_289)
	.align		4
.L_289:
        /*0694*/ 	.word	index@(_ZN10layer_norm31ln_parallel_residual_fwd_kernelINS_13Kernel_traitsI6__halfS2_S2_S2_fjLj512ELj1ELj4ELj1ELj16ENS_18Kernel_traits_baseILj512ES2_S2_S2_S2_fjLj128EEEEELb0ELb0ELb1EEEvNS_9FwdParamsE)
        /*0698*/ 	.word	0x0000007f


	//----- nvinfo : EIATTR_FRAME_SIZE
	.align		4
.L_290:
        /*069c*/ 	.byte	0x04, 0x11
        /*069e*/ 	.short	(.L_292 - .L_291)
	.align		4
.L_291:
        /*06a0*/ 	.word	index@(_ZN10layer_norm31ln_parallel_residual_fwd_kernelINS_13Kernel_traitsI6__halfS2_S2_S2_fjLj512ELj1ELj4ELj1ELj16ENS_18Kernel_traits_baseILj512ES2_S2_S2_S2_fjLj128EEEEELb0ELb0ELb1EEEvNS_9FwdParamsE)
        /*06a4*/ 	.word	0x00000000


	//----- nvinfo : EIATTR_REGCOUNT
	.align		4
.L_292:
        /*06a8*/ 	.byte	0x04, 0x2f
        /*06aa*/ 	.short	(.L_294 - .L_293)
	.align		4
.L_293:
        /*06ac*/ 	.word	index@(_ZN10layer_norm31ln_parallel_residual_fwd_kernelINS_13Kernel_traitsI6__halfS2_S2_S2_fjLj512ELj1ELj4ELj1ELj16ENS_18Kernel_traits_baseILj512ES2_S2_S2_S2_fjLj128EEEEELb0ELb0ELb0EEEvNS_9FwdParamsE)
        /*06b0*/ 	.word	0x0000005d


	//----- nvinfo : EIATTR_FRAME_SIZE
	.align		4
.L_294:
        /*06b4*/ 	.byte	0x04, 0x11
        /*06b6*/ 	.short	(.L_296 - .L_295)
	.align		4
.L_295:
        /*06b8*/ 	.word	index@(_ZN10layer_norm31ln_parallel_residual_fwd_kernelINS_13Kernel_traitsI6__halfS2_S2_S2_fjLj512ELj1ELj4ELj1ELj16ENS_18Kernel_traits_baseILj512ES2_S2_S2_S2_fjLj128EEEEELb0ELb0ELb0EEEvNS_9FwdParamsE)
        /*06bc*/ 	.word	0x00000000


	//----- nvinfo : EIATTR_REGCOUNT
	.align		4
.L_296:
        /*06c0*/ 	.byte	0x04, 0x2f
        /*06c2*/ 	.short	(.L_298 - .L_297)
	.align		4
.L_297:
        /*06c4*/ 	.word	index@(_ZN10layer_norm31ln_parallel_residual_fwd_kernelINS_13Kernel_traitsI13__nv_bfloat16S2_S2_S2_fjLj512ELj1ELj4ELj1ELj16ENS_18Kernel_traits_baseILj512ES2_S2_S2_S2_fjLj128EEEEELb1ELb1ELb1EEEvNS_9FwdParamsE)
        /*06c8*/ 	.word	0x00000060


	//----- nvinfo : EIATTR_FRAME_SIZE
	.align		4
.L_298:
        /*06cc*/ 	.byte	0x04, 0x11
        /*06ce*/ 	.short	(.L_300 - .L_299)
	.align		4
.L_299:
        /*06d0*/ 	.word	index@(_ZN10layer_norm31ln_parallel_residual_fwd_kernelINS_13Kernel_traitsI13__nv_bfloat16S2_S2_S2_fjLj512ELj1ELj4ELj1ELj16ENS_18Kernel_traits_baseILj512ES2_S2_S2_S2_fjLj128EEEEELb1ELb1ELb1EEEvNS_9FwdParamsE)
        /*06d4*/ 	.word	0x00000008


	//----- nvinfo : EIATTR_REGCOUNT
	.align		4
.L_300:
        /*06d8*/ 	.byte	0x04, 0x2f
        /*06da*/ 	.short	(.L_302 - .L_301)
	.align		4
.L_301:
        /*06dc*/ 	.word	index@(_ZN10layer_norm31ln_parallel_residual_fwd_kernelINS_13Kernel_traitsI13__nv_bfloat16S2_S2_S2_fjLj512ELj1ELj4ELj1ELj16ENS_18Kernel_traits_baseILj512ES2_S2_S2_S2_fjLj128EEEEELb1ELb1ELb0EEEvNS_9FwdParamsE)
        /*06e0*/ 	.word	0x00000068


	//----- nvinfo : EIATTR_FRAME_SIZE
	.align		4
.L_302:
        /*06e4*/ 	.byte	0x04, 0x11
        /*06e6*/ 	.short	(.L_304 - .L_303)
	.align		4
.L_303:
        /*06e8*/ 	.word	index@(_ZN10layer_norm31ln_parallel_residual_fwd_kernelINS_13Kernel_traitsI13__nv_bfloat16S2_S2_S2_fjLj512ELj1ELj4ELj1ELj16ENS_18Kernel_traits_baseILj512ES2_S2_S2_S2_fjLj128EEEEELb1ELb1ELb0EEEvNS_9FwdParamsE)
        /*06ec*/ 	.word	0x00000000


	//----- nvinfo : EIATTR_REGCOUNT
	.align		4
.L_304:
        /*06f0*/ 	.byte	0x04, 0x2f
        /*06f2*/ 	.short	(.L_306 - .L_305)
	.align		4
.L_305:
        /*06f4*/ 	.word	index@(_ZN10layer_norm31ln_parallel_residual_fwd_kernelINS_13Kernel_traitsI13__nv_bfloat16S2_S2_S2_fjLj512ELj1ELj4ELj1ELj16ENS_18Kernel_traits_baseILj512ES2_S2_S2_S2_fjLj128EEEEELb1ELb0ELb1EEEvNS_9FwdParamsE)
        /*06f8*/ 	.word	0x00000080


	//----- nvinfo : EIATTR_FRAME_SIZE
	.align		4
.L_306:
        /*06fc*/ 	.byte	0x04, 0x11
        /*06fe*/ 	.short	(.L_308 - .L_307)
	.align		4
.L_307:
        /*0700*/ 	.word	index@(_ZN10layer_norm31ln_parallel_residual_fwd_kernelINS_13Kernel_traitsI13__nv_bfloat16S2_S2_S2_fjLj512ELj1ELj4ELj1ELj16ENS_18Kernel_traits_baseILj512ES2_S2_S2_S2_fjLj128EEEEELb1ELb0ELb1EEEvNS_9FwdParamsE)
        /*0704*/ 	.word	0x00000008


	//----- nvinfo : EIATTR_REGCOUNT
	.align		4
.L_308:
        /*0708*/ 	.byte	0x04, 0x2f
        /*070a*/ 	.short	(.L_310 - .L_309)
	.align		4
.L_309:
        /*070c*/ 	.word	index@(_ZN10layer_norm31ln_parallel_residual_fwd_kernelINS_13Kernel_traitsI13__nv_bfloat16S2_S2_S2_fjLj512ELj1ELj4ELj1ELj16ENS_18Kernel_traits_baseILj512ES2_S2_S2_S2_fjLj128EEEEELb1ELb0ELb0EEEvNS_9FwdParamsE)
        /*0710*/ 	.word	0x0000008f


	//----- nvinfo : EIATTR_FRAME_SIZE
	.align		4
.L_310:
        /*0714*/ 	.byte	0x04, 0x11
        /*0716*/ 	.short	(.L_312 - .L_311)
	.align		4
.L_311:
        /*0718*/ 	.word	index@(_ZN10layer_norm31ln_parallel_residual_fwd_kernelINS_13Kernel_traitsI13__nv_bfloat16S2_S2_S2_fjLj512ELj1ELj4ELj1ELj16ENS_18Kernel_traits_baseILj512ES2_S2_S2_S2_fjLj128EEEEELb1ELb0ELb0EEEvNS_9FwdParamsE)
        /*071c*/ 	.word	0x00000000


	//----- nvinfo : EIATTR_REGCOUNT
	.align		4
.L_312:
        /*0720*/ 	.byte	0x04, 0x2f
        /*0722*/ 	.short	(.L_314 - .L_313)
	.align		4
.L_313:
        /*0724*/ 	.word	index@(_ZN10layer_norm31ln_parallel_residual_fwd_kernelINS_13Kernel_traitsI13__nv_bfloat16S2_S2_S2_fjLj512ELj1ELj4ELj1ELj16ENS_18Kernel_traits_baseILj512ES2_S2_S2_S2_fjLj128EEEEELb0ELb1ELb1EEEvNS_9FwdParamsE)
        /*0728*/ 	.word	0x00000048


	//----- nvinfo : EIATTR_FRAME_SIZE
	.align		4
.L_314:
        /*072c*/ 	.byte	0x04, 0x11
        /*072e*/ 	.short	(.L_316 - .L_315)
	.align		4
.L_315:
        /*0730*/ 	.word	index@(_ZN10layer_norm31ln_parallel_residual_fwd_kernelINS_13Kernel_traitsI13__nv_bfloat16S2_S2_S2_fjLj512ELj1ELj4ELj1ELj16ENS_18Kernel_traits_baseILj512ES2_S2_S2_S2_fjLj128EEEEELb0ELb1ELb1EEEvNS_9FwdParamsE)
        /*0734*/ 	.word	0x00000008


	//----- nvinfo : EIATTR_REGCOUNT
	.align		4
.L_316:
        /*0738*/ 	.byte	0x04, 0x2f
        /*073a*/ 	.short	(.L_318 - .L_317)
	.align		4
.L_317:
        /*073c*/ 	.word	index@(_ZN10layer_norm31ln_parallel_residual_fwd_kernelINS_13Kernel_traitsI13__nv_bfloat16S2_S2_S2_fjLj512ELj1ELj4ELj1ELj16ENS_18Kernel_traits_baseILj512ES2_S2_S2_S2_fjLj128EEEEELb0ELb1ELb0EEEvNS_9FwdParamsE)
        /*0740*/ 	.word	0x00000048


	//----- nvinfo : EIATTR_FRAME_SIZE
	.align		4
.L_318:
        /*0744*/ 	.byte	0x04, 0x11
        /*0746*/ 	.short	(.L_320 - .L_319)
	.align		4
.L_319:
        /*0748*/ 	.word	index@(_ZN10layer_norm31ln_parallel_residual_fwd_kernelINS_13Kernel_traitsI13__nv_bfloat16S2_S2_S2_fjLj512ELj1ELj4ELj1ELj16ENS_18Kernel_traits_baseILj512ES2_S2_S2_S2_fjLj128EEEEELb0ELb1ELb0EEEvNS_9FwdParamsE)
        /*074c*/ 	.word	0x00000000


	//----- nvinfo : EIATTR_REGCOUNT
	.align		4
.L_320:
        /*0750*/ 	.byte	0x04, 0x2f
        /*0752*/ 	.short	(.L_322 - .L_321)
	.align		4
.L_321:
        /*0754*/ 	.word	index@(_ZN10layer_norm31ln_parallel_residual_fwd_kernelINS_13Kernel_traitsI13__nv_bfloat16S2_S2_S2_fjLj512ELj1ELj4ELj1ELj16ENS_18Kernel_traits_baseILj512ES2_S2_S2_S2_fjLj128EEEEELb0ELb0ELb1EEEvNS_9FwdParamsE)
        /*0758*/ 	.word	0x0000007f


	//----- nvinfo : EIATTR_FRAME_SIZE
	.align		4
.L_322:
        /*075c*/ 	.byte	0x04, 0x11
        /*075e*/ 	.short	(.L_324 - .L_323)
	.align		4
.L_323:
        /*0760*/ 	.word	index@(_ZN10layer_norm31ln_parallel_residual_fwd_kernelINS_13Kernel_traitsI13__nv_bfloat16S2_S2_S2_fjLj512ELj1ELj4ELj1ELj16ENS_18Kernel_traits_baseILj512ES2_S2_S2_S2_fjLj128EEEEELb0ELb0ELb1EEEvNS_9FwdParamsE)
        /*0764*/ 	.word	0x00000000


	//----- nvinfo : EIATTR_REGCOUNT
	.align		4
.L_324:
        /*0768*/ 	.byte	0x04, 0x2f
        /*076a*/ 	.short	(.L_326 - .L_325)
	.align		4
.L_325:
        /*076c*/ 	.word	index@(_ZN10layer_norm31ln_parallel_residual_fwd_kernelINS_13Kernel_traitsI13__nv_bfloat16S2_S2_S2_fjLj512ELj1ELj4ELj1ELj16ENS_18Kernel_traits_baseILj512ES2_S2_S2_S2_fjLj128EEEEELb0ELb0ELb0EEEvNS_9FwdParamsE)
        /*0770*/ 	.word	0x0000007c


	//----- nvinfo : EIATTR_FRAME_SIZE
	.align		4
.L_326:
        /*0774*/ 	.byte	0x04, 0x11
        /*0776*/ 	.short	(.L_328 - .L_327)
	.align		4
.L_327:
        /*0778*/ 	.word	index@(_ZN10layer_norm31ln_parallel_residual_fwd_kernelINS_13Kernel_traitsI13__nv_bfloat16S2_S2_S2_fjLj512ELj1ELj4ELj1ELj16ENS_18Kernel_traits_baseILj512ES2_S2_S2_S2_fjLj128EEEEELb0ELb0ELb0EEEvNS_9FwdParamsE)
        /*077c*/ 	.word	0x00000000


	//----- nvinfo : EIATTR_MIN_STACK_SIZE
	.align		4
.L_328:
        /*0780*/ 	.byte	0x04, 0x12
        /*0782*/ 	.short	(.L_330 - .L_329)
	.align		4
.L_329:
        /*0784*/ 	.word	index@(_ZN10layer_norm31ln_parallel_residual_fwd_kernelINS_13Kernel_traitsI13__nv_bfloat16S2_S2_S2_fjLj512ELj1ELj4ELj1ELj16ENS_18Kernel_traits_baseILj512ES2_S2_S2_S2_fjLj128EEEEELb0ELb0ELb0EEEvNS_9FwdParamsE)
        /*0788*/ 	.word	0x00000000


	//----- nvinfo : EIATTR_MIN_STACK_SIZE
	.align		4
.L_330:
        /*078c*/ 	.byte	0x04, 0x12
        /*078e*/ 	.short	(.L_332 - .L_331)
	.align		4
.L_331:
        /*0790*/ 	.word	index@(_ZN10layer_norm31ln_parallel_residual_fwd_kernelINS_13Kernel_traitsI13__nv_bfloat16S2_S2_S2_fjLj512ELj1ELj4ELj1ELj16ENS_18Kernel_traits_baseILj512ES2_S2_S2_S2_fjLj128EEEEELb0ELb0ELb1EEEvNS_9FwdParamsE)
        /*0794*/ 	.word	0x00000000


	//----- nvinfo : EIATTR_MIN_STACK_SIZE
	.align		4
.L_332:
        /*0798*/ 	.byte	0x04, 0x12
        /*079a*/ 	.short	(.L_334 - .L_333)
	.align		4
.L_333:
        /*079c*/ 	.word	index@(_ZN10layer_norm31ln_parallel_residual_fwd_kernelINS_13Kernel_traitsI13__nv_bfloat16S2_S2_S2_fjLj512ELj1ELj4ELj1ELj16ENS_18Kernel_traits_baseILj512ES2_S2_S2_S2_fjLj128EEEEELb0ELb1ELb0EEEvNS_9FwdParamsE)
        /*07a0*/ 	.word	0x00000000


	//----- nvinfo : EIATTR_MIN_STACK_SIZE
	.align		4
.L_334:
        /*07a4*/ 	.byte	0x04, 0x12
        /*07a6*/ 	.short	(.L_336 - .L_335)
	.align		4
.L_335:
        /*07a8*/ 	.word	index@(_ZN10layer_norm31ln_parallel_residual_fwd_kernelINS_13Kernel_traitsI13__nv_bfloat16S2_S2_S2_fjLj512ELj1ELj4ELj1ELj16ENS_18Kernel_traits_baseILj512ES2_S2_S2_S2_fjLj128EEEEELb0ELb1ELb1EEEvNS_9FwdParamsE)
        /*07ac*/ 	.word	0x00000008


	//----- nvinfo : EIATTR_MIN_STACK_SIZE
	.align		4
.L_336:
        /*07b0*/ 	.byte	0x04, 0x12
        /*07b2*/ 	.short	(.L_338 - .L_337)
	.align		4
.L_337:
        /*07b4*/ 	.word	index@(_ZN10layer_norm31ln_parallel_residual_fwd_kernelINS_13Kernel_traitsI13__nv_bfloat16S2_S2_S2_fjLj512ELj1ELj4ELj1ELj16ENS_18Kernel_traits_baseILj512ES2_S2_S2_S2_fjLj128EEEEELb1ELb0ELb0EEEvNS_9FwdParamsE)
        /*07b8*/ 	.word	0x00000000


	//----- nvinfo : EIATTR_MIN_STACK_SIZE
	.align		4
.L_338:
        /*07bc*/ 	.byte	0x04, 0x12
        /*07be*/ 	.short	(.L_340 - .L_339)
	.align		4
.L_339:
        /*07c0*/ 	.word	index@(_ZN10layer_norm31ln_parallel_residual_fwd_kernelINS_13Kernel_traitsI13__nv_bfloat16S2_S2_S2_fjLj512ELj1ELj4ELj1ELj16ENS_18Kernel_traits_baseILj512ES2_S2_S2_S2_fjLj128EEEEELb1ELb0ELb1EEEvNS_9FwdParamsE)
        /*07c4*/ 	.word	0x00000008


	//----- nvinfo : EIATTR_MIN_STACK_SIZE
	.align		4
.L_340:
        /*07c8*/ 	.byte	0x04, 0x12
        /*07ca*/ 	.short	(.L_342 - .L_341)
	.align		4
.L_341:
        /*07cc*/ 	.word	index@(_ZN10layer_norm31ln_parallel_residual_fwd_kernelINS_13Kernel_traitsI13__nv_bfloat16S2_S2_S2_fjLj512ELj1ELj4ELj1ELj16ENS_18Kernel_traits_baseILj512ES2_S2_S2_S2_fjLj128EEEEELb1ELb1ELb0EEEvNS_9FwdParamsE)
        /*07d0*/ 	.word	0x00000000


	//----- nvinfo : EIATTR_MIN_STACK_SIZE
	.align		4
.L_342:
        /*07d4*/ 	.byte	0x04, 0x12
        /*07d6*/ 	.short	(.L_344 - .L_343)
	.align		4
.L_343:
        /*07d8*/ 	.word	index@(_ZN10layer_norm31ln_parallel_residual_fwd_kernelINS_13Kernel_traitsI13__nv_bfloat16S2_S2_S2_fjLj512ELj1ELj4ELj1ELj16ENS_18Kernel_traits_baseILj512ES2_S2_S2_S2_fjLj128EEEEELb1ELb1ELb1EEEvNS_9FwdParamsE)
        /*07dc*/ 	.word	0x00000008


	//----- nvinfo : EIATTR_MIN_STACK_SIZE
	.align		4
.L_344:
        /*07e0*/ 	.byte	0x04, 0x12
        /*07e2*/ 	.short	(.L_346 - .L_345)
	.align		4
.L_345:
        /*07e4*/ 	.word	index@(_ZN10layer_norm31ln_parallel_residual_fwd_kernelINS_13Kernel_traitsI6__halfS2_S2_S2_fjLj512ELj1ELj4ELj1ELj16ENS_18Kernel_traits_baseILj512ES2_S2_S2_S2_fjLj128EEEEELb0ELb0ELb0EEEvNS_9FwdParamsE)
        /*07e8*/ 	.word	0x00000000


	//----- nvinfo : EIATTR_MIN_STACK_SIZE
	.align		4
.L_346:
        /*07ec*/ 	.byte	0x04, 0x12
        /*07ee*/ 	.short	(.L_348 - .L_347)
	.align		4
.L_347:
        /*07f0*/ 	.word	index@(_ZN10layer_norm31ln_parallel_residual_fwd_kernelINS_13Kernel_traitsI6__halfS2_S2_S2_fjLj512ELj1ELj4ELj1ELj16ENS_18Kernel_traits_baseILj512ES2_S2_S2_S2_fjLj128EEEEELb0ELb0ELb1EEEvNS_9FwdParamsE)
        /*07f4*/ 	.word	0x00000000


	//----- nvinfo : EIATTR_MIN_STACK_SIZE
	.align		4
.L_348:
        /*07f8*/ 	.byte	0x04, 0x12
        /*07fa*/ 	.short	(.L_350 - .L_349)
	.align		4
.L_349:
        /*07fc*/ 	.word	index@(_ZN10layer_norm31ln_parallel_residual_fwd_kernelINS_13Kernel_traitsI6__halfS2_S2_S2_fjLj512ELj1ELj4ELj1ELj16ENS_18Kernel_traits_baseILj512ES2_S2_S2_S2_fjLj128EEEEELb0ELb1ELb0EEEvNS_9FwdParamsE)
        /*0800*/ 	.word	0x00000000


	//----- nvinfo : EIATTR_MIN_STACK_SIZE
	.align		4
.L_350:
        /*0804*/ 	.byte	0x04, 0x12
        /*0806*/ 	.short	(.L_352 - .L_351)
	.align		4
.L_351:
        /*0808*/ 	.word	index@(_ZN10layer_norm31ln_parallel_residual_fwd_kernelINS_13Kernel_traitsI6__halfS2_S2_S2_fjLj512ELj1ELj4ELj1ELj16ENS_18Kernel_traits_baseILj512ES2_S2_S2_S2_fjLj128EEEEELb0ELb1ELb1EEEvNS_9FwdParamsE)
        /*080c*/ 	.word	0x00000000


	//----- nvinfo : EIATTR_MIN_STACK_SIZE
	.align		4
.L_352:
        /*0810*/ 	.byte	0x04, 0x12
        /*0812*/ 	.short	(.L_354 - .L_353)
	.align		4
.L_353:
        /*0814*/ 	.word	index@(_ZN10layer_norm31ln_parallel_residual_fwd_kernelINS_13Kernel_traitsI6__halfS2_S2_S2_fjLj512ELj1ELj4ELj1ELj16ENS_18Kernel_traits_baseILj512ES2_S2_S2_S2_fjLj128EEEEELb1ELb0ELb0EEEvNS_9FwdParamsE)
        /*0818*/ 	.word	0x00000000


	//----- nvinfo : EIATTR_MIN_STACK_SIZE
	.align		4
.L_354:
        /*081c*/ 	.byte	0x04, 0x12
        /*081e*/ 	.short	(.L_356 - .L_355)
	.align		4
.L_355:
        /*0820*/ 	.word	index@(_ZN10layer_norm31ln_parallel_residual_fwd_kernelINS_13Kernel_traitsI6__halfS2_S2_S2_fjLj512ELj1ELj4ELj1ELj16ENS_18Kernel_traits_baseILj512ES2_S2_S2_S2_fjLj128EEEEELb1ELb0ELb1EEEvNS_9FwdParamsE)
        /*0824*/ 	.word	0x00000008


	//----- nvinfo : EIATTR_MIN_STACK_SIZE
	.align		4
.L_356:
        /*0828*/ 	.byte	0x04, 0x12
        /*082a*/ 	.short	(.L_358 - .L_357)
	.align		4
.L_357:
        /*082c*/ 	.word	index@(_ZN10layer_norm31ln_parallel_residual_fwd_kernelINS_13Kernel_traitsI6__halfS2_S2_S2_fjLj512ELj1ELj4ELj1ELj16ENS_18Kernel_traits_baseILj512ES2_S2_S2_S2_fjLj128EEEEELb1ELb1ELb0EEEvNS_9FwdParamsE)
        /*0830*/ 	.word	0x00000000


	//----- nvinfo : EIATTR_MIN_STACK_SIZE
	.align		4
.L_358:
        /*0834*/ 	.byte	0x04, 0x12
        /*0836*/ 	.short	(.L_360 - .L_359)
	.align		4
.L_359:
        /*0838*/ 	.word	index@(_ZN10layer_norm31ln_parallel_residual_fwd_kernelINS_13Kernel_traitsI6__halfS2_S2_S2_fjLj512ELj1ELj4ELj1ELj16ENS_18Kernel_traits_baseILj512ES2_S2_S2_S2_fjLj128EEEEELb1ELb1ELb1EEEvNS_9FwdParamsE)
        /*083c*/ 	.word	0x00000000


	//----- nvinfo : EIATTR_MIN_STACK_SIZE
	.align		4
.L_360:
        /*0840*/ 	.byte	0x04, 0x12
        /*0842*/ 	.short	(.L_362 - .L_361)
	.align		4
.L_361:
        /*0844*/ 	.word	index@(_ZN10layer_norm31ln_parallel_residual_fwd_kernelINS_13Kernel_traitsIf13__nv_bfloat16S2_S2_fjLj512ELj1ELj4ELj1ELj16ENS_18Kernel_traits_baseILj512EfS2_S2_S2_fjLj128EEEEELb0ELb0ELb0EEEvNS_9FwdParamsE)
        /*0848*/ 	.word	0x00000000


	//----- nvinfo : EIATTR_MIN_STACK_SIZE
	.align		4
.L_362:
        /*084c*/ 	.byte	0x04, 0x12
        /*084e*/ 	.short	(.L_364 - .L_363)
	.align		4
.L_363:
        /*0850*/ 	.word	index@(_ZN10layer_norm31ln_parallel_residual_fwd_kernelINS_13Kernel_traitsIf13__nv_bfloat16S2_S2_fjLj512ELj1ELj4ELj1ELj16ENS_18Kernel_traits_baseILj512EfS2_S2_S2_fjLj128EEEEELb0ELb0ELb1EEEvNS_9FwdParamsE)
        /*0854*/ 	.word	0x00000000


	//----- nvinfo : EIATTR_MIN_STACK_SIZE
	.align		4
.L_364:
        /*0858*/ 	.byte	0x04, 0x12
        /*085a*/ 	.short	(.L_366 - .L_365)
	.align		4
.L_365:
        /*085c*/ 	.word	index@(_ZN10layer_norm31ln_parallel_residual_fwd_kernelINS_13Kernel_traitsIf13__nv_bfloat16S2_S2_fjLj512ELj1ELj4ELj1ELj16ENS_18Kernel_traits_baseILj512EfS2_S2_S2_fjLj128EEEEELb0ELb1ELb0EEEvNS_9FwdParamsE)
        /*0860*/ 	.word	0x00000000


	//----- nvinfo : EIATTR_MIN_STACK_SIZE
	.align		4
.L_366:
        /*0864*/ 	.byte	0x04, 0x12
        /*0866*/ 	.short	(.L_368 - .L_367)
	.align		4
.L_367:
        /*0868*/ 	.word	index@(_ZN10layer_norm31ln_parallel_residual_fwd_kernelINS_13Kernel_traitsIf13__nv_bfloat16S2_S2_fjLj512ELj1ELj4ELj1ELj16ENS_18Kernel_traits_baseILj512EfS2_S2_S2_fjLj128EEEEELb0ELb1ELb1EEEvNS_9FwdParamsE)
        /*086c*/ 	.word	0x00000000


	//----- nvinfo : EIATTR_MIN_STACK_SIZE
	.align		4
.L_368:
        /*0870*/ 	.byte	0x04, 0x12
        /*0872*/ 	.short	(.L_370 - .L_369)
	.align		4
.L_369:
        /*0874*/ 	.word	index@(_ZN10layer_norm31ln_parallel_residual_fwd_kernelINS_13Kernel_traitsIf13__nv_bfloat16S2_S2_fjLj512ELj1ELj4ELj1ELj16ENS_18Kernel_traits_baseILj512EfS2_S2_S2_fjLj128EEEEELb1ELb0ELb0EEEvNS_9FwdParamsE)
        /*0878*/ 	.word	0x00000008


	//----- nvinfo : EIATTR_MIN_STACK_SIZE
	.align		4
.L_370:
        /*087c*/ 	.byte	0x04, 0x12
        /*087e*/ 	.short	(.L_372 - .L_371)
	.align		4
.L_371:
        /*0880*/ 	.word	index@(_ZN10layer_norm31ln_parallel_residual_fwd_kernelINS_13Kernel_traitsIf13__nv_bfloat16S2_S2_fjLj512ELj1ELj4ELj1ELj16ENS_18Kernel_traits_baseILj512EfS2_S2_S2_fjLj128EEEEELb1ELb0ELb1EEEvNS_9FwdParamsE)
        /*0884*/ 	.word	0x00000000


	//----- nvinfo : EIATTR_MIN_STACK_SIZE
	.align		4
.L_372:
        /*0888*/ 	.byte	0x04, 0x12
        /*088a*/ 	.short	(.L_374 - .L_373)
	.align		4
.L_373:
        /*088c*/ 	.word	index@(_ZN10layer_norm31ln_parallel_residual_fwd_kernelINS_13Kernel_traitsIf13__nv_bfloat16S2_S2_fjLj512ELj1ELj4ELj1ELj16ENS_18Kernel_traits_baseILj512EfS2_S2_S2_fjLj128EEEEELb1ELb1ELb0EEEvNS_9FwdParamsE)
        /*0890*/ 	.word	0x00000000


	//----- nvinfo : EIATTR_MIN_STACK_SIZE
	.align		4
.L_374:
        /*0894*/ 	.byte	0x04, 0x12
        /*0896*/ 	.short	(.L_376 - .L_375)
	.align		4
.L_375:
        /*0898*/ 	.word	index@(_ZN10layer_norm31ln_parallel_residual_fwd_kernelINS_13Kernel_traitsIf13__nv_bfloat16S2_S2_fjLj512ELj1ELj4ELj1ELj16ENS_18Kernel_traits_baseILj512EfS2_S2_S2_fjLj128EEEEELb1ELb1ELb1EEEvNS_9FwdParamsE)
        /*089c*/ 	.word	0x00000000


	//----- nvinfo : EIATTR_MIN_STACK_SIZE
	.align		4
.L_376:
        /*08a0*/ 	.byte	0x04, 0x12
        /*08a2*/ 	.short	(.L_378 - .L_377)
	.align		4
.L_377:
        /*08a4*/ 	.word	index@(_ZN10layer_norm31ln_parallel_residual_fwd_kernelINS_13Kernel_traitsI13__nv_bfloat16S2_fS2_fjLj512ELj1ELj4ELj1ELj16ENS_18Kernel_traits_baseILj512ES2_S2_fS2_fjLj128EEEEELb0ELb0ELb0EEEvNS_9FwdParamsE)
        /*08a8*/ 	.word	0x00000000


	//----- nvinfo : EIATTR_MIN_STACK_SIZE
	.align		4
.L_378:
        /*08ac*/ 	.byte	0x04, 0x12
        /*08ae*/ 	.short	(.L_380 - .L_379)
	.align		4
.L_379:
        /*08b0*/ 	.word	index@(_ZN10layer_norm31ln_parallel_residual_fwd_kernelINS_13Kernel_traitsI13__nv_bfloat16S2_fS2_fjLj512ELj1ELj4ELj1ELj16ENS_18Kernel_traits_baseILj512ES2_S2_fS2_fjLj128EEEEELb0ELb0ELb1EEEvNS_9FwdParamsE)
        /*08b4*/ 	.word	0x00000000


	//----- nvinfo : EIATTR_MIN_STACK_SIZE
	.align		4
.L_380:
        /*08b8*/ 	.byte	0x04, 0x12
        /*08ba*/ 	.short	(.L_382 - .L_381)
	.align		4
.L_381:
        /*08bc*/ 	.word	index@(_ZN10layer_norm31ln_parallel_residual_fwd_kernelINS_13Kernel_traitsI13__nv_bfloat16S2_fS2_fjLj512ELj1ELj4ELj1ELj16ENS_18Kernel_traits_baseILj512ES2_S2_fS2_fjLj128EEEEELb0ELb1ELb0EEEvNS_9FwdParamsE)
        /*08c0*/ 	.word	0x00000000


	//----- nvinfo : EIATTR_MIN_STACK_SIZE
	.align		4
.L_382:
        /*08c4*/ 	.byte	0x04, 0x12
        /*08c6*/ 	.short	(.L_384 - .L_383)
	.align		4
.L_383:
        /*08c8*/ 	.word	index@(_ZN10layer_norm31ln_parallel_residual_fwd_kernelINS_13Kernel_traitsI13__nv_bfloat16S2_fS2_fjLj512ELj1ELj4ELj1ELj16ENS_18Kernel_traits_baseILj512ES2_S2_fS2_fjLj128EEEEELb0ELb1ELb1EEEvNS_9FwdParamsE)
        /*08cc*/ 	.word	0x00000000


	//----- nvinfo : EIATTR_MIN_STACK_SIZE
	.align		4
.L_384:
        /*08d0*/ 	.byte	0x04, 0x12
        /*08d2*/ 	.short	(.L_386 - .L_385)
	.align		4
.L_385:
        /*08d4*/ 	.word	index@(_ZN10layer_norm31ln_parallel_residual_fwd_kernelINS_13Kernel_traitsI13__nv_bfloat16S2_fS2_fjLj512ELj1ELj4ELj1ELj16ENS_18Kernel_traits_baseILj512ES2_S2_fS2_fjLj128EEEEELb1ELb0ELb0EEEvNS_9FwdParamsE)
        /*08d8*/ 	.word	0x00000000


	//----- nvinfo : EIATTR_MIN_STACK_SIZE
	.align		4
.L_386:
        /*08dc*/ 	.byte	0x04, 0x12
        /*08de*/ 	.short	(.L_388 - .L_387)
	.align		4
.L_387:
        /*08e0*/ 	.word	index@(_ZN10layer_norm31ln_parallel_residual_fwd_kernelINS_13Kernel_traitsI13__nv_bfloat16S2_fS2_fjLj512ELj1ELj4ELj1ELj16ENS_18Kernel_traits_baseILj512ES2_S2_fS2_fjLj128EEEEELb1ELb0ELb1EEEvNS_9FwdParamsE)
        /*08e4*/ 	.word	0x00000000


	//----- nvinfo : EIATTR_MIN_STACK_SIZE
	.align		4
.L_388:
        /*08e8*/ 	.byte	0x04, 0x12
        /*08ea*/ 	.short	(.L_390 - .L_389)
	.align		4
.L_389:
        /*08ec*/ 	.word	index@(_ZN10layer_norm31ln_parallel_residual_fwd_kernelINS_13Kernel_traitsI13__nv_bfloat16S2_fS2_fjLj512ELj1ELj4ELj1ELj16ENS_18Kernel_traits_baseILj512ES2_S2_fS2_fjLj128EEEEELb1ELb1ELb0EEEvNS_9FwdParamsE)
        /*08f0*/ 	.word	0x00000000


	//----- nvinfo : EIATTR_MIN_STACK_SIZE
	.align		4
.L_390:
        /*08f4*/ 	.byte	0x04, 0x12
        /*08f6*/ 	.short	(.L_392 - .L_391)
	.align		4
.L_391:
        /*08f8*/ 	.word	index@(_ZN10layer_norm31ln_parallel_residual_fwd_kernelINS_13Kernel_traitsI13__nv_bfloat16S2_fS2_fjLj512ELj1ELj4ELj1ELj16ENS_18Kernel_traits_baseILj512ES2_S2_fS2_fjLj128EEEEELb1ELb1ELb1EEEvNS_9FwdParamsE)
        /*08fc*/ 	.word	0x00000000


	//----- nvinfo : EIATTR_MIN_STACK_SIZE
	.align		4
.L_392:
        /*0900*/ 	.byte	0x04, 0x12
        /*0902*/ 	.short	(.L_394 - .L_393)
	.align		4
.L_393:
        /*0904*/ 	.word	index@(_ZN10layer_norm31ln_parallel_residual_fwd_kernelINS_13Kernel_traitsIf13__nv_bfloat16fS2_fjLj512ELj1ELj4ELj1ELj16ENS_18Kernel_traits_baseILj512EfS2_fS2_fjLj128EEEEELb0ELb0ELb0EEEvNS_9FwdParamsE)
        /*0908*/ 	.word	0x00000000


	//----- nvinfo : EIATTR_MIN_STACK_SIZE
	.align		4
.L_394:
        /*090c*/ 	.byte	0x04, 0x12
        /*090e*/ 	.short	(.L_396 - .L_395)
	.align		4
.L_395:
        /*0910*/ 	.word	index@(_ZN10layer_norm31ln_parallel_residual_fwd_kernelINS_13Kernel_traitsIf13__nv_bfloat16fS2_fjLj512ELj1ELj4ELj1ELj16ENS_18Kernel_traits_baseILj512EfS2_fS2_fjLj128EEEEELb0ELb0ELb1EEEvNS_9FwdParamsE)
        /*0914*/ 	.word	0x00000000


	//----- nvinfo : EIATTR_MIN_STACK_SIZE
	.align		4
.L_396:
        /*0918*/ 	.byte	0x04, 0x12
        /*091a*/ 	.short	(.L_398 - .L_397)
	.align		4
.L_397:
        /*091c*/ 	.word	index@(_ZN10layer_norm31ln_parallel_residual_fwd_kernelINS_13Kernel_traitsIf13__nv_bfloat16fS2_fjLj512ELj1ELj4ELj1ELj16ENS_18Kernel_traits_baseILj512EfS2_fS2_fjLj128EEEEELb0ELb1ELb0EEEvNS_9FwdParamsE)
        /*0920*/ 	.word	0x00000000


	//----- nvinfo : EIATTR_MIN_STACK_SIZE
	.align		4
.L_398:
        /*0924*/ 	.byte	0x04, 0x12
        /*0926*/ 	.short	(.L_400 - .L_399)
	.align		4
.L_399:
        /*0928*/ 	.word	index@(_ZN10layer_norm31ln_parallel_residual_fwd_kernelINS_13Kernel_traitsIf13__nv_bfloat16fS2_fjLj512ELj1ELj4ELj1ELj16ENS_18Kernel_traits_baseILj512EfS2_fS2_fjLj128EEEEELb0ELb1ELb1EEEvNS_9FwdParamsE)
        /*092c*/ 	.word	0x00000008


	//----- nvinfo : EIATTR_MIN_STACK_SIZE
	.align		4
.L_400:
        /*0930*/ 	.byte	0x04, 0x12
        /*0932*/ 	.short	(.L_402 - .L_401)
	.align		4
.L_401:
        /*0934*/ 	.word	index@(_ZN10layer_norm31ln_parallel_residual_fwd_kernelINS_13Kernel_traitsIf13__nv_bfloat16fS2_fjLj512ELj1ELj4ELj1ELj16ENS_18Kernel_traits_baseILj512EfS2_fS2_fjLj128EEEEELb1ELb0ELb0EEEvNS_9FwdParamsE)
        /*0938*/ 	.word	0x00000000


	//----- nvinfo : EIATTR_MIN_STACK_SIZE
	.align		4
.L_402:
        /*093c*/ 	.byte	0x04, 0x12
        /*093e*/ 	.short	(.L_404 - .L_403)
	.align		4
.L_403:
        /*0940*/ 	.word	index@(_ZN10layer_norm31ln_parallel_residual_fwd_kernelINS_13Kernel_traitsIf13__nv_bfloat16fS2_fjLj512ELj1ELj4ELj1ELj16ENS_18Kernel_traits_baseILj512EfS2_fS2_fjLj128EEEEELb1ELb0ELb1EEEvNS_9FwdParamsE)
        /*0944*/ 	.word	0x00000000


	//----- nvinfo : EIATTR_MIN_STACK_SIZE
	.align		4
.L_404:
        /*0948*/ 	.byte	0x04, 0x12
        /*094a*/ 	.short	(.L_406 - .L_405)
	.align		4
.L_405:
        /*094c*/ 	.word	index@(_ZN10layer_norm31ln_parallel_residual_fwd_kernelINS_13Kernel_traitsIf13__nv_bfloat16fS2_fjLj512ELj1ELj4ELj1ELj16ENS_18Kernel_traits_baseILj512EfS2_fS2_fjLj128EEEEELb1ELb1ELb0EEEvNS_9FwdParamsE)
        /*0950*/ 	.word	0x00000000


	//----- nvinfo : EIATTR_MIN_STACK_SIZE
	.align		4
.L_406:
        /*0954*/ 	.byte	0x04, 0x12
        /*0956*/ 	.short	(.L_408 - .L_407)
	.align		4
.L_407:
        /*0958*/ 	.word	index@(_ZN10layer_norm31ln_parallel_residual_fwd_kernelINS_13Kernel_traitsIf13__nv_bfloat16fS2_fjLj512ELj1ELj4ELj1ELj16ENS_18Kernel_traits_baseILj512EfS2_fS2_fjLj128EEEEELb1ELb1ELb1EEEvNS_9FwdParamsE)
        /*095c*/ 	.word	0x00000008


	//----- nvinfo : EIATTR_MIN_STACK_SIZE
	.align		4
.L_408:
        /*0960*/ 	.byte	0x04, 0x12
        /*0962*/ 	.short	(.L_410 - .L_409)
	.align		4
.L_409:
        /*0964*/ 	.word	index@(_ZN10layer_norm31ln_parallel_residual_fwd_kernelINS_13Kernel_traitsIf6__halfS2_S2_fjLj512ELj1ELj4ELj1ELj16ENS_18Kernel_traits_baseILj512EfS2_S2_S2_fjLj128EEEEELb0ELb0ELb0EEEvNS_9FwdParamsE)
        /*0968*/ 	.word	0x00000000


	//----- nvinfo : EIATTR_MIN_STACK_SIZE
	.align		4
.L_410:
        /*096c*/ 	.byte	0x04, 0x12
        /*096e*/ 	.short	(.L_412 - .L_411)
	.align		4
.L_411:
        /*0970*/ 	.word	index@(_ZN10layer_norm31ln_parallel_residual_fwd_kernelINS_13Kernel_traitsIf6__halfS2_S2_fjLj512ELj1ELj4ELj1ELj16ENS_18Kernel_traits_baseILj512EfS2_S2_S2_fjLj128EEEEELb0ELb0ELb1EEEvNS_9FwdParamsE)
        /*0974*/ 	.word	0x00000000


	//----- nvinfo : EIATTR_MIN_STACK_SIZE
	.align		4
.L_412:
        /*0978*/ 	.byte	0x04, 0x12
        /*097a*/ 	.short	(.L_414 - .L_413)
	.align		4
.L_413:
        /*097c*/ 	.word	index@(_ZN10layer_norm31ln_parallel_residual_fwd_kernelINS_13Kernel_traitsIf6__halfS2_S2_fjLj512ELj1ELj4ELj1ELj16ENS_18Kernel_traits_baseILj512EfS2_S2_S2_fjLj128EEEEELb0ELb1ELb0EEEvNS_9FwdParamsE)
        /*0980*/ 	.word	0x00000000


	//----- nvinfo : EIATTR_MIN_STACK_SIZE
	.align		4
.L_414:
        /*0984*/ 	.byte	0x04, 0x12
        /*0986*/ 	.short	(.L_416 - .L_415)
	.align		4
.L_415:
        /*0988*/ 	.word	index@(_ZN10layer_norm31ln_parallel_residual_fwd_kernelINS_13Kernel_traitsIf6__halfS2_S2_fjLj512ELj1ELj4ELj1ELj16ENS_18Kernel_traits_baseILj512EfS2_S2_S2_fjLj128EEEEELb0ELb1ELb1EEEvNS_9FwdParamsE)
        /*098c*/ 	.word	0x00000000


	//----- nvinfo : EIATTR_MIN_STACK_SIZE
	.align		4
.L_416:
        /*0990*/ 	.byte	0x04, 0x12
        /*0992*/ 	.short	(.L_418 - .L_417)
	.align		4
.L_417:
        /*0994*/ 	.word	index@(_ZN10layer_norm31ln_parallel_residual_fwd_kernelINS_13Kernel_traitsIf6__halfS2_S2_fjLj512ELj1ELj4ELj1ELj16ENS_18Kernel_traits_baseILj512EfS2_S2_S2_fjLj128EEEEELb1ELb0ELb0EEEvNS_9FwdParamsE)
        /*0998*/ 	.word	0x00000000


	//----- nvinfo : EIATTR_MIN_STACK_SIZE
	.align		4
.L_418:
        /*099c*/ 	.byte	0x04, 0x12
        /*099e*/ 	.short	(.L_420 - .L_419)
	.align		4
.L_419:
        /*09a0*/ 	.word	index@(_ZN10layer_norm31ln_parallel_residual_fwd_kernelINS_13Kernel_traitsIf6__halfS2_S2_fjLj512ELj1ELj4ELj1ELj16ENS_18Kernel_traits_baseILj512EfS2_S2_S2_fjLj128EEEEELb1ELb0ELb1EEEvNS_9FwdParamsE)
        /*09a4*/ 	.word	0x00000000


	//----- nvinfo : EIATTR_MIN_STACK_SIZE
	.align		4
.L_420:
        /*09a8*/ 	.byte	0x04, 0x12
        /*09aa*/ 	.short	(.L_422 - .L_421)
	.align		4
.L_421:
        /*09ac*/ 	.word	index@(_ZN10layer_norm31ln_parallel_residual_fwd_kernelINS_13Kernel_traitsIf6__halfS2_S2_fjLj512ELj1ELj4ELj1ELj16ENS_18Kernel_traits_baseILj512EfS2_S2_S2_fjLj128EEEEELb1ELb1ELb0EEEvNS_9FwdParamsE)
        /*09b0*/ 	.word	0x00000000


	//----- nvinfo : EIATTR_MIN_STACK_SIZE
	.align		4
.L_422:
        /*09b4*/ 	.byte	0x04, 0x12
        /*09b6*/ 	.short	(.L_424 - .L_423)
	.align		4
.L_423:
        /*09b8*/ 	.word	index@(_ZN10layer_norm31ln_parallel_residual_fwd_kernelINS_13Kernel_traitsIf6__halfS2_S2_fjLj512ELj1ELj4ELj1ELj16ENS_18Kernel_traits_baseILj512EfS2_S2_S2_fjLj128EEEEELb1ELb1ELb1EEEvNS_9FwdParamsE)
        /*09bc*/ 	.word	0x00000000


	//----- nvinfo : EIATTR_MIN_STACK_SIZE
	.align		4
.L_424:
        /*09c0*/ 	.byte	0x04, 0x12
        /*09c2*/ 	.short	(.L_426 - .L_425)
	.align		4
.L_425:
        /*09c4*/ 	.word	index@(_ZN10layer_norm31ln_parallel_residual_fwd_kernelINS_13Kernel_traitsI6__halfS2_fS2_fjLj512ELj1ELj4ELj1ELj16ENS_18Kernel_traits_baseILj512ES2_S2_fS2_fjLj128EEEEELb0ELb0ELb0EEEvNS_9FwdParamsE)
        /*09c8*/ 	.word	0x00000000


	//----- nvinfo : EIATTR_MIN_STACK_SIZE
	.align		4
.L_426:
        /*09cc*/ 	.byte	0x04, 0x12
        /*09ce*/ 	.short	(.L_428 - .L_427)
	.align		4
.L_427:
        /*09d0*/ 	.word	index@(_ZN10layer_norm31ln_parallel_residual_fwd_kernelINS_13Kernel_traitsI6__halfS2_fS2_fjLj512ELj1ELj4ELj1ELj16ENS_18Kernel_traits_baseILj512ES2_S2_fS2_fjLj128EEEEELb0ELb0ELb1EEEvNS_9FwdParamsE)
        /*09d4*/ 	.word	0x00000000


	//----- nvinfo : EIATTR_MIN_STACK_SIZE
	.align		4
.L_428:
        /*09d8*/ 	.byte	0x04, 0x12
        /*09da*/ 	.short	(.L_430 - .L_429)
	.align		4
.L_429:
        /*09dc*/ 	.word	index@(_ZN10layer_norm31ln_parallel_residual_fwd_kernelINS_13Kernel_traitsI6__halfS2_fS2_fjLj512ELj1ELj4ELj1ELj16ENS_18Kernel_traits_baseILj512ES2_S2_fS2_fjLj128EEEEELb0ELb1ELb0EEEvNS_9FwdParamsE)
        /*09e0*/ 	.word	0x00000000


	//----- nvinfo : EIATTR_MIN_STACK_SIZE
	.align		4
.L_430:
        /*09e4*/ 	.byte	0x04, 0x12
        /*09e6*/ 	.short	(.L_432 - .L_431)
	.align		4
.L_431:
        /*09e8*/ 	.word	index@(_ZN10layer_norm31ln_parallel_residual_fwd_kernelINS_13Kernel_traitsI6__halfS2_fS2_fjLj512ELj1ELj4ELj1ELj16ENS_18Kernel_traits_baseILj512ES2_S2_fS2_fjLj128EEEEELb0ELb1ELb1EEEvNS_9FwdParamsE)
        /*09ec*/ 	.word	0x00000000


	//----- nvinfo : EIATTR_MIN_STACK_SIZE
	.align		4
.L_432:
        /*09f0*/ 	.byte	0x04, 0x12
        /*09f2*/ 	.short	(.L_434 - .L_433)
	.align		4
.L_433:
        /*09f4*/ 	.word	index@(_ZN10layer_norm31ln_parallel_residual_fwd_kernelINS_13Kernel_traitsI6__halfS2_fS2_fjLj512ELj1ELj4ELj1ELj16ENS_18Kernel_traits_baseILj512ES2_S2_fS2_fjLj128EEEEELb1ELb0ELb0EEEvNS_9FwdParamsE)
        /*09f8*/ 	.word	0x00000000


	//----- nvinfo : EIATTR_MIN_STACK_SIZE
	.align		4
.L_434:
        /*09fc*/ 	.byte	0x04, 0x12
        /*09fe*/ 	.short	(.L_436 - .L_435)
	.align		4
.L_435:
        /*0a00*/ 	.word	index@(_ZN10layer_norm31ln_parallel_residual_fwd_kernelINS_13Kernel_traitsI6__halfS2_fS2_fjLj512ELj1ELj4ELj1ELj16ENS_18Kernel_traits_baseILj512ES2_S2_fS2_fjLj128EEEEELb1ELb0ELb1EEEvNS_9FwdParamsE)
        /*0a04*/ 	.word	0x00000000


	//----- nvinfo : EIATTR_MIN_STACK_SIZE
	.align		4
.L_436:
        /*0a08*/ 	.byte	0x04, 0x12
        /*0a0a*/ 	.short	(.L_438 - .L_437)
	.align		4
.L_437:
        /*0a0c*/ 	.word	index@(_ZN10layer_norm31ln_parallel_residual_fwd_kernelINS_13Kernel_traitsI6__halfS2_fS2_fjLj512ELj1ELj4ELj1ELj16ENS_18Kernel_traits_baseILj512ES2_S2_fS2_fjLj128EEEEELb1ELb1ELb0EEEvNS_9FwdParamsE)
        /*0a10*/ 	.word	0x00000000


	//----- nvinfo : EIATTR_MIN_STACK_SIZE
	.align		4
.L_438:
        /*0a14*/ 	.byte	0x04, 0x12
        /*0a16*/ 	.short	(.L_440 - .L_439)
	.align		4
.L_439:
        /*0a18*/ 	.word	index@(_ZN10layer_norm31ln_parallel_residual_fwd_kernelINS_13Kernel_traitsI6__halfS2_fS2_fjLj512ELj1ELj4ELj1ELj16ENS_18Kernel_traits_baseILj512ES2_S2_fS2_fjLj128EEEEELb1ELb1ELb1EEEvNS_9FwdParamsE)
        /*0a1c*/ 	.word	0x00000000


	//----- nvinfo : EIATTR_MIN_STACK_SIZE
	.align		4
.L_440:
        /*0a20*/ 	.byte	0x04, 0x12
        /*0a22*/ 	.short	(.L_442 - .L_441)
	.align		4
.L_441:
        /*0a24*/ 	.word	index@(_ZN10layer_norm31ln_parallel_residual_fwd_kernelINS_13Kernel_traitsIf6__halffS2_fjLj512ELj1ELj4ELj1ELj16ENS_18Kernel_traits_baseILj512EfS2_fS2_fjLj128EEEEELb0ELb0ELb0EEEvNS_9FwdParamsE)
        /*0a28*/ 	.word	0x00000000


	//----- nvinfo : EIATTR_MIN_STACK_SIZE
	.align		4
.L_442:
        /*0a2c*/ 	.byte	0x04, 0x12
        /*0a2e*/ 	.short	(.L_444 - .L_443)
	.align		4
.L_443:
        /*0a30*/ 	.word	index@(_ZN10layer_norm31ln_parallel_residual_fwd_kernelINS_13Kernel_traitsIf6__halffS2_fjLj512ELj1ELj4ELj1ELj16ENS_18Kernel_traits_baseILj512EfS2_fS2_fjLj128EEEEELb0ELb0ELb1EEEvNS_9FwdParamsE)
        /*0a34*/ 	.word	0x00000000


	//----- nvinfo : EIATTR_MIN_STACK_SIZE
	.align		4
.L_444:
        /*0a38*/ 	.byte	0x04, 0x12
        /*0a3a*/ 	.short	(.L_446 - .L_445)
	.align		4
.L_445:
        /*0a3c*/ 	.word	index@(_ZN10layer_norm31ln_parallel_residual_fwd_kernelINS_13Kernel_traitsIf6__halffS2_fjLj512ELj1ELj4ELj1ELj16ENS_18Kernel_traits_baseILj512EfS2_fS2_fjLj128EEEEELb0ELb1ELb0EEEvNS_9FwdParamsE)
        /*0a40*/ 	.word	0x00000000


	//----- nvinfo : EIATTR_MIN_STACK_SIZE
	.align		4
.L_446:
        /*0a44*/ 	.byte	0x04, 0x12
        /*0a46*/ 	.short	(.L_448 - .L_447)
	.align		4
.L_447:
        /*0a48*/ 	.word	index@(_ZN10layer_norm31ln_parallel_residual_fwd_kernelINS_13Kernel_traitsIf6__halffS2_fjLj512ELj1ELj4ELj1ELj16ENS_18Kernel_traits_baseILj512EfS2_fS2_fjLj128EEEEELb0ELb1ELb1EEEvNS_9FwdParamsE)
        /*0a4c*/ 	.word	0x00000008


	//----- nvinfo : EIATTR_MIN_STACK_SIZE
	.align		4
.L_448:
        /*0a50*/ 	.byte	0x04, 0x12
        /*0a52*/ 	.short	(.L_450 - .L_449)
	.align		4
.L_449:
        /*0a54*/ 	.word	index@(_ZN10layer_norm31ln_parallel_residual_fwd_kernelINS_13Kernel_traitsIf6__halffS2_fjLj512ELj1ELj4ELj1ELj16ENS_18Kernel_traits_baseILj512EfS2_fS2_fjLj128EEEEELb1ELb0ELb0EEEvNS_9FwdParamsE)
        /*0a58*/ 	.word	0x00000000


	//----- nvinfo : EIATTR_MIN_STACK_SIZE
	.align		4
.L_450:
        /*0a5c*/ 	.byte	0x04, 0x12
        /*0a5e*/ 	.short	(.L_452 - .L_451)
	.align		4
.L_451:
        /*0a60*/ 	.word	index@(_ZN10layer_norm31ln_parallel_residual_fwd_kernelINS_13Kernel_traitsIf6__halffS2_fjLj512ELj1ELj4ELj1ELj16ENS_18Kernel_traits_baseILj512EfS2_fS2_fjLj128EEEEELb1ELb0ELb1EEEvNS_9FwdParamsE)
        /*0a64*/ 	.word	0x00000000


	//----- nvinfo : EIATTR_MIN_STACK_SIZE
	.align		4
.L_452:
        /*0a68*/ 	.byte	0x04, 0x12
        /*0a6a*/ 	.short	(.L_454 - .L_453)
	.align		4
.L_453:
        /*0a6c*/ 	.word	index@(_ZN10layer_norm31ln_parallel_residual_fwd_kernelINS_13Kernel_traitsIf6__halffS2_fjLj512ELj1ELj4ELj1ELj16ENS_18Kernel_traits_baseILj512EfS2_fS2_fjLj128EEEEELb1ELb1ELb0EEEvNS_9FwdParamsE)
        /*0a70*/ 	.word	0x00000000


	//----- nvinfo : EIATTR_MIN_STACK_SIZE
	.align		4
.L_454:
        /*0a74*/ 	.byte	0x04, 0x12
        /*0a76*/ 	.short	(.L_456 - .L_455)
	.align		4
.L_455:
        /*0a78*/ 	.word	index@(_ZN10layer_norm31ln_parallel_residual_fwd_kernelINS_13Kernel_traitsIf6__halffS2_fjLj512ELj1ELj4ELj1ELj16ENS_18Kernel_traits_baseILj512EfS2_fS2_fjLj128EEEEELb1ELb1ELb1EEEvNS_9FwdParamsE)
        /*0a7c*/ 	.word	0x00000000


	//----- nvinfo : EIATTR_MIN_STACK_SIZE
	.align		4
.L_456:
        /*0a80*/ 	.byte	0x04, 0x12
        /*0a82*/ 	.short	(.L_458 - .L_457)
	.align		4
.L_457:
        /*0a84*/ 	.word	index@(_ZN10layer_norm31ln_parallel_residual_fwd_kernelINS_13Kernel_traitsI6__halfffffjLj512ELj1ELj4ELj1ELj16ENS_18Kernel_traits_baseILj512ES2_ffffjLj128EEEEELb0ELb0ELb0EEEvNS_9FwdParamsE)
        /*0a88*/ 	.word	0x00000000


	//----- nvinfo : EIATTR_MIN_STACK_SIZE
	.align		4
.L_458:
        /*0a8c*/ 	.byte	0x04, 0x12
        /*0a8e*/ 	.short	(.L_460 - .L_459)
	.align		4
.L_459:
        /*0a90*/ 	.word	index@(_ZN10layer_norm31ln_parallel_residual_fwd_kernelINS_13Kernel_traitsI6__halfffffjLj512ELj1ELj4ELj1ELj16ENS_18Kernel_traits_baseILj512ES2_ffffjLj128EEEEELb0ELb0ELb1EEEvNS_9FwdParamsE)
        /*0a94*/ 	.word	0x00000000


	//----- nvinfo : EIATTR_MIN_STACK_SIZE
	.align		4
.L_460:
        /*0a98*/ 	.byte	0x04, 0x12
        /*0a9a*/ 	.short	(.L_462 - .L_461)
	.align		4
.L_461:
        /*0a9c*/ 	.word	index@(_ZN10layer_norm31ln_parallel_residual_fwd_kernelINS_13Kernel_traitsI6__halfffffjLj512ELj1ELj4ELj1ELj16ENS_18Kernel_traits_baseILj512ES2_ffffjLj128EEEEELb0ELb1ELb0EEEvNS_9FwdParamsE)
        /*0aa0*/ 	.word	0x00000000


	//----- nvinfo : EIATTR_MIN_STACK_SIZE
	.align		4
.L_462:
        /*0aa4*/ 	.byte	0x04, 0x12
        /*0aa6*/ 	.short	(.L_464 - .L_463)
	.align		4
.L_463:
        /*0aa8*/ 	.word	index@(_ZN10layer_norm31ln_parallel_residual_fwd_kernelINS_13Kernel_traitsI6__halfffffjLj512ELj1ELj4ELj1ELj16ENS_18Kernel_traits_baseILj512ES2_ffffjLj128EEEEELb0ELb1ELb1EEEvNS_9FwdParamsE)
        /*0aac*/ 	.word	0x00000000


	//----- nvinfo : EIATTR_MIN_STACK_SIZE
	.align		4
.L_464:
        /*0ab0*/ 	.byte	0x04, 0x12
        /*0ab2*/ 	.short	(.L_466 - .L_465)
	.align		4
.L_465:
        /*0ab4*/ 	.word	index@(_ZN10layer_norm31ln_parallel_residual_fwd_kernelINS_13Kernel_traitsI6__halfffffjLj512ELj1ELj4ELj1ELj16ENS_18Kernel_traits_baseILj512ES2_ffffjLj128EEEEELb1ELb0ELb0EEEvNS_9FwdParamsE)
        /*0ab8*/ 	.word	0x00000000


	//----- nvinfo : EIATTR_MIN_STACK_SIZE
	.align		4
.L_466:
        /*0abc*/ 	.byte	0x04, 0x12
        /*0abe*/ 	.short	(.L_468 - .L_467)
	.align		4
.L_467:
        /*0ac0*/ 	.word	index@(_ZN10layer_norm31ln_parallel_residual_fwd_kernelINS_13Kernel_traitsI6__halfffffjLj512ELj1ELj4ELj1ELj16ENS_18Kernel_traits_baseILj512ES2_ffffjLj128EEEEELb1ELb0ELb1EEEvNS_9FwdParamsE)
        /*0ac4*/ 	.word	0x00000000


	//----- nvinfo : EIATTR_MIN_STACK_SIZE
	.align		4
.L_468:
        /*0ac8*/ 	.byte	0x04, 0x12
        /*0aca*/ 	.short	(.L_470 - .L_469)
	.align		4
.L_469:
        /*0acc*/ 	.word	index@(_ZN10layer_norm31ln_parallel_residual_fwd_kernelINS_13Kernel_traitsI6__halfffffjLj512ELj1ELj4ELj1ELj16ENS_18Kernel_traits_baseILj512ES2_ffffjLj128EEEEELb1ELb1ELb0EEEvNS_9FwdParamsE)
        /*0ad0*/ 	.word	0x00000000


	//----- nvinfo : EIATTR_MIN_STACK_SIZE
	.align		4
.L_470:
        /*0ad4*/ 	.byte	0x04, 0x12
        /*0ad6*/ 	.short	(.L_472 - .L_471)
	.align		4
.L_471:
        /*0ad8*/ 	.word	index@(_ZN10layer_norm31ln_parallel_residual_fwd_kernelINS_13Kernel_traitsI6__halfffffjLj512ELj1ELj4ELj1ELj16ENS_18Kernel_traits_baseILj512ES2_ffffjLj128EEEEELb1ELb1ELb1EEEvNS_9FwdParamsE)
        /*0adc*/ 	.word	0x00000000


	//----- nvinfo : EIATTR_MIN_STACK_SIZE
	.align		4
.L_472:
        /*0ae0*/ 	.byte	0x04, 0x12
        /*0ae2*/ 	.short	(.L_474 - .L_473)
	.align		4
.L_473:
        /*0ae4*/ 	.word	index@(_ZN10layer_norm31ln_parallel_residual_fwd_kernelINS_13Kernel_traitsIfffffjLj512ELj1ELj4ELj1ELj16ENS_18Kernel_traits_baseILj512EfffffjLj128EEEEELb0ELb0ELb0EEEvNS_9FwdParamsE)
        /*0ae8*/ 	.word	0x00000000


	//----- nvinfo : EIATTR_MIN_STACK_SIZE
	.align		4
.L_474:
        /*0aec*/ 	.byte	0x04, 0x12
        /*0aee*/ 	.short	(.L_476 - .L_475)
	.align		4
.L_475:
        /*0af0*/ 	.word	index@(_ZN10layer_norm31ln_parallel_residual_fwd_kernelINS_13Kernel_traitsIfffffjLj512ELj1ELj4ELj1ELj16ENS_18Kernel_traits_baseILj512EfffffjLj128EEEEELb0ELb0ELb1EEEvNS_9FwdParamsE)
        /*0af4*/ 	.word	0x00000000


	//----- nvinfo : EIATTR_MIN_STACK_SIZE
	.align		4
.L_476:
        /*0af8*/ 	.byte	0x04, 0x12
        /*0afa*/ 	.short	(.L_478 - .L_477)
	.align		4
.L_477:
        /*0afc*/ 	.word	index@(_ZN10layer_norm31ln_parallel_residual_fwd_kernelINS_13Kernel_traitsIfffffjLj512ELj1ELj4ELj1ELj16ENS_18Kernel_traits_baseILj512EfffffjLj128EEEEELb0ELb1ELb0EEEvNS_9FwdParamsE)
        /*0b00*/ 	.word	0x00000000


	//----- nvinfo : EIATTR_MIN_STACK_SIZE
	.align		4
.L_478:
        /*0b04*/ 	.byte	0x04, 0x12
        /*0b06*/ 	.short	(.L_480 - .L_479)
	.align		4
.L_479:
        /*0b08*/ 	.word	index@(_ZN10layer_norm31ln_parallel_residual_fwd_kernelINS_13Kernel_traitsIfffffjLj512ELj1ELj4ELj1ELj16ENS_18Kernel_traits_baseILj512EfffffjLj128EEEEELb0ELb1ELb1EEEvNS_9FwdParamsE)
        /*0b0c*/ 	.word	0x00000000


	//----- nvinfo : EIATTR_MIN_STACK_SIZE
	.align		4
.L_480:
        /*0b10*/ 	.byte	0x04, 0x12
        /*0b12*/ 	.short	(.L_482 - .L_481)
	.align		4
.L_481:
        /*0b14*/ 	.word	index@(_ZN10layer_norm31ln_parallel_residual_fwd_kernelINS_13Kernel_traitsIfffffjLj512ELj1ELj4ELj1ELj16ENS_18Kernel_traits_baseILj512EfffffjLj128EEEEELb1ELb0ELb0EEEvNS_9FwdParamsE)
        /*0b18*/ 	.word	0x00000000


	//----- nvinfo : EIATTR_MIN_STACK_SIZE
	.align		4
.L_482:
        /*0b1c*/ 	.byte	0x04, 0x12
        /*0b1e*/ 	.short	(.L_484 - .L_483)
	.align		4
.L_483:
        /*0b20*/ 	.word	index@(_ZN10layer_norm31ln_parallel_residual_fwd_kernelINS_13Kernel_traitsIfffffjLj512ELj1ELj4ELj1ELj16ENS_18Kernel_traits_baseILj512EfffffjLj128EEEEELb1ELb0ELb1EEEvNS_9FwdParamsE)
        /*0b24*/ 	.word	0x00000000


	//----- nvinfo : EIATTR_MIN_STACK_SIZE
	.align		4
.L_484:
        /*0b28*/ 	.byte	0x04, 0x12
        /*0b2a*/ 	.short	(.L_486 - .L_485)
	.align		4
.L_485:
        /*0b2c*/ 	.word	index@(_ZN10layer_norm31ln_parallel_residual_fwd_kernelINS_13Kernel_traitsIfffffjLj512ELj1ELj4ELj1ELj16ENS_18Kernel_traits_baseILj512EfffffjLj128EEEEELb1ELb1ELb0EEEvNS_9FwdParamsE)
        /*0b30*/ 	.word	0x00000000


	//----- nvinfo : EIATTR_MIN_STACK_SIZE
	.align		4
.L_486:
        /*0b34*/ 	.byte	0x04, 0x12
        /*0b36*/ 	.short	(.L_488 - .L_487)
	.align		4
.L_487:
        /*0b38*/ 	.word	index@(_ZN10layer_norm31ln_parallel_residual_fwd_kernelINS_13Kernel_traitsIfffffjLj512ELj1ELj4ELj1ELj16ENS_18Kernel_traits_baseILj512EfffffjLj128EEEEELb1ELb1ELb1EEEvNS_9FwdParamsE)
        /*0b3c*/ 	.word	0x00000000
.L_488:


//--------------------- .nv.compat                --------------------------
	.section	.nv.compat,"",@"SHT_CUDA_COMPAT_INFO"
	.align	4
        /*0000*/ 	.byte	0x02, 0x09, 0x01, 0x00, 0x02, 0x02, 0x01, 0x00, 0x02, 0x05, 0x05, 0x00, 0x03, 0x07, 0x01, 0x01
        /*0010*/ 	.byte	0x02, 0x03, 0x00, 0x00, 0x02, 0x06, 0x01, 0x00, 0x04, 0x0b, 0x08, 0x00, 0x09, 0x00, 0x00, 0x00
        /*0020*/ 	.byte	0x00, 0x00, 0x00, 0x00


//--------------------- .nv.info._ZN10layer_norm31ln_parallel_residual_fwd_kernelINS_13Kernel_traitsI13__nv_bfloat16S2_S2_S2_fjLj512ELj1ELj4ELj1ELj16ENS_18Kernel_traits_baseILj512ES2_S2_S2_S2_fjLj128EEEEELb0ELb0ELb0EEEvNS_9FwdParamsE --------------------------
	.section	.nv.info._ZN10layer_norm31ln_parallel_residual_fwd_kernelINS_13Kernel_traitsI13__nv_bfloat16S2_S2_S2_fjLj512ELj1ELj4ELj1ELj16ENS_18Kernel_traits_baseILj512ES2_S2_S2_S2_fjLj128EEEEELb0ELb0ELb0EEEvNS_9FwdParamsE,"",@"SHT_CUDA_INFO"
	.sectionflags	@""
	.align	4


	//----- nvinfo : EIATTR_CUDA_API_VERSION
	.align		4
        /*0000*/ 	.byte	0x04, 0x37
        /*0002*/ 	.short	(.L_490 - .L_489)
.L_489:
        /*0004*/ 	.word	0x00000082


	//----- nvinfo : EIATTR_KPARAM_INFO
	.align		4
.L_490:
        /*0008*/ 	.byte	0x04, 0x17
        /*000a*/ 	.short	(.L_492 - .L_491)
.L_491:
        /*000c*/ 	.word	0x00000000
        /*0010*/ 	.short	0x0000
        /*0012*/ 	.short	0x0000
        /*0014*/ 	.byte	0x00, 0xf0, 0xa1, 0x03


	//----- nvinfo : EIATTR_SPARSE_MMA_MASK
	.align		4
.L_492:
        /*0018*/ 	.byte	0x03, 0x50
        /*001a*/ 	.short	0x0000


	//----- nvinfo : EIATTR_MAXREG_COUNT
	.align		4
        /*001c*/ 	.byte	0x03, 0x1b
        /*001e*/ 	.short	0x00ff


	//----- nvinfo : EIATTR_MERCURY_ISA_VERSION
	.align		4
        /*0020*/ 	.byte	0x03, 0x5f
        /*0022*/ 	.short	0x0101


	//----- nvinfo : EIATTR_COOP_GROUP_MASK_REGIDS
	.align		4
        /*0024*/ 	.byte	0x04, 0x29
        /*0026*/ 	.short	(.L_494 - .L_493)


	//   ....[0]....
.L_493:
        /*0028*/ 	.word	0xffffffff


	//   ....[1]....
        /*002c*/ 	.word	0xffffffff


	//   ....[2]....
        /*0030*/ 	.word	0xffffffff


	//   ....[3]....
        /*0034*/ 	.word	0xffffffff


	//   ....[4]....
        /*0038*/ 	.word	0xffffffff


	//   ....[5]....
        /*003c*/ 	.word	0xffffffff


	//   ....[6]....
        /*0040*/ 	.word	0xffffffff


	//   ....[7]....
        /*0044*/ 	.word	0xffffffff


	//   ....[8]....
        /*0048*/ 	.word	0xffffffff


	//   ....[9]....
        /*004c*/ 	.word	0xffffffff


	//   ....[10]....
        /*0050*/ 	.word	0x05000058


	//   ....[11]....
        /*0054*/ 	.word	0x05000058


	//   ....[12]....
        /*0058*/ 	.word	0x05000058


	//   ....[13]....
        /*005c*/ 	.word	0x05000058


	//   ....[14]....
        /*0060*/ 	.word	0x05000058


	//   ....[15]....
        /*0064*/ 	.word	0x05000058


	//   ....[16]....
        /*0068*/ 	.word	0x05000058


	//   ....[17]....
        /*006c*/ 	.word	0x05000058


	//   ....[18]....
        /*0070*/ 	.word	0x05000058


	//   ....[19]....
        /*0074*/ 	.word	0x05000058


	//----- nvinfo : EIATTR_COOP_GROUP_INSTR_OFFSETS
	.align		4
.L_494:
        /*0078*/ 	.byte	0x04, 0x28
        /*007a*/ 	.short	(.L_496 - .L_495)


	//   ....[0]....
.L_495:
        /*007c*/ 	.word	0x000022f0


	//   ....[1]....
        /*0080*/ 	.word	0x00002320


	//   ....[2]....
        /*0084*/ 	.word	0x00002340


	//   ....[3]....
        /*0088*/ 	.word	0x00002360


	//   ....[4]....
        /*008c*/ 	.word	0x00002380


	//   ....[5]....
        /*0090*/ 	.word	0x000025c0


	//   ....[6]....
        /*0094*/ 	.word	0x000025e0


	//   ....[7]....
        /*0098*/ 	.word	0x00002600


	//   ....[8]....
        /*009c*/ 	.word	0x00002620


	//   ....[9]....
        /*00a0*/ 	.word	0x00002640


	//   ....[10]....
        /*00a4*/ 	.word	0x00003200


	//   ....[11]....
        /*00a8*/ 	.word	0x000032b0


	//   ....[12]....
        /*00ac*/ 	.word	0x00003320


	//   ....[13]....
        /*00b0*/ 	.word	0x00003390


	//   ....[14]....
        /*00b4*/ 	.word	0x00003400


	//   ....[15]....
        /*00b8*/ 	.word	0x00003690


	//   ....[16]....
        /*00bc*/ 	.word	0x00003700


	//   ....[17]....
        /*00c0*/ 	.word	0x00003770


	//   ....[18]....
        /*00c4*/ 	.word	0x000037e0


	//   ....[19]....
        /*00c8*/ 	.word	0x00003850


	//----- nvinfo : EIATTR_VRC_CTA_INIT_COUNT
	.align		4
.L_496:
        /*00cc*/ 	.byte	0x02, 0x4a
	.zero		1
	.zero		1


	//----- nvinfo : EIATTR_EXIT_INSTR_OFFSETS
	.align		4
        /*00d0*/ 	.byte	0x04, 0x1c
        /*00d2*/ 	.short	(.L_498 - .L_497)


	//   ....[0]....
.L_497:
        /*00d4*/ 	.word	0x000009b0


	//   ....[1]....
        /*00d8*/ 	.word	0x00003190


	//----- nvinfo : EIATTR_MAX_THREADS
	.align		4
.L_498:
        /*00dc*/ 	.byte	0x04, 0x05
        /*00de*/ 	.short	(.L_500 - .L_499)
.L_499:
        /*00e0*/ 	.word	0x00000080
        /*00e4*/ 	.word	0x00000001
        /*00e8*/ 	.word	0x00000001


	//----- nvinfo : EIATTR_CRS_STACK_SIZE
	.align		4
.L_500:
        /*00ec*/ 	.byte	0x04, 0x1e
        /*00ee*/ 	.short	(.L_502 - .L_501)
.L_501:
        /*00f0*/ 	.word	0x00000000


	//----- nvinfo : EIATTR_CBANK_PARAM_SIZE
	.align		4
.L_502:
        /*00f4*/ 	.byte	0x03, 0x19
        /*00f6*/ 	.short	0x00e8


	//----- nvinfo : EIATTR_PARAM_CBANK
	.align		4
        /*00f8*/ 	.byte	0x04, 0x0a
        /*00fa*/ 	.short	(.L_504 - .L_503)
	.align		4
.L_503:
        /*00fc*/ 	.word	index@(.nv.constant0._ZN10layer_norm31ln_parallel_residual_fwd_kernelINS_13Kernel_traitsI13__nv_bfloat16S2_S2_S2_fjLj512ELj1ELj4ELj1ELj16ENS_18Kernel_traits_baseILj512ES2_S2_S2_S2_fjLj128EEEEELb0ELb0ELb0EEEvNS_9FwdParamsE)
        /*0100*/ 	.short	0x0380
        /*0102*/ 	.short	0x00e8


	//----- nvinfo : EIATTR_SW_WAR
	.align		4
.L_504:
        /*0104*/ 	.byte	0x04, 0x36
        /*0106*/ 	.short	(.L_506 - .L_505)
.L_505:
        /*0108*/ 	.word	0x00000008
.L_506:


//--------------------- .nv.info._ZN10layer_norm31ln_parallel_residual_fwd_kernelINS_13Kernel_traitsI13__nv_bfloat16S2_S2_S2_fjLj512ELj1ELj4ELj1ELj16ENS_18Kernel_traits_baseILj512ES2_S2_S2_S2_fjLj128EEEEELb0ELb0ELb1EEEvNS_9FwdParamsE --------------------------
	.section	.nv.info._ZN10layer_norm31ln_parallel_residual_fwd_kernelINS_13Kernel_traitsI13__nv_bfloat16S2_S2_S2_fjLj512ELj1ELj4ELj1ELj16ENS_18Kernel_traits_baseILj512ES2_S2_S2_S2_fjLj128EEEEELb0ELb0ELb1EEEvNS_9FwdParamsE,"",@"SHT_CUDA_INFO"
	.sectionflags	@""
	.align	4


	//----- nvinfo : EIATTR_CUDA_API_VERSION
	.align		4
        /*0000*/ 	.byte	0x04, 0x37
        /*0002*/ 	.short	(.L_508 - .L_507)
.L_507:
        /*0004*/ 	.word	0x00000082


	//----- nvinfo : EIATTR_KPARAM_INFO
	.align		4
.L_508:
        /*0008*/ 	.byte	0x04, 0x17
        /*000a*/ 	.short	(.L_510 - .L_509)
.L_509:
        /*000c*/ 	.word	0x00000000
        /*0010*/ 	.short	0x0000
        /*0012*/ 	.short	0x0000
        /*0014*/ 	.byte	0x00, 0xf0, 0xa1, 0x03


	//----- nvinfo : EIATTR_SPARSE_MMA_MASK
	.align		4
.L_510:
        /*0018*/ 	.byte	0x03, 0x50
        /*001a*/ 	.short	0x0000


	//----- nvinfo : EIATTR_MAXREG_COUNT
	.align		4
        /*001c*/ 	.byte	0x03, 0x1b
        /*001e*/ 	.short	0x00ff


	//----- nvinfo : EIATTR_MERCURY_ISA_VERSION
	.align		4
        /*0020*/ 	.byte	0x03, 0x5f
        /*0022*/ 	.short	0x0101


	//----- nvinfo : EIATTR_COOP_GROUP_MASK_REGIDS
	.align		4
        /*0024*/ 	.byte	0x04, 0x29
        /*0026*/ 	.short	(.L_512 - .L_511)


	//   ....[0]....
.L_511:
        /*0028*/ 	.word	0xffffffff


	//   ....[1]....
        /*002c*/ 	.word	0xffffffff


	//   ....[2]....
        /*0030*/ 	.word	0xffffffff


	//   ....[3]....
        /*0034*/ 	.word	0xffffffff


	//   ....[4]....
        /*0038*/ 	.word	0xffffffff


	//   ....[5]....
        /*003c*/ 	.word	0xffffffff


	//   ....[6]....
        /*0040*/ 	.word	0xffffffff


	//   ....[7]....
        /*0044*/ 	.word	0xffffffff


	//   ....[8]....
        /*0048*/ 	.word	0xffffffff


	//   ....[9]....
        /*004c*/ 	.word	0xffffffff


	//   ....[10]....
        /*0050*/ 	.word	0x0500004e


	//   ....[11]....
        /*0054*/ 	.word	0x0500004e


	//   ....[12]....
        /*0058*/ 	.word	0x0500004e


	//   ....[13]....
        /*005c*/ 	.word	0x0500004e


	//   ....[14]....
        /*0060*/ 	.word	0x0500004e


	//   ....[15]....
        /*0064*/ 	.word	0x0500004e


	//   ....[16]....
        /*0068*/ 	.word	0x0500004e


	//   ....[17]....
        /*006c*/ 	.word	0x0500004e


	//   ....[18]....
        /*0070*/ 	.word	0x0500004e


	//   ....[19]....
        /*0074*/ 	.word	0x0500004e


	//----- nvinfo : EIATTR_COOP_GROUP_INSTR_OFFSETS
	.align		4
.L_512:
        /*0078*/ 	.byte	0x04, 0x28
        /*007a*/ 	.short	(.L_514 - .L_513)


	//   ....[0]....
.L_513:
        /*007c*/ 	.word	0x000023b0


	//   ....[1]....
        /*0080*/ 	.word	0x000023e0


	//   ....[2]....
        /*0084*/ 	.word	0x00002400


	//   ....[3]....
        /*0088*/ 	.word	0x00002420


	//   ....[4]....
        /*008c*/ 	.word	0x00002440


	//   ....[5]....
        /*0090*/ 	.word	0x00002670


	//   ....[6]....
        /*0094*/ 	.word	0x00002690


	//   ....[7]....
        /*0098*/ 	.word	0x000026b0


	//   ....[8]....
        /*009c*/ 	.word	0x000026d0


	//   ....[9]....
        /*00a0*/ 	.word	0x000026f0


	//   ....[10]....
        /*00a4*/ 	.word	0x00002e20


	//   ....[11]....
        /*00a8*/ 	.word	0x00002ed0


	//   ....[12]....
        /*00ac*/ 	.word	0x00002f40


	//   ....[13]....
        /*00b0*/ 	.word	0x00002fb0


	//   ....[14]....
        /*00b4*/ 	.word	0x00003020


	//   ....[15]....
        /*00b8*/ 	.word	0x00003290


	//   ....[16]....
        /*00bc*/ 	.word	0x00003300


	//   ....[17]....
        /*00c0*/ 	.word	0x00003370


	//   ....[18]....
        /*00c4*/ 	.word	0x000033e0


	//   ....[19]....
        /*00c8*/ 	.word	0x00003450


	//----- nvinfo : EIATTR_VRC_CTA_INIT_COUNT
	.align		4
.L_514:
        /*00cc*/ 	.byte	0x02, 0x4a
	.zero		1
	.zero		1


	//----- nvinfo : EIATTR_EXIT_INSTR_OFFSETS
	.align		4
        /*00d0*/ 	.byte	0x04, 0x1c
        /*00d2*/ 	.short	(.L_516 - .L_515)


	//   ....[0]....
.L_515:
        /*00d4*/ 	.word	0x000007b0


	//   ....[1]....
        /*00d8*/ 	.word	0x00002db0


	//----- nvinfo : EIATTR_MAX_THREADS
	.align		4
.L_516:
        /*00dc*/ 	.byte	0x04, 0x05
        /*00de*/ 	.short	(.L_518 - .L_517)
.L_517:
        /*00e0*/ 	.word	0x00000080
        /*00e4*/ 	.word	0x00000001
        /*00e8*/ 	.word	0x00000001


	//----- nvinfo : EIATTR_CRS_STACK_SIZE
	.align		4
.L_518:
        /*00ec*/ 	.byte	0x04, 0x1e
        /*00ee*/ 	.short	(.L_520 - .L_519)
.L_519:
        /*00f0*/ 	.word	0x00000000


	//----- nvinfo : EIATTR_CBANK_PARAM_SIZE
	.align		4
.L_520:
        /*00f4*/ 	.byte	0x03, 0x19
        /*00f6*/ 	.short	0x00e8


	//----- nvinfo : EIATTR_PARAM_CBANK
	.align		4
        /*00f8*/ 	.byte	0x04, 0x0a
        /*00fa*/ 	.short	(.L_522 - .L_521)
	.align		4
.L_521:
        /*00fc*/ 	.word	index@(.nv.constant0._ZN10layer_norm31ln_parallel_residual_fwd_kernelINS_13Kernel_traitsI13__nv_bfloat16S2_S2_S2_fjLj512ELj1ELj4ELj1ELj16ENS_18Kernel_traits_baseILj512ES2_S2_S2_S2_fjLj128EEEEELb0ELb0ELb1EEEvNS_9FwdParamsE)
        /*0100*/ 	.short	0x0380
        /*0102*/ 	.short	0x00e8


	//----- nvinfo : EIATTR_SW_WAR
	.align		4
.L_522:
        /*0104*/ 	.byte	0x04, 0x36
        /*0106*/ 	.short	(.L_524 - .L_523)
.L_523:
        /*0108*/ 	.word	0x00000008
.L_524:


//--------------------- .nv.info._ZN10layer_norm31ln_parallel_residual_fwd_kernelINS_13Kernel_traitsI13__nv_bfloat16S2_S2_S2_fjLj512ELj1ELj4ELj1ELj16ENS_18Kernel_traits_baseILj512ES2_S2_S2_S2_fjLj128EEEEELb0ELb1ELb0EEEvNS_9FwdParamsE --------------------------
	.section	.nv.info._ZN10layer_norm31ln_parallel_residual_fwd_kernelINS_13Kernel_traitsI13__nv_bfloat16S2_S2_S2_fjLj512ELj1ELj4ELj1ELj16ENS_18Kernel_traits_baseILj512ES2_S2_S2_S2_fjLj128EEEEELb0ELb1ELb0EEEvNS_9FwdParamsE,"",@"SHT_CUDA_INFO"
	.sectionflags	@""
	.align	4


	//----- nvinfo : EIATTR_CUDA_API_VERSION
	.align		4
        /*0000*/ 	.byte	0x04, 0x37
        /*0002*/ 	.short	(.L_526 - .L_525)
.L_525:
        /*0004*/ 	.word	0x00000082


	//----- nvinfo : EIATTR_KPARAM_INFO
	.align		4
.L_526:
        /*0008*/ 	.byte	0x04, 0x17
        /*000a*/ 	.short	(.L_528 - .L_527)
.L_527:
        /*000c*/ 	.word	0x00000000
        /*0010*/ 	.short	0x0000
        /*0012*/ 	.short	0x0000
        /*0014*/ 	.byte	0x00, 0xf0, 0xa1, 0x03


	//----- nvinfo : EIATTR_SPARSE_MMA_MASK
	.align		4
.L_528:
        /*0018*/ 	.byte	0x03, 0x50
        /*001a*/ 	.short	0x0000


	//----- nvinfo : EIATTR_MAXREG_COUNT
	.align		4
        /*001c*/ 	.byte	0x03, 0x1b
        /*001e*/ 	.short	0x00ff


	//----- nvinfo : EIATTR_MERCURY_ISA_VERSION
	.align		4
        /*0020*/ 	.byte	0x03, 0x5f
        /*0022*/ 	.short	0x0101


	//----- nvinfo : EIATTR_COOP_GROUP_MASK_REGIDS
	.align		4
        /*0024*/ 	.byte	0x04, 0x29
        /*0026*/ 	.short	(.L_530 - .L_529)


	//   ....[0]....
.L_529:
        /*0028*/ 	.word	0xffffffff


	//   ....[1]....
        /*002c*/ 	.word	0xffffffff


	//   ....[2]....
        /*0030*/ 	.word	0xffffffff


	//   ....[3]....
        /*0034*/ 	.word	0xffffffff


	//   ....[4]....
        /*0038*/ 	.word	0xffffffff


	//   ....[5]....
        /*003c*/ 	.word	0xffffffff


	//   ....[6]....
        /*0040*/ 	.word	0xffffffff


	//   ....[7]....
        /*0044*/ 	.word	0xffffffff


	//   ....[8]....
        /*0048*/ 	.word	0xffffffff


	//   ....[9]....
        /*004c*/ 	.word	0xffffffff


	//   ....[10]....
        /*0050*/ 	.word	0x05000029


	//   ....[11]....
        /*0054*/ 	.word	0x05000029


	//   ....[12]....
        /*0058*/ 	.word	0x05000029


	//   ....[13]....
        /*005c*/ 	.word	0x05000029


	//   ....[14]....
        /*0060*/ 	.word	0x05000029


	//   ....[15]....
        /*0064*/ 	.word	0x05000029


	//   ....[16]....
        /*0068*/ 	.word	0x05000029


	//   ....[17]....
        /*006c*/ 	.word	0x05000029


	//   ....[18]....
        /*0070*/ 	.word	0x05000029


	//   ....[19]....
        /*0074*/ 	.word	0x05000029


	//----- nvinfo : EIATTR_COOP_GROUP_INSTR_OFFSETS
	.align		4
.L_530:
        /*0078*/ 	.byte	0x04, 0x28
        /*007a*/ 	.short	(.L_532 - .L_531)


	//   ....[0]....
.L_531:
        /*007c*/ 	.word	0x00001b90


	//   ....[1]....
        /*0080*/ 	.word	0x00001bc0


	//   ....[2]....
        /*0084*/ 	.word	0x00001be0


	//   ....[3]....
        /*0088*/ 	.word	0x00001c00


	//   ....[4]....
        /*008c*/ 	.word	0x00001c20


	//   ....[5]....
        /*0090*/ 	.word	0x00001e60


	//   ....[6]....
        /*0094*/ 	.word	0x00001e80


	//   ....[7]....
        /*0098*/ 	.word	0x00001ea0


	//   ....[8]....
        /*009c*/ 	.word	0x00001ec0


	//   ....[9]....
        /*00a0*/ 	.word	0x00001ee0


	//   ....[10]....
        /*00a4*/ 	.word	0x00002720


	//   ....[11]....
        /*00a8*/ 	.word	0x000027b0


	//   ....[12]....
        /*00ac*/ 	.word	0x00002810


	//   ....[13]....
        /*00b0*/ 	.word	0x00002870


	//   ....[14]....
        /*00b4*/ 	.word	0x000028d0


	//   ....[15]....
        /*00b8*/ 	.word	0x00002b70


	//   ....[16]....
        /*00bc*/ 	.word	0x00002bc0


	//   ....[17]....
        /*00c0*/ 	.word	0x00002c20


	//   ....[18]....
        /*00c4*/ 	.word	0x00002c80


	//   ....[19]....
        /*00c8*/ 	.word	0x00002ce0


	//----- nvinfo : EIATTR_VRC_CTA_INIT_COUNT
	.align		4
.L_532:
        /*00cc*/ 	.byte	0x02, 0x4a
	.zero		1
	.zero		1


	//----- nvinfo : EIATTR_EXIT_INSTR_OFFSETS
	.align		4
        /*00d0*/ 	.byte	0x04, 0x1c
        /*00d2*/ 	.short	(.L_534 - .L_533)


	//   ....[0]....
.L_533:
        /*00d4*/ 	.word	0x000003d0


	//   ....[1]....
        /*00d8*/ 	.word	0x000026b0


	//----- nvinfo : EIATTR_MAX_THREADS
	.align		4
.L_534:
        /*00dc*/ 	.byte	0x04, 0x05
        /*00de*/ 	.short	(.L_536 - .L_535)
.L_535:
        /*00e0*/ 	.word	0x00000080
        /*00e4*/ 	.word	0x00000001
        /*00e8*/ 	.word	0x00000001


	//----- nvinfo : EIATTR_CRS_STACK_SIZE
	.align		4
.L_536:
        /*00ec*/ 	.byte	0x04, 0x1e
        /*00ee*/ 	.short	(.L_538 - .L_537)
.L_537:
        /*00f0*/ 	.word	0x00000000


	//----- nvinfo : EIATTR_CBANK_PARAM_SIZE
	.align		4
.L_538:
        /*00f4*/ 	.byte	0x03, 0x19
        /*00f6*/ 	.short	0x00e8


	//----- nvinfo : EIATTR_PARAM_CBANK
	.align		4
        /*00f8*/ 	.byte	0x04, 0x0a
        /*00fa*/ 	.short	(.L_540 - .L_539)
	.align		4
.L_539:
        /*00fc*/ 	.word	index@(.nv.constant0._ZN10layer_norm31ln_parallel_residual_fwd_kernelINS_13Kernel_traitsI13__nv_bfloat16S2_S2_S2_fjLj512ELj1ELj4ELj1ELj16ENS_18Kernel_traits_baseILj512ES2_S2_S2_S2_fjLj128EEEEELb0ELb1ELb0EEEvNS_9FwdParamsE)
        /*0100*/ 	.short	0x0380
        /*0102*/ 	.short	0x00e8


	//----- nvinfo : EIATTR_SW_WAR
	.align		4
.L_540:
        /*0104*/ 	.byte	0x04, 0x36
        /*0106*/ 	.short	(.L_542 - .L_541)
.L_541:
        /*0108*/ 	.word	0x00000008
.L_542:


//--------------------- .nv.info._ZN10layer_norm31ln_parallel_residual_fwd_kernelINS_13Kernel_traitsI13__nv_bfloat16S2_S2_S2_fjLj512ELj1ELj4ELj1ELj16ENS_18Kernel_traits_baseILj512ES2_S2_S2_S2_fjLj128EEEEELb0ELb1ELb1EEEvNS_9FwdParamsE --------------------------
	.section	.nv.info._ZN10layer_norm31ln_parallel_residual_fwd_kernelINS_13Kernel_traitsI13__nv_bfloat16S2_S2_S2_fjLj512ELj1ELj4ELj1ELj16ENS_18Kernel_traits_baseILj512ES2_S2_S2_S2_fjLj128EEEEELb0ELb1ELb1EEEvNS_9FwdParamsE,"",@"SHT_CUDA_INFO"
	.sectionflags	@""
	.align	4


	//----- nvinfo : EIATTR_CUDA_API_VERSION
	.align		4
        /*0000*/ 	.byte	0x04, 0x37
        /*0002*/ 	.short	(.L_544 - .L_543)
.L_543:
        /*0004*/ 	.word	0x00000082


	//----- nvinfo : EIATTR_KPARAM_INFO
	.align		4
.L_544:
        /*0008*/ 	.byte	0x04, 0x17
        /*000a*/ 	.short	(.L_546 - .L_545)
.L_545:
        /*000c*/ 	.word	0x00000000
        /*0010*/ 	.short	0x0000
        /*0012*/ 	.short	0x0000
        /*0014*/ 	.byte	0x00, 0xf0, 0xa1, 0x03


	//----- nvinfo : EIATTR_SPARSE_MMA_MASK
	.align		4
.L_546:
        /*0018*/ 	.byte	0x03, 0x50
        /*001a*/ 	.short	0x0000


	//----- nvinfo : EIATTR_MAXREG_COUNT
	.align		4
        /*001c*/ 	.byte	0x03, 0x1b
        /*001e*/ 	.short	0x00ff


	//----- nvinfo : EIATTR_ANNOTATIONS
	.align		4
        /*0020*/ 	.byte	0x04, 0x55
        /*0022*/ 	.short	(.L_548 - .L_547)


	//   ....[0]....
.L_547:
        /*0024*/ 	.word	0x00000001
        /*0028*/ 	.byte	0xd0, 0x1e, 0x00, 0x00, 0x01, 0x00, 0x00, 0x00, 0xf0, 0x20, 0x00, 0x00


	//----- nvinfo : EIATTR_MERCURY_ISA_VERSION
	.align		4
.L_548:
        /*0034*/ 	.byte	0x03, 0x5f
        /*0036*/ 	.short	0x0101


	//----- nvinfo : EIATTR_COOP_GROUP_MASK_REGIDS
	.align		4
        /*0038*/ 	.byte	0x04, 0x29
        /*003a*/ 	.short	(.L_550 - .L_549)


	//   ....[0]....
.L_549:
        /*003c*/ 	.word	0xffffffff


	//   ....[1]....
        /*0040*/ 	.word	0xffffffff


	//   ....[2]....
        /*0044*/ 	.word	0xffffffff


	//   ....[3]....
        /*0048*/ 	.word	0xffffffff


	//   ....[4]....
        /*004c*/ 	.word	0xffffffff


	//   ....[5]....
        /*0050*/ 	.word	0xffffffff


	//   ....[6]....
        /*0054*/ 	.word	0xffffffff


	//   ....[7]....
        /*0058*/ 	.word	0xffffffff


	//   ....[8]....
        /*005c*/ 	.word	0xffffffff


	//   ....[9]....
        /*0060*/ 	.word	0xffffffff


	//   ....[10]....
        /*0064*/ 	.word	0x05000018


	//   ....[11]....
        /*0068*/ 	.word	0x05000018


	//   ....[12]....
        /*006c*/ 	.word	0x05000018


	//   ....[13]....
        /*0070*/ 	.word	0x05000018


	//   ....[14]....
        /*0074*/ 	.word	0x05000018


	//   ....[15]....
        /*0078*/ 	.word	0x05000018


	//   ....[16]....
        /*007c*/ 	.word	0x05000018


	//   ....[17]....
        /*0080*/ 	.word	0x05000018


	//   ....[18]....
        /*0084*/ 	.word	0x05000018


	//   ....[19]....
        /*0088*/ 	.word	0x05000018


	//----- nvinfo : EIATTR_COOP_GROUP_INSTR_OFFSETS
	.align		4
.L_550:
        /*008c*/ 	.byte	0x04, 0x28
        /*008e*/ 	.short	(.L_552 - .L_551)


	//   ....[0]....
.L_551:
        /*0090*/ 	.word	0x00001b60


	//   ....[1]....
        /*0094*/ 	.word	0x00001b80


	//   ....[2]....
        /*0098*/ 	.word	0x00001ba0


	//   ....[3]....
        /*009c*/ 	.word	0x00001bc0


	//   ....[4]....
        /*00a0*/ 	.word	0x00001bf0


	//   ....[5]....
        /*00a4*/ 	.word	0x00001e20


	//   ....[6]....
        /*00a8*/ 	.word	0x00001e40


	//   ....[7]....
        /*00ac*/ 	.word	0x00001e60


	//   ....[8]....
        /*00b0*/ 	.word	0x00001e80


	//   ....[9]....
        /*00b4*/ 	.word	0x00001ea0


	//   ....[10]....
        /*00b8*/ 	.word	0x00002410


	//   ....[11]....
        /*00bc*/ 	.word	0x00002490


	//   ....[12]....
        /*00c0*/ 	.word	0x00002510


	//   ....[13]....
        /*00c4*/ 	.word	0x00002590


	//   ....[14]....
        /*00c8*/ 	.word	0x00002620


	//   ....[15]....
        /*00cc*/ 	.word	0x000028a0


	//   ....[16]....
        /*00d0*/ 	.word	0x00002900


	//   ....[17]....
        /*00d4*/ 	.word	0x00002960


	//   ....[18]....
        /*00d8*/ 	.word	0x000029c0


	//   ....[19]....
        /*00dc*/ 	.word	0x00002a20


	//----- nvinfo : EIATTR_VRC_CTA_INIT_COUNT
	.align		4
.L_552:
        /*00e0*/ 	.byte	0x02, 0x4a
	.zero		1
	.zero		1


	//----- nvinfo : EIATTR_EXIT_INSTR_OFFSETS
	.align		4
        /*00e4*/ 	.byte	0x04, 0x1c
        /*00e6*/ 	.short	(.L_554 - .L_553)


	//   ....[0]....
.L_553:
        /*00e8*/ 	.word	0x00000220


	//   ....[1]....
        /*00ec*/ 	.word	0x000023b0


	//----- nvinfo : EIATTR_MAX_THREADS
	.align		4
.L_554:
        /*00f0*/ 	.byte	0x04, 0x05
        /*00f2*/ 	.short	(.L_556 - .L_555)
.L_555:
        /*00f4*/ 	.word	0x00000080
        /*00f8*/ 	.word	0x00000001
        /*00fc*/ 	.word	0x00000001


	//----- nvinfo : EIATTR_CRS_STACK_SIZE
	.align		4
.L_556:
        /*0100*/ 	.byte	0x04, 0x1e
        /*0102*/ 	.short	(.L_558 - .L_557)
.L_557:
        /*0104*/ 	.word	0x00000000


	//----- nvinfo : EIATTR_CBANK_PARAM_SIZE
	.align		4
.L_558:
        /*0108*/ 	.byte	0x03, 0x19
        /*010a*/ 	.short	0x00e8


	//----- nvinfo : EIATTR_PARAM_CBANK
	.align		4
        /*010c*/ 	.byte	0x04, 0x0a
        /*010e*/ 	.short	(.L_560 - .L_559)
	.align		4
.L_559:
        /*0110*/ 	.word	index@(.nv.constant0._ZN10layer_norm31ln_parallel_residual_fwd_kernelINS_13Kernel_traitsI13__nv_bfloat16S2_S2_S2_fjLj512ELj1ELj4ELj1ELj16ENS_18Kernel_traits_baseILj512ES2_S2_S2_S2_fjLj128EEEEELb0ELb1ELb1EEEvNS_9FwdParamsE)
        /*0114*/ 	.short	0x0380
        /*0116*/ 	.short	0x00e8


	//----- nvinfo : EIATTR_SW_WAR
	.align		4
.L_560:
        /*0118*/ 	.byte	0x04, 0x36
        /*011a*/ 	.short	(.L_562 - .L_561)
.L_561:
        /*011c*/ 	.word	0x00000008
.L_562:


//--------------------- .nv.info._ZN10layer_norm31ln_parallel_residual_fwd_kernelINS_13Kernel_traitsI13__nv_bfloat16S2_S2_S2_fjLj512ELj1ELj4ELj1ELj16ENS_18Kernel_traits_baseILj512ES2_S2_S2_S2_fjLj128EEEEELb1ELb0ELb0EEEvNS_9FwdParamsE --------------------------
	.section	.nv.info._ZN10layer_norm31ln_parallel_residual_fwd_kernelINS_13Kernel_traitsI13__nv_bfloat16S2_S2_S2_fjLj512ELj1ELj4ELj1ELj16ENS_18Kernel_traits_baseILj512ES2_S2_S2_S2_fjLj128EEEEELb1ELb0ELb0EEEvNS_9FwdParamsE,"",@"SHT_CUDA_INFO"
	.sectionflags	@""
	.align	4


	//----- nvinfo : EIATTR_CUDA_API_VERSION
	.align		4
        /*0000*/ 	.byte	0x04, 0x37
        /*0002*/ 	.short	(.L_564 - .L_563)
.L_563:
        /*0004*/ 	.word	0x00000082


	//----- nvinfo : EIATTR_KPARAM_INFO
	.align		4
.L_564:
        /*0008*/ 	.byte	0x04, 0x17
        /*000a*/ 	.short	(.L_566 - .L_565)
.L_565:
        /*000c*/ 	.word	0x00000000
        /*0010*/ 	.short	0x0000
        /*0012*/ 	.short	0x0000
        /*0014*/ 	.byte	0x00, 0xf0, 0xa1, 0x03


	//----- nvinfo : EIATTR_SPARSE_MMA_MASK
	.align		4
.L_566:
        /*0018*/ 	.byte	0x03, 0x50
        /*001a*/ 	.short	0x0000


	//----- nvinfo : EIATTR_MAXREG_COUNT
	.align		4
        /*001c*/ 	.byte	0x03, 0x1b
        /*001e*/ 	.short	0x00ff


	//----- nvinfo : EIATTR_MERCURY_ISA_VERSION
	.align		4
        /*0020*/ 	.byte	0x03, 0x5f
        /*0022*/ 	.short	0x0101


	//----- nvinfo : EIATTR_COOP_GROUP_MASK_REGIDS
	.align		4
        /*0024*/ 	.byte	0x04, 0x29
        /*0026*/ 	.short	(.L_568 - .L_567)


	//   ....[0]....
.L_567:
        /*0028*/ 	.word	0xffffffff


	//   ....[1]....
        /*002c*/ 	.word	0xffffffff


	//   ....[2]....
        /*0030*/ 	.word	0xffffffff


	//   ....[3]....
        /*0034*/ 	.word	0xffffffff


	//   ....[4]....
        /*0038*/ 	.word	0xffffffff


	//   ....[5]....
        /*003c*/ 	.word	0xffffffff


	//   ....[6]....
        /*0040*/ 	.word	0xffffffff


	//   ....[7]....
        /*0044*/ 	.word	0xffffffff


	//   ....[8]....
        /*0048*/ 	.word	0xffffffff


	//   ....[9]....
        /*004c*/ 	.word	0xffffffff


	//   ....[10]....
        /*0050*/ 	.word	0x05000070


	//   ....[11]....
        /*0054*/ 	.word	0x05000070


	//   ....[12]....
        /*0058*/ 	.word	0x05000070


	//   ....[13]....
        /*005c*/ 	.word	0x05000070


	//   ....[14]....
        /*0060*/ 	.word	0x05000070


	//   ....[15]....
        /*0064*/ 	.word	0x05000070


	//   ....[16]....
        /*0068*/ 	.word	0x05000070


	//   ....[17]....
        /*006c*/ 	.word	0x05000070


	//   ....[18]....
        /*0070*/ 	.word	0x05000070


	//   ....[19]....
        /*0074*/ 	.word	0x05000070


	//----- nvinfo : EIATTR_COOP_GROUP_INSTR_OFFSETS
	.align		4
.L_568:
        /*0078*/ 	.byte	0x04, 0x28
        /*007a*/ 	.short	(.L_570 - .L_569)


	//   ....[0]....
.L_569:
        /*007c*/ 	.word	0x00011170


	//   ....[1]....
        /*0080*/ 	.word	0x00011190


	//   ....[2]....
        /*0084*/ 	.word	0x000111b0


	//   ....[3]....
        /*0088*/ 	.word	0x000111d0


	//   ....[4]....
        /*008c*/ 	.word	0x00011200


	//   ....[5]....
        /*0090*/ 	.word	0x00011440


	//   ....[6]....
        /*0094*/ 	.word	0x00011460


	//   ....[7]....
        /*0098*/ 	.word	0x00011480


	//   ....[8]....
        /*009c*/ 	.word	0x000114a0


	//   ....[9]....
        /*00a0*/ 	.word	0x000114c0


	//   ....[10]....
        /*00a4*/ 	.word	0x000120b0


	//   ....[11]....
        /*00a8*/ 	.word	0x00012150


	//   ....[12]....
        /*00ac*/ 	.word	0x000121c0


	//   ....[13]....
        /*00b0*/ 	.word	0x00012230


	//   ....[14]....
        /*00b4*/ 	.word	0x000122b0


	//   ....[15]....
        /*00b8*/ 	.word	0x00012540


	//   ....[16]....
        /*00bc*/ 	.word	0x000125b0


	//   ....[17]....
        /*00c0*/ 	.word	0x00012620


	//   ....[18]....
        /*00c4*/ 	.word	0x00012690


	//   ....[19]....
        /*00c8*/ 	.word	0x00012700


	//----- nvinfo : EIATTR_VRC_CTA_INIT_COUNT
	.align		4
.L_570:
        /*00cc*/ 	.byte	0x02, 0x4a
	.zero		1
	.zero		1


	//----- nvinfo : EIATTR_EXIT_INSTR_OFFSETS
	.align		4
        /*00d0*/ 	.byte	0x04, 0x1c
        /*00d2*/ 	.short	(.L_572 - .L_571)


	//   ....[0]....
.L_571:
        /*00d4*/ 	.word	0x00000bb0


	//   ....[1]....
        /*00d8*/ 	.word	0x00012040


	//----- nvinfo : EIATTR_MAX_THREADS
	.align		4
.L_572:
        /*00dc*/ 	.byte	0x04, 0x05
        /*00de*/ 	.short	(.L_574 - .L_573)
.L_573:
        /*00e0*/ 	.word	0x00000080
        /*00e4*/ 	.word	0x00000001
        /*00e8*/ 	.word	0x00000001


	//----- nvinfo : EIATTR_CRS_STACK_SIZE
	.align		4
.L_574:
        /*00ec*/ 	.byte	0x04, 0x1e
        /*00ee*/ 	.short	(.L_576 - .L_575)
.L_575:
        /*00f0*/ 	.word	0x00000000


	//----- nvinfo : EIATTR_CBANK_PARAM_SIZE
	.align		4
.L_576:
        /*00f4*/ 	.byte	0x03, 0x19
        /*00f6*/ 	.short	0x00e8


	//----- nvinfo : EIATTR_PARAM_CBANK
	.align		4
        /*00f8*/ 	.byte	0x04, 0x0a
        /*00fa*/ 	.short	(.L_578 - .L_577)
	.align		4
.L_577:
        /*00fc*/ 	.word	index@(.nv.constant0._ZN10layer_norm31ln_parallel_residual_fwd_kernelINS_13Kernel_traitsI13__nv_bfloat16S2_S2_S2_fjLj512ELj1ELj4ELj1ELj16ENS_18Kernel_traits_baseILj512ES2_S2_S2_S2_fjLj128EEEEELb1ELb0ELb0EEEvNS_9FwdParamsE)
        /*0100*/ 	.short	0x0380
        /*0102*/ 	.short	0x00e8


	//----- nvinfo : EIATTR_SW_WAR
	.align		4
.L_578:
        /*0104*/ 	.byte	0x04, 0x36
        /*0106*/ 	.short	(.L_580 - .L_579)
.L_579:
        /*0108*/ 	.word	0x00000008
.L_580:


//--------------------- .nv.info._ZN10layer_norm31ln_parallel_residual_fwd_kernelINS_13Kernel_traitsI13__nv_bfloat16S2_S2_S2_fjLj512ELj1ELj4ELj1ELj16ENS_18Kernel_traits_baseILj512ES2_S2_S2_S2_fjLj128EEEEELb1ELb0ELb1EEEvNS_9FwdParamsE --------------------------
	.section	.nv.info._ZN10layer_norm31ln_parallel_residual_fwd_kernelINS_13Kernel_traitsI13__nv_bfloat16S2_S2_S2_fjLj512ELj1ELj4ELj1ELj16ENS_18Kernel_traits_baseILj512ES2_S2_S2_S2_fjLj128EEEEELb1ELb0ELb1EEEvNS_9FwdParamsE,"",@"SHT_CUDA_INFO"
	.sectionflags	@""
	.align	4


	//----- nvinfo : EIATTR_CUDA_API_VERSION
	.align		4
        /*0000*/ 	.byte	0x04, 0x37
        /*0002*/ 	.short	(.L_582 - .L_581)
.L_581:
        /*0004*/ 	.word	0x00000082


	//----- nvinfo : EIATTR_KPARAM_INFO
	.align		4
.L_582:
        /*0008*/ 	.byte	0x04, 0x17
        /*000a*/ 	.short	(.L_584 - .L_583)
.L_583:
        /*000c*/ 	.word	0x00000000
        /*0010*/ 	.short	0x0000
        /*0012*/ 	.short	0x0000
        /*0014*/ 	.byte	0x00, 0xf0, 0xa1, 0x03


	//----- nvinfo : EIATTR_SPARSE_MMA_MASK
	.align		4
.L_584:
        /*0018*/ 	.byte	0x03, 0x50
        /*001a*/ 	.short	0x0000


	//----- nvinfo : EIATTR_MAXREG_COUNT
	.align		4
        /*001c*/ 	.byte	0x03, 0x1b
        /*001e*/ 	.short	0x00ff


	//----- nvinfo : EIATTR_ANNOTATIONS
	.align		4
        /*0020*/ 	.byte	0x04, 0x55
        /*0022*/ 	.short	(.L_586 - .L_585)


	//   ....[0]....
.L_585:
        /*0024*/ 	.word	0x00000001
        /*0028*/ 	.byte	0x70, 0x11, 0x00, 0x00, 0x01, 0x00, 0x00, 0x00, 0x90, 0x15, 0x01, 0x00


	//----- nvinfo : EIATTR_MERCURY_ISA_VERSION
	.align		4
.L_586:
        /*0034*/ 	.byte	0x03, 0x5f
        /*0036*/ 	.short	0x0101


	//----- nvinfo : EIATTR_COOP_GROUP_MASK_REGIDS
	.align		4
        /*0038*/ 	.byte	0x04, 0x29
        /*003a*/ 	.short	(.L_588 - .L_587)


	//   ....[0]....
.L_587:
        /*003c*/ 	.word	0xffffffff


	//   ....[1]....
        /*0040*/ 	.word	0xffffffff


	//   ....[2]....
        /*0044*/ 	.word	0xffffffff


	//   ....[3]....
        /*0048*/ 	.word	0xffffffff


	//   ....[4]....
        /*004c*/ 	.word	0xffffffff


	//   ....[5]....
        /*0050*/ 	.word	0xffffffff


	//   ....[6]....
        /*0054*/ 	.word	0xffffffff


	//   ....[7]....
        /*0058*/ 	.word	0xffffffff


	//   ....[8]....
        /*005c*/ 	.word	0xffffffff


	//   ....[9]....
        /*0060*/ 	.word	0xffffffff


	//   ....[10]....
        /*0064*/ 	.word	0x0500003c


	//   ....[11]....
        /*0068*/ 	.word	0x0500003c


	//   ....[12]....
        /*006c*/ 	.word	0x0500003c


	//   ....[13]....
        /*0070*/ 	.word	0x0500003c


	//   ....[14]....
        /*0074*/ 	.word	0x0500003c


	//   ....[15]....
        /*0078*/ 	.word	0x0500003c


	//   ....[16]....
        /*007c*/ 	.word	0x0500003c


	//   ....[17]....
        /*0080*/ 	.word	0x0500003c


	//   ....[18]....
        /*0084*/ 	.word	0x0500003c


	//   ....[19]....
        /*0088*/ 	.word	0x0500003c


	//----- nvinfo : EIATTR_COOP_GROUP_INSTR_OFFSETS
	.align		4
.L_588:
        /*008c*/ 	.byte	0x04, 0x28
        /*008e*/ 	.short	(.L_590 - .L_589)


	//   ....[0]....
.L_589:
        /*0090*/ 	.word	0x00011240


	//   ....[1]....
        /*0094*/ 	.word	0x00011260


	//   ....[2]....
        /*0098*/ 	.word	0x00011280


	//   ....[3]....
        /*009c*/ 	.word	0x000112a0


	//   ....[4]....
        /*00a0*/ 	.word	0x000112d0


	//   ....[5]....
        /*00a4*/ 	.word	0x00011500


	//   ....[6]....
        /*00a8*/ 	.word	0x00011520


	//   ....[7]....
        /*00ac*/ 	.word	0x00011540


	//   ....[8]....
        /*00b0*/ 	.word	0x00011560


	//   ....[9]....
        /*00b4*/ 	.word	0x00011580


	//   ....[10]....
        /*00b8*/ 	.word	0x00011cf0


	//   ....[11]....
        /*00bc*/ 	.word	0x00011d90


	//   ....[12]....
        /*00c0*/ 	.word	0x00011e00


	//   ....[13]....
        /*00c4*/ 	.word	0x00011e70


	//   ....[14]....
        /*00c8*/ 	.word	0x00011ef0


	//   ....[15]....
        /*00cc*/ 	.word	0x00012170


	//   ....[16]....
        /*00d0*/ 	.word	0x000121e0


	//   ....[17]....
        /*00d4*/ 	.word	0x00012250


	//   ....[18]....
        /*00d8*/ 	.word	0x000122c0


	//   ....[19]....
        /*00dc*/ 	.word	0x00012330


	//----- nvinfo : EIATTR_VRC_CTA_INIT_COUNT
	.align		4
.L_590:
        /*00e0*/ 	.byte	0x02, 0x4a
	.zero		1
	.zero		1


	//----- nvinfo : EIATTR_EXIT_INSTR_OFFSETS
	.align		4
        /*00e4*/ 	.byte	0x04, 0x1c
        /*00e6*/ 	.short	(.L_592 - .L_591)


	//   ....[0]....
.L_591:
        /*00e8*/ 	.word	0x000009b0


	//   ....[1]....
        /*00ec*/ 	.word	0x00011c80


	//----- nvinfo : EIATTR_MAX_THREADS
	.align		4
.L_592:
        /*00f0*/ 	.byte	0x04, 0x05
        /*00f2*/ 	.short	(.L_594 - .L_593)
.L_593:
        /*00f4*/ 	.word	0x00000080
        /*00f8*/ 	.word	0x00000001
        /*00fc*/ 	.word	0x00000001


	//----- nvinfo : EIATTR_CRS_STACK_SIZE
	.align		4
.L_594:
        /*0100*/ 	.byte	0x04, 0x1e
        /*0102*/ 	.short	(.L_596 - .L_595)
.L_595:
        /*0104*/ 	.word	0x00000000


	//----- nvinfo : EIATTR_CBANK_PARAM_SIZE
	.align		4
.L_596:
        /*0108*/ 	.byte	0x03, 0x19
        /*010a*/ 	.short	0x00e8


	//----- nvinfo : EIATTR_PARAM_CBANK
	.align		4
        /*010c*/ 	.byte	0x04, 0x0a
        /*010e*/ 	.short	(.L_598 - .L_597)
	.align		4
.L_597:
        /*0110*/ 	.word	index@(.nv.constant0._ZN10layer_norm31ln_parallel_residual_fwd_kernelINS_13Kernel_traitsI13__nv_bfloat16S2_S2_S2_fjLj512ELj1ELj4ELj1ELj16ENS_18Kernel_traits_baseILj512ES2_S2_S2_S2_fjLj128EEEEELb1ELb0ELb1EEEvNS_9FwdParamsE)
        /*0114*/ 	.short	0x0380
        /*0116*/ 	.short	0x00e8


	//----- nvinfo : EIATTR_SW_WAR
	.align		4
.L_598:
        /*0118*/ 	.byte	0x04, 0x36
        /*011a*/ 	.short	(.L_600 - .L_599)
.L_599:
        /*011c*/ 	.word	0x00000008
.L_600:


//--------------------- .nv.info._ZN10layer_norm31ln_parallel_residual_fwd_kernelINS_13Kernel_traitsI13__nv_bfloat16S2_S2_S2_fjLj512ELj1ELj4ELj1ELj16ENS_18Kernel_traits_baseILj512ES2_S2_S2_S2_fjLj128EEEEELb1ELb1ELb0EEEvNS_9FwdParamsE --------------------------
	.section	.nv.info._ZN10layer_norm31ln_parallel_residual_fwd_kernelINS_13Kernel_traitsI13__nv_bfloat16S2_S2_S2_fjLj512ELj1ELj4ELj1ELj16ENS_18Kernel_traits_baseILj512ES2_S2_S2_S2_fjLj128EEEEELb1ELb1ELb0EEEvNS_9FwdParamsE,"",@"SHT_CUDA_INFO"
	.sectionflags	@""
	.align	4


	//----- nvinfo : EIATTR_CUDA_API_VERSION
	.align		4
        /*0000*/ 	.byte	0x04, 0x37
        /*0002*/ 	.short	(.L_602 - .L_601)
.L_601:
        /*0004*/ 	.word	0x00000082


	//----- nvinfo : EIATTR_KPARAM_INFO
	.align		4
.L_602:
        /*0008*/ 	.byte	0x04, 0x17
        /*000a*/ 	.short	(.L_604 - .L_603)
.L_603:
        /*000c*/ 	.word	0x00000000
        /*0010*/ 	.short	0x0000
        /*0012*/ 	.short	0x0000
        /*0014*/ 	.byte	0x00, 0xf0, 0xa1, 0x03


	//----- nvinfo : EIATTR_SPARSE_MMA_MASK
	.align		4
.L_604:
        /*0018*/ 	.byte	0x03, 0x50
        /*001a*/ 	.short	0x0000


	//----- nvinfo : EIATTR_MAXREG_COUNT
	.align		4
        /*001c*/ 	.byte	0x03, 0x1b
        /*001e*/ 	.short	0x00ff


	//----- nvinfo : EIATTR_MERCURY_ISA_VERSION
	.align		4
        /*0020*/ 	.byte	0x03, 0x5f
        /*0022*/ 	.short	0x0101


	//----- nvinfo : EIATTR_COOP_GROUP_MASK_REGIDS
	.align		4
        /*0024*/ 	.byte	0x04, 0x29
        /*0026*/ 	.short	(.L_606 - .L_605)


	//   ....[0]....
.L_605:
        /*0028*/ 	.word	0xffffffff


	//   ....[1]....
        /*002c*/ 	.word	0xffffffff


	//   ....[2]....
        /*0030*/ 	.word	0xffffffff


	//   ....[3]....
        /*0034*/ 	.word	0xffffffff


	//   ....[4]....
        /*0038*/ 	.word	0xffffffff


	//   ....[5]....
        /*003c*/ 	.word	0xffffffff


	//   ....[6]....
        /*0040*/ 	.word	0xffffffff


	//   ....[7]....
        /*0044*/ 	.word	0xffffffff


	//   ....[8]....
        /*0048*/ 	.word	0xffffffff


	//   ....[9]....
        /*004c*/ 	.word	0xffffffff


	//   ....[10]....
        /*0050*/ 	.word	0x05000056


	//   ....[11]....
        /*0054*/ 	.word	0x05000056


	//   ....[12]....
        /*0058*/ 	.word	0x05000056


	//   ....[13]....
        /*005c*/ 	.word	0x05000056


	//   ....[14]....
        /*0060*/ 	.word	0x05000056


	//   ....[15]....
        /*0064*/ 	.word	0x05000056


	//   ....[16]....
        /*0068*/ 	.word	0x05000056


	//   ....[17]....
        /*006c*/ 	.word	0x05000056


	//   ....[18]....
        /*0070*/ 	.word	0x05000056


	//   ....[19]....
        /*0074*/ 	.word	0x05000056


	//----- nvinfo : EIATTR_COOP_GROUP_INSTR_OFFSETS
	.align		4
.L_606:
        /*0078*/ 	.byte	0x04, 0x28
        /*007a*/ 	.short	(.L_608 - .L_607)


	//   ....[0]....
.L_607:
        /*007c*/ 	.word	0x00010d60


	//   ....[1]....
        /*0080*/ 	.word	0x00010d80


	//   ....[2]....
        /*0084*/ 	.word	0x00010da0


	//   ....[3]....
        /*0088*/ 	.word	0x00010dc0


	//   ....[4]....
        /*008c*/ 	.word	0x00010df0


	//   ....[5]....
        /*0090*/ 	.word	0x00011030


	//   ....[6]....
        /*0094*/ 	.word	0x00011050


	//   ....[7]....
        /*0098*/ 	.word	0x00011070


	//   ....[8]....
        /*009c*/ 	.word	0x00011090


	//   ....[9]....
        /*00a0*/ 	.word	0x000110b0


	//   ....[10]....
        /*00a4*/ 	.word	0x000118b0


	//   ....[11]....
        /*00a8*/ 	.word	0x00011950


	//   ....[12]....
        /*00ac*/ 	.word	0x000119c0


	//   ....[13]....
        /*00b0*/ 	.word	0x00011a30


	//   ....[14]....
        /*00b4*/ 	.word	0x00011ab0


	//   ....[15]....
        /*00b8*/ 	.word	0x00011d40


	//   ....[16]....
        /*00bc*/ 	.word	0x00011db0


	//   ....[17]....
        /*00c0*/ 	.word	0x00011e20


	//   ....[18]....
        /*00c4*/ 	.word	0x00011e90


	//   ....[19]....
        /*00c8*/ 	.word	0x00011f00


	//----- nvinfo : EIATTR_VRC_CTA_INIT_COUNT
	.align		4
.L_608:
        /*00cc*/ 	.byte	0x02, 0x4a
	.zero		1
	.zero		1


	//----- nvinfo : EIATTR_EXIT_INSTR_OFFSETS
	.align		4
        /*00d0*/ 	.byte	0x04, 0x1c
        /*00d2*/ 	.short	(.L_610 - .L_609)


	//   ....[0]....
.L_609:
        /*00d4*/ 	.word	0x000005f0


	//   ....[1]....
        /*00d8*/ 	.word	0x00011840


	//----- nvinfo : EIATTR_MAX_THREADS
	.align		4
.L_610:
        /*00dc*/ 	.byte	0x04, 0x05
        /*00de*/ 	.short	(.L_612 - .L_611)
.L_611:
        /*00e0*/ 	.word	0x00000080
        /*00e4*/ 	.word	0x00000001
        /*00e8*/ 	.word	0x00000001


	//----- nvinfo : EIATTR_CRS_STACK_SIZE
	.align		4
.L_612:
        /*00ec*/ 	.byte	0x04, 0x1e
        /*00ee*/ 	.short	(.L_614 - .L_613)
.L_613:
        /*00f0*/ 	.word	0x00000000


	//----- nvinfo : EIATTR_CBANK_PARAM_SIZE
	.align		4
.L_614:
        /*00f4*/ 	.byte	0x03, 0x19
        /*00f6*/ 	.short	0x00e8


	//----- nvinfo : EIATTR_PARAM_CBANK
	.align		4
        /*00f8*/ 	.byte	0x04, 0x0a
        /*00fa*/ 	.short	(.L_616 - .L_615)
	.align		4
.L_615:
        /*00fc*/ 	.word	index@(.nv.constant0._ZN10layer_norm31ln_parallel_residual_fwd_kernelINS_13Kernel_traitsI13__nv_bfloat16S2_S2_S2_fjLj512ELj1ELj4ELj1ELj16ENS_18Kernel_traits_baseILj512ES2_S2_S2_S2_fjLj128EEEEELb1ELb1ELb0EEEvNS_9FwdParamsE)
        /*0100*/ 	.short	0x0380
        /*0102*/ 	.short	0x00e8


	//----- nvinfo : EIATTR_SW_WAR
	.align		4
.L_616:
        /*0104*/ 	.byte	0x04, 0x36
        /*0106*/ 	.short	(.L_618 - .L_617)
.L_617:
        /*0108*/ 	.word	0x00000008
.L_618:


//--------------------- .nv.info._ZN10layer_norm31ln_parallel_residual_fwd_kernelINS_13Kernel_traitsI13__nv_bfloat16S2_S2_S2_fjLj512ELj1ELj4ELj1ELj16ENS_18Kernel_traits_baseILj512ES2_S2_S2_S2_fjLj128EEEEELb1ELb1ELb1EEEvNS_9FwdParamsE --------------------------
	.section	.nv.info._ZN10layer_norm31ln_parallel_residual_fwd_kernelINS_13Kernel_traitsI13__nv_bfloat16S2_S2_S2_fjLj512ELj1ELj4ELj1ELj16ENS_18Kernel_traits_baseILj512ES2_S2_S2_S2_fjLj128EEEEELb1ELb1ELb1EEEvNS_9FwdParamsE,"",@"SHT_CUDA_INFO"
	.sectionflags	@""
	.align	4


	//----- nvinfo : EIATTR_CUDA_API_VERSION
	.align		4
        /*0000*/ 	.byte	0x04, 0x37
        /*0002*/ 	.short	(.L_620 - .L_619)
.L_619:
        /*0004*/ 	.word	0x00000082


	//----- nvinfo : EIATTR_KPARAM_INFO
	.align		4
.L_620:
        /*0008*/ 	.byte	0x04, 0x17
        /*000a*/ 	.short	(.L_622 - .L_621)
.L_621:
        /*000c*/ 	.word	0x00000000
        /*0010*/ 	.short	0x0000
        /*0012*/ 	.short	0x0000
        /*0014*/ 	.byte	0x00, 0xf0, 0xa1, 0x03


	//----- nvinfo : EIATTR_SPARSE_MMA_MASK
	.align		4
.L_622:
        /*0018*/ 	.byte	0x03, 0x50
        /*001a*/ 	.short	0x0000


	//----- nvinfo : EIATTR_MAXREG_COUNT
	.align		4
        /*001c*/ 	.byte	0x03, 0x1b
        /*001e*/ 	.short	0x00ff


	//----- nvinfo : EIATTR_ANNOTATIONS
	.align		4
        /*0020*/ 	.byte	0x04, 0x55
        /*0022*/ 	.short	(.L_624 - .L_623)


	//   ....[0]....
.L_623:
        /*0024*/ 	.word	0x00000001
        /*0028*/ 	.byte	0x90, 0x09, 0x00, 0x00, 0x01, 0x00, 0x00, 0x00, 0xf0, 0x0c, 0x01, 0x00


	//----- nvinfo : EIATTR_MERCURY_ISA_VERSION
	.align		4
.L_624:
        /*0034*/ 	.byte	0x03, 0x5f
        /*0036*/ 	.short	0x0101


	//----- nvinfo : EIATTR_COOP_GROUP_MASK_REGIDS
	.align		4
        /*0038*/ 	.byte	0x04, 0x29
        /*003a*/ 	.short	(.L_626 - .L_625)


	//   ....[0]....
.L_625:
        /*003c*/ 	.word	0xffffffff


	//   ....[1]....
        /*0040*/ 	.word	0xffffffff


	//   ....[2]....
        /*0044*/ 	.word	0xffffffff


	//   ....[3]....
        /*0048*/ 	.word	0xffffffff


	//   ....[4]....
        /*004c*/ 	.word	0xffffffff


	//   ....[5]....
        /*0050*/ 	.word	0xffffffff


	//   ....[6]....
        /*0054*/ 	.word	0xffffffff


	//   ....[7]....
        /*0058*/ 	.word	0xffffffff


	//   ....[8]....
        /*005c*/ 	.word	0xffffffff


	//   ....[9]....
        /*0060*/ 	.word	0xffffffff


	//   ....[10]....
        /*0064*/ 	.word	0x05000034


	//   ....[11]....
        /*0068*/ 	.word	0x05000034


	//   ....[12]....
        /*006c*/ 	.word	0x05000034


	//   ....[13]....
        /*0070*/ 	.word	0x05000034


	//   ....[14]....
        /*0074*/ 	.word	0x05000034


	//   ....[15]....
        /*0078*/ 	.word	0x05000034


	//   ....[16]....
        /*007c*/ 	.word	0x05000034


	//   ....[17]....
        /*0080*/ 	.word	0x05000034


	//   ....[18]....
        /*0084*/ 	.word	0x05000034


	//   ....[19]....
        /*0088*/ 	.word	0x05000034


	//----- nvinfo : EIATTR_COOP_GROUP_INSTR_OFFSETS
	.align		4
.L_626:
        /*008c*/ 	.byte	0x04, 0x28
        /*008e*/ 	.short	(.L_628 - .L_627)


	//   ....[0]....
.L_627:
        /*0090*/ 	.word	0x000109a0


	//   ....[1]....
        /*0094*/ 	.word	0x000109c0


	//   ....[2]....
        /*0098*/ 	.word	0x000109e0


	//   ....[3]....
        /*009c*/ 	.word	0x00010a00


	//   ....[4]....
        /*00a0*/ 	.word	0x00010a30


	//   ....[5]....
        /*00a4*/ 	.word	0x00010c60


	//   ....[6]....
        /*00a8*/ 	.word	0x00010c80


	//   ....[7]....
        /*00ac*/ 	.word	0x00010ca0


	//   ....[8]....
        /*00b0*/ 	.word	0x00010cc0


	//   ....[9]....
        /*00b4*/ 	.word	0x00010ce0


	//   ....[10]....
        /*00b8*/ 	.word	0x00011270


	//   ....[11]....
        /*00bc*/ 	.word	0x00011310


	//   ....[12]....
        /*00c0*/ 	.word	0x00011380


	//   ....[13]....
        /*00c4*/ 	.word	0x000113f0


	//   ....[14]....
        /*00c8*/ 	.word	0x00011470


	//   ....[15]....
        /*00cc*/ 	.word	0x000116f0


	//   ....[16]....
        /*00d0*/ 	.word	0x00011760


	//   ....[17]....
        /*00d4*/ 	.word	0x000117d0


	//   ....[18]....
        /*00d8*/ 	.word	0x00011840


	//   ....[19]....
        /*00dc*/ 	.word	0x000118b0


	//----- nvinfo : EIATTR_VRC_CTA_INIT_COUNT
	.align		4
.L_628:
        /*00e0*/ 	.byte	0x02, 0x4a
	.zero		1
	.zero		1


	//----- nvinfo : EIATTR_EXIT_INSTR_OFFSETS
	.align		4
        /*00e4*/ 	.byte	0x04, 0x1c
        /*00e6*/ 	.short	(.L_630 - .L_629)


	//   ....[0]....
.L_629:
        /*00e8*/ 	.word	0x00000260


	//   ....[1]....
        /*00ec*/ 	.word	0x00011200


	//----- nvinfo : EIATTR_MAX_THREADS
	.align		4
.L_630:
        /*00f0*/ 	.byte	0x04, 0x05
        /*00f2*/ 	.short	(.L_632 - .L_631)
.L_631:
        /*00f4*/ 	.word	0x00000080
        /*00f8*/ 	.word	0x00000001
        /*00fc*/ 	.word	0x00000001


	//----- nvinfo : EIATTR_CRS_STACK_SIZE
	.align		4
.L_632:
        /*0100*/ 	.byte	0x04, 0x1e
        /*0102*/ 	.short	(.L_634 - .L_633)
.L_633:
        /*0104*/ 	.word	0x00000000


	//----- nvinfo : EIATTR_CBANK_PARAM_SIZE
	.align		4
.L_634:
        /*0108*/ 	.byte	0x03, 0x19
        /*010a*/ 	.short	0x00e8


	//----- nvinfo : EIATTR_PARAM_CBANK
	.align		4
        /*010c*/ 	.byte	0x04, 0x0a
        /*010e*/ 	.short	(.L_636 - .L_635)
	.align		4
.L_635:
        /*0110*/ 	.word	index@(.nv.constant0._ZN10layer_norm31ln_parallel_residual_fwd_kernelINS_13Kernel_traitsI13__nv_bfloat16S2_S2_S2_fjLj512ELj1ELj4ELj1ELj16ENS_18Kernel_traits_baseILj512ES2_S2_S2_S2_fjLj128EEEEELb1ELb1ELb1EEEvNS_9FwdParamsE)
        /*0114*/ 	.short	0x0380
        /*0116*/ 	.short	0x00e8


	//----- nvinfo : EIATTR_SW_WAR
	.align		4
.L_636:
        /*0118*/ 	.byte	0x04, 0x36
        /*011a*/ 	.short	(.L_638 - .L_637)
.L_637:
        /*011c*/ 	.word	0x00000008
.L_638:


//--------------------- .nv.info._ZN10layer_norm31ln_parallel_residual_fwd_kernelINS_13Kernel_traitsI6__halfS2_S2_S2_fjLj512ELj1ELj4ELj1ELj16ENS_18Kernel_traits_baseILj512ES2_S2_S2_S2_fjLj128EEEEELb0ELb0ELb0EEEvNS_9FwdParamsE --------------------------
	.section	.nv.info._ZN10layer_norm31ln_parallel_residual_fwd_kernelINS_13Kernel_traitsI6__halfS2_S2_S2_fjLj512ELj1ELj4ELj1ELj16ENS_18Kernel_traits_baseILj512ES2_S2_S2_S2_fjLj128EEEEELb0ELb0ELb0EEEvNS_9FwdParamsE,"",@"SHT_CUDA_INFO"
	.sectionflags	@""
	.align	4


	//----- nvinfo : EIATTR_CUDA_API_VERSION
	.align		4
        /*0000*/ 	.byte	0x04, 0x37
        /*0002*/ 	.short	(.L_640 - .L_639)
.L_639:
        /*0004*/ 	.word	0x00000082


	//----- nvinfo : EIATTR_KPARAM_INFO
	.align		4
.L_640:
        /*0008*/ 	.byte	0x04, 0x17
        /*000a*/ 	.short	(.L_642 - .L_641)
.L_641:
        /*000c*/ 	.word	0x00000000
        /*0010*/ 	.short	0x0000
        /*0012*/ 	.short	0x0000
        /*0014*/ 	.byte	0x00, 0xf0, 0xa1, 0x03


	//----- nvinfo : EIATTR_SPARSE_MMA_MASK
	.align		4
.L_642:
        /*0018*/ 	.byte	0x03, 0x50
        /*001a*/ 	.short	0x0000


	//----- nvinfo : EIATTR_MAXREG_COUNT
	.align		4
        /*001c*/ 	.byte	0x03, 0x1b
        /*001e*/ 	.short	0x00ff


	//----- nvinfo : EIATTR_MERCURY_ISA_VERSION
	.align		4
        /*0020*/ 	.byte	0x03, 0x5f
        /*0022*/ 	.short	0x0101


	//----- nvinfo : EIATTR_COOP_GROUP_MASK_REGIDS
	.align		4
        /*0024*/ 	.byte	0x04, 0x29
        /*0026*/ 	.short	(.L_644 - .L_643)


	//   ....[0]....
.L_643:
        /*0028*/ 	.word	0xffffffff


	//   ....[1]....
        /*002c*/ 	.word	0xffffffff


	//   ....[2]....
        /*0030*/ 	.word	0xffffffff


	//   ....[3]....
        /*0034*/ 	.word	0xffffffff


	//   ....[4]....
        /*0038*/ 	.word	0xffffffff


	//   ....[5]....
        /*003c*/ 	.word	0xffffffff


	//   ....[6]....
        /*0040*/ 	.word	0xffffffff


	//   ....[7]....
        /*0044*/ 	.word	0xffffffff


	//   ....[8]....
        /*0048*/ 	.word	0xffffffff


	//   ....[9]....
        /*004c*/ 	.word	0xffffffff


	//   ....[10]....
        /*0050*/ 	.word	0x05000036


	//   ....[11]....
        /*0054*/ 	.word	0x05000036


	//   ....[12]....
        /*0058*/ 	.word	0x05000036


	//   ....[13]....
        /*005c*/ 	.word	0x05000036


	//   ....[14]....
        /*0060*/ 	.word	0x05000036


	//   ....[15]....
        /*0064*/ 	.word	0x05000036


	//   ....[16]....
        /*0068*/ 	.word	0x05000036


	//   ....[17]....
        /*006c*/ 	.word	0x05000036


	//   ....[18]....
        /*0070*/ 	.word	0x05000036


	//   ....[19]....
        /*0074*/ 	.word	0x05000036


	//----- nvinfo : EIATTR_COOP_GROUP_INSTR_OFFSETS
	.align		4
.L_644:
        /*0078*/ 	.byte	0x04, 0x28
        /*007a*/ 	.short	(.L_646 - .L_645)


	//   ....[0]....
.L_645:
        /*007c*/ 	.word	0x00001cf0


	//   ....[1]....
        /*0080*/ 	.word	0x00001d20


	//   ....[2]....
        /*0084*/ 	.word	0x00001d40


	//   ....[3]....
        /*0088*/ 	.word	0x00001d60


	//   ....[4]....
        /*008c*/ 	.word	0x00001d80


	//   ....[5]....
        /*0090*/ 	.word	0x00001fc0


	//   ....[6]....
        /*0094*/ 	.word	0x00001fe0


	//   ....[7]....
        /*0098*/ 	.word	0x00002000


	//   ....[8]....
        /*009c*/ 	.word	0x00002020


	//   ....[9]....
        /*00a0*/ 	.word	0x00002040


	//   ....[10]....
        /*00a4*/ 	.word	0x00002c00


	//   ....[11]....
        /*00a8*/ 	.word	0x00002cb0


	//   ....[12]....
        /*00ac*/ 	.word	0x00002d20


	//   ....[13]....
        /*00b0*/ 	.word	0x00002d90


	//   ....[14]....
        /*00b4*/ 	.word	0x00002e00


	//   ....[15]....
        /*00b8*/ 	.word	0x00003090


	//   ....[16]....
        /*00bc*/ 	.word	0x00003100


	//   ....[17]....
        /*00c0*/ 	.word	0x00003170


	//   ....[18]....
        /*00c4*/ 	.word	0x000031e0


	//   ....[19]....
        /*00c8*/ 	.word	0x00003250


	//----- nvinfo : EIATTR_VRC_CTA_INIT_COUNT
	.align		4
.L_646:
        /*00cc*/ 	.byte	0x02, 0x4a
	.zero		1
	.zero		1


	//----- nvinfo : EIATTR_EXIT_INSTR_OFFSETS
	.align		4
        /*00d0*/ 	.byte	0x04, 0x1c
        /*00d2*/ 	.short	(.L_648 - .L_647)


	//   ....[0]....
.L_647:
        /*00d4*/ 	.word	0x000009b0


	//   ....[1]....
        /*00d8*/ 	.word	0x00002b90


	//----- nvinfo : EIATTR_MAX_THREADS
	.align		4
.L_648:
        /*00dc*/ 	.byte	0x04, 0x05
        /*00de*/ 	.short	(.L_650 - .L_649)
.L_649:
        /*00e0*/ 	.word	0x00000080
        /*00e4*/ 	.word	0x00000001
        /*00e8*/ 	.word	0x00000001


	//----- nvinfo : EIATTR_CRS_STACK_SIZE
	.align		4
.L_650:
        /*00ec*/ 	.byte	0x04, 0x1e
        /*00ee*/ 	.short	(.L_652 - .L_651)
.L_651:
        /*00f0*/ 	.word	0x00000000


	//----- nvinfo : EIATTR_CBANK_PARAM_SIZE
	.align		4
.L_652:
        /*00f4*/ 	.byte	0x03, 0x19
        /*00f6*/ 	.short	0x00e8


	//----- nvinfo : EIATTR_PARAM_CBANK
	.align		4
        /*00f8*/ 	.byte	0x04, 0x0a
        /*00fa*/ 	.short	(.L_654 - .L_653)
	.align		4
.L_653:
        /*00fc*/ 	.word	index@(.nv.constant0._ZN10layer_norm31ln_parallel_residual_fwd_kernelINS_13Kernel_traitsI6__halfS2_S2_S2_fjLj512ELj1ELj4ELj1ELj16ENS_18Kernel_traits_baseILj512ES2_S2_S2_S2_fjLj128EEEEELb0ELb0ELb0EEEvNS_9FwdParamsE)
        /*0100*/ 	.short	0x0380
        /*0102*/ 	.short	0x00e8


	//----- nvinfo : EIATTR_SW_WAR
	.align		4
.L_654:
        /*0104*/ 	.byte	0x04, 0x36
        /*0106*/ 	.short	(.L_656 - .L_655)
.L_655:
        /*0108*/ 	.word	0x00000008
.L_656:


//--------------------- .nv.info._ZN10layer_norm31ln_parallel_residual_fwd_kernelINS_13Kernel_traitsI6__halfS2_S2_S2_fjLj512ELj1ELj4ELj1ELj16ENS_18Kernel_traits_baseILj512ES2_S2_S2_S2_fjLj128EEEEELb0ELb0ELb1EEEvNS_9FwdParamsE --------------------------
	.section	.nv.info._ZN10layer_norm31ln_parallel_residual_fwd_kernelINS_13Kernel_traitsI6__halfS2_S2_S2_fjLj512ELj1ELj4ELj1ELj16ENS_18Kernel_traits_baseILj512ES2_S2_S2_S2_fjLj128EEEEELb0ELb0ELb1EEEvNS_9FwdParamsE,"",@"SHT_CUDA_INFO"
	.sectionflags	@""
	.align	4


	//----- nvinfo : EIATTR_CUDA_API_VERSION
	.align		4
        /*0000*/ 	.byte	0x04, 0x37
        /*0002*/ 	.short	(.L_658 - .L_657)
.L_657:
        /*0004*/ 	.word	0x00000082


	//----- nvinfo : EIATTR_KPARAM_INFO
	.align		4
.L_658:
        /*0008*/ 	.byte	0x04, 0x17
        /*000a*/ 	.short	(.L_660 - .L_659)
.L_659:
        /*000c*/ 	.word	0x00000000
        /*0010*/ 	.short	0x0000
        /*0012*/ 	.short	0x0000
        /*0014*/ 	.byte	0x00, 0xf0, 0xa1, 0x03


	//----- nvinfo : EIATTR_SPARSE_MMA_MASK
	.align		4
.L_660:
        /*0018*/ 	.byte	0x03, 0x50
        /*001a*/ 	.short	0x0000


	//----- nvinfo : EIATTR_MAXREG_COUNT
	.align		4
        /*001c*/ 	.byte	0x03, 0x1b
        /*001e*/ 	.short	0x00ff


	//----- nvinfo : EIATTR_MERCURY_ISA_VERSION
	.align		4
        /*0020*/ 	.byte	0x03, 0x5f
        /*0022*/ 	.short	0x0101


	//----- nvinfo : EIATTR_COOP_GROUP_MASK_REGIDS
	.align		4
        /*0024*/ 	.byte	0x04, 0x29
        /*0026*/ 	.short	(.L_662 - .L_661)


	//   ....[0]....
.L_661:
        /*0028*/ 	.word	0xffffffff


	//   ....[1]....
        /*002c*/ 	.word	0xffffffff


	//   ....[2]....
        /*0030*/ 	.word	0xffffffff


	//   ....[3]....
        /*0034*/ 	.word	0xffffffff


	//   ....[4]....
        /*0038*/ 	.word	0xffffffff


	//   ....[5]....
        /*003c*/ 	.word	0xffffffff


	//   ....[6]....
        /*0040*/ 	.word	0xffffffff


	//   ....[7]....
        /*0044*/ 	.word	0xffffffff


	//   ....[8]....
        /*0048*/ 	.word	0xffffffff


	//   ....[9]....
        /*004c*/ 	.word	0xffffffff


	//   ....[10]....
        /*0050*/ 	.word	0x05000052


	//   ....[11]....
        /*0054*/ 	.word	0x05000052


	//   ....[12]....
        /*0058*/ 	.word	0x05000052


	//   ....[13]....
        /*005c*/ 	.word	0x05000052


	//   ....[14]....
        /*0060*/ 	.word	0x05000052


	//   ....[15]....
        /*0064*/ 	.word	0x05000052


	//   ....[16]....
        /*0068*/ 	.word	0x05000052


	//   ....[17]....
        /*006c*/ 	.word	0x05000052


	//   ....[18]....
        /*0070*/ 	.word	0x05000052


	//   ....[19]....
        /*0074*/ 	.word	0x05000052


	//----- nvinfo : EIATTR_COOP_GROUP_INSTR_OFFSETS
	.align		4
.L_662:
        /*0078*/ 	.byte	0x04, 0x28
        /*007a*/ 	.short	(.L_664 - .L_663)


	//   ....[0]....
.L_663:
        /*007c*/ 	.word	0x00001e30


	//   ....[1]....
        /*0080*/ 	.word	0x00001e60


	//   ....[2]....
        /*0084*/ 	.word	0x00001e80


	//   ....[3]....
        /*0088*/ 	.word	0x00001ea0


	//   ....[4]....
        /*008c*/ 	.word	0x00001ec0


	//   ....[5]....
        /*0090*/ 	.word	0x000020f0


	//   ....[6]....
        /*0094*/ 	.word	0x00002110


	//   ....[7]....
        /*0098*/ 	.word	0x00002130


	//   ....[8]....
        /*009c*/ 	.word	0x00002150


	//   ....[9]....
        /*00a0*/ 	.word	0x00002170


	//   ....[10]....
        /*00a4*/ 	.word	0x000028a0


	//   ....[11]....
        /*00a8*/ 	.word	0x00002950


	//   ....[12]....
        /*00ac*/ 	.word	0x000029c0


	//   ....[13]....
        /*00b0*/ 	.word	0x00002a30


	//   ....[14]....
        /*00b4*/ 	.word	0x00002aa0


	//   ....[15]....
        /*00b8*/ 	.word	0x00002d20


	//   ....[16]....
        /*00bc*/ 	.word	0x00002d90


	//   ....[17]....
        /*00c0*/ 	.word	0x00002e00


	//   ....[18]....
        /*00c4*/ 	.word	0x00002e70


	//   ....[19]....
        /*00c8*/ 	.word	0x00002ee0


	//----- nvinfo : EIATTR_VRC_CTA_INIT_COUNT
	.align		4
.L_664:
        /*00cc*/ 	.byte	0x02, 0x4a
	.zero		1
	.zero		1


	//----- nvinfo : EIATTR_EXIT_INSTR_OFFSETS
	.align		4
        /*00d0*/ 	.byte	0x04, 0x1c
        /*00d2*/ 	.short	(.L_666 - .L_665)


	//   ....[0]....
.L_665:
        /*00d4*/ 	.word	0x000007f0


	//   ....[1]....
        /*00d8*/ 	.word	0x00002830


	//----- nvinfo : EIATTR_MAX_THREADS
	.align		4
.L_666:
        /*00dc*/ 	.byte	0x04, 0x05
        /*00de*/ 	.short	(.L_668 - .L_667)
.L_667:
        /*00e0*/ 	.word	0x00000080
        /*00e4*/ 	.word	0x00000001
        /*00e8*/ 	.word	0x00000001


	//----- nvinfo : EIATTR_CRS_STACK_SIZE
	.align		4
.L_668:
        /*00ec*/ 	.byte	0x04, 0x1e
        /*00ee*/ 	.short	(.L_670 - .L_669)
.L_669:
        /*00f0*/ 	.word	0x00000000


	//----- nvinfo : EIATTR_CBANK_PARAM_SIZE
	.align		4
.L_670:
        /*00f4*/ 	.byte	0x03, 0x19
        /*00f6*/ 	.short	0x00e8


	//----- nvinfo : EIATTR_PARAM_CBANK
	.align		4
        /*00f8*/ 	.byte	0x04, 0x0a
        /*00fa*/ 	.short	(.L_672 - .L_671)
	.align		4
.L_671:
        /*00fc*/ 	.word	index@(.nv.constant0._ZN10layer_norm31ln_parallel_residual_fwd_kernelINS_13Kernel_traitsI6__halfS2_S2_S2_fjLj512ELj1ELj4ELj1ELj16ENS_18Kernel_traits_baseILj512ES2_S2_S2_S2_fjLj128EEEEELb0ELb0ELb1EEEvNS_9FwdParamsE)
        /*0100*/ 	.short	0x0380
        /*0102*/ 	.short	0x00e8


	//----- nvinfo : EIATTR_SW_WAR
	.align		4
.L_672:
        /*0104*/ 	.byte	0x04, 0x36
        /*0106*/ 	.short	(.L_674 - .L_673)
.L_673:
        /*0108*/ 	.word	0x00000008
.L_674:


//--------------------- .nv.info._ZN10layer_norm31ln_parallel_residual_fwd_kernelINS_13Kernel_traitsI6__halfS2_S2_S2_fjLj512ELj1ELj4ELj1ELj16ENS_18Kernel_traits_baseILj512ES2_S2_S2_S2_fjLj128EEEEELb0ELb1ELb0EEEvNS_9FwdParamsE --------------------------
	.section	.nv.info._ZN10layer_norm31ln_parallel_residual_fwd_kernelINS_13Kernel_traitsI6__halfS2_S2_S2_fjLj512ELj1ELj4ELj1ELj16ENS_18Kernel_traits_baseILj512ES2_S2_S2_S2_fjLj128EEEEELb0ELb1ELb0EEEvNS_9FwdParamsE,"",@"SHT_CUDA_INFO"
	.sectionflags	@""
	.align	4


	//----- nvinfo : EIATTR_CUDA_API_VERSION
	.align		4
        /*0000*/ 	.byte	0x04, 0x37
        /*0002*/ 	.short	(.L_676 - .L_675)
.L_675:
        /*0004*/ 	.word	0x00000082


	//----- nvinfo : EIATTR_KPARAM_INFO
	.align		4
.L_676:
        /*0008*/ 	.byte	0x04, 0x17
        /*000a*/ 	.short	(.L_678 - .L_677)
.L_677:
        /*000c*/ 	.word	0x00000000
        /*0010*/ 	.short	0x0000
        /*0012*/ 	.short	0x0000
        /*0014*/ 	.byte	0x00, 0xf0, 0xa1, 0x03


	//----- nvinfo : EIATTR_SPARSE_MMA_MASK
	.align		4
.L_678:
        /*0018*/ 	.byte	0x03, 0x50
        /*001a*/ 	.short	0x0000


	//----- nvinfo : EIATTR_MAXREG_COUNT
	.align		4
        /*001c*/ 	.byte	0x03, 0x1b
        /*001e*/ 	.short	0x00ff


	//----- nvinfo : EIATTR_MERCURY_ISA_VERSION
	.align		4
        /*0020*/ 	.byte	0x03, 0x5f
        /*0022*/ 	.short	0x0101


	//----- nvinfo : EIATTR_COOP_GROUP_MASK_REGIDS
	.align		4
        /*0024*/ 	.byte	0x04, 0x29
        /*0026*/ 	.short	(.L_680 - .L_679)


	//   ....[0]....
.L_679:
        /*0028*/ 	.word	0xffffffff


	//   ....[1]....
        /*002c*/ 	.word	0xffffffff


	//   ....[2]....
        /*0030*/ 	.word	0xffffffff


	//   ....[3]....
        /*0034*/ 	.word	0xffffffff


	//   ....[4]....
        /*0038*/ 	.word	0xffffffff


	//   ....[5]....
        /*003c*/ 	.word	0xffffffff


	//   ....[6]....
        /*0040*/ 	.word	0xffffffff


	//   ....[7]....
        /*0044*/ 	.word	0xffffffff


	//   ....[8]....
        /*0048*/ 	.word	0xffffffff


	//   ....[9]....
        /*004c*/ 	.word	0xffffffff


	//   ....[10]....
        /*0050*/ 	.word	0x05000026


	//   ....[11]....
        /*0054*/ 	.word	0x05000026


	//   ....[12]....
        /*0058*/ 	.word	0x05000026


	//   ....[13]....
        /*005c*/ 	.word	0x05000026


	//   ....[14]....
        /*0060*/ 	.word	0x05000026


	//   ....[15]....
        /*0064*/ 	.word	0x05000026


	//   ....[16]....
        /*0068*/ 	.word	0x05000026


	//   ....[17]....
        /*006c*/ 	.word	0x05000026


	//   ....[18]....
        /*0070*/ 	.word	0x05000026


	//   ....[19]....
        /*0074*/ 	.word	0x05000026


	//----- nvinfo : EIATTR_COOP_GROUP_INSTR_OFFSETS
	.align		4
.L_680:
        /*0078*/ 	.byte	0x04, 0x28
        /*007a*/ 	.short	(.L_682 - .L_681)


	//   ....[0]....
.L_681:
        /*007c*/ 	.word	0x00001710


	//   ....[1]....
        /*0080*/ 	.word	0x00001730


	//   ....[2]....
        /*0084*/ 	.word	0x00001750


	//   ....[3]....
        /*0088*/ 	.word	0x00001780


	//   ....[4]....
        /*008c*/ 	.word	0x000017a0


	//   ....[5]....
        /*0090*/ 	.word	0x000019e0


	//   ....[6]....
        /*0094*/ 	.word	0x00001a00


	//   ....[7]....
        /*0098*/ 	.word	0x00001a20


	//   ....[8]....
        /*009c*/ 	.word	0x00001a40


	//   ....[9]....
        /*00a0*/ 	.word	0x00001a60


	//   ....[10]....
        /*00a4*/ 	.word	0x00002240


	//   ....[11]....
        /*00a8*/ 	.word	0x000022e0


	//   ....[12]....
        /*00ac*/ 	.word	0x00002350


	//   ....[13]....
        /*00b0*/ 	.word	0x000023d0


	//   ....[14]....
        /*00b4*/ 	.word	0x00002440


	//   ....[15]....
        /*00b8*/ 	.word	0x000026f0


	//   ....[16]....
        /*00bc*/ 	.word	0x00002760


	//   ....[17]....
        /*00c0*/ 	.word	0x000027d0


	//   ....[18]....
        /*00c4*/ 	.word	0x00002840


	//   ....[19]....
        /*00c8*/ 	.word	0x000028b0


	//----- nvinfo : EIATTR_VRC_CTA_INIT_COUNT
	.align		4
.L_682:
        /*00cc*/ 	.byte	0x02, 0x4a
	.zero		1
	.zero		1


	//----- nvinfo : EIATTR_EXIT_INSTR_OFFSETS
	.align		4
        /*00d0*/ 	.byte	0x04, 0x1c
        /*00d2*/ 	.short	(.L_684 - .L_683)


	//   ....[0]....
.L_683:
        /*00d4*/ 	.word	0x000003d0


	//   ....[1]....
        /*00d8*/ 	.word	0x000021d0


	//----- nvinfo : EIATTR_MAX_THREADS
	.align		4
.L_684:
        /*00dc*/ 	.byte	0x04, 0x05
        /*00de*/ 	.short	(.L_686 - .L_685)
.L_685:
        /*00e0*/ 	.word	0x00000080
        /*00e4*/ 	.word	0x00000001
        /*00e8*/ 	.word	0x00000001


	//----- nvinfo : EIATTR_CRS_STACK_SIZE
	.align		4
.L_686:
        /*00ec*/ 	.byte	0x04, 0x1e
        /*00ee*/ 	.short	(.L_688 - .L_687)
.L_687:
        /*00f0*/ 	.word	0x00000000


	//----- nvinfo : EIATTR_CBANK_PARAM_SIZE
	.align		4
.L_688:
        /*00f4*/ 	.byte	0x03, 0x19
        /*00f6*/ 	.short	0x00e8


	//----- nvinfo : EIATTR_PARAM_CBANK
	.align		4
        /*00f8*/ 	.byte	0x04, 0x0a
        /*00fa*/ 	.short	(.L_690 - .L_689)
	.align		4
.L_689:
        /*00fc*/ 	.word	index@(.nv.constant0._ZN10layer_norm31ln_parallel_residual_fwd_kernelINS_13Kernel_traitsI6__halfS2_S2_S2_fjLj512ELj1ELj4ELj1ELj16ENS_18Kernel_traits_baseILj512ES2_S2_S2_S2_fjLj128EEEEELb0ELb1ELb0EEEvNS_9FwdParamsE)
        /*0100*/ 	.short	0x0380
        /*0102*/ 	.short	0x00e8


	//----- nvinfo : EIATTR_SW_WAR
	.align		4
.L_690:
        /*0104*/ 	.byte	0x04, 0x36
        /*0106*/ 	.short	(.L_692 - .L_691)
.L_691:
        /*0108*/ 	.word	0x00000008
.L_692:


//--------------------- .nv.info._ZN10layer_norm31ln_parallel_residual_fwd_kernelINS_13Kernel_traitsI6__halfS2_S2_S2_fjLj512ELj1ELj4ELj1ELj16ENS_18Kernel_traits_baseILj512ES2_S2_S2_S2_fjLj128EEEEELb0ELb1ELb1EEEvNS_9FwdParamsE --------------------------
	.section	.nv.info._ZN10layer_norm31ln_parallel_residual_fwd_kernelINS_13Kernel_traitsI6__halfS2_S2_S2_fjLj512ELj1ELj4ELj1ELj16ENS_18Kernel_traits_baseILj512ES2_S2_S2_S2_fjLj128EEEEELb0ELb1ELb1EEEvNS_9FwdParamsE,"",@"SHT_CUDA_INFO"
	.sectionflags	@""
	.align	4


	//----- nvinfo : EIATTR_CUDA_API_VERSION
	.align		4
        /*0000*/ 	.byte	0x04, 0x37
        /*0002*/ 	.short	(.L_694 - .L_693)
.L_693:
        /*0004*/ 	.word	0x00000082


	//----- nvinfo : EIATTR_KPARAM_INFO
	.align		4
.L_694:
        /*0008*/ 	.byte	0x04, 0x17
        /*000a*/ 	.short	(.L_696 - .L_695)
.L_695:
        /*000c*/ 	.word	0x00000000
        /*0010*/ 	.short	0x0000
        /*0012*/ 	.short	0x0000
        /*0014*/ 	.byte	0x00, 0xf0, 0xa1, 0x03


	//----- nvinfo : EIATTR_SPARSE_MMA_MASK
	.align		4
.L_696:
        /*0018*/ 	.byte	0x03, 0x50
        /*001a*/ 	.short	0x0000


	//----- nvinfo : EIATTR_MAXREG_COUNT
	.align		4
        /*001c*/ 	.byte	0x03, 0x1b
        /*001e*/ 	.short	0x00ff


	//----- nvinfo : EIATTR_MERCURY_ISA_VERSION
	.align		4
        /*0020*/ 	.byte	0x03, 0x5f
        /*0022*/ 	.short	0x0101


	//----- nvinfo : EIATTR_COOP_GROUP_MASK_REGIDS
	.align		4
        /*0024*/ 	.byte	0x04, 0x29
        /*0026*/ 	.short	(.L_698 - .L_697)


	//   ....[0]....
.L_697:
        /*0028*/ 	.word	0xffffffff


	//   ....[1]....
        /*002c*/ 	.word	0xffffffff


	//   ....[2]....
        /*0030*/ 	.word	0xffffffff


	//   ....[3]....
        /*0034*/ 	.word	0xffffffff


	//   ....[4]....
        /*0038*/ 	.word	0xffffffff


	//   ....[5]....
        /*003c*/ 	.word	0xffffffff


	//   ....[6]....
        /*0040*/ 	.word	0xffffffff


	//   ....[7]....
        /*0044*/ 	.word	0xffffffff


	//   ....[8]....
        /*0048*/ 	.word	0xffffffff


	//   ....[9]....
        /*004c*/ 	.word	0xffffffff


	//   ....[10]....
        /*0050*/ 	.word	0x05000033


	//   ....[11]....
        /*0054*/ 	.word	0x05000033


	//   ....[12]....
        /*0058*/ 	.word	0x05000033


	//   ....[13]....
        /*005c*/ 	.word	0x05000033


	//   ....[14]....
        /*0060*/ 	.word	0x05000033


	//   ....[15]....
        /*0064*/ 	.word	0x05000033


	//   ....[16]....
        /*0068*/ 	.word	0x05000033


	//   ....[17]....
        /*006c*/ 	.word	0x05000033


	//   ....[18]....
        /*0070*/ 	.word	0x05000033


	//   ....[19]....
        /*0074*/ 	.word	0x05000033


	//----- nvinfo : EIATTR_COOP_GROUP_INSTR_OFFSETS
	.align		4
.L_698:
        /*0078*/ 	.byte	0x04, 0x28
        /*007a*/ 	.short	(.L_700 - .L_699)


	//   ....[0]....
.L_699:
        /*007c*/ 	.word	0x00001710


	//   ....[1]....
        /*0080*/ 	.word	0x00001730


	//   ....[2]....
        /*0084*/ 	.word	0x00001750


	//   ....[3]....
        /*0088*/ 	.word	0x00001780


	//   ....[4]....
        /*008c*/ 	.word	0x000017a0


	//   ....[5]....
        /*0090*/ 	.word	0x000019d0


	//   ....[6]....
        /*0094*/ 	.word	0x000019f0


	//   ....[7]....
        /*0098*/ 	.word	0x00001a10


	//   ....[8]....
        /*009c*/ 	.word	0x00001a30


	//   ....[9]....
        /*00a0*/ 	.word	0x00001a50


	//   ....[10]....
        /*00a4*/ 	.word	0x00001fb0


	//   ....[11]....
        /*00a8*/ 	.word	0x00002050


	//   ....[12]....
        /*00ac*/ 	.word	0x000020c0


	//   ....[13]....
        /*00b0*/ 	.word	0x00002140


	//   ....[14]....
        /*00b4*/ 	.word	0x000021b0


	//   ....[15]....
        /*00b8*/ 	.word	0x00002440


	//   ....[16]....
        /*00bc*/ 	.word	0x000024b0


	//   ....[17]....
        /*00c0*/ 	.word	0x00002520


	//   ....[18]....
        /*00c4*/ 	.word	0x00002590


	//   ....[19]....
        /*00c8*/ 	.word	0x00002600


	//----- nvinfo : EIATTR_VRC_CTA_INIT_COUNT
	.align		4
.L_700:
        /*00cc*/ 	.byte	0x02, 0x4a
	.zero		1
	.zero		1


	//----- nvinfo : EIATTR_EXIT_INSTR_OFFSETS
	.align		4
        /*00d0*/ 	.byte	0x04, 0x1c
        /*00d2*/ 	.short	(.L_702 - .L_701)


	//   ....[0]....
.L_701:
        /*00d4*/ 	.word	0x00000290


	//   ....[1]....
        /*00d8*/ 	.word	0x00001f40


	//----- nvinfo : EIATTR_MAX_THREADS
	.align		4
.L_702:
        /*00dc*/ 	.byte	0x04, 0x05
        /*00de*/ 	.short	(.L_704 - .L_703)
.L_703:
        /*00e0*/ 	.word	0x00000080
        /*00e4*/ 	.word	0x00000001
        /*00e8*/ 	.word	0x00000001


	//----- nvinfo : EIATTR_CRS_STACK_SIZE
	.align		4
.L_704:
        /*00ec*/ 	.byte	0x04, 0x1e
        /*00ee*/ 	.short	(.L_706 - .L_705)
.L_705:
        /*00f0*/ 	.word	0x00000000


	//----- nvinfo : EIATTR_CBANK_PARAM_SIZE
	.align		4
.L_706:
        /*00f4*/ 	.byte	0x03, 0x19
        /*00f6*/ 	.short	0x00e8


	//----- nvinfo : EIATTR_PARAM_CBANK
	.align		4
        /*00f8*/ 	.byte	0x04, 0x0a
        /*00fa*/ 	.short	(.L_708 - .L_707)
	.align		4
.L_707:
        /*00fc*/ 	.word	index@(.nv.constant0._ZN10layer_norm31ln_parallel_residual_fwd_kernelINS_13Kernel_traitsI6__halfS2_S2_S2_fjLj512ELj1ELj4ELj1ELj16ENS_18Kernel_traits_baseILj512ES2_S2_S2_S2_fjLj128EEEEELb0ELb1ELb1EEEvNS_9FwdParamsE)
        /*0100*/ 	.short	0x0380
        /*0102*/ 	.short	0x00e8


	//----- nvinfo : EIATTR_SW_WAR
	.align		4
.L_708:
        /*0104*/ 	.byte	0x04, 0x36
        /*0106*/ 	.short	(.L_710 - .L_709)
.L_709:
        /*0108*/ 	.word	0x00000008
.L_710:


//--------------------- .nv.info._ZN10layer_norm31ln_parallel_residual_fwd_kernelINS_13Kernel_traitsI6__halfS2_S2_S2_fjLj512ELj1ELj4ELj1ELj16ENS_18Kernel_traits_baseILj512ES2_S2_S2_S2_fjLj128EEEEELb1ELb0ELb0EEEvNS_9FwdParamsE --------------------------
	.section	.nv.info._ZN10layer_norm31ln_parallel_residual_fwd_kernelINS_13Kernel_traitsI6__halfS2_S2_S2_fjLj512ELj1ELj4ELj1ELj16ENS_18Kernel_traits_baseILj512ES2_S2_S2_S2_fjLj128EEEEELb1ELb0ELb0EEEvNS_9FwdParamsE,"",@"SHT_CUDA_INFO"
	.sectionflags	@""
	.align	4


	//----- nvinfo : EIATTR_CUDA_API_VERSION
	.align		4
        /*0000*/ 	.byte	0x04, 0x37
        /*0002*/ 	.short	(.L_712 - .L_711)
.L_711:
        /*0004*/ 	.word	0x00000082


	//----- nvinfo : EIATTR_KPARAM_INFO
	.align		4
.L_712:
        /*0008*/ 	.byte	0x04, 0x17
        /*000a*/ 	.short	(.L_714 - .L_713)
.L_713:
        /*000c*/ 	.word	0x00000000
        /*0010*/ 	.short	0x0000
        /*0012*/ 	.short	0x0000
        /*0014*/ 	.byte	0x00, 0xf0, 0xa1, 0x03


	//----- nvinfo : EIATTR_SPARSE_MMA_MASK
	.align		4
.L_714:
        /*0018*/ 	.byte	0x03, 0x50
        /*001a*/ 	.short	0x0000


	//----- nvinfo : EIATTR_MAXREG_COUNT
	.align		4
        /*001c*/ 	.byte	0x03, 0x1b
        /*001e*/ 	.short	0x00ff


	//----- nvinfo : EIATTR_MERCURY_ISA_VERSION
	.align		4
        /*0020*/ 	.byte	0x03, 0x5f
        /*0022*/ 	.short	0x0101


	//----- nvinfo : EIATTR_COOP_GROUP_MASK_REGIDS
	.align		4
        /*0024*/ 	.byte	0x04, 0x29
        /*0026*/ 	.short	(.L_716 - .L_715)


	//   ....[0]....
.L_715:
        /*0028*/ 	.word	0xffffffff


	//   ....[1]....
        /*002c*/ 	.word	0xffffffff


	//   ....[2]....
        /*0030*/ 	.word	0xffffffff


	//   ....[3]....
        /*0034*/ 	.word	0xffffffff


	//   ....[4]....
        /*0038*/ 	.word	0xffffffff


	//   ....[5]....
        /*003c*/ 	.word	0xffffffff


	//   ....[6]....
        /*0040*/ 	.word	0xffffffff


	//   ....[7]....
        /*0044*/ 	.word	0xffffffff


	//   ....[8]....
        /*0048*/ 	.word	0xffffffff


	//   ....[9]....
        /*004c*/ 	.word	0xffffffff


	//   ....[10]....
        /*0050*/ 	.word	0x05000050


	//   ....[11]....
        /*0054*/ 	.word	0x05000050


	//   ....[12]....
        /*0058*/ 	.word	0x05000050


	//   ....[13]....
        /*005c*/ 	.word	0x05000050


	//   ....[14]....
        /*0060*/ 	.word	0x05000050


	//   ....[15]....
        /*0064*/ 	.word	0x05000050


	//   ....[16]....
        /*0068*/ 	.word	0x05000050


	//   ....[17]....
        /*006c*/ 	.word	0x05000050


	//   ....[18]....
        /*0070*/ 	.word	0x05000050


	//   ....[19]....
        /*0074*/ 	.word	0x05000050


	//----- nvinfo : EIATTR_COOP_GROUP_INSTR_OFFSETS
	.align		4
.L_716:
        /*0078*/ 	.byte	0x04, 0x28
        /*007a*/ 	.short	(.L_718 - .L_717)


	//   ....[0]....
.L_717:
        /*007c*/ 	.word	0x00010ce0


	//   ....[1]....
        /*0080*/ 	.word	0x00010d00


	//   ....[2]....
        /*0084*/ 	.word	0x00010d20


	//   ....[3]....
        /*0088*/ 	.word	0x00010d50


	//   ....[4]....
        /*008c*/ 	.word	0x00010d70


	//   ....[5]....
        /*0090*/ 	.word	0x00010fb0


	//   ....[6]....
        /*0094*/ 	.word	0x00010fd0


	//   ....[7]....
        /*0098*/ 	.word	0x00010ff0


	//   ....[8]....
        /*009c*/ 	.word	0x00011010


	//   ....[9]....
        /*00a0*/ 	.word	0x00011030


	//   ....[10]....
        /*00a4*/ 	.word	0x00011c20


	//   ....[11]....
        /*00a8*/ 	.word	0x00011cc0


	//   ....[12]....
        /*00ac*/ 	.word	0x00011d30


	//   ....[13]....
        /*00b0*/ 	.word	0x00011db0


	//   ....[14]....
        /*00b4*/ 	.word	0x00011e20


	//   ....[15]....
        /*00b8*/ 	.word	0x000120a0


	//   ....[16]....
        /*00bc*/ 	.word	0x00012110


	//   ....[17]....
        /*00c0*/ 	.word	0x00012180


	//   ....[18]....
        /*00c4*/ 	.word	0x000121f0


	//   ....[19]....
        /*00c8*/ 	.word	0x00012260


	//----- nvinfo : EIATTR_VRC_CTA_INIT_COUNT
	.align		4
.L_718:
        /*00cc*/ 	.byte	0x02, 0x4a
	.zero		1
	.zero		1


	//----- nvinfo : EIATTR_EXIT_INSTR_OFFSETS
	.align		4
        /*00d0*/ 	.byte	0x04, 0x1c
        /*00d2*/ 	.short	(.L_720 - .L_719)


	//   ....[0]....
.L_719:
        /*00d4*/ 	.word	0x00000bb0


	//   ....[1]....
        /*00d8*/ 	.word	0x00011bb0


	//----- nvinfo : EIATTR_MAX_THREADS
	.align		4
.L_720:
        /*00dc*/ 	.byte	0x04, 0x05
        /*00de*/ 	.short	(.L_722 - .L_721)
.L_721:
        /*00e0*/ 	.word	0x00000080
        /*00e4*/ 	.word	0x00000001
        /*00e8*/ 	.word	0x00000001


	//----- nvinfo : EIATTR_CRS_STACK_SIZE
	.align		4
.L_722:
        /*00ec*/ 	.byte	0x04, 0x1e
        /*00ee*/ 	.short	(.L_724 - .L_723)
.L_723:
        /*00f0*/ 	.word	0x00000000


	//----- nvinfo : EIATTR_CBANK_PARAM_SIZE
	.align		4
.L_724:
        /*00f4*/ 	.byte	0x03, 0x19
        /*00f6*/ 	.short	0x00e8


	//----- nvinfo : EIATTR_PARAM_CBANK
	.align		4
        /*00f8*/ 	.byte	0x04, 0x0a
        /*00fa*/ 	.short	(.L_726 - .L_725)
	.align		4
.L_725:
        /*00fc*/ 	.word	index@(.nv.constant0._ZN10layer_norm31ln_parallel_residual_fwd_kernelINS_13Kernel_traitsI6__halfS2_S2_S2_fjLj512ELj1ELj4ELj1ELj16ENS_18Kernel_traits_baseILj512ES2_S2_S2_S2_fjLj128EEEEELb1ELb0ELb0EEEvNS_9FwdParamsE)
        /*0100*/ 	.short	0x0380
        /*0102*/ 	.short	0x00e8


	//----- nvinfo : EIATTR_SW_WAR
	.align		4
.L_726:
        /*0104*/ 	.byte	0x04, 0x36
        /*0106*/ 	.short	(.L_728 - .L_727)
.L_727:
        /*0108*/ 	.word	0x00000008
.L_728:


//--------------------- .nv.info._ZN10layer_norm31ln_parallel_residual_fwd_kernelINS_13Kernel_traitsI6__halfS2_S2_S2_fjLj512ELj1ELj4ELj1ELj16ENS_18Kernel_traits_baseILj512ES2_S2_S2_S2_fjLj128EEEEELb1ELb0ELb1EEEvNS_9FwdParamsE --------------------------
	.section	.nv.info._ZN10layer_norm31ln_parallel_residual_fwd_kernelINS_13Kernel_traitsI6__halfS2_S2_S2_fjLj512ELj1ELj4ELj1ELj16ENS_18Kernel_traits_baseILj512ES2_S2_S2_S2_fjLj128EEEEELb1ELb0ELb1EEEvNS_9FwdParamsE,"",@"SHT_CUDA_INFO"
	.sectionflags	@""
	.align	4


	//----- nvinfo : EIATTR_CUDA_API_VERSION
	.align		4
        /*0000*/ 	.byte	0x04, 0x37
        /*0002*/ 	.short	(.L_730 - .L_729)
.L_729:
        /*0004*/ 	.word	0x00000082


	//----- nvinfo : EIATTR_KPARAM_INFO
	.align		4
.L_730:
        /*0008*/ 	.byte	0x04, 0x17
        /*000a*/ 	.short	(.L_732 - .L_731)
.L_731:
        /*000c*/ 	.word	0x00000000
        /*0010*/ 	.short	0x0000
        /*0012*/ 	.short	0x0000
        /*0014*/ 	.byte	0x00, 0xf0, 0xa1, 0x03


	//----- nvinfo : EIATTR_SPARSE_MMA_MASK
	.align		4
.L_732:
        /*0018*/ 	.byte	0x03, 0x50
        /*001a*/ 	.short	0x0000


	//----- nvinfo : EIATTR_MAXREG_COUNT
	.align		4
        /*001c*/ 	.byte	0x03, 0x1b
        /*001e*/ 	.short	0x00ff


	//----- nvinfo : EIATTR_ANNOTATIONS
	.align		4
        /*0020*/ 	.byte	0x04, 0x55
        /*0022*/ 	.short	(.L_734 - .L_733)


	//   ....[0]....
.L_733:
        /*0024*/ 	.word	0x00000001
        /*0028*/ 	.byte	0xb0, 0x0d, 0x00, 0x00, 0x01, 0x00, 0x00, 0x00, 0xd0, 0x10, 0x01, 0x00


	//----- nvinfo : EIATTR_MERCURY_ISA_VERSION
	.align		4
.L_734:
        /*0034*/ 	.byte	0x03, 0x5f
        /*0036*/ 	.short	0x0101


	//----- nvinfo : EIATTR_COOP_GROUP_MASK_REGIDS
	.align		4
        /*0038*/ 	.byte	0x04, 0x29
        /*003a*/ 	.short	(.L_736 - .L_735)


	//   ....[0]....
.L_735:
        /*003c*/ 	.word	0xffffffff


	//   ....[1]....
        /*0040*/ 	.word	0xffffffff


	//   ....[2]....
        /*0044*/ 	.word	0xffffffff


	//   ....[3]....
        /*0048*/ 	.word	0xffffffff


	//   ....[4]....
        /*004c*/ 	.word	0xffffffff


	//   ....[5]....
        /*0050*/ 	.word	0xffffffff


	//   ....[6]....
        /*0054*/ 	.word	0xffffffff


	//   ....[7]....
        /*0058*/ 	.word	0xffffffff


	//   ....[8]....
        /*005c*/ 	.word	0xffffffff


	//   ....[9]....
        /*0060*/ 	.word	0xffffffff


	//   ....[10]....
        /*0064*/ 	.word	0x0500003d


	//   ....[11]....
        /*0068*/ 	.word	0x0500003d


	//   ....[12]....
        /*006c*/ 	.word	0x0500003d


	//   ....[13]....
        /*0070*/ 	.word	0x0500003d


	//   ....[14]....
        /*0074*/ 	.word	0x0500003d


	//   ....[15]....
        /*0078*/ 	.word	0x0500003d


	//   ....[16]....
        /*007c*/ 	.word	0x0500003d


	//   ....[17]....
        /*0080*/ 	.word	0x0500003d


	//   ....[18]....
        /*0084*/ 	.word	0x0500003d


	//   ....[19]....
        /*0088*/ 	.word	0x0500003d


	//----- nvinfo : EIATTR_COOP_GROUP_INSTR_OFFSETS
	.align		4
.L_736:
        /*008c*/ 	.byte	0x04, 0x28
        /*008e*/ 	.short	(.L_738 - .L_737)


	//   ....[0]....
.L_737:
        /*0090*/ 	.word	0x00010d80


	//   ....[1]....
        /*0094*/ 	.word	0x00010da0


	//   ....[2]....
        /*0098*/ 	.word	0x00010dd0


	//   ....[3]....
        /*009c*/ 	.word	0x00010df0


	//   ....[4]....
        /*00a0*/ 	.word	0x00010e10


	//   ....[5]....
        /*00a4*/ 	.word	0x00011040


	//   ....[6]....
        /*00a8*/ 	.word	0x00011060


	//   ....[7]....
        /*00ac*/ 	.word	0x00011080


	//   ....[8]....
        /*00b0*/ 	.word	0x000110a0


	//   ....[9]....
        /*00b4*/ 	.word	0x000110c0


	//   ....[10]....
        /*00b8*/ 	.word	0x00011820


	//   ....[11]....
        /*00bc*/ 	.word	0x000118c0


	//   ....[12]....
        /*00c0*/ 	.word	0x00011940


	//   ....[13]....
        /*00c4*/ 	.word	0x000119b0


	//   ....[14]....
        /*00c8*/ 	.word	0x00011a20


	//   ....[15]....
        /*00cc*/ 	.word	0x00011c90


	//   ....[16]....
        /*00d0*/ 	.word	0x00011d00


	//   ....[17]....
        /*00d4*/ 	.word	0x00011d70


	//   ....[18]....
        /*00d8*/ 	.word	0x00011de0


	//   ....[19]....
        /*00dc*/ 	.word	0x00011e50


	//----- nvinfo : EIATTR_VRC_CTA_INIT_COUNT
	.align		4
.L_738:
        /*00e0*/ 	.byte	0x02, 0x4a
	.zero		1
	.zero		1


	//----- nvinfo : EIATTR_EXIT_INSTR_OFFSETS
	.align		4
        /*00e4*/ 	.byte	0x04, 0x1c
        /*00e6*/ 	.short	(.L_740 - .L_739)


	//   ....[0]....
.L_739:
        /*00e8*/ 	.word	0x00000930


	//   ....[1]....
        /*00ec*/ 	.word	0x000117c0


	//----- nvinfo : EIATTR_MAX_THREADS
	.align		4
.L_740:
        /*00f0*/ 	.byte	0x04, 0x05
        /*00f2*/ 	.short	(.L_742 - .L_741)
.L_741:
        /*00f4*/ 	.word	0x00000080
        /*00f8*/ 	.word	0x00000001
        /*00fc*/ 	.word	0x00000001


	//----- nvinfo : EIATTR_CRS_STACK_SIZE
	.align		4
.L_742:
        /*0100*/ 	.byte	0x04, 0x1e
        /*0102*/ 	.short	(.L_744 - .L_743)
.L_743:
        /*0104*/ 	.word	0x00000000


	//----- nvinfo : EIATTR_CBANK_PARAM_SIZE
	.align		4
.L_744:
        /*0108*/ 	.byte	0x03, 0x19
        /*010a*/ 	.short	0x00e8


	//----- nvinfo : EIATTR_PARAM_CBANK
	.align		4
        /*010c*/ 	.byte	0x04, 0x0a
        /*010e*/ 	.short	(.L_746 - .L_745)
	.align		4
.L_745:
        /*0110*/ 	.word	index@(.nv.constant0._ZN10layer_norm31ln_parallel_residual_fwd_kernelINS_13Kernel_traitsI6__halfS2_S2_S2_fjLj512ELj1ELj4ELj1ELj16ENS_18Kernel_traits_baseILj512ES2_S2_S2_S2_fjLj128EEEEELb1ELb0ELb1EEEvNS_9FwdParamsE)
        /*0114*/ 	.short	0x0380
        /*0116*/ 	.short	0x00e8


	//----- nvinfo : EIATTR_SW_WAR
	.align		4
.L_746:
        /*0118*/ 	.byte	0x04, 0x36
        /*011a*/ 	.short	(.L_748 - .L_747)
.L_747:
        /*011c*/ 	.word	0x00000008
.L_748:


//--------------------- .nv.info._ZN10layer_norm31ln_parallel_residual_fwd_kernelINS_13Kernel_traitsI6__halfS2_S2_S2_fjLj512ELj1ELj4ELj1ELj16ENS_18Kernel_traits_baseILj512ES2_S2_S2_S2_fjLj128EEEEELb1ELb1ELb0EEEvNS_9FwdParamsE --------------------------
	.section	.nv.info._ZN10layer_norm31ln_parallel_residual_fwd_kernelINS_13Kernel_traitsI6__halfS2_S2_S2_fjLj512ELj1ELj4ELj1ELj16ENS_18Kernel_traits_baseILj512ES2_S2_S2_S2_fjLj128EEEEELb1ELb1ELb0EEEvNS_9FwdParamsE,"",@"SHT_CUDA_INFO"
	.sectionflags	@""
	.align	4


	//----- nvinfo : EIATTR_CUDA_API_VERSION
	.align		4
        /*0000*/ 	.byte	0x04, 0x37
        /*0002*/ 	.short	(.L_750 - .L_749)
.L_749:
        /*0004*/ 	.word	0x00000082


	//----- nvinfo : EIATTR_KPARAM_INFO
	.align		4
.L_750:
        /*0008*/ 	.byte	0x04, 0x17
        /*000a*/ 	.short	(.L_752 - .L_751)
.L_751:
        /*000c*/ 	.word	0x00000000
        /*0010*/ 	.short	0x0000
        /*0012*/ 	.short	0x0000
        /*0014*/ 	.byte	0x00, 0xf0, 0xa1, 0x03


	//----- nvinfo : EIATTR_SPARSE_MMA_MASK
	.align		4
.L_752:
        /*0018*/ 	.byte	0x03, 0x50
        /*001a*/ 	.short	0x0000


	//----- nvinfo : EIATTR_MAXREG_COUNT
	.align		4
        /*001c*/ 	.byte	0x03, 0x1b
        /*001e*/ 	.short	0x00ff


	//----- nvinfo : EIATTR_MERCURY_ISA_VERSION
	.align		4
        /*0020*/ 	.byte	0x03, 0x5f
        /*0022*/ 	.short	0x0101


	//----- nvinfo : EIATTR_COOP_GROUP_MASK_REGIDS
	.align		4
        /*0024*/ 	.byte	0x04, 0x29
        /*0026*/ 	.short	(.L_754 - .L_753)


	//   ....[0]....
.L_753:
        /*0028*/ 	.word	0xffffffff


	//   ....[1]....
        /*002c*/ 	.word	0xffffffff


	//   ....[2]....
        /*0030*/ 	.word	0xffffffff


	//   ....[3]....
        /*0034*/ 	.word	0xffffffff


	//   ....[4]....
        /*0038*/ 	.word	0xffffffff


	//   ....[5]....
        /*003c*/ 	.word	0xffffffff


	//   ....[6]....
        /*0040*/ 	.word	0xffffffff


	//   ....[7]....
        /*0044*/ 	.word	0xffffffff


	//   ....[8]....
        /*0048*/ 	.word	0xffffffff


	//   ....[9]....
        /*004c*/ 	.word	0xffffffff


	//   ....[10]....
        /*0050*/ 	.word	0x05000046


	//   ....[11]....
        /*0054*/ 	.word	0x05000046


	//   ....[12]....
        /*0058*/ 	.word	0x05000046


	//   ....[13]....
        /*005c*/ 	.word	0x05000046


	//   ....[14]....
        /*0060*/ 	.word	0x05000046


	//   ....[15]....
        /*0064*/ 	.word	0x05000046


	//   ....[16]....
        /*0068*/ 	.word	0x05000046


	//   ....[17]....
        /*006c*/ 	.word	0x05000046


	//   ....[18]....
        /*0070*/ 	.word	0x05000046


	//   ....[19]....
        /*0074*/ 	.word	0x05000046


	//----- nvinfo : EIATTR_COOP_GROUP_INSTR_OFFSETS
	.align		4
.L_754:
        /*0078*/ 	.byte	0x04, 0x28
        /*007a*/ 	.short	(.L_756 - .L_755)


	//   ....[0]....
.L_755:
        /*007c*/ 	.word	0x000106f0


	//   ....[1]....
        /*0080*/ 	.word	0x00010720


	//   ....[2]....
        /*0084*/ 	.word	0x00010740


	//   ....[3]....
        /*0088*/ 	.word	0x00010760


	//   ....[4]....
        /*008c*/ 	.word	0x00010780


	//   ....[5]....
        /*0090*/ 	.word	0x000109c0


	//   ....[6]....
        /*0094*/ 	.word	0x000109e0


	//   ....[7]....
        /*0098*/ 	.word	0x00010a00


	//   ....[8]....
        /*009c*/ 	.word	0x00010a20


	//   ....[9]....
        /*00a0*/ 	.word	0x00010a40


	//   ....[10]....
        /*00a4*/ 	.word	0x00011240


	//   ....[11]....
        /*00a8*/ 	.word	0x000112f0


	//   ....[12]....
        /*00ac*/ 	.word	0x00011360


	//   ....[13]....
        /*00b0*/ 	.word	0x000113d0


	//   ....[14]....
        /*00b4*/ 	.word	0x00011440


	//   ....[15]....
        /*00b8*/ 	.word	0x000116d0


	//   ....[16]....
        /*00bc*/ 	.word	0x00011740


	//   ....[17]....
        /*00c0*/ 	.word	0x000117b0


	//   ....[18]....
        /*00c4*/ 	.word	0x00011820


	//   ....[19]....
        /*00c8*/ 	.word	0x00011890


	//----- nvinfo : EIATTR_VRC_CTA_INIT_COUNT
	.align		4
.L_756:
        /*00cc*/ 	.byte	0x02, 0x4a
	.zero		1
	.zero		1


	//----- nvinfo : EIATTR_EXIT_INSTR_OFFSETS
	.align		4
        /*00d0*/ 	.byte	0x04, 0x1c
        /*00d2*/ 	.short	(.L_758 - .L_757)


	//   ....[0]....
.L_757:
        /*00d4*/ 	.word	0x000005f0


	//   ....[1]....
        /*00d8*/ 	.word	0x000111d0


	//----- nvinfo : EIATTR_MAX_THREADS
	.align		4
.L_758:
        /*00dc*/ 	.byte	0x04, 0x05
        /*00de*/ 	.short	(.L_760 - .L_759)
.L_759:
        /*00e0*/ 	.word	0x00000080
        /*00e4*/ 	.word	0x00000001
        /*00e8*/ 	.word	0x00000001


	//----- nvinfo : EIATTR_CRS_STACK_SIZE
	.align		4
.L_760:
        /*00ec*/ 	.byte	0x04, 0x1e
        /*00ee*/ 	.short	(.L_762 - .L_761)
.L_761:
        /*00f0*/ 	.word	0x00000000


	//----- nvinfo : EIATTR_CBANK_PARAM_SIZE
	.align		4
.L_762:
        /*00f4*/ 	.byte	0x03, 0x19
        /*00f6*/ 	.short	0x00e8


	//----- nvinfo : EIATTR_PARAM_CBANK
	.align		4
        /*00f8*/ 	.byte	0x04, 0x0a
        /*00fa*/ 	.short	(.L_764 - .L_763)
	.align		4
.L_763:
        /*00fc*/ 	.word	index@(.nv.constant0._ZN10layer_norm31ln_parallel_residual_fwd_kernelINS_13Kernel_traitsI6__halfS2_S2_S2_fjLj512ELj1ELj4ELj1ELj16ENS_18Kernel_traits_baseILj512ES2_S2_S2_S2_fjLj128EEEEELb1ELb1ELb0EEEvNS_9FwdParamsE)
        /*0100*/ 	.short	0x0380
        /*0102*/ 	.short	0x00e8


	//----- nvinfo : EIATTR_SW_WAR
	.align		4
.L_764:
        /*0104*/ 	.byte	0x04, 0x36
        /*0106*/ 	.short	(.L_766 - .L_765)
.L_765:
        /*0108*/ 	.word	0x00000008
.L_766:


//--------------------- .nv.info._ZN10layer_norm31ln_parallel_residual_fwd_kernelINS_13Kernel_traitsI6__halfS2_S2_S2_fjLj512ELj1ELj4ELj1ELj16ENS_18Kernel_traits_baseILj512ES2_S2_S2_S2_fjLj128EEEEELb1ELb1ELb1EEEvNS_9FwdParamsE --------------------------
	.section	.nv.info._ZN10layer_norm31ln_parallel_residual_fwd_kernelINS_13Kernel_traitsI6__halfS2_S2_S2_fjLj512ELj1ELj4ELj1ELj16ENS_18Kernel_traits_baseILj512ES2_S2_S2_S2_fjLj128EEEEELb1ELb1ELb1EEEvNS_9FwdParamsE,"",@"SHT_CUDA_INFO"
	.sectionflags	@""
	.align	4


	//----- nvinfo : EIATTR_CUDA_API_VERSION
	.align		4
        /*0000*/ 	.byte	0x04, 0x37
        /*0002*/ 	.short	(.L_768 - .L_767)
.L_767:
        /*0004*/ 	.word	0x00000082


	//----- nvinfo : EIATTR_KPARAM_INFO
	.align		4
.L_768:
        /*0008*/ 	.byte	0x04, 0x17
        /*000a*/ 	.short	(.L_770 - .L_769)
.L_769:
        /*000c*/ 	.word	0x00000000
        /*0010*/ 	.short	0x0000
        /*0012*/ 	.short	0x0000
        /*0014*/ 	.byte	0x00, 0xf0, 0xa1, 0x03


	//----- nvinfo : EIATTR_SPARSE_MMA_MASK
	.align		4
.L_770:
        /*0018*/ 	.byte	0x03, 0x50
        /*001a*/ 	.short	0x0000


	//----- nvinfo : EIATTR_MAXREG_COUNT
	.align		4
        /*001c*/ 	.byte	0x03, 0x1b
        /*001e*/ 	.short	0x00ff


	//----- nvinfo : EIATTR_MERCURY_ISA_VERSION
	.align		4
        /*0020*/ 	.byte	0x03, 0x5f
        /*0022*/ 	.short	0x0101


	//----- nvinfo : EIATTR_COOP_GROUP_MASK_REGIDS
	.align		4
        /*0024*/ 	.byte	0x04, 0x29
        /*0026*/ 	.short	(.L_772 - .L_771)


	//   ....[0]....
.L_771:
        /*0028*/ 	.word	0xffffffff


	//   ....[1]....
        /*002c*/ 	.word	0xffffffff


	//   ....[2]....
        /*0030*/ 	.word	0xffffffff


	//   ....[3]....
        /*0034*/ 	.word	0xffffffff


	//   ....[4]....
        /*0038*/ 	.word	0xffffffff


	//   ....[5]....
        /*003c*/ 	.word	0xffffffff


	//   ....[6]....
        /*0040*/ 	.word	0xffffffff


	//   ....[7]....
        /*0044*/ 	.word	0xffffffff


	//   ....[8]....
        /*0048*/ 	.word	0xffffffff


	//   ....[9]....
        /*004c*/ 	.word	0xffffffff


	//   ....[10]....
        /*0050*/ 	.word	0x05000037


	//   ....[11]....
        /*0054*/ 	.word	0x05000037


	//   ....[12]....
        /*0058*/ 	.word	0x05000037


	//   ....[13]....
        /*005c*/ 	.word	0x05000037


	//   ....[14]....
        /*0060*/ 	.word	0x05000037


	//   ....[15]....
        /*0064*/ 	.word	0x05000037


	//   ....[16]....
        /*0068*/ 	.word	0x05000037


	//   ....[17]....
        /*006c*/ 	.word	0x05000037


	//   ....[18]....
        /*0070*/ 	.word	0x05000037


	//   ....[19]....
        /*0074*/ 	.word	0x05000037


	//----- nvinfo : EIATTR_COOP_GROUP_INSTR_OFFSETS
	.align		4
.L_772:
        /*0078*/ 	.byte	0x04, 0x28
        /*007a*/ 	.short	(.L_774 - .L_773)


	//   ....[0]....
.L_773:
        /*007c*/ 	.word	0x000105f0


	//   ....[1]....
        /*0080*/ 	.word	0x00010610


	//   ....[2]....
        /*0084*/ 	.word	0x00010630


	//   ....[3]....
        /*0088*/ 	.word	0x00010650


	//   ....[4]....
        /*008c*/ 	.word	0x00010680


	//   ....[5]....
        /*0090*/ 	.word	0x000108b0


	//   ....[6]....
        /*0094*/ 	.word	0x000108d0


	//   ....[7]....
        /*0098*/ 	.word	0x000108f0


	//   ....[8]....
        /*009c*/ 	.word	0x00010910


	//   ....[9]....
        /*00a0*/ 	.word	0x00010930


	//   ....[10]....
        /*00a4*/ 	.word	0x00010eb0


	//   ....[11]....
        /*00a8*/ 	.word	0x00010f50


	//   ....[12]....
        /*00ac*/ 	.word	0x00010fc0


	//   ....[13]....
        /*00b0*/ 	.word	0x00011030


	//   ....[14]....
        /*00b4*/ 	.word	0x000110b0


	//   ....[15]....
        /*00b8*/ 	.word	0x00011330


	//   ....[16]....
        /*00bc*/ 	.word	0x000113a0


	//   ....[17]....
        /*00c0*/ 	.word	0x00011410


	//   ....[18]....
        /*00c4*/ 	.word	0x00011480


	//   ....[19]....
        /*00c8*/ 	.word	0x000114f0


	//----- nvinfo : EIATTR_VRC_CTA_INIT_COUNT
	.align		4
.L_774:
        /*00cc*/ 	.byte	0x02, 0x4a
	.zero		1
	.zero		1


	//----- nvinfo : EIATTR_EXIT_INSTR_OFFSETS
	.align		4
        /*00d0*/ 	.byte	0x04, 0x1c
        /*00d2*/ 	.short	(.L_776 - .L_775)


	//   ....[0]....
.L_775:
        /*00d4*/ 	.word	0x00000250


	//   ....[1]....
        /*00d8*/ 	.word	0x00010e40


	//----- nvinfo : EIATTR_MAX_THREADS
	.align		4
.L_776:
        /*00dc*/ 	.byte	0x04, 0x05
        /*00de*/ 	.short	(.L_778 - .L_777)
.L_777:
        /*00e0*/ 	.word	0x00000080
        /*00e4*/ 	.word	0x00000001
        /*00e8*/ 	.word	0x00000001


	//----- nvinfo : EIATTR_CRS_STACK_SIZE
	.align		4
.L_778:
        /*00ec*/ 	.byte	0x04, 0x1e
        /*00ee*/ 	.short	(.L_780 - .L_779)
.L_779:
        /*00f0*/ 	.word	0x00000000


	//----- nvinfo : EIATTR_CBANK_PARAM_SIZE
	.align		4
.L_780:
        /*00f4*/ 	.byte	0x03, 0x19
        /*00f6*/ 	.short	0x00e8


	//----- nvinfo : EIATTR_PARAM_CBANK
	.align		4
        /*00f8*/ 	.byte	0x04, 0x0a
        /*00fa*/ 	.short	(.L_782 - .L_781)
	.align		4
.L_781:
        /*00fc*/ 	.word	index@(.nv.constant0._ZN10layer_norm31ln_parallel_residual_fwd_kernelINS_13Kernel_traitsI6__halfS2_S2_S2_fjLj512ELj1ELj4ELj1ELj16ENS_18Kernel_traits_baseILj512ES2_S2_S2_S2_fjLj128EEEEELb1ELb1ELb1EEEvNS_9FwdParamsE)
        /*0100*/ 	.short	0x0380
        /*0102*/ 	.short	0x00e8


	//----- nvinfo : EIATTR_SW_WAR
	.align		4
.L_782:
        /*0104*/ 	.byte	0x04, 0x36
        /*0106*/ 	.short	(.L_784 - .L_783)
.L_783:
        /*0108*/ 	.word	0x00000008
.L_784:


//--------------------- .nv.info._ZN10layer_norm31ln_parallel_residual_fwd_kernelINS_13Kernel_traitsIf13__nv_bfloat16S2_S2_fjLj512ELj1ELj4ELj1ELj16ENS_18Kernel_traits_baseILj512EfS2_S2_S2_fjLj128EEEEELb0ELb0ELb0EEEvNS_9FwdParamsE --------------------------
	.section	.nv.info._ZN10layer_norm31ln_parallel_residual_fwd_kernelINS_13Kernel_traitsIf13__nv_bfloat16S2_S2_fjLj512ELj1ELj4ELj1ELj16ENS_18Kernel_traits_baseILj512EfS2_S2_S2_fjLj128EEEEELb0ELb0ELb0EEEvNS_9FwdParamsE,"",@"SHT_CUDA_INFO"
	.sectionflags	@""
	.align	4


	//----- nvinfo : EIATTR_CUDA_API_VERSION
	.align		4
        /*0000*/ 	.byte	0x04, 0x37
        /*0002*/ 	.short	(.L_786 - .L_785)
.L_785:
        /*0004*/ 	.word	0x00000082


	//----- nvinfo : EIATTR_KPARAM_INFO
	.align		4
.L_786:
        /*0008*/ 	.byte	0x04, 0x17
        /*000a*/ 	.short	(.L_788 - .L_787)
.L_787:
        /*000c*/ 	.word	0x00000000
        /*0010*/ 	.short	0x0000
        /*0012*/ 	.short	0x0000
        /*0014*/ 	.byte	0x00, 0xf0, 0xa1, 0x03


	//----- nvinfo : EIATTR_SPARSE_MMA_MASK
	.align		4
.L_788:
        /*0018*/ 	.byte	0x03, 0x50
        /*001a*/ 	.short	0x0000


	//----- nvinfo : EIATTR_MAXREG_COUNT
	.align		4
        /*001c*/ 	.byte	0x03, 0x1b
        /*001e*/ 	.short	0x00ff


	//----- nvinfo : EIATTR_MERCURY_ISA_VERSION
	.align		4
        /*0020*/ 	.byte	0x03, 0x5f
        /*0022*/ 	.short	0x0101


	//----- nvinfo : EIATTR_COOP_GROUP_MASK_REGIDS
	.align		4
        /*0024*/ 	.byte	0x04, 0x29
        /*0026*/ 	.short	(.L_790 - .L_789)


	//   ....[0]....
.L_789:
        /*0028*/ 	.word	0xffffffff


	//   ....[1]....
        /*002c*/ 	.word	0xffffffff


	//   ....[2]....
        /*0030*/ 	.word	0xffffffff


	//   ....[3]....
        /*0034*/ 	.word	0xffffffff


	//   ....[4]....
        /*0038*/ 	.word	0xffffffff


	//   ....[5]....
        /*003c*/ 	.word	0xffffffff


	//   ....[6]....
        /*0040*/ 	.word	0xffffffff


	//   ....[7]....
        /*0044*/ 	.word	0xffffffff


	//   ....[8]....
        /*0048*/ 	.word	0xffffffff


	//   ....[9]....
        /*004c*/ 	.word	0xffffffff


	//   ....[10]....
        /*0050*/ 	.word	0x0500005e


	//   ....[11]....
        /*0054*/ 	.word	0x0500005e


	//   ....[12]....
        /*0058*/ 	.word	0x0500005e


	//   ....[13]....
        /*005c*/ 	.word	0x0500005e


	//   ....[14]....
        /*0060*/ 	.word	0x0500005e


	//   ....[15]....
        /*0064*/ 	.word	0x0500005e


	//   ....[16]....
        /*0068*/ 	.word	0x0500005e


	//   ....[17]....
        /*006c*/ 	.word	0x0500005e


	//   ....[18]....
        /*0070*/ 	.word	0x0500005e


	//   ....[19]....
        /*0074*/ 	.word	0x0500005e


	//----- nvinfo : EIATTR_COOP_GROUP_INSTR_OFFSETS
	.align		4
.L_790:
        /*0078*/ 	.byte	0x04, 0x28
        /*007a*/ 	.short	(.L_792 - .L_791)


	//   ....[0]....
.L_791:
        /*007c*/ 	.word	0x000023a0


	//   ....[1]....
        /*0080*/ 	.word	0x000023d0


	//   ....[2]....
        /*0084*/ 	.word	0x000023f0


	//   ....[3]....
        /*0088*/ 	.word	0x00002410


	//   ....[4]....
        /*008c*/ 	.word	0x00002430


	//   ....[5]....
        /*0090*/ 	.word	0x00002670


	//   ....[6]....
        /*0094*/ 	.word	0x00002690


	//   ....[7]....
        /*0098*/ 	.word	0x000026b0


	//   ....[8]....
        /*009c*/ 	.word	0x000026d0


	//   ....[9]....
        /*00a0*/ 	.word	0x000026f0


	//   ....[10]....
        /*00a4*/ 	.word	0x00002eb0


	//   ....[11]....
        /*00a8*/ 	.word	0x00002f60


	//   ....[12]....
        /*00ac*/ 	.word	0x00002fd0


	//   ....[13]....
        /*00b0*/ 	.word	0x00003040


	//   ....[14]....
        /*00b4*/ 	.word	0x000030b0


	//   ....[15]....
        /*00b8*/ 	.word	0x00003340


	//   ....[16]....
        /*00bc*/ 	.word	0x000033b0


	//   ....[17]....
        /*00c0*/ 	.word	0x00003420


	//   ....[18]....
        /*00c4*/ 	.word	0x00003490


	//   ....[19]....
        /*00c8*/ 	.word	0x00003500


	//----- nvinfo : EIATTR_VRC_CTA_INIT_COUNT
	.align		4
.L_792:
        /*00cc*/ 	.byte	0x02, 0x4a
	.zero		1
	.zero		1


	//----- nvinfo : EIATTR_EXIT_INSTR_OFFSETS
	.align		4
        /*00d0*/ 	.byte	0x04, 0x1c
        /*00d2*/ 	.short	(.L_794 - .L_793)


	//   ....[0]....
.L_793:
        /*00d4*/ 	.word	0x00000c60


	//   ....[1]....
        /*00d8*/ 	.word	0x00002e40


	//----- nvinfo : EIATTR_MAX_THREADS
	.align		4
.L_794:
        /*00dc*/ 	.byte	0x04, 0x05
        /*00de*/ 	.short	(.L_796 - .L_795)
.L_795:
        /*00e0*/ 	.word	0x00000080
        /*00e4*/ 	.word	0x00000001
        /*00e8*/ 	.word	0x00000001


	//----- nvinfo : EIATTR_CRS_STACK_SIZE
	.align		4
.L_796:
        /*00ec*/ 	.byte	0x04, 0x1e
        /*00ee*/ 	.short	(.L_798 - .L_797)
.L_797:
        /*00f0*/ 	.word	0x00000000


	//----- nvinfo : EIATTR_CBANK_PARAM_SIZE
	.align		4
.L_798:
        /*00f4*/ 	.byte	0x03, 0x19
        /*00f6*/ 	.short	0x00e8


	//----- nvinfo : EIATTR_PARAM_CBANK
	.align		4
        /*00f8*/ 	.byte	0x04, 0x0a
        /*00fa*/ 	.short	(.L_800 - .L_799)
	.align		4
.L_799:
        /*00fc*/ 	.word	index@(.nv.constant0._ZN10layer_norm31ln_parallel_residual_fwd_kernelINS_13Kernel_traitsIf13__nv_bfloat16S2_S2_fjLj512ELj1ELj4ELj1ELj16ENS_18Kernel_traits_baseILj512EfS2_S2_S2_fjLj128EEEEELb0ELb0ELb0EEEvNS_9FwdParamsE)
        /*0100*/ 	.short	0x0380
        /*0102*/ 	.short	0x00e8


	//----- nvinfo : EIATTR_SW_WAR
	.align		4
.L_800:
        /*0104*/ 	.byte	0x04, 0x36
        /*0106*/ 	.short	(.L_802 - .L_801)
.L_801:
        /*0108*/ 	.word	0x00000008
.L_802:


//--------------------- .nv.info._ZN10layer_norm31ln_parallel_residual_fwd_kernelINS_13Kernel_traitsIf13__nv_bfloat16S2_S2_fjLj512ELj1ELj4ELj1ELj16ENS_18Kernel_traits_baseILj512EfS2_S2_S2_fjLj128EEEEELb0ELb0ELb1EEEvNS_9FwdParamsE --------------------------
	.section	.nv.info._ZN10layer_norm31ln_parallel_residual_fwd_kernelINS_13Kernel_traitsIf13__nv_bfloat16S2_S2_fjLj512ELj1ELj4ELj1ELj16ENS_18Kernel_traits_baseILj512EfS2_S2_S2_fjLj128EEEEELb0ELb0ELb1EEEvNS_9FwdParamsE,"",@"SHT_CUDA_INFO"
	.sectionflags	@""
	.align	4


	//----- nvinfo : EIATTR_CUDA_API_VERSION
	.align		4
        /*0000*/ 	.byte	0x04, 0x37
        /*0002*/ 	.short	(.L_804 - .L_803)
.L_803:
        /*0004*/ 	.word	0x00000082


	//----- nvinfo : EIATTR_KPARAM_INFO
	.align		4
.L_804:
        /*0008*/ 	.byte	0x04, 0x17
        /*000a*/ 	.short	(.L_806 - .L_805)
.L_805:
        /*000c*/ 	.word	0x00000000
        /*0010*/ 	.short	0x0000
        /*0012*/ 	.short	0x0000
        /*0014*/ 	.byte	0x00, 0xf0, 0xa1, 0x03


	//----- nvinfo : EIATTR_SPARSE_MMA_MASK
	.align		4
.L_806:
        /*0018*/ 	.byte	0x03, 0x50
        /*001a*/ 	.short	0x0000


	//----- nvinfo : EIATTR_MAXREG_COUNT
	.align		4
        /*001c*/ 	.byte	0x03, 0x1b
        /*001e*/ 	.short	0x00ff


	//----- nvinfo : EIATTR_MERCURY_ISA_VERSION
	.align		4
        /*0020*/ 	.byte	0x03, 0x5f
        /*0022*/ 	.short	0x0101


	//----- nvinfo : EIATTR_COOP_GROUP_MASK_REGIDS
	.align		4
        /*0024*/ 	.byte	0x04, 0x29
        /*0026*/ 	.short	(.L_808 - .L_807)


	//   ....[0]....
.L_807:
        /*0028*/ 	.word	0xffffffff


	//   ....[1]....
        /*002c*/ 	.word	0xffffffff


	//   ....[2]....
        /*0030*/ 	.word	0xffffffff


	//   ....[3]....
        /*0034*/ 	.word	0xffffffff


	//   ....[4]....
        /*0038*/ 	.word	0xffffffff


	//   ....[5]....
        /*003c*/ 	.word	0xffffffff


	//   ....[6]....
        /*0040*/ 	.word	0xffffffff


	//   ....[7]....
        /*0044*/ 	.word	0xffffffff


	//   ....[8]....
        /*0048*/ 	.word	0xffffffff


	//   ....[9]....
        /*004c*/ 	.word	0xffffffff


	//   ....[10]....
        /*0050*/ 	.word	0x05000066


	//   ....[11]....
        /*0054*/ 	.word	0x05000066


	//   ....[12]....
        /*0058*/ 	.word	0x05000066


	//   ....[13]....
        /*005c*/ 	.word	0x05000066


	//   ....[14]....
        /*0060*/ 	.word	0x05000066


	//   ....[15]....
        /*0064*/ 	.word	0x05000066


	//   ....[16]....
        /*0068*/ 	.word	0x05000066


	//   ....[17]....
        /*006c*/ 	.word	0x05000066


	//   ....[18]....
        /*0070*/ 	.word	0x05000066


	//   ....[19]....
        /*0074*/ 	.word	0x05000066


	//----- nvinfo : EIATTR_COOP_GROUP_INSTR_OFFSETS
	.align		4
.L_808:
        /*0078*/ 	.byte	0x04, 0x28
        /*007a*/ 	.short	(.L_810 - .L_809)


	//   ....[0]....
.L_809:
        /*007c*/ 	.word	0x00002070


	//   ....[1]....
        /*0080*/ 	.word	0x00002090


	//   ....[2]....
        /*0084*/ 	.word	0x000020b0


	//   ....[3]....
        /*0088*/ 	.word	0x000020d0


	//   ....[4]....
        /*008c*/ 	.word	0x00002100


	//   ....[5]....
        /*0090*/ 	.word	0x00002330


	//   ....[6]....
        /*0094*/ 	.word	0x00002350


	//   ....[7]....
        /*0098*/ 	.word	0x00002370


	//   ....[8]....
        /*009c*/ 	.word	0x00002390


	//   ....[9]....
        /*00a0*/ 	.word	0x000023b0


	//   ....[10]....
        /*00a4*/ 	.word	0x00002ae0


	//   ....[11]....
        /*00a8*/ 	.word	0x00002b80


	//   ....[12]....
        /*00ac*/ 	.word	0x00002bf0


	//   ....[13]....
        /*00b0*/ 	.word	0x00002c60


	//   ....[14]....
        /*00b4*/ 	.word	0x00002ce0


	//   ....[15]....
        /*00b8*/ 	.word	0x00002f50


	//   ....[16]....
        /*00bc*/ 	.word	0x00002fc0


	//   ....[17]....
        /*00c0*/ 	.word	0x00003030


	//   ....[18]....
        /*00c4*/ 	.word	0x000030a0


	//   ....[19]....
        /*00c8*/ 	.word	0x00003110


	//----- nvinfo : EIATTR_VRC_CTA_INIT_COUNT
	.align		4
.L_810:
        /*00cc*/ 	.byte	0x02, 0x4a
	.zero		1
	.zero		1


	//----- nvinfo : EIATTR_EXIT_INSTR_OFFSETS
	.align		4
        /*00d0*/ 	.byte	0x04, 0x1c
        /*00d2*/ 	.short	(.L_812 - .L_811)


	//   ....[0]....
.L_811:
        /*00d4*/ 	.word	0x00000a70


	//   ....[1]....
        /*00d8*/ 	.word	0x00002a70


	//----- nvinfo : EIATTR_MAX_THREADS
	.align		4
.L_812:
        /*00dc*/ 	.byte	0x04, 0x05
        /*00de*/ 	.short	(.L_814 - .L_813)
.L_813:
        /*00e0*/ 	.word	0x00000080
        /*00e4*/ 	.word	0x00000001
        /*00e8*/ 	.word	0x00000001


	//----- nvinfo : EIATTR_CRS_STACK_SIZE
	.align		4
.L_814:
        /*00ec*/ 	.byte	0x04, 0x1e
        /*00ee*/ 	.short	(.L_816 - .L_815)
.L_815:
        /*00f0*/ 	.word	0x00000000


	//----- nvinfo : EIATTR_CBANK_PARAM_SIZE
	.align		4
.L_816:
        /*00f4*/ 	.byte	0x03, 0x19
        /*00f6*/ 	.short	0x00e8


	//----- nvinfo : EIATTR_PARAM_CBANK
	.align		4
        /*00f8*/ 	.byte	0x04, 0x0a
        /*00fa*/ 	.short	(.L_818 - .L_817)
	.align		4
.L_817:
        /*00fc*/ 	.word	index@(.nv.constant0._ZN10layer_norm31ln_parallel_residual_fwd_kernelINS_13Kernel_traitsIf13__nv_bfloat16S2_S2_fjLj512ELj1ELj4ELj1ELj16ENS_18Kernel_traits_baseILj512EfS2_S2_S2_fjLj128EEEEELb0ELb0ELb1EEEvNS_9FwdParamsE)
        /*0100*/ 	.short	0x0380
        /*0102*/ 	.short	0x00e8


	//----- nvinfo : EIATTR_SW_WAR
	.align		4
.L_818:
        /*0104*/ 	.byte	0x04, 0x36
        /*0106*/ 	.short	(.L_820 - .L_819)
.L_819:
        /*0108*/ 	.word	0x00000008
.L_820:


//--------------------- .nv.info._ZN10layer_norm31ln_parallel_residual_fwd_kernelINS_13Kernel_traitsIf13__nv_bfloat16S2_S2_fjLj512ELj1ELj4ELj1ELj16ENS_18Kernel_traits_baseILj512EfS2_S2_S2_fjLj128EEEEELb0ELb1ELb0EEEvNS_9FwdParamsE --------------------------
	.section	.nv.info._ZN10layer_norm31ln_parallel_residual_fwd_kernelINS_13Kernel_traitsIf13__nv_bfloat16S2_S2_fjLj512ELj1ELj4ELj1ELj16ENS_18Kernel_traits_baseILj512EfS2_S2_S2_fjLj128EEEEELb0ELb1ELb0EEEvNS_9FwdParamsE,"",@"SHT_CUDA_INFO"
	.sectionflags	@""
	.align	4


	//----- nvinfo : EIATTR_CUDA_API_VERSION
	.align		4
        /*0000*/ 	.byte	0x04, 0x37
        /*0002*/ 	.short	(.L_822 - .L_821)
.L_821:
        /*0004*/ 	.word	0x00000082


	//----- nvinfo : EIATTR_KPARAM_INFO
	.align		4
.L_822:
        /*0008*/ 	.byte	0x04, 0x17
        /*000a*/ 	.short	(.L_824 - .L_823)
.L_823:
        /*000c*/ 	.word	0x00000000
        /*0010*/ 	.short	0x0000
        /*0012*/ 	.short	0x0000
        /*0014*/ 	.byte	0x00, 0xf0, 0xa1, 0x03


	//----- nvinfo : EIATTR_SPARSE_MMA_MASK
	.align		4
.L_824:
        /*0018*/ 	.byte	0x03, 0x50
        /*001a*/ 	.short	0x0000


	//----- nvinfo : EIATTR_MAXREG_COUNT
	.align		4
        /*001c*/ 	.byte	0x03, 0x1b
        /*001e*/ 	.short	0x00ff


	//----- nvinfo : EIATTR_MERCURY_ISA_VERSION
	.align		4
        /*0020*/ 	.byte	0x03, 0x5f
        /*0022*/ 	.short	0x0101


	//----- nvinfo : EIATTR_COOP_GROUP_MASK_REGIDS
	.align		4
        /*0024*/ 	.byte	0x04, 0x29
        /*0026*/ 	.short	(.L_826 - .L_825)


	//   ....[0]....
.L_825:
        /*0028*/ 	.word	0xffffffff


	//   ....[1]....
        /*002c*/ 	.word	0xffffffff


	//   ....[2]....
        /*0030*/ 	.word	0xffffffff


	//   ....[3]....
        /*0034*/ 	.word	0xffffffff


	//   ....[4]....
        /*0038*/ 	.word	0xffffffff


	//   ....[5]....
        /*003c*/ 	.word	0xffffffff


	//   ....[6]....
        /*0040*/ 	.word	0xffffffff


	//   ....[7]....
        /*0044*/ 	.word	0xffffffff


	//   ....[8]....
        /*0048*/ 	.word	0xffffffff


	//   ....[9]....
        /*004c*/ 	.word	0xffffffff


	//   ....[10]....
        /*0050*/ 	.word	0x05000036


	//   ....[11]....
        /*0054*/ 	.word	0x05000036


	//   ....[12]....
        /*0058*/ 	.word	0x05000036


	//   ....[13]....
        /*005c*/ 	.word	0x05000036


	//   ....[14]....
        /*0060*/ 	.word	0x05000036


	//   ....[15]....
        /*0064*/ 	.word	0x05000036


	//   ....[16]....
        /*0068*/ 	.word	0x05000036


	//   ....[17]....
        /*006c*/ 	.word	0x05000036


	//   ....[18]....
        /*0070*/ 	.word	0x05000036


	//   ....[19]....
        /*0074*/ 	.word	0x05000036


	//----- nvinfo : EIATTR_COOP_GROUP_INSTR_OFFSETS
	.align		4
.L_826:
        /*0078*/ 	.byte	0x04, 0x28
        /*007a*/ 	.short	(.L_828 - .L_827)


	//   ....[0]....
.L_827:
        /*007c*/ 	.word	0x00001b40


	//   ....[1]....
        /*0080*/ 	.word	0x00001b60


	//   ....[2]....
        /*0084*/ 	.word	0x00001b80


	//   ....[3]....
        /*0088*/ 	.word	0x00001bb0


	//   ....[4]....
        /*008c*/ 	.word	0x00001bd0


	//   ....[5]....
        /*0090*/ 	.word	0x00001e10


	//   ....[6]....
        /*0094*/ 	.word	0x00001e30


	//   ....[7]....
        /*0098*/ 	.word	0x00001e50


	//   ....[8]....
        /*009c*/ 	.word	0x00001e70


	//   ....[9]....
        /*00a0*/ 	.word	0x00001e90


	//   ....[10]....
        /*00a4*/ 	.word	0x00002470


	//   ....[11]....
        /*00a8*/ 	.word	0x00002510


	//   ....[12]....
        /*00ac*/ 	.word	0x00002580


	//   ....[13]....
        /*00b0*/ 	.word	0x00002600


	//   ....[14]....
        /*00b4*/ 	.word	0x00002670


	//   ....[15]....
        /*00b8*/ 	.word	0x00002920


	//   ....[16]....
        /*00bc*/ 	.word	0x00002990


	//   ....[17]....
        /*00c0*/ 	.word	0x00002a00


	//   ....[18]....
        /*00c4*/ 	.word	0x00002a70


	//   ....[19]....
        /*00c8*/ 	.word	0x00002ae0


	//----- nvinfo : EIATTR_VRC_CTA_INIT_COUNT
	.align		4
.L_828:
        /*00cc*/ 	.byte	0x02, 0x4a
	.zero		1
	.zero		1


	//----- nvinfo : EIATTR_EXIT_INSTR_OFFSETS
	.align		4
        /*00d0*/ 	.byte	0x04, 0x1c
        /*00d2*/ 	.short	(.L_830 - .L_829)


	//   ....[0]....
.L_829:
        /*00d4*/ 	.word	0x00000460


	//   ....[1]....
        /*00d8*/ 	.word	0x00002400


	//----- nvinfo : EIATTR_MAX_THREADS
	.align		4
.L_830:
        /*00dc*/ 	.byte	0x04, 0x05
        /*00de*/ 	.short	(.L_832 - .L_831)
.L_831:
        /*00e0*/ 	.word	0x00000080
        /*00e4*/ 	.word	0x00000001
        /*00e8*/ 	.word	0x00000001


	//----- nvinfo : EIATTR_CRS_STACK_SIZE
	.align		4
.L_832:
        /*00ec*/ 	.byte	0x04, 0x1e
        /*00ee*/ 	.short	(.L_834 - .L_833)
.L_833:
        /*00f0*/ 	.word	0x00000000


	//----- nvinfo : EIATTR_CBANK_PARAM_SIZE
	.align		4
.L_834:
        /*00f4*/ 	.byte	0x03, 0x19
        /*00f6*/ 	.short	0x00e8


	//----- nvinfo : EIATTR_PARAM_CBANK
	.align		4
        /*00f8*/ 	.byte	0x04, 0x0a
        /*00fa*/ 	.short	(.L_836 - .L_835)
	.align		4
.L_835:
        /*00fc*/ 	.word	index@(.nv.constant0._ZN10layer_norm31ln_parallel_residual_fwd_kernelINS_13Kernel_traitsIf13__nv_bfloat16S2_S2_fjLj512ELj1ELj4ELj1ELj16ENS_18Kernel_traits_baseILj512EfS2_S2_S2_fjLj128EEEEELb0ELb1ELb0EEEvNS_9FwdParamsE)
        /*0100*/ 	.short	0x0380
        /*0102*/ 	.short	0x00e8


	//----- nvinfo : EIATTR_SW_WAR
	.align		4
.L_836:
        /*0104*/ 	.byte	0x04, 0x36
        /*0106*/ 	.short	(.L_838 - .L_837)
.L_837:
        /*0108*/ 	.word	0x00000008
.L_838:


//--------------------- .nv.info._ZN10layer_norm31ln_parallel_residual_fwd_kernelINS_13Kernel_traitsIf13__nv_bfloat16S2_S2_fjLj512ELj1ELj4ELj1ELj16ENS_18Kernel_traits_baseILj512EfS2_S2_S2_fjLj128EEEEELb0ELb1ELb1EEEvNS_9FwdParamsE --------------------------
	.section	.nv.info._ZN10layer_norm31ln_parallel_residual_fwd_kernelINS_13Kernel_traitsIf13__nv_bfloat16S2_S2_fjLj512ELj1ELj4ELj1ELj16ENS_18Kernel_traits_baseILj512EfS2_S2_S2_fjLj128EEEEELb0ELb1ELb1EEEvNS_9FwdParamsE,"",@"SHT_CUDA_INFO"
	.sectionflags	@""
	.align	4


	//----- nvinfo : EIATTR_CUDA_API_VERSION
	.align		4
        /*0000*/ 	.byte	0x04, 0x37
        /*0002*/ 	.short	(.L_840 - .L_839)
.L_839:
        /*0004*/ 	.word	0x00000082


	//----- nvinfo : EIATTR_KPARAM_INFO
	.align		4
.L_840:
        /*0008*/ 	.byte	0x04, 0x17
        /*000a*/ 	.short	(.L_842 - .L_841)
.L_841:
        /*000c*/ 	.word	0x00000000
        /*0010*/ 	.short	0x0000
        /*0012*/ 	.short	0x0000
        /*0014*/ 	.byte	0x00, 0xf0, 0xa1, 0x03


	//----- nvinfo : EIATTR_SPARSE_MMA_MASK
	.align		4
.L_842:
        /*0018*/ 	.byte	0x03, 0x50
        /*001a*/ 	.short	0x0000


	//----- nvinfo : EIATTR_MAXREG_COUNT
	.align		4
        /*001c*/ 	.byte	0x03, 0x1b
        /*001e*/ 	.short	0x00ff


	//----- nvinfo : EIATTR_MERCURY_ISA_VERSION
	.align		4
        /*0020*/ 	.byte	0x03, 0x5f
        /*0022*/ 	.short	0x0101


	//----- nvinfo : EIATTR_COOP_GROUP_MASK_REGIDS
	.align		4
        /*0024*/ 	.byte	0x04, 0x29
        /*0026*/ 	.short	(.L_844 - .L_843)


	//   ....[0]....
.L_843:
        /*0028*/ 	.word	0xffffffff


	//   ....[1]....
        /*002c*/ 	.word	0xffffffff


	//   ....[2]....
        /*0030*/ 	.word	0xffffffff


	//   ....[3]....
        /*0034*/ 	.word	0xffffffff


	//   ....[4]....
        /*0038*/ 	.word	0xffffffff


	//   ....[5]....
        /*003c*/ 	.word	0xffffffff


	//   ....[6]....
        /*0040*/ 	.word	0xffffffff


	//   ....[7]....
        /*0044*/ 	.word	0xffffffff


	//   ....[8]....
        /*0048*/ 	.word	0xffffffff


	//   ....[9]....
        /*004c*/ 	.word	0xffffffff


	//   ....[10]....
        /*0050*/ 	.word	0x05000024


	//   ....[11]....
        /*0054*/ 	.word	0x05000024


	//   ....[12]....
        /*0058*/ 	.word	0x05000024


	//   ....[13]....
        /*005c*/ 	.word	0x05000024


	//   ....[14]....
        /*0060*/ 	.word	0x05000024


	//   ....[15]....
        /*0064*/ 	.word	0x05000024


	//   ....[16]....
        /*0068*/ 	.word	0x05000024


	//   ....[17]....
        /*006c*/ 	.word	0x05000024


	//   ....[18]....
        /*0070*/ 	.word	0x05000024


	//   ....[19]....
        /*0074*/ 	.word	0x05000024


	//----- nvinfo : EIATTR_COOP_GROUP_INSTR_OFFSETS
	.align		4
.L_844:
        /*0078*/ 	.byte	0x04, 0x28
        /*007a*/ 	.short	(.L_846 - .L_845)


	//   ....[0]....
.L_845:
        /*007c*/ 	.word	0x00001a50


	//   ....[1]....
        /*0080*/ 	.word	0x00001a70


	//   ....[2]....
        /*0084*/ 	.word	0x00001a90


	//   ....[3]....
        /*0088*/ 	.word	0x00001ab0


	//   ....[4]....
        /*008c*/ 	.word	0x00001ad0


	//   ....[5]....
        /*0090*/ 	.word	0x00001d10


	//   ....[6]....
        /*0094*/ 	.word	0x00001d30


	//   ....[7]....
        /*0098*/ 	.word	0x00001d50


	//   ....[8]....
        /*009c*/ 	.word	0x00001d70


	//   ....[9]....
        /*00a0*/ 	.word	0x00001d90


	//   ....[10]....
        /*00a4*/ 	.word	0x000022e0


	//   ....[11]....
        /*00a8*/ 	.word	0x00002360


	//   ....[12]....
        /*00ac*/ 	.word	0x000023e0


	//   ....[13]....
        /*00b0*/ 	.word	0x00002460


	//   ....[14]....
        /*00b4*/ 	.word	0x000024e0


	//   ....[15]....
        /*00b8*/ 	.word	0x00002780


	//   ....[16]....
        /*00bc*/ 	.word	0x000027e0


	//   ....[17]....
        /*00c0*/ 	.word	0x00002840


	//   ....[18]....
        /*00c4*/ 	.word	0x000028a0


	//   ....[19]....
        /*00c8*/ 	.word	0x00002900


	//----- nvinfo : EIATTR_VRC_CTA_INIT_COUNT
	.align		4
.L_846:
        /*00cc*/ 	.byte	0x02, 0x4a
	.zero		1
	.zero		1


	//----- nvinfo : EIATTR_EXIT_INSTR_OFFSETS
	.align		4
        /*00d0*/ 	.byte	0x04, 0x1c
        /*00d2*/ 	.short	(.L_848 - .L_847)


	//   ....[0]....
.L_847:
        /*00d4*/ 	.word	0x00000390


	//   ....[1]....
        /*00d8*/ 	.word	0x00002280


	//----- nvinfo : EIATTR_MAX_THREADS
	.align		4
.L_848:
        /*00dc*/ 	.byte	0x04, 0x05
        /*00de*/ 	.short	(.L_850 - .L_849)
.L_849:
        /*00e0*/ 	.word	0x00000080
        /*00e4*/ 	.word	0x00000001
        /*00e8*/ 	.word	0x00000001


	//----- nvinfo : EIATTR_CRS_STACK_SIZE
	.align		4
.L_850:
        /*00ec*/ 	.byte	0x04, 0x1e
        /*00ee*/ 	.short	(.L_852 - .L_851)
.L_851:
        /*00f0*/ 	.word	0x00000000


	//----- nvinfo : EIATTR_CBANK_PARAM_SIZE
	.align		4
.L_852:
        /*00f4*/ 	.byte	0x03, 0x19
        /*00f6*/ 	.short	0x00e8


	//----- nvinfo : EIATTR_PARAM_CBANK
	.align		4
        /*00f8*/ 	.byte	0x04, 0x0a
        /*00fa*/ 	.short	(.L_854 - .L_853)
	.align		4
.L_853:
        /*00fc*/ 	.word	index@(.nv.constant0._ZN10layer_norm31ln_parallel_residual_fwd_kernelINS_13Kernel_traitsIf13__nv_bfloat16S2_S2_fjLj512ELj1ELj4ELj1ELj16ENS_18Kernel_traits_baseILj512EfS2_S2_S2_fjLj128EEEEELb0ELb1ELb1EEEvNS_9FwdParamsE)
        /*0100*/ 	.short	0x0380
        /*0102*/ 	.short	0x00e8


	//----- nvinfo : EIATTR_SW_WAR
	.align		4
.L_854:
        /*0104*/ 	.byte	0x04, 0x36
        /*0106*/ 	.short	(.L_856 - .L_855)
.L_855:
        /*0108*/ 	.word	0x00000008
.L_856:


//--------------------- .nv.info._ZN10layer_norm31ln_parallel_residual_fwd_kernelINS_13Kernel_traitsIf13__nv_bfloat16S2_S2_fjLj512ELj1ELj4ELj1ELj16ENS_18Kernel_traits_baseILj512EfS2_S2_S2_fjLj128EEEEELb1ELb0ELb0EEEvNS_9FwdParamsE --------------------------
	.section	.nv.info._ZN10layer_norm31ln_parallel_residual_fwd_kernelINS_13Kernel_traitsIf13__nv_bfloat16S2_S2_fjLj512ELj1ELj4ELj1ELj16ENS_18Kernel_traits_baseILj512EfS2_S2_S2_fjLj128EEEEELb1ELb0ELb0EEEvNS_9FwdParamsE,"",@"SHT_CUDA_INFO"
	.sectionflags	@""
	.align	4


	//----- nvinfo : EIATTR_CUDA_API_VERSION
	.align		4
        /*0000*/ 	.byte	0x04, 0x37
        /*0002*/ 	.short	(.L_858 - .L_857)
.L_857:
        /*0004*/ 	.word	0x00000082


	//----- nvinfo : EIATTR_KPARAM_INFO
	.align		4
.L_858:
        /*0008*/ 	.byte	0x04, 0x17
        /*000a*/ 	.short	(.L_860 - .L_859)
.L_859:
        /*000c*/ 	.word	0x00000000
        /*0010*/ 	.short	0x0000
        /*0012*/ 	.short	0x0000
        /*0014*/ 	.byte	0x00, 0xf0, 0xa1, 0x03


	//----- nvinfo : EIATTR_SPARSE_MMA_MASK
	.align		4
.L_860:
        /*0018*/ 	.byte	0x03, 0x50
        /*001a*/ 	.short	0x0000


	//----- nvinfo : EIATTR_MAXREG_COUNT
	.align		4
        /*001c*/ 	.byte	0x03, 0x1b
        /*001e*/ 	.short	0x00ff


	//----- nvinfo : EIATTR_ANNOTATIONS
	.align		4
        /*0020*/ 	.byte	0x04, 0x55
        /*0022*/ 	.short	(.L_862 - .L_861)


	//   ....[0]....
.L_861:
        /*0024*/ 	.word	0x00000001
        /*0028*/ 	.byte	0x60, 0x49, 0x00, 0x00, 0x01, 0x00, 0x00, 0x00, 0xb0, 0x92, 0x00, 0x00, 0x01, 0x00, 0x00, 0x00
        /*0038*/ 	.byte	0x10, 0xa0, 0x00, 0x00, 0x01, 0x00, 0x00, 0x00, 0x20, 0x14, 0x01, 0x00


	//----- nvinfo : EIATTR_MERCURY_ISA_VERSION
	.align		4
.L_862:
        /*0044*/ 	.byte	0x03, 0x5f
        /*0046*/ 	.short	0x0101


	//----- nvinfo : EIATTR_COOP_GROUP_MASK_REGIDS
	.align		4
        /*0048*/ 	.byte	0x04, 0x29
        /*004a*/ 	.short	(.L_864 - .L_863)


	//   ....[0]....
.L_863:
        /*004c*/ 	.word	0xffffffff


	//   ....[1]....
        /*0050*/ 	.word	0xffffffff


	//   ....[2]....
        /*0054*/ 	.word	0xffffffff


	//   ....[3]....
        /*0058*/ 	.word	0xffffffff


	//   ....[4]....
        /*005c*/ 	.word	0xffffffff


	//   ....[5]....
        /*0060*/ 	.word	0xffffffff


	//   ....[6]....
        /*0064*/ 	.word	0xffffffff


	//   ....[7]....
        /*0068*/ 	.word	0xffffffff


	//   ....[8]....
        /*006c*/ 	.word	0xffffffff


	//   ....[9]....
        /*0070*/ 	.word	0xffffffff


	//   ....[10]....
        /*0074*/ 	.word	0x0500005e


	//   ....[11]....
        /*0078*/ 	.word	0x0500005e


	//   ....[12]....
        /*007c*/ 	.word	0x0500005e


	//   ....[13]....
        /*0080*/ 	.word	0x0500005e


	//   ....[14]....
        /*0084*/ 	.word	0x0500005e


	//   ....[15]....
        /*0088*/ 	.word	0x0500005e


	//   ....[16]....
        /*008c*/ 	.word	0x0500005e


	//   ....[17]....
        /*0090*/ 	.word	0x0500005e


	//   ....[18]....
        /*0094*/ 	.word	0x0500005e


	//   ....[19]....
        /*0098*/ 	.word	0x0500005e


	//----- nvinfo : EIATTR_COOP_GROUP_INSTR_OFFSETS
	.align		4
.L_864:
        /*009c*/ 	.byte	0x04, 0x28
        /*009e*/ 	.short	(.L_866 - .L_865)


	//   ....[0]....
.L_865:
        /*00a0*/ 	.word	0x00011700


	//   ....[1]....
        /*00a4*/ 	.word	0x00011720


	//   ....[2]....
        /*00a8*/ 	.word	0x00011740


	//   ....[3]....
        /*00ac*/ 	.word	0x00011760


	//   ....[4]....
        /*00b0*/ 	.word	0x00011790


	//   ....[5]....
        /*00b4*/ 	.word	0x000119d0


	//   ....[6]....
        /*00b8*/ 	.word	0x000119f0


	//   ....[7]....
        /*00bc*/ 	.word	0x00011a10


	//   ....[8]....
        /*00c0*/ 	.word	0x00011a30


	//   ....[9]....
        /*00c4*/ 	.word	0x00011a50


	//   ....[10]....
        /*00c8*/ 	.word	0x00012240


	//   ....[11]....
        /*00cc*/ 	.word	0x000122e0


	//   ....[12]....
        /*00d0*/ 	.word	0x00012350


	//   ....[13]....
        /*00d4*/ 	.word	0x000123c0


	//   ....[14]....
        /*00d8*/ 	.word	0x00012440


	//   ....[15]....
        /*00dc*/ 	.word	0x000126d0


	//   ....[16]....
        /*00e0*/ 	.word	0x00012740


	//   ....[17]....
        /*00e4*/ 	.word	0x000127b0


	//   ....[18]....
        /*00e8*/ 	.word	0x00012820


	//   ....[19]....
        /*00ec*/ 	.word	0x00012890


	//----- nvinfo : EIATTR_VRC_CTA_INIT_COUNT
	.align		4
.L_866:
        /*00f0*/ 	.byte	0x02, 0x4a
	.zero		1
	.zero		1


	//----- nvinfo : EIATTR_EXIT_INSTR_OFFSETS
	.align		4
        /*00f4*/ 	.byte	0x04, 0x1c
        /*00f6*/ 	.short	(.L_868 - .L_867)


	//   ....[0]....
.L_867:
        /*00f8*/ 	.word	0x00000e70


	//   ....[1]....
        /*00fc*/ 	.word	0x000121d0


	//----- nvinfo : EIATTR_MAX_THREADS
	.align		4
.L_868:
        /*0100*/ 	.byte	0x04, 0x05
        /*0102*/ 	.short	(.L_870 - .L_869)
.L_869:
        /*0104*/ 	.word	0x00000080
        /*0108*/ 	.word	0x00000001
        /*010c*/ 	.word	0x00000001


	//----- nvinfo : EIATTR_CRS_STACK_SIZE
	.align		4
.L_870:
        /*0110*/ 	.byte	0x04, 0x1e
        /*0112*/ 	.short	(.L_872 - .L_871)
.L_871:
        /*0114*/ 	.word	0x00000000


	//----- nvinfo : EIATTR_CBANK_PARAM_SIZE
	.align		4
.L_872:
        /*0118*/ 	.byte	0x03, 0x19
        /*011a*/ 	.short	0x00e8


	//----- nvinfo : EIATTR_PARAM_CBANK
	.align		4
        /*011c*/ 	.byte	0x04, 0x0a
        /*011e*/ 	.short	(.L_874 - .L_873)
	.align		4
.L_873:
        /*0120*/ 	.word	index@(.nv.constant0._ZN10layer_norm31ln_parallel_residual_fwd_kernelINS_13Kernel_traitsIf13__nv_bfloat16S2_S2_fjLj512ELj1ELj4ELj1ELj16ENS_18Kernel_traits_baseILj512EfS2_S2_S2_fjLj128EEEEELb1ELb0ELb0EEEvNS_9FwdParamsE)
        /*0124*/ 	.short	0x0380
        /*0126*/ 	.short	0x00e8


	//----- nvinfo : EIATTR_SW_WAR
	.align		4
.L_874:
        /*0128*/ 	.byte	0x04, 0x36
        /*012a*/ 	.short	(.L_876 - .L_875)
.L_875:
        /*012c*/ 	.word	0x00000008
.L_876:


//--------------------- .nv.info._ZN10layer_norm31ln_parallel_residual_fwd_kernelINS_13Kernel_traitsIf13__nv_bfloat16S2_S2_fjLj512ELj1ELj4ELj1ELj16ENS_18Kernel_traits_baseILj512EfS2_S2_S2_fjLj128EEEEELb1ELb0ELb1EEEvNS_9FwdParamsE --------------------------
	.section	.nv.info._ZN10layer_norm31ln_parallel_residual_fwd_kernelINS_13Kernel_traitsIf13__nv_bfloat16S2_S2_fjLj512ELj1ELj4ELj1ELj16ENS_18Kernel_traits_baseILj512EfS2_S2_S2_fjLj128EEEEELb1ELb0ELb1EEEvNS_9FwdParamsE,"",@"SHT_CUDA_INFO"
	.sectionflags	@""
	.align	4


	//----- nvinfo : EIATTR_CUDA_API_VERSION
	.align		4
        /*0000*/ 	.byte	0x04, 0x37
        /*0002*/ 	.short	(.L_878 - .L_877)
.L_877:
        /*0004*/ 	.word	0x00000082


	//----- nvinfo : EIATTR_KPARAM_INFO
	.align		4
.L_878:
        /*0008*/ 	.byte	0x04, 0x17
        /*000a*/ 	.short	(.L_880 - .L_879)
.L_879:
        /*000c*/ 	.word	0x00000000
        /*0010*/ 	.short	0x0000
        /*0012*/ 	.short	0x0000
        /*0014*/ 	.byte	0x00, 0xf0, 0xa1, 0x03


	//----- nvinfo : EIATTR_SPARSE_MMA_MASK
	.align		4
.L_880:
        /*0018*/ 	.byte	0x03, 0x50
        /*001a*/ 	.short	0x0000


	//----- nvinfo : EIATTR_MAXREG_COUNT
	.align		4
        /*001c*/ 	.byte	0x03, 0x1b
        /*001e*/ 	.short	0x00ff


	//----- nvinfo : EIATTR_MERCURY_ISA_VERSION
	.align		4
        /*0020*/ 	.byte	0x03, 0x5f
        /*0022*/ 	.short	0x0101


	//----- nvinfo : EIATTR_COOP_GROUP_MASK_REGIDS
	.align		4
        /*0024*/ 	.byte	0x04, 0x29
        /*0026*/ 	.short	(.L_882 - .L_881)


	//   ....[0]....
.L_881:
        /*0028*/ 	.word	0xffffffff


	//   ....[1]....
        /*002c*/ 	.word	0xffffffff


	//   ....[2]....
        /*0030*/ 	.word	0xffffffff


	//   ....[3]....
        /*0034*/ 	.word	0xffffffff


	//   ....[4]....
        /*0038*/ 	.word	0xffffffff


	//   ....[5]....
        /*003c*/ 	.word	0xffffffff


	//   ....[6]....
        /*0040*/ 	.word	0xffffffff


	//   ....[7]....
        /*0044*/ 	.word	0xffffffff


	//   ....[8]....
        /*0048*/ 	.word	0xffffffff


	//   ....[9]....
        /*004c*/ 	.word	0xffffffff


	//   ....[10]....
        /*0050*/ 	.word	0x0500005e


	//   ....[11]....
        /*0054*/ 	.word	0x0500005e


	//   ....[12]....
        /*0058*/ 	.word	0x0500005e


	//   ....[13]....
        /*005c*/ 	.word	0x0500005e


	//   ....[14]....
        /*0060*/ 	.word	0x0500005e


	//   ....[15]....
        /*0064*/ 	.word	0x0500005e


	//   ....[16]....
        /*0068*/ 	.word	0x0500005e


	//   ....[17]....
        /*006c*/ 	.word	0x0500005e


	//   ....[18]....
        /*0070*/ 	.word	0x0500005e


	//   ....[19]....
        /*0074*/ 	.word	0x0500005e


	//----- nvinfo : EIATTR_COOP_GROUP_INSTR_OFFSETS
	.align		4
.L_882:
        /*0078*/ 	.byte	0x04, 0x28
        /*007a*/ 	.short	(.L_884 - .L_883)


	//   ....[0]....
.L_883:
        /*007c*/ 	.word	0x00010bc0


	//   ....[1]....
        /*0080*/ 	.word	0x00010be0


	//   ....[2]....
        /*0084*/ 	.word	0x00010c10


	//   ....[3]....
        /*0088*/ 	.word	0x00010c30


	//   ....[4]....
        /*008c*/ 	.word	0x00010c50


	//   ....[5]....
        /*0090*/ 	.word	0x00010e80


	//   ....[6]....
        /*0094*/ 	.word	0x00010ea0


	//   ....[7]....
        /*0098*/ 	.word	0x00010ec0


	//   ....[8]....
        /*009c*/ 	.word	0x00010ee0


	//   ....[9]....
        /*00a0*/ 	.word	0x00010f00


	//   ....[10]....
        /*00a4*/ 	.word	0x00011660


	//   ....[11]....
        /*00a8*/ 	.word	0x00011700


	//   ....[12]....
        /*00ac*/ 	.word	0x00011780


	//   ....[13]....
        /*00b0*/ 	.word	0x000117f0


	//   ....[14]....
        /*00b4*/ 	.word	0x00011860


	//   ....[15]....
        /*00b8*/ 	.word	0x00011ae0


	//   ....[16]....
        /*00bc*/ 	.word	0x00011b50


	//   ....[17]....
        /*00c0*/ 	.word	0x00011bc0


	//   ....[18]....
        /*00c4*/ 	.word	0x00011c30


	//   ....[19]....
        /*00c8*/ 	.word	0x00011ca0


	//----- nvinfo : EIATTR_VRC_CTA_INIT_COUNT
	.align		4
.L_884:
        /*00cc*/ 	.byte	0x02, 0x4a
	.zero		1
	.zero		1


	//----- nvinfo : EIATTR_EXIT_INSTR_OFFSETS
	.align		4
        /*00d0*/ 	.byte	0x04, 0x1c
        /*00d2*/ 	.short	(.L_886 - .L_885)


	//   ....[0]....
.L_885:
        /*00d4*/ 	.word	0x000008f0


	//   ....[1]....
        /*00d8*/ 	.word	0x000115f0


	//----- nvinfo : EIATTR_MAX_THREADS
	.align		4
.L_886:
        /*00dc*/ 	.byte	0x04, 0x05
        /*00de*/ 	.short	(.L_888 - .L_887)
.L_887:
        /*00e0*/ 	.word	0x00000080
        /*00e4*/ 	.word	0x00000001
        /*00e8*/ 	.word	0x00000001


	//----- nvinfo : EIATTR_CRS_STACK_SIZE
	.align		4
.L_888:
        /*00ec*/ 	.byte	0x04, 0x1e
        /*00ee*/ 	.short	(.L_890 - .L_889)
.L_889:
        /*00f0*/ 	.word	0x00000000


	//----- nvinfo : EIATTR_CBANK_PARAM_SIZE
	.align		4
.L_890:
        /*00f4*/ 	.byte	0x03, 0x19
        /*00f6*/ 	.short	0x00e8


	//----- nvinfo : EIATTR_PARAM_CBANK
	.align		4
        /*00f8*/ 	.byte	0x04, 0x0a
        /*00fa*/ 	.short	(.L_892 - .L_891)
	.align		4
.L_891:
        /*00fc*/ 	.word	index@(.nv.constant0._ZN10layer_norm31ln_parallel_residual_fwd_kernelINS_13Kernel_traitsIf13__nv_bfloat16S2_S2_fjLj512ELj1ELj4ELj1ELj16ENS_18Kernel_traits_baseILj512EfS2_S2_S2_fjLj128EEEEELb1ELb0ELb1EEEvNS_9FwdParamsE)
        /*0100*/ 	.short	0x0380
        /*0102*/ 	.short	0x00e8


	//----- nvinfo : EIATTR_SW_WAR
	.align		4
.L_892:
        /*0104*/ 	.byte	0x04, 0x36
        /*0106*/ 	.short	(.L_894 - .L_893)
.L_893:
        /*0108*/ 	.word	0x00000008
.L_894:


//--------------------- .nv.info._ZN10layer_norm31ln_parallel_residual_fwd_kernelINS_13Kernel_traitsIf13__nv_bfloat16S2_S2_fjLj512ELj1ELj4ELj1ELj16ENS_18Kernel_traits_baseILj512EfS2_S2_S2_fjLj128EEEEELb1ELb1ELb0EEEvNS_9FwdParamsE --------------------------
	.section	.nv.info._ZN10layer_norm31ln_parallel_residual_fwd_kernelINS_13Kernel_traitsIf13__nv_bfloat16S2_S2_fjLj512ELj1ELj4ELj1ELj16ENS_18Kernel_traits_baseILj512EfS2_S2_S2_fjLj128EEEEELb1ELb1ELb0EEEvNS_9FwdParamsE,"",@"SHT_CUDA_INFO"
	.sectionflags	@""
	.align	4


	//----- nvinfo : EIATTR_CUDA_API_VERSION
	.align		4
        /*0000*/ 	.byte	0x04, 0x37
        /*0002*/ 	.short	(.L_896 - .L_895)
.L_895:
        /*0004*/ 	.word	0x00000082


	//----- nvinfo : EIATTR_KPARAM_INFO
	.align		4
.L_896:
        /*0008*/ 	.byte	0x04, 0x17
        /*000a*/ 	.short	(.L_898 - .L_897)
.L_897:
        /*000c*/ 	.word	0x00000000
        /*0010*/ 	.short	0x0000
        /*0012*/ 	.short	0x0000
        /*0014*/ 	.byte	0x00, 0xf0, 0xa1, 0x03


	//----- nvinfo : EIATTR_SPARSE_MMA_MASK
	.align		4
.L_898:
        /*0018*/ 	.byte	0x03, 0x50
        /*001a*/ 	.short	0x0000


	//----- nvinfo : EIATTR_MAXREG_COUNT
	.align		4
        /*001c*/ 	.byte	0x03, 0x1b
        /*001e*/ 	.short	0x00ff


	//----- nvinfo : EIATTR_MERCURY_ISA_VERSION
	.align		4
        /*0020*/ 	.byte	0x03, 0x5f
        /*0022*/ 	.short	0x0101


	//----- nvinfo : EIATTR_COOP_GROUP_MASK_REGIDS
	.align		4
        /*0024*/ 	.byte	0x04, 0x29
        /*0026*/ 	.short	(.L_900 - .L_899)


	//   ....[0]....
.L_899:
        /*0028*/ 	.word	0xffffffff


	//   ....[1]....
        /*002c*/ 	.word	0xffffffff


	//   ....[2]....
        /*0030*/ 	.word	0xffffffff


	//   ....[3]....
        /*0034*/ 	.word	0xffffffff


	//   ....[4]....
        /*0038*/ 	.word	0xffffffff


	//   ....[5]....
        /*003c*/ 	.word	0xffffffff


	//   ....[6]....
        /*0040*/ 	.word	0xffffffff


	//   ....[7]....
        /*0044*/ 	.word	0xffffffff


	//   ....[8]....
        /*0048*/ 	.word	0xffffffff


	//   ....[9]....
        /*004c*/ 	.word	0xffffffff


	//   ....[10]....
        /*0050*/ 	.word	0x05000056


	//   ....[11]....
        /*0054*/ 	.word	0x05000056


	//   ....[12]....
        /*0058*/ 	.word	0x05000056


	//   ....[13]....
        /*005c*/ 	.word	0x05000056


	//   ....[14]....
        /*0060*/ 	.word	0x05000056


	//   ....[15]....
        /*0064*/ 	.word	0x05000056


	//   ....[16]....
        /*0068*/ 	.word	0x05000056


	//   ....[17]....
        /*006c*/ 	.word	0x05000056


	//   ....[18]....
        /*0070*/ 	.word	0x05000056


	//   ....[19]....
        /*0074*/ 	.word	0x05000056


	//----- nvinfo : EIATTR_COOP_GROUP_INSTR_OFFSETS
	.align		4
.L_900:
        /*0078*/ 	.byte	0x04, 0x28
        /*007a*/ 	.short	(.L_902 - .L_901)


	//   ....[0]....
.L_901:
        /*007c*/ 	.word	0x00010a30


	//   ....[1]....
        /*0080*/ 	.word	0x00010a50


	//   ....[2]....
        /*0084*/ 	.word	0x00010a70


	//   ....[3]....
        /*0088*/ 	.word	0x00010a90


	//   ....[4]....
        /*008c*/ 	.word	0x00010ac0


	//   ....[5]....
        /*0090*/ 	.word	0x00010d00


	//   ....[6]....
        /*0094*/ 	.word	0x00010d20


	//   ....[7]....
        /*0098*/ 	.word	0x00010d40


	//   ....[8]....
        /*009c*/ 	.word	0x00010d60


	//   ....[9]....
        /*00a0*/ 	.word	0x00010d80


	//   ....[10]....
        /*00a4*/ 	.word	0x00011380


	//   ....[11]....
        /*00a8*/ 	.word	0x00011420


	//   ....[12]....
        /*00ac*/ 	.word	0x00011490


	//   ....[13]....
        /*00b0*/ 	.word	0x00011500


	//   ....[14]....
        /*00b4*/ 	.word	0x00011580


	//   ....[15]....
        /*00b8*/ 	.word	0x00011810


	//   ....[16]....
        /*00bc*/ 	.word	0x00011880


	//   ....[17]....
        /*00c0*/ 	.word	0x000118f0


	//   ....[18]....
        /*00c4*/ 	.word	0x00011960


	//   ....[19]....
        /*00c8*/ 	.word	0x000119d0


	//----- nvinfo : EIATTR_VRC_CTA_INIT_COUNT
	.align		4
.L_902:
        /*00cc*/ 	.byte	0x02, 0x4a
	.zero		1
	.zero		1


	//----- nvinfo : EIATTR_EXIT_INSTR_OFFSETS
	.align		4
        /*00d0*/ 	.byte	0x04, 0x1c
        /*00d2*/ 	.short	(.L_904 - .L_903)


	//   ....[0]....
.L_903:
        /*00d4*/ 	.word	0x00000680


	//   ....[1]....
        /*00d8*/ 	.word	0x00011310


	//----- nvinfo : EIATTR_MAX_THREADS
	.align		4
.L_904:
        /*00dc*/ 	.byte	0x04, 0x05
        /*00de*/ 	.short	(.L_906 - .L_905)
.L_905:
        /*00e0*/ 	.word	0x00000080
        /*00e4*/ 	.word	0x00000001
        /*00e8*/ 	.word	0x00000001


	//----- nvinfo : EIATTR_CRS_STACK_SIZE
	.align		4
.L_906:
        /*00ec*/ 	.byte	0x04, 0x1e
        /*00ee*/ 	.short	(.L_908 - .L_907)
.L_907:
        /*00f0*/ 	.word	0x00000000


	//----- nvinfo : EIATTR_CBANK_PARAM_SIZE
	.align		4
.L_908:
        /*00f4*/ 	.byte	0x03, 0x19
        /*00f6*/ 	.short	0x00e8


	//----- nvinfo : EIATTR_PARAM_CBANK
	.align		4
        /*00f8*/ 	.byte	0x04, 0x0a
        /*00fa*/ 	.short	(.L_910 - .L_909)
	.align		4
.L_909:
        /*00fc*/ 	.word	index@(.nv.constant0._ZN10layer_norm31ln_parallel_residual_fwd_kernelINS_13Kernel_traitsIf13__nv_bfloat16S2_S2_fjLj512ELj1ELj4ELj1ELj16ENS_18Kernel_traits_baseILj512EfS2_S2_S2_fjLj128EEEEELb1ELb1ELb0EEEvNS_9FwdParamsE)
        /*0100*/ 	.short	0x0380
        /*0102*/ 	.short	0x00e8


	//----- nvinfo : EIATTR_SW_WAR
	.align		4
.L_910:
        /*0104*/ 	.byte	0x04, 0x36
        /*0106*/ 	.short	(.L_912 - .L_911)
.L_911:
        /*0108*/ 	.word	0x00000008
.L_912:


//--------------------- .nv.info._ZN10layer_norm31ln_parallel_residual_fwd_kernelINS_13Kernel_traitsIf13__nv_bfloat16S2_S2_fjLj512ELj1ELj4ELj1ELj16ENS_18Kernel_traits_baseILj512EfS2_S2_S2_fjLj128EEEEELb1ELb1ELb1EEEvNS_9FwdParamsE --------------------------
	.section	.nv.info._ZN10layer_norm31ln_parallel_residual_fwd_kernelINS_13Kernel_traitsIf13__nv_bfloat16S2_S2_fjLj512ELj1ELj4ELj1ELj16ENS_18Kernel_traits_baseILj512EfS2_S2_S2_fjLj128EEEEELb1ELb1ELb1EEEvNS_9FwdParamsE,"",@"SHT_CUDA_INFO"
	.sectionflags	@""
	.align	4


	//----- nvinfo : EIATTR_CUDA_API_VERSION
	.align		4
        /*0000*/ 	.byte	0x04, 0x37
        /*0002*/ 	.short	(.L_914 - .L_913)
.L_913:
        /*0004*/ 	.word	0x00000082


	//----- nvinfo : EIATTR_KPARAM_INFO
	.align		4
.L_914:
        /*0008*/ 	.byte	0x04, 0x17
        /*000a*/ 	.short	(.L_916 - .L_915)
.L_915:
        /*000c*/ 	.word	0x00000000
        /*0010*/ 	.short	0x0000
        /*0012*/ 	.short	0x0000
        /*0014*/ 	.byte	0x00, 0xf0, 0xa1, 0x03


	//----- nvinfo : EIATTR_SPARSE_MMA_MASK
	.align		4
.L_916:
        /*0018*/ 	.byte	0x03, 0x50
        /*001a*/ 	.short	0x0000


	//----- nvinfo : EIATTR_MAXREG_COUNT
	.align		4
        /*001c*/ 	.byte	0x03, 0x1b
        /*001e*/ 	.short	0x00ff


	//----- nvinfo : EIATTR_MERCURY_ISA_VERSION
	.align		4
        /*0020*/ 	.byte	0x03, 0x5f
        /*0022*/ 	.short	0x0101


	//----- nvinfo : EIATTR_COOP_GROUP_MASK_REGIDS
	.align		4
        /*0024*/ 	.byte	0x04, 0x29
        /*0026*/ 	.short	(.L_918 - .L_917)


	//   ....[0]....
.L_917:
        /*0028*/ 	.word	0xffffffff


	//   ....[1]....
        /*002c*/ 	.word	0xffffffff


	//   ....[2]....
        /*0030*/ 	.word	0xffffffff


	//   ....[3]....
        /*0034*/ 	.word	0xffffffff


	//   ....[4]....
        /*0038*/ 	.word	0xffffffff


	//   ....[5]....
        /*003c*/ 	.word	0xffffffff


	//   ....[6]....
        /*0040*/ 	.word	0xffffffff


	//   ....[7]....
        /*0044*/ 	.word	0xffffffff


	//   ....[8]....
        /*0048*/ 	.word	0xffffffff


	//   ....[9]....
        /*004c*/ 	.word	0xffffffff


	//   ....[10]....
        /*0050*/ 	.word	0x05000040


	//   ....[11]....
        /*0054*/ 	.word	0x05000040


	//   ....[12]....
        /*0058*/ 	.word	0x05000040


	//   ....[13]....
        /*005c*/ 	.word	0x05000040


	//   ....[14]....
        /*0060*/ 	.word	0x05000040


	//   ....[15]....
        /*0064*/ 	.word	0x05000040


	//   ....[16]....
        /*0068*/ 	.word	0x05000040


	//   ....[17]....
        /*006c*/ 	.word	0x05000040


	//   ....[18]....
        /*0070*/ 	.word	0x05000040


	//   ....[19]....
        /*0074*/ 	.word	0x05000040


	//----- nvinfo : EIATTR_COOP_GROUP_INSTR_OFFSETS
	.align		4
.L_918:
        /*0078*/ 	.byte	0x04, 0x28
        /*007a*/ 	.short	(.L_920 - .L_919)


	//   ....[0]....
.L_919:
        /*007c*/ 	.word	0x000108b0


	//   ....[1]....
        /*0080*/ 	.word	0x000108d0


	//   ....[2]....
        /*0084*/ 	.word	0x00010900


	//   ....[3]....
        /*0088*/ 	.word	0x00010920


	//   ....[4]....
        /*008c*/ 	.word	0x00010940


	//   ....[5]....
        /*0090*/ 	.word	0x00010b70


	//   ....[6]....
        /*0094*/ 	.word	0x00010b90


	//   ....[7]....
        /*0098*/ 	.word	0x00010bb0


	//   ....[8]....
        /*009c*/ 	.word	0x00010bd0


	//   ....[9]....
        /*00a0*/ 	.word	0x00010bf0


	//   ....[10]....
        /*00a4*/ 	.word	0x00011170


	//   ....[11]....
        /*00a8*/ 	.word	0x00011210


	//   ....[12]....
        /*00ac*/ 	.word	0x00011290


	//   ....[13]....
        /*00b0*/ 	.word	0x00011300


	//   ....[14]....
        /*00b4*/ 	.word	0x00011370


	//   ....[15]....
        /*00b8*/ 	.word	0x000115f0


	//   ....[16]....
        /*00bc*/ 	.word	0x00011660


	//   ....[17]....
        /*00c0*/ 	.word	0x000116d0


	//   ....[18]....
        /*00c4*/ 	.word	0x00011740


	//   ....[19]....
        /*00c8*/ 	.word	0x000117b0


	//----- nvinfo : EIATTR_VRC_CTA_INIT_COUNT
	.align		4
.L_920:
        /*00cc*/ 	.byte	0x02, 0x4a
	.zero		1
	.zero		1


	//----- nvinfo : EIATTR_EXIT_INSTR_OFFSETS
	.align		4
        /*00d0*/ 	.byte	0x04, 0x1c
        /*00d2*/ 	.short	(.L_922 - .L_921)


	//   ....[0]....
.L_921:
        /*00d4*/ 	.word	0x00000290


	//   ....[1]....
        /*00d8*/ 	.word	0x00011100


	//----- nvinfo : EIATTR_MAX_THREADS
	.align		4
.L_922:
        /*00dc*/ 	.byte	0x04, 0x05
        /*00de*/ 	.short	(.L_924 - .L_923)
.L_923:
        /*00e0*/ 	.word	0x00000080
        /*00e4*/ 	.word	0x00000001
        /*00e8*/ 	.word	0x00000001


	//----- nvinfo : EIATTR_CRS_STACK_SIZE
	.align		4
.L_924:
        /*00ec*/ 	.byte	0x04, 0x1e
        /*00ee*/ 	.short	(.L_926 - .L_925)
.L_925:
        /*00f0*/ 	.word	0x00000000


	//----- nvinfo : EIATTR_CBANK_PARAM_SIZE
	.align		4
.L_926:
        /*00f4*/ 	.byte	0x03, 0x19
        /*00f6*/ 	.short	0x00e8


	//----- nvinfo : EIATTR_PARAM_CBANK
	.align		4
        /*00f8*/ 	.byte	0x04, 0x0a
        /*00fa*/ 	.short	(.L_928 - .L_927)
	.align		4
.L_927:
        /*00fc*/ 	.word	index@(.nv.constant0._ZN10layer_norm31ln_parallel_residual_fwd_kernelINS_13Kernel_traitsIf13__nv_bfloat16S2_S2_fjLj512ELj1ELj4ELj1ELj16ENS_18Kernel_traits_baseILj512EfS2_S2_S2_fjLj128EEEEELb1ELb1ELb1EEEvNS_9FwdParamsE)
        /*0100*/ 	.short	0x0380
        /*0102*/ 	.short	0x00e8


	//----- nvinfo : EIATTR_SW_WAR
	.align		4
.L_928:
        /*0104*/ 	.byte	0x04, 0x36
        /*0106*/ 	.short	(.L_930 - .L_929)
.L_929:
        /*0108*/ 	.word	0x00000008
.L_930:


//--------------------- .nv.info._ZN10layer_norm31ln_parallel_residual_fwd_kernelINS_13Kernel_traitsI13__nv_bfloat16S2_fS2_fjLj512ELj1ELj4ELj1ELj16ENS_18Kernel_traits_baseILj512ES2_S2_fS2_fjLj128EEEEELb0ELb0ELb0EEEvNS_9FwdParamsE --------------------------
	.section	.nv.info._ZN10layer_norm31ln_parallel_residual_fwd_kernelINS_13Kernel_traitsI13__nv_bfloat16S2_fS2_fjLj512ELj1ELj4ELj1ELj16ENS_18Kernel_traits_baseILj512ES2_S2_fS2_fjLj128EEEEELb0ELb0ELb0EEEvNS_9FwdParamsE,"",@"SHT_CUDA_INFO"
	.sectionflags	@""
	.align	4


	//----- nvinfo : EIATTR_CUDA_API_VERSION
	.align		4
        /*0000*/ 	.byte	0x04, 0x37
        /*0002*/ 	.short	(.L_932 - .L_931)
.L_931:
        /*0004*/ 	.word	0x00000082


	//----- nvinfo : EIATTR_KPARAM_INFO
	.align		4
.L_932:
        /*0008*/ 	.byte	0x04, 0x17
        /*000a*/ 	.short	(.L_934 - .L_933)
.L_933:
        /*000c*/ 	.word	0x00000000
        /*0010*/ 	.short	0x0000
        /*0012*/ 	.short	0x0000
        /*0014*/ 	.byte	0x00, 0xf0, 0xa1, 0x03


	//----- nvinfo : EIATTR_SPARSE_MMA_MASK
	.align		4
.L_934:
        /*0018*/ 	.byte	0x03, 0x50
        /*001a*/ 	.short	0x0000


	//----- nvinfo : EIATTR_MAXREG_COUNT
	.align		4
        /*001c*/ 	.byte	0x03, 0x1b
        /*001e*/ 	.short	0x00ff


	//----- nvinfo : EIATTR_MERCURY_ISA_VERSION
	.align		4
        /*0020*/ 	.byte	0x03, 0x5f
        /*0022*/ 	.short	0x0101


	//----- nvinfo : EIATTR_COOP_GROUP_MASK_REGIDS
	.align		4
        /*0024*/ 	.byte	0x04, 0x29
        /*0026*/ 	.short	(.L_936 - .L_935)


	//   ....[0]....
.L_935:
        /*0028*/ 	.word	0xffffffff


	//   ....[1]....
        /*002c*/ 	.word	0xffffffff


	//   ....[2]....
        /*0030*/ 	.word	0xffffffff


	//   ....[3]....
        /*0034*/ 	.word	0xffffffff


	//   ....[4]....
        /*0038*/ 	.word	0xffffffff


	//   ....[5]....
        /*003c*/ 	.word	0xffffffff


	//   ....[6]....
        /*0040*/ 	.word	0xffffffff


	//   ....[7]....
        /*0044*/ 	.word	0xffffffff


	//   ....[8]....
        /*0048*/ 	.word	0xffffffff


	//   ....[9]....
        /*004c*/ 	.word	0xffffffff


	//   ....[10]....
        /*0050*/ 	.word	0x05000060


	//   ....[11]....
        /*0054*/ 	.word	0x05000060


	//   ....[12]....
        /*0058*/ 	.word	0x05000060


	//   ....[13]....
        /*005c*/ 	.word	0x05000060


	//   ....[14]....
        /*0060*/ 	.word	0x05000060


	//   ....[15]....
        /*0064*/ 	.word	0x05000060


	//   ....[16]....
        /*0068*/ 	.word	0x05000060


	//   ....[17]....
        /*006c*/ 	.word	0x05000060


	//   ....[18]....
        /*0070*/ 	.word	0x05000060


	//   ....[19]....
        /*0074*/ 	.word	0x05000060


	//----- nvinfo : EIATTR_COOP_GROUP_INSTR_OFFSETS
	.align		4
.L_936:
        /*0078*/ 	.byte	0x04, 0x28
        /*007a*/ 	.short	(.L_938 - .L_937)


	//   ....[0]....
.L_937:
        /*007c*/ 	.word	0x00001e70


	//   ....[1]....
        /*0080*/ 	.word	0x00001ea0


	//   ....[2]....
        /*0084*/ 	.word	0x00001ec0


	//   ....[3]....
        /*0088*/ 	.word	0x00001ee0


	//   ....[4]....
        /*008c*/ 	.word	0x00001f00


	//   ....[5]....
        /*0090*/ 	.word	0x00002140


	//   ....[6]....
        /*0094*/ 	.word	0x00002160


	//   ....[7]....
        /*0098*/ 	.word	0x00002180


	//   ....[8]....
        /*009c*/ 	.word	0x000021a0


	//   ....[9]....
        /*00a0*/ 	.word	0x000021c0


	//   ....[10]....
        /*00a4*/ 	.word	0x00002d80


	//   ....[11]....
        /*00a8*/ 	.word	0x00002e30


	//   ....[12]....
        /*00ac*/ 	.word	0x00002ea0


	//   ....[13]....
        /*00b0*/ 	.word	0x00002f10


	//   ....[14]....
        /*00b4*/ 	.word	0x00002f80


	//   ....[15]....
        /*00b8*/ 	.word	0x00003210


	//   ....[16]....
        /*00bc*/ 	.word	0x00003280


	//   ....[17]....
        /*00c0*/ 	.word	0x000032f0


	//   ....[18]....
        /*00c4*/ 	.word	0x00003360


	//   ....[19]....
        /*00c8*/ 	.word	0x000033d0


	//----- nvinfo : EIATTR_VRC_CTA_INIT_COUNT
	.align		4
.L_938:
        /*00cc*/ 	.byte	0x02, 0x4a
	.zero		1
	.zero		1


	//----- nvinfo : EIATTR_EXIT_INSTR_OFFSETS
	.align		4
        /*00d0*/ 	.byte	0x04, 0x1c
        /*00d2*/ 	.short	(.L_940 - .L_939)


	//   ....[0]....
.L_939:
        /*00d4*/ 	.word	0x00000970


	//   ....[1]....
        /*00d8*/ 	.word	0x00002d10


	//----- nvinfo : EIATTR_MAX_THREADS
	.align		4
.L_940:
        /*00dc*/ 	.byte	0x04, 0x05
        /*00de*/ 	.short	(.L_942 - .L_941)
.L_941:
        /*00e0*/ 	.word	0x00000080
        /*00e4*/ 	.word	0x00000001
        /*00e8*/ 	.word	0x00000001


	//----- nvinfo : EIATTR_CRS_STACK_SIZE
	.align		4
.L_942:
        /*00ec*/ 	.byte	0x04, 0x1e
        /*00ee*/ 	.short	(.L_944 - .L_943)
.L_943:
        /*00f0*/ 	.word	0x00000000


	//----- nvinfo : EIATTR_CBANK_PARAM_SIZE
	.align		4
.L_944:
        /*00f4*/ 	.byte	0x03, 0x19
        /*00f6*/ 	.short	0x00e8


	//----- nvinfo : EIATTR_PARAM_CBANK
	.align		4
        /*00f8*/ 	.byte	0x04, 0x0a
        /*00fa*/ 	.short	(.L_946 - .L_945)
	.align		4
.L_945:
        /*00fc*/ 	.word	index@(.nv.constant0._ZN10layer_norm31ln_parallel_residual_fwd_kernelINS_13Kernel_traitsI13__nv_bfloat16S2_fS2_fjLj512ELj1ELj4ELj1ELj16ENS_18Kernel_traits_baseILj512ES2_S2_fS2_fjLj128EEEEELb0ELb0ELb0EEEvNS_9FwdParamsE)
        /*0100*/ 	.short	0x0380
        /*0102*/ 	.short	0x00e8


	//----- nvinfo : EIATTR_SW_WAR
	.align		4
.L_946:
        /*0104*/ 	.byte	0x04, 0x36
        /*0106*/ 	.short	(.L_948 - .L_947)
.L_947:
        /*0108*/ 	.word	0x00000008
.L_948:


//--------------------- .nv.info._ZN10layer_norm31ln_parallel_residual_fwd_kernelINS_13Kernel_traitsI13__nv_bfloat16S2_fS2_fjLj512ELj1ELj4ELj1ELj16ENS_18Kernel_traits_baseILj512ES2_S2_fS2_fjLj128EEEEELb0ELb0ELb1EEEvNS_9FwdParamsE --------------------------
	.section	.nv.info._ZN10layer_norm31ln_parallel_residual_fwd_kernelINS_13Kernel_traitsI13__nv_bfloat16S2_fS2_fjLj512ELj1ELj4ELj1ELj16ENS_18Kernel_traits_baseILj512ES2_S2_fS2_fjLj128EEEEELb0ELb0ELb1EEEvNS_9FwdParamsE,"",@"SHT_CUDA_INFO"
	.sectionflags	@""
	.align	4


	//----- nvinfo : EIATTR_CUDA_API_VERSION
	.align		4
        /*0000*/ 	.byte	0x04, 0x37
        /*0002*/ 	.short	(.L_950 - .L_949)
.L_949:
        /*0004*/ 	.word	0x00000082


	//----- nvinfo : EIATTR_KPARAM_INFO
	.align		4
.L_950:
        /*0008*/ 	.byte	0x04, 0x17
        /*000a*/ 	.short	(.L_952 - .L_951)
.L_951:
        /*000c*/ 	.word	0x00000000
        /*0010*/ 	.short	0x0000
        /*0012*/ 	.short	0x0000
        /*0014*/ 	.byte	0x00, 0xf0, 0xa1, 0x03


	//----- nvinfo : EIATTR_SPARSE_MMA_MASK
	.align		4
.L_952:
        /*0018*/ 	.byte	0x03, 0x50
        /*001a*/ 	.short	0x0000


	//----- nvinfo : EIATTR_MAXREG_COUNT
	.align		4
        /*001c*/ 	.byte	0x03, 0x1b
        /*001e*/ 	.short	0x00ff


	//----- nvinfo : EIATTR_MERCURY_ISA_VERSION
	.align		4
        /*0020*/ 	.byte	0x03, 0x5f
        /*0022*/ 	.short	0x0101


	//----- nvinfo : EIATTR_COOP_GROUP_MASK_REGIDS
	.align		4
        /*0024*/ 	.byte	0x04, 0x29
        /*0026*/ 	.short	(.L_954 - .L_953)


	//   ....[0]....
.L_953:
        /*0028*/ 	.word	0xffffffff


	//   ....[1]....
        /*002c*/ 	.word	0xffffffff


	//   ....[2]....
        /*0030*/ 	.word	0xffffffff


	//   ....[3]....
        /*0034*/ 	.word	0xffffffff


	//   ....[4]....
        /*0038*/ 	.word	0xffffffff


	//   ....[5]....
        /*003c*/ 	.word	0xffffffff


	//   ....[6]....
        /*0040*/ 	.word	0xffffffff


	//   ....[7]....
        /*0044*/ 	.word	0xffffffff


	//   ....[8]....
        /*0048*/ 	.word	0xffffffff


	//   ....[9]....
        /*004c*/ 	.word	0xffffffff


	//   ....[10]....
        /*0050*/ 	.word	0x05000068


	//   ....[11]....
        /*0054*/ 	.word	0x05000068


	//   ....[12]....
        /*0058*/ 	.word	0x05000068


	//   ....[13]....
        /*005c*/ 	.word	0x05000068


	//   ....[14]....
        /*0060*/ 	.word	0x05000068


	//   ....[15]....
        /*0064*/ 	.word	0x05000068


	//   ....[16]....
        /*0068*/ 	.word	0x05000068


	//   ....[17]....
        /*006c*/ 	.word	0x05000068


	//   ....[18]....
        /*0070*/ 	.word	0x05000068


	//   ....[19]....
        /*0074*/ 	.word	0x05000068


	//----- nvinfo : EIATTR_COOP_GROUP_INSTR_OFFSETS
	.align		4
.L_954:
        /*0078*/ 	.byte	0x04, 0x28
        /*007a*/ 	.short	(.L_956 - .L_955)


	//   ....[0]....
.L_955:
        /*007c*/ 	.word	0x00001f50


	//   ....[1]....
        /*0080*/ 	.word	0x00001f70


	//   ....[2]....
        /*0084*/ 	.word	0x00001f90


	//   ....[3]....
        /*0088*/ 	.word	0x00001fc0


	//   ....[4]....
        /*008c*/ 	.word	0x00001fe0


	//   ....[5]....
        /*0090*/ 	.word	0x00002210


	//   ....[6]....
        /*0094*/ 	.word	0x00002230


	//   ....[7]....
        /*0098*/ 	.word	0x00002250


	//   ....[8]....
        /*009c*/ 	.word	0x00002270


	//   ....[9]....
        /*00a0*/ 	.word	0x00002290


	//   ....[10]....
        /*00a4*/ 	.word	0x000029c0


	//   ....[11]....
        /*00a8*/ 	.word	0x00002a60


	//   ....[12]....
        /*00ac*/ 	.word	0x00002ad0


	//   ....[13]....
        /*00b0*/ 	.word	0x00002b50


	//   ....[14]....
        /*00b4*/ 	.word	0x00002bc0


	//   ....[15]....
        /*00b8*/ 	.word	0x00002e30


	//   ....[16]....
        /*00bc*/ 	.word	0x00002ea0


	//   ....[17]....
        /*00c0*/ 	.word	0x00002f10


	//   ....[18]....
        /*00c4*/ 	.word	0x00002f80


	//   ....[19]....
        /*00c8*/ 	.word	0x00002ff0


	//----- nvinfo : EIATTR_VRC_CTA_INIT_COUNT
	.align		4
.L_956:
        /*00cc*/ 	.byte	0x02, 0x4a
	.zero		1
	.zero		1


	//----- nvinfo : EIATTR_EXIT_INSTR_OFFSETS
	.align		4
        /*00d0*/ 	.byte	0x04, 0x1c
        /*00d2*/ 	.short	(.L_958 - .L_957)


	//   ....[0]....
.L_957:
        /*00d4*/ 	.word	0x00000790


	//   ....[1]....
        /*00d8*/ 	.word	0x00002950


	//----- nvinfo : EIATTR_MAX_THREADS
	.align		4
.L_958:
        /*00dc*/ 	.byte	0x04, 0x05
        /*00de*/ 	.short	(.L_960 - .L_959)
.L_959:
        /*00e0*/ 	.word	0x00000080
        /*00e4*/ 	.word	0x00000001
        /*00e8*/ 	.word	0x00000001


	//----- nvinfo : EIATTR_CRS_STACK_SIZE
	.align		4
.L_960:
        /*00ec*/ 	.byte	0x04, 0x1e
        /*00ee*/ 	.short	(.L_962 - .L_961)
.L_961:
        /*00f0*/ 	.word	0x00000000


	//----- nvinfo : EIATTR_CBANK_PARAM_SIZE
	.align		4
.L_962:
        /*00f4*/ 	.byte	0x03, 0x19
        /*00f6*/ 	.short	0x00e8


	//----- nvinfo : EIATTR_PARAM_CBANK
	.align		4
        /*00f8*/ 	.byte	0x04, 0x0a
        /*00fa*/ 	.short	(.L_964 - .L_963)
	.align		4
.L_963:
        /*00fc*/ 	.word	index@(.nv.constant0._ZN10layer_norm31ln_parallel_residual_fwd_kernelINS_13Kernel_traitsI13__nv_bfloat16S2_fS2_fjLj512ELj1ELj4ELj1ELj16ENS_18Kernel_traits_baseILj512ES2_S2_fS2_fjLj128EEEEELb0ELb0ELb1EEEvNS_9FwdParamsE)
        /*0100*/ 	.short	0x0380
        /*0102*/ 	.short	0x00e8


	//----- nvinfo : EIATTR_SW_WAR
	.align		4
.L_964:
        /*0104*/ 	.byte	0x04, 0x36
        /*0106*/ 	.short	(.L_966 - .L_965)
.L_965:
        /*0108*/ 	.word	0x00000008
.L_966:


//--------------------- .nv.info._ZN10layer_norm31ln_parallel_residual_fwd_kernelINS_13Kernel_traitsI13__nv_bfloat16S2_fS2_fjLj512ELj1ELj4ELj1ELj16ENS_18Kernel_traits_baseILj512ES2_S2_fS2_fjLj128EEEEELb0ELb1ELb0EEEvNS_9FwdParamsE --------------------------
	.section	.nv.info._ZN10layer_norm31ln_parallel_residual_fwd_kernelINS_13Kernel_traitsI13__nv_bfloat16S2_fS2_fjLj512ELj1ELj4ELj1ELj16ENS_18Kernel_traits_baseILj512ES2_S2_fS2_fjLj128EEEEELb0ELb1ELb0EEEvNS_9FwdParamsE,"",@"SHT_CUDA_INFO"
	.sectionflags	@""
	.align	4


	//----- nvinfo : EIATTR_CUDA_API_VERSION
	.align		4
        /*0000*/ 	.byte	0x04, 0x37
        /*0002*/ 	.short	(.L_968 - .L_967)
.L_967:
        /*0004*/ 	.word	0x00000082


	//----- nvinfo : EIATTR_KPARAM_INFO
	.align		4
.L_968:
        /*0008*/ 	.byte	0x04, 0x17
        /*000a*/ 	.short	(.L_970 - .L_969)
.L_969:
        /*000c*/ 	.word	0x00000000
        /*0010*/ 	.short	0x0000
        /*0012*/ 	.short	0x0000
        /*0014*/ 	.byte	0x00, 0xf0, 0xa1, 0x03


	//----- nvinfo : EIATTR_SPARSE_MMA_MASK
	.align		4
.L_970:
        /*0018*/ 	.byte	0x03, 0x50
        /*001a*/ 	.short	0x0000


	//----- nvinfo : EIATTR_MAXREG_COUNT
	.align		4
        /*001c*/ 	.byte	0x03, 0x1b
        /*001e*/ 	.short	0x00ff


	//----- nvinfo : EIATTR_MERCURY_ISA_VERSION
	.align		4
        /*0020*/ 	.byte	0x03, 0x5f
        /*0022*/ 	.short	0x0101


	//----- nvinfo : EIATTR_COOP_GROUP_MASK_REGIDS
	.align		4
        /*0024*/ 	.byte	0x04, 0x29
        /*0026*/ 	.short	(.L_972 - .L_971)


	//   ....[0]....
.L_971:
        /*0028*/ 	.word	0xffffffff


	//   ....[1]....
        /*002c*/ 	.word	0xffffffff


	//   ....[2]....
        /*0030*/ 	.word	0xffffffff


	//   ....[3]....
        /*0034*/ 	.word	0xffffffff


	//   ....[4]....
        /*0038*/ 	.word	0xffffffff


	//   ....[5]....
        /*003c*/ 	.word	0xffffffff


	//   ....[6]....
        /*0040*/ 	.word	0xffffffff


	//   ....[7]....
        /*0044*/ 	.word	0xffffffff


	//   ....[8]....
        /*0048*/ 	.word	0xffffffff


	//   ....[9]....
        /*004c*/ 	.word	0xffffffff


	//   ....[10]....
        /*0050*/ 	.word	0x05000036


	//   ....[11]....
        /*0054*/ 	.word	0x05000036


	//   ....[12]....
        /*0058*/ 	.word	0x05000036


	//   ....[13]....
        /*005c*/ 	.word	0x05000036


	//   ....[14]....
        /*0060*/ 	.word	0x05000036


	//   ....[15]....
        /*0064*/ 	.word	0x05000036


	//   ....[16]....
        /*0068*/ 	.word	0x05000036


	//   ....[17]....
        /*006c*/ 	.word	0x05000036


	//   ....[18]....
        /*0070*/ 	.word	0x05000036


	//   ....[19]....
        /*0074*/ 	.word	0x05000036


	//----- nvinfo : EIATTR_COOP_GROUP_INSTR_OFFSETS
	.align		4
.L_972:
        /*0078*/ 	.byte	0x04, 0x28
        /*007a*/ 	.short	(.L_974 - .L_973)


	//   ....[0]....
.L_973:
        /*007c*/ 	.word	0x00001750


	//   ....[1]....
        /*0080*/ 	.word	0x00001780


	//   ....[2]....
        /*0084*/ 	.word	0x000017a0


	//   ....[3]....
        /*0088*/ 	.word	0x000017c0


	//   ....[4]....
        /*008c*/ 	.word	0x000017e0


	//   ....[5]....
        /*0090*/ 	.word	0x00001a20


	//   ....[6]....
        /*0094*/ 	.word	0x00001a40


	//   ....[7]....
        /*0098*/ 	.word	0x00001a60


	//   ....[8]....
        /*009c*/ 	.word	0x00001a80


	//   ....[9]....
        /*00a0*/ 	.word	0x00001aa0


	//   ....[10]....
        /*00a4*/ 	.word	0x000022e0


	//   ....[11]....
        /*00a8*/ 	.word	0x00002370


	//   ....[12]....
        /*00ac*/ 	.word	0x000023d0


	//   ....[13]....
        /*00b0*/ 	.word	0x00002430


	//   ....[14]....
        /*00b4*/ 	.word	0x00002490


	//   ....[15]....
        /*00b8*/ 	.word	0x00002720


	//   ....[16]....
        /*00bc*/ 	.word	0x00002780


	//   ....[17]....
        /*00c0*/ 	.word	0x000027d0


	//   ....[18]....
        /*00c4*/ 	.word	0x00002830


	//   ....[19]....
        /*00c8*/ 	.word	0x00002890


	//----- nvinfo : EIATTR_VRC_CTA_INIT_COUNT
	.align		4
.L_974:
        /*00cc*/ 	.byte	0x02, 0x4a
	.zero		1
	.zero		1


	//----- nvinfo : EIATTR_EXIT_INSTR_OFFSETS
	.align		4
        /*00d0*/ 	.byte	0x04, 0x1c
        /*00d2*/ 	.short	(.L_976 - .L_975)


	//   ....[0]....
.L_975:
        /*00d4*/ 	.word	0x00000390


	//   ....[1]....
        /*00d8*/ 	.word	0x00002270


	//----- nvinfo : EIATTR_MAX_THREADS
	.align		4
.L_976:
        /*00dc*/ 	.byte	0x04, 0x05
        /*00de*/ 	.short	(.L_978 - .L_977)
.L_977:
        /*00e0*/ 	.word	0x00000080
        /*00e4*/ 	.word	0x00000001
        /*00e8*/ 	.word	0x00000001


	//----- nvinfo : EIATTR_CRS_STACK_SIZE
	.align		4
.L_978:
        /*00ec*/ 	.byte	0x04, 0x1e
        /*00ee*/ 	.short	(.L_980 - .L_979)
.L_979:
        /*00f0*/ 	.word	0x00000000


	//----- nvinfo : EIATTR_CBANK_PARAM_SIZE
	.align		4
.L_980:
        /*00f4*/ 	.byte	0x03, 0x19
        /*00f6*/ 	.short	0x00e8


	//----- nvinfo : EIATTR_PARAM_CBANK
	.align		4
        /*00f8*/ 	.byte	0x04, 0x0a
        /*00fa*/ 	.short	(.L_982 - .L_981)
	.align		4
.L_981:
        /*00fc*/ 	.word	index@(.nv.constant0._ZN10layer_norm31ln_parallel_residual_fwd_kernelINS_13Kernel_traitsI13__nv_bfloat16S2_fS2_fjLj512ELj1ELj4ELj1ELj16ENS_18Kernel_traits_baseILj512ES2_S2_fS2_fjLj128EEEEELb0ELb1ELb0EEEvNS_9FwdParamsE)
        /*0100*/ 	.short	0x0380
        /*0102*/ 	.short	0x00e8


	//----- nvinfo : EIATTR_SW_WAR
	.align		4
.L_982:
        /*0104*/ 	.byte	0x04, 0x36
        /*0106*/ 	.short	(.L_984 - .L_983)
.L_983:
        /*0108*/ 	.word	0x00000008
.L_984:


//--------------------- .nv.info._ZN10layer_norm31ln_parallel_residual_fwd_kernelINS_13Kernel_traitsI13__nv_bfloat16S2_fS2_fjLj512ELj1ELj4ELj1ELj16ENS_18Kernel_traits_baseILj512ES2_S2_fS2_fjLj128EEEEELb0ELb1ELb1EEEvNS_9FwdParamsE --------------------------
	.section	.nv.info._ZN10layer_norm31ln_parallel_residual_fwd_kernelINS_13Kernel_traitsI13__nv_bfloat16S2_fS2_fjLj512ELj1ELj4ELj1ELj16ENS_18Kernel_traits_baseILj512ES2_S2_fS2_fjLj128EEEEELb0ELb1ELb1EEEvNS_9FwdParamsE,"",@"SHT_CUDA_INFO"
	.sectionflags	@""
	.align	4


	//----- nvinfo : EIATTR_CUDA_API_VERSION
	.align		4
        /*0000*/ 	.byte	0x04, 0x37
        /*0002*/ 	.short	(.L_986 - .L_985)
.L_985:
        /*0004*/ 	.word	0x00000082


	//----- nvinfo : EIATTR_KPARAM_INFO
	.align		4
.L_986:
        /*0008*/ 	.byte	0x04, 0x17
        /*000a*/ 	.short	(.L_988 - .L_987)
.L_987:
        /*000c*/ 	.word	0x00000000
        /*0010*/ 	.short	0x0000
        /*0012*/ 	.short	0x0000
        /*0014*/ 	.byte	0x00, 0xf0, 0xa1, 0x03


	//----- nvinfo : EIATTR_SPARSE_MMA_MASK
	.align		4
.L_988:
        /*0018*/ 	.byte	0x03, 0x50
        /*001a*/ 	.short	0x0000


	//----- nvinfo : EIATTR_MAXREG_COUNT
	.align		4
        /*001c*/ 	.byte	0x03, 0x1b
        /*001e*/ 	.short	0x00ff


	//----- nvinfo : EIATTR_MERCURY_ISA_VERSION
	.align		4
        /*0020*/ 	.byte	0x03, 0x5f
        /*0022*/ 	.short	0x0101


	//----- nvinfo : EIATTR_COOP_GROUP_MASK_REGIDS
	.align		4
        /*0024*/ 	.byte	0x04, 0x29
        /*0026*/ 	.short	(.L_990 - .L_989)


	//   ....[0]....
.L_989:
        /*0028*/ 	.word	0xffffffff


	//   ....[1]....
        /*002c*/ 	.word	0xffffffff


	//   ....[2]....
        /*0030*/ 	.word	0xffffffff


	//   ....[3]....
        /*0034*/ 	.word	0xffffffff


	//   ....[4]....
        /*0038*/ 	.word	0xffffffff


	//   ....[5]....
        /*003c*/ 	.word	0xffffffff


	//   ....[6]....
        /*0040*/ 	.word	0xffffffff


	//   ....[7]....
        /*0044*/ 	.word	0xffffffff


	//   ....[8]....
        /*0048*/ 	.word	0xffffffff


	//   ....[9]....
        /*004c*/ 	.word	0xffffffff


	//   ....[10]....
        /*0050*/ 	.word	0x05000042


	//   ....[11]....
        /*0054*/ 	.word	0x05000042


	//   ....[12]....
        /*0058*/ 	.word	0x05000042


	//   ....[13]....
        /*005c*/ 	.word	0x05000042


	//   ....[14]....
        /*0060*/ 	.word	0x05000042


	//   ....[15]....
        /*0064*/ 	.word	0x05000042


	//   ....[16]....
        /*0068*/ 	.word	0x05000042


	//   ....[17]....
        /*006c*/ 	.word	0x05000042


	//   ....[18]....
        /*0070*/ 	.word	0x05000042


	//   ....[19]....
        /*0074*/ 	.word	0x05000042


	//----- nvinfo : EIATTR_COOP_GROUP_INSTR_OFFSETS
	.align		4
.L_990:
        /*0078*/ 	.byte	0x04, 0x28
        /*007a*/ 	.short	(.L_992 - .L_991)


	//   ....[0]....
.L_991:
        /*007c*/ 	.word	0x00001750


	//   ....[1]....
        /*0080*/ 	.word	0x00001770


	//   ....[2]....
        /*0084*/ 	.word	0x00001790


	//   ....[3]....
        /*0088*/ 	.word	0x000017b0


	//   ....[4]....
        /*008c*/ 	.word	0x000017d0


	//   ....[5]....
        /*0090*/ 	.word	0x00001a10


	//   ....[6]....
        /*0094*/ 	.word	0x00001a30


	//   ....[7]....
        /*0098*/ 	.word	0x00001a50


	//   ....[8]....
        /*009c*/ 	.word	0x00001a70


	//   ....[9]....
        /*00a0*/ 	.word	0x00001a90


	//   ....[10]....
        /*00a4*/ 	.word	0x00001ff0


	//   ....[11]....
        /*00a8*/ 	.word	0x00002090


	//   ....[12]....
        /*00ac*/ 	.word	0x00002100


	//   ....[13]....
        /*00b0*/ 	.word	0x00002170


	//   ....[14]....
        /*00b4*/ 	.word	0x000021e0


	//   ....[15]....
        /*00b8*/ 	.word	0x00002480


	//   ....[16]....
        /*00bc*/ 	.word	0x000024f0


	//   ....[17]....
        /*00c0*/ 	.word	0x00002560


	//   ....[18]....
        /*00c4*/ 	.word	0x000025d0


	//   ....[19]....
        /*00c8*/ 	.word	0x00002640


	//----- nvinfo : EIATTR_VRC_CTA_INIT_COUNT
	.align		4
.L_992:
        /*00cc*/ 	.byte	0x02, 0x4a
	.zero		1
	.zero		1


	//----- nvinfo : EIATTR_EXIT_INSTR_OFFSETS
	.align		4
        /*00d0*/ 	.byte	0x04, 0x1c
        /*00d2*/ 	.short	(.L_994 - .L_993)


	//   ....[0]....
.L_993:
        /*00d4*/ 	.word	0x00000270


	//   ....[1]....
        /*00d8*/ 	.word	0x00001f80


	//----- nvinfo : EIATTR_MAX_THREADS
	.align		4
.L_994:
        /*00dc*/ 	.byte	0x04, 0x05
        /*00de*/ 	.short	(.L_996 - .L_995)
.L_995:
        /*00e0*/ 	.word	0x00000080
        /*00e4*/ 	.word	0x00000001
        /*00e8*/ 	.word	0x00000001


	//----- nvinfo : EIATTR_CRS_STACK_SIZE
	.align		4
.L_996:
        /*00ec*/ 	.byte	0x04, 0x1e
        /*00ee*/ 	.short	(.L_998 - .L_997)
.L_997:
        /*00f0*/ 	.word	0x00000000


	//----- nvinfo : EIATTR_CBANK_PARAM_SIZE
	.align		4
.L_998:
        /*00f4*/ 	.byte	0x03, 0x19
        /*00f6*/ 	.short	0x00e8


	//----- nvinfo : EIATTR_PARAM_CBANK
	.align		4
        /*00f8*/ 	.byte	0x04, 0x0a
        /*00fa*/ 	.short	(.L_1000 - .L_999)
	.align		4
.L_999:
        /*00fc*/ 	.word	index@(.nv.constant0._ZN10layer_norm31ln_parallel_residual_fwd_kernelINS_13Kernel_traitsI13__nv_bfloat16S2_fS2_fjLj512ELj1ELj4ELj1ELj16ENS_18Kernel_traits_baseILj512ES2_S2_fS2_fjLj128EEEEELb0ELb1ELb1EEEvNS_9FwdParamsE)
        /*0100*/ 	.short	0x0380
        /*0102*/ 	.short	0x00e8


	//----- nvinfo : EIATTR_SW_WAR
	.align		4
.L_1000:
        /*0104*/ 	.byte	0x04, 0x36
        /*0106*/ 	.short	(.L_1002 - .L_1001)
.L_1001:
        /*0108*/ 	.word	0x00000008
.L_1002:


//--------------------- .nv.info._ZN10layer_norm31ln_parallel_residual_fwd_kernelINS_13Kernel_traitsI13__nv_bfloat16S2_fS2_fjLj512ELj1ELj4ELj1ELj16ENS_18Kernel_traits_baseILj512ES2_S2_fS2_fjLj128EEEEELb1ELb0ELb0EEEvNS_9FwdParamsE --------------------------
	.section	.nv.info._ZN10layer_norm31ln_parallel_residual_fwd_kernelINS_13Kernel_traitsI13__nv_bfloat16S2_fS2_fjLj512ELj1ELj4ELj1ELj16ENS_18Kernel_traits_baseILj512ES2_S2_fS2_fjLj128EEEEELb1ELb0ELb0EEEvNS_9FwdParamsE,"",@"SHT_CUDA_INFO"
	.sectionflags	@""
	.align	4


	//----- nvinfo : EIATTR_CUDA_API_VERSION
	.align		4
        /*0000*/ 	.byte	0x04, 0x37
        /*0002*/ 	.short	(.L_1004 - .L_1003)
.L_1003:
        /*0004*/ 	.word	0x00000082


	//----- nvinfo : EIATTR_KPARAM_INFO
	.align		4
.L_1004:
        /*0008*/ 	.byte	0x04, 0x17
        /*000a*/ 	.short	(.L_1006 - .L_1005)
.L_1005:
        /*000c*/ 	.word	0x00000000
        /*0010*/ 	.short	0x0000
        /*0012*/ 	.short	0x0000
        /*0014*/ 	.byte	0x00, 0xf0, 0xa1, 0x03


	//----- nvinfo : EIATTR_SPARSE_MMA_MASK
	.align		4
.L_1006:
        /*0018*/ 	.byte	0x03, 0x50
        /*001a*/ 	.short	0x0000


	//----- nvinfo : EIATTR_MAXREG_COUNT
	.align		4
        /*001c*/ 	.byte	0x03, 0x1b
        /*001e*/ 	.short	0x00ff


	//----- nvinfo : EIATTR_MERCURY_ISA_VERSION
	.align		4
        /*0020*/ 	.byte	0x03, 0x5f
        /*0022*/ 	.short	0x0101


	//----- nvinfo : EIATTR_COOP_GROUP_MASK_REGIDS
	.align		4
        /*0024*/ 	.byte	0x04, 0x29
        /*0026*/ 	.short	(.L_1008 - .L_1007)


	//   ....[0]....
.L_1007:
        /*0028*/ 	.word	0xffffffff


	//   ....[1]....
        /*002c*/ 	.word	0xffffffff


	//   ....[2]....
        /*0030*/ 	.word	0xffffffff


	//   ....[3]....
        /*0034*/ 	.word	0xffffffff


	//   ....[4]....
        /*0038*/ 	.word	0xffffffff


	//   ....[5]....
        /*003c*/ 	.word	0xffffffff


	//   ....[6]....
        /*0040*/ 	.word	0xffffffff


	//   ....[7]....
        /*0044*/ 	.word	0xffffffff


	//   ....[8]....
        /*0048*/ 	.word	0xffffffff


	//   ....[9]....
        /*004c*/ 	.word	0xffffffff


	//   ....[10]....
        /*0050*/ 	.word	0x05000075


	//   ....[11]....
        /*0054*/ 	.word	0x05000075


	//   ....[12]....
        /*0058*/ 	.word	0x05000075


	//   ....[13]....
        /*005c*/ 	.word	0x05000075


	//   ....[14]....
        /*0060*/ 	.word	0x05000075


	//   ....[15]....
        /*0064*/ 	.word	0x05000075


	//   ....[16]....
        /*0068*/ 	.word	0x05000075


	//   ....[17]....
        /*006c*/ 	.word	0x05000075


	//   ....[18]....
        /*0070*/ 	.word	0x05000075


	//   ....[19]....
        /*0074*/ 	.word	0x05000075


	//----- nvinfo : EIATTR_COOP_GROUP_INSTR_OFFSETS
	.align		4
.L_1008:
        /*0078*/ 	.byte	0x04, 0x28
        /*007a*/ 	.short	(.L_1010 - .L_1009)


	//   ....[0]....
.L_1009:
        /*007c*/ 	.word	0x00010990


	//   ....[1]....
        /*0080*/ 	.word	0x000109c0


	//   ....[2]....
        /*0084*/ 	.word	0x000109e0


	//   ....[3]....
        /*0088*/ 	.word	0x00010a00


	//   ....[4]....
        /*008c*/ 	.word	0x00010a20


	//   ....[5]....
        /*0090*/ 	.word	0x00010c60


	//   ....[6]....
        /*0094*/ 	.word	0x00010c80


	//   ....[7]....
        /*0098*/ 	.word	0x00010ca0


	//   ....[8]....
        /*009c*/ 	.word	0x00010cc0


	//   ....[9]....
        /*00a0*/ 	.word	0x00010ce0


	//   ....[10]....
        /*00a4*/ 	.word	0x000118d0


	//   ....[11]....
        /*00a8*/ 	.word	0x00011980


	//   ....[12]....
        /*00ac*/ 	.word	0x000119f0


	//   ....[13]....
        /*00b0*/ 	.word	0x00011a60


	//   ....[14]....
        /*00b4*/ 	.word	0x00011ad0


	//   ....[15]....
        /*00b8*/ 	.word	0x00011d60


	//   ....[16]....
        /*00bc*/ 	.word	0x00011dd0


	//   ....[17]....
        /*00c0*/ 	.word	0x00011e40


	//   ....[18]....
        /*00c4*/ 	.word	0x00011eb0


	//   ....[19]....
        /*00c8*/ 	.word	0x00011f20


	//----- nvinfo : EIATTR_VRC_CTA_INIT_COUNT
	.align		4
.L_1010:
        /*00cc*/ 	.byte	0x02, 0x4a
	.zero		1
	.zero		1


	//----- nvinfo : EIATTR_EXIT_INSTR_OFFSETS
	.align		4
        /*00d0*/ 	.byte	0x04, 0x1c
        /*00d2*/ 	.short	(.L_1012 - .L_1011)


	//   ....[0]....
.L_1011:
        /*00d4*/ 	.word	0x00000bb0


	//   ....[1]....
        /*00d8*/ 	.word	0x00011860


	//----- nvinfo : EIATTR_MAX_THREADS
	.align		4
.L_1012:
        /*00dc*/ 	.byte	0x04, 0x05
        /*00de*/ 	.short	(.L_1014 - .L_1013)
.L_1013:
        /*00e0*/ 	.word	0x00000080
        /*00e4*/ 	.word	0x00000001
        /*00e8*/ 	.word	0x00000001


	//----- nvinfo : EIATTR_CRS_STACK_SIZE
	.align		4
.L_1014:
        /*00ec*/ 	.byte	0x04, 0x1e
        /*00ee*/ 	.short	(.L_1016 - .L_1015)
.L_1015:
        /*00f0*/ 	.word	0x00000000


	//----- nvinfo : EIATTR_CBANK_PARAM_SIZE
	.align		4
.L_1016:
        /*00f4*/ 	.byte	0x03, 0x19
        /*00f6*/ 	.short	0x00e8


	//----- nvinfo : EIATTR_PARAM_CBANK
	.align		4
        /*00f8*/ 	.byte	0x04, 0x0a
        /*00fa*/ 	.short	(.L_1018 - .L_1017)
	.align		4
.L_1017:
        /*00fc*/ 	.word	index@(.nv.constant0._ZN10layer_norm31ln_parallel_residual_fwd_kernelINS_13Kernel_traitsI13__nv_bfloat16S2_fS2_fjLj512ELj1ELj4ELj1ELj16ENS_18Kernel_traits_baseILj512ES2_S2_fS2_fjLj128EEEEELb1ELb0ELb0EEEvNS_9FwdParamsE)
        /*0100*/ 	.short	0x0380
        /*0102*/ 	.short	0x00e8


	//----- nvinfo : EIATTR_SW_WAR
	.align		4
.L_1018:
        /*0104*/ 	.byte	0x04, 0x36
        /*0106*/ 	.short	(.L_1020 - .L_1019)
.L_1019:
        /*0108*/ 	.word	0x00000008
.L_1020:


//--------------------- .nv.info._ZN10layer_norm31ln_parallel_residual_fwd_kernelINS_13Kernel_traitsI13__nv_bfloat16S2_fS2_fjLj512ELj1ELj4ELj1ELj16ENS_18Kernel_traits_baseILj512ES2_S2_fS2_fjLj128EEEEELb1ELb0ELb1EEEvNS_9FwdParamsE --------------------------
	.section	.nv.info._ZN10layer_norm31ln_parallel_residual_fwd_kernelINS_13Kernel_traitsI13__nv_bfloat16S2_fS2_fjLj512ELj1ELj4ELj1ELj16ENS_18Kernel_traits_baseILj512ES2_S2_fS2_fjLj128EEEEELb1ELb0ELb1EEEvNS_9FwdParamsE,"",@"SHT_CUDA_INFO"
	.sectionflags	@""
	.align	4


	//----- nvinfo : EIATTR_CUDA_API_VERSION
	.align		4
        /*0000*/ 	.byte	0x04, 0x37
        /*0002*/ 	.short	(.L_1022 - .L_1021)
.L_1021:
        /*0004*/ 	.word	0x00000082


	//----- nvinfo : EIATTR_KPARAM_INFO
	.align		4
.L_1022:
        /*0008*/ 	.byte	0x04, 0x17
        /*000a*/ 	.short	(.L_1024 - .L_1023)
.L_1023:
        /*000c*/ 	.word	0x00000000
        /*0010*/ 	.short	0x0000
        /*0012*/ 	.short	0x0000
        /*0014*/ 	.byte	0x00, 0xf0, 0xa1, 0x03


	//----- nvinfo : EIATTR_SPARSE_MMA_MASK
	.align		4
.L_1024:
        /*0018*/ 	.byte	0x03, 0x50
        /*001a*/ 	.short	0x0000


	//----- nvinfo : EIATTR_MAXREG_COUNT
	.align		4
        /*001c*/ 	.byte	0x03, 0x1b
        /*001e*/ 	.short	0x00ff


	//----- nvinfo : EIATTR_MERCURY_ISA_VERSION
	.align		4
        /*0020*/ 	.byte	0x03, 0x5f
        /*0022*/ 	.short	0x0101


	//----- nvinfo : EIATTR_COOP_GROUP_MASK_REGIDS
	.align		4
        /*0024*/ 	.byte	0x04, 0x29
        /*0026*/ 	.short	(.L_1026 - .L_1025)


	//   ....[0]....
.L_1025:
        /*0028*/ 	.word	0xffffffff


	//   ....[1]....
        /*002c*/ 	.word	0xffffffff


	//   ....[2]....
        /*0030*/ 	.word	0xffffffff


	//   ....[3]....
        /*0034*/ 	.word	0xffffffff


	//   ....[4]....
        /*0038*/ 	.word	0xffffffff


	//   ....[5]....
        /*003c*/ 	.word	0xffffffff


	//   ....[6]....
        /*0040*/ 	.word	0xffffffff


	//   ....[7]....
        /*0044*/ 	.word	0xffffffff


	//   ....[8]....
        /*0048*/ 	.word	0xffffffff


	//   ....[9]....
        /*004c*/ 	.word	0xffffffff


	//   ....[10]....
        /*0050*/ 	.word	0x05000043


	//   ....[11]....
        /*0054*/ 	.word	0x05000043


	//   ....[12]....
        /*0058*/ 	.word	0x05000043


	//   ....[13]....
        /*005c*/ 	.word	0x05000043


	//   ....[14]....
        /*0060*/ 	.word	0x05000043


	//   ....[15]....
        /*0064*/ 	.word	0x05000043


	//   ....[16]....
        /*0068*/ 	.word	0x05000043


	//   ....[17]....
        /*006c*/ 	.word	0x05000043


	//   ....[18]....
        /*0070*/ 	.word	0x05000043


	//   ....[19]....
        /*0074*/ 	.word	0x05000043


	//----- nvinfo : EIATTR_COOP_GROUP_INSTR_OFFSETS
	.align		4
.L_1026:
        /*0078*/ 	.byte	0x04, 0x28
        /*007a*/ 	.short	(.L_1028 - .L_1027)


	//   ....[0]....
.L_1027:
        /*007c*/ 	.word	0x00010ad0


	//   ....[1]....
        /*0080*/ 	.word	0x00010b00


	//   ....[2]....
        /*0084*/ 	.word	0x00010b20


	//   ....[3]....
        /*0088*/ 	.word	0x00010b40


	//   ....[4]....
        /*008c*/ 	.word	0x00010b60


	//   ....[5]....
        /*0090*/ 	.word	0x00010d90


	//   ....[6]....
        /*0094*/ 	.word	0x00010db0


	//   ....[7]....
        /*0098*/ 	.word	0x00010dd0


	//   ....[8]....
        /*009c*/ 	.word	0x00010df0


	//   ....[9]....
        /*00a0*/ 	.word	0x00010e10


	//   ....[10]....
        /*00a4*/ 	.word	0x00011570


	//   ....[11]....
        /*00a8*/ 	.word	0x00011600


	//   ....[12]....
        /*00ac*/ 	.word	0x00011660


	//   ....[13]....
        /*00b0*/ 	.word	0x000116c0


	//   ....[14]....
        /*00b4*/ 	.word	0x00011720


	//   ....[15]....
        /*00b8*/ 	.word	0x000119a0


	//   ....[16]....
        /*00bc*/ 	.word	0x000119f0


	//   ....[17]....
        /*00c0*/ 	.word	0x00011a50


	//   ....[18]....
        /*00c4*/ 	.word	0x00011ab0


	//   ....[19]....
        /*00c8*/ 	.word	0x00011b10


	//----- nvinfo : EIATTR_VRC_CTA_INIT_COUNT
	.align		4
.L_1028:
        /*00cc*/ 	.byte	0x02, 0x4a
	.zero		1
	.zero		1


	//----- nvinfo : EIATTR_EXIT_INSTR_OFFSETS
	.align		4
        /*00d0*/ 	.byte	0x04, 0x1c
        /*00d2*/ 	.short	(.L_1030 - .L_1029)


	//   ....[0]....
.L_1029:
        /*00d4*/ 	.word	0x00000a10


	//   ....[1]....
        /*00d8*/ 	.word	0x00011500


	//----- nvinfo : EIATTR_MAX_THREADS
	.align		4
.L_1030:
        /*00dc*/ 	.byte	0x04, 0x05
        /*00de*/ 	.short	(.L_1032 - .L_1031)
.L_1031:
        /*00e0*/ 	.word	0x00000080
        /*00e4*/ 	.word	0x00000001
        /*00e8*/ 	.word	0x00000001


	//----- nvinfo : EIATTR_CRS_STACK_SIZE
	.align		4
.L_1032:
        /*00ec*/ 	.byte	0x04, 0x1e
        /*00ee*/ 	.short	(.L_1034 - .L_1033)
.L_1033:
        /*00f0*/ 	.word	0x00000000


	//----- nvinfo : EIATTR_CBANK_PARAM_SIZE
	.align		4
.L_1034:
        /*00f4*/ 	.byte	0x03, 0x19
        /*00f6*/ 	.short	0x00e8


	//----- nvinfo : EIATTR_PARAM_CBANK
	.align		4
        /*00f8*/ 	.byte	0x04, 0x0a
        /*00fa*/ 	.short	(.L_1036 - .L_1035)
	.align		4
.L_1035:
        /*00fc*/ 	.word	index@(.nv.constant0._ZN10layer_norm31ln_parallel_residual_fwd_kernelINS_13Kernel_traitsI13__nv_bfloat16S2_fS2_fjLj512ELj1ELj4ELj1ELj16ENS_18Kernel_traits_baseILj512ES2_S2_fS2_fjLj128EEEEELb1ELb0ELb1EEEvNS_9FwdParamsE)
        /*0100*/ 	.short	0x0380
        /*0102*/ 	.short	0x00e8


	//----- nvinfo : EIATTR_SW_WAR
	.align		4
.L_1036:
        /*0104*/ 	.byte	0x04, 0x36
        /*0106*/ 	.short	(.L_1038 - .L_1037)
.L_1037:
        /*0108*/ 	.word	0x00000008
.L_1038:


//--------------------- .nv.info._ZN10layer_norm31ln_parallel_residual_fwd_kernelINS_13Kernel_traitsI13__nv_bfloat16S2_fS2_fjLj512ELj1ELj4ELj1ELj16ENS_18Kernel_traits_baseILj512ES2_S2_fS2_fjLj128EEEEELb1ELb1ELb0EEEvNS_9FwdParamsE --------------------------
	.section	.nv.info._ZN10layer_norm31ln_parallel_residual_fwd_kernelINS_13Kernel_traitsI13__nv_bfloat16S2_fS2_fjLj512ELj1ELj4ELj1ELj16ENS_18Kernel_traits_baseILj512ES2_S2_fS2_fjLj128EEEEELb1ELb1ELb0EEEvNS_9FwdParamsE,"",@"SHT_CUDA_INFO"
	.sectionflags	@""
	.align	4


	//----- nvinfo : EIATTR_CUDA_API_VERSION
	.align		4
        /*0000*/ 	.byte	0x04, 0x37
        /*0002*/ 	.short	(.L_1040 - .L_1039)
.L_1039:
        /*0004*/ 	.word	0x00000082


	//----- nvinfo : EIATTR_KPARAM_INFO
	.align		4
.L_1040:
        /*0008*/ 	.byte	0x04, 0x17
        /*000a*/ 	.short	(.L_1042 - .L_1041)
.L_1041:
        /*000c*/ 	.word	0x00000000
        /*0010*/ 	.short	0x0000
        /*0012*/ 	.short	0x0000
        /*0014*/ 	.byte	0x00, 0xf0, 0xa1, 0x03


	//----- nvinfo : EIATTR_SPARSE_MMA_MASK
	.align		4
.L_1042:
        /*0018*/ 	.byte	0x03, 0x50
        /*001a*/ 	.short	0x0000


	//----- nvinfo : EIATTR_MAXREG_COUNT
	.align		4
        /*001c*/ 	.byte	0x03, 0x1b
        /*001e*/ 	.short	0x00ff


	//----- nvinfo : EIATTR_MERCURY_ISA_VERSION
	.align		4
        /*0020*/ 	.byte	0x03, 0x5f
        /*0022*/ 	.short	0x0101


	//----- nvinfo : EIATTR_COOP_GROUP_MASK_REGIDS
	.align		4
        /*0024*/ 	.byte	0x04, 0x29
        /*0026*/ 	.short	(.L_1044 - .L_1043)


	//   ....[0]....
.L_1043:
        /*0028*/ 	.word	0xffffffff


	//   ....[1]....
        /*002c*/ 	.word	0xffffffff


	//   ....[2]....
        /*0030*/ 	.word	0xffffffff


	//   ....[3]....
        /*0034*/ 	.word	0xffffffff


	//   ....[4]....
        /*0038*/ 	.word	0xffffffff


	//   ....[5]....
        /*003c*/ 	.word	0xffffffff


	//   ....[6]....
        /*0040*/ 	.word	0xffffffff


	//   ....[7]....
        /*0044*/ 	.word	0xffffffff


	//   ....[8]....
        /*0048*/ 	.word	0xffffffff


	//   ....[9]....
        /*004c*/ 	.word	0xffffffff


	//   ....[10]....
        /*0050*/ 	.word	0x0500003b


	//   ....[11]....
        /*0054*/ 	.word	0x0500003b


	//   ....[12]....
        /*0058*/ 	.word	0x0500003b


	//   ....[13]....
        /*005c*/ 	.word	0x0500003b


	//   ....[14]....
        /*0060*/ 	.word	0x0500003b


	//   ....[15]....
        /*0064*/ 	.word	0x0500003b


	//   ....[16]....
        /*0068*/ 	.word	0x0500003b


	//   ....[17]....
        /*006c*/ 	.word	0x0500003b


	//   ....[18]....
        /*0070*/ 	.word	0x0500003b


	//   ....[19]....
        /*0074*/ 	.word	0x0500003b


	//----- nvinfo : EIATTR_COOP_GROUP_INSTR_OFFSETS
	.align		4
.L_1044:
        /*0078*/ 	.byte	0x04, 0x28
        /*007a*/ 	.short	(.L_1046 - .L_1045)


	//   ....[0]....
.L_1045:
        /*007c*/ 	.word	0x00010560


	//   ....[1]....
        /*0080*/ 	.word	0x00010590


	//   ....[2]....
        /*0084*/ 	.word	0x000105b0


	//   ....[3]....
        /*0088*/ 	.word	0x000105d0


	//   ....[4]....
        /*008c*/ 	.word	0x000105f0


	//   ....[5]....
        /*0090*/ 	.word	0x00010830


	//   ....[6]....
        /*0094*/ 	.word	0x00010850


	//   ....[7]....
        /*0098*/ 	.word	0x00010870


	//   ....[8]....
        /*009c*/ 	.word	0x00010890


	//   ....[9]....
        /*00a0*/ 	.word	0x000108b0


	//   ....[10]....
        /*00a4*/ 	.word	0x000110c0


	//   ....[11]....
        /*00a8*/ 	.word	0x00011160


	//   ....[12]....
        /*00ac*/ 	.word	0x000111c0


	//   ....[13]....
        /*00b0*/ 	.word	0x00011220


	//   ....[14]....
        /*00b4*/ 	.word	0x00011270


	//   ....[15]....
        /*00b8*/ 	.word	0x00011500


	//   ....[16]....
        /*00bc*/ 	.word	0x00011560


	//   ....[17]....
        /*00c0*/ 	.word	0x000115c0


	//   ....[18]....
        /*00c4*/ 	.word	0x00011620


	//   ....[19]....
        /*00c8*/ 	.word	0x00011680


	//----- nvinfo : EIATTR_VRC_CTA_INIT_COUNT
	.align		4
.L_1046:
        /*00cc*/ 	.byte	0x02, 0x4a
	.zero		1
	.zero		1


	//----- nvinfo : EIATTR_EXIT_INSTR_OFFSETS
	.align		4
        /*00d0*/ 	.byte	0x04, 0x1c
        /*00d2*/ 	.short	(.L_1048 - .L_1047)


	//   ....[0]....
.L_1047:
        /*00d4*/ 	.word	0x000005d0


	//   ....[1]....
        /*00d8*/ 	.word	0x00011050


	//----- nvinfo : EIATTR_MAX_THREADS
	.align		4
.L_1048:
        /*00dc*/ 	.byte	0x04, 0x05
        /*00de*/ 	.short	(.L_1050 - .L_1049)
.L_1049:
        /*00e0*/ 	.word	0x00000080
        /*00e4*/ 	.word	0x00000001
        /*00e8*/ 	.word	0x00000001


	//----- nvinfo : EIATTR_CRS_STACK_SIZE
	.align		4
.L_1050:
        /*00ec*/ 	.byte	0x04, 0x1e
        /*00ee*/ 	.short	(.L_1052 - .L_1051)
.L_1051:
        /*00f0*/ 	.word	0x00000000


	//----- nvinfo : EIATTR_CBANK_PARAM_SIZE
	.align		4
.L_1052:
        /*00f4*/ 	.byte	0x03, 0x19
        /*00f6*/ 	.short	0x00e8


	//----- nvinfo : EIATTR_PARAM_CBANK
	.align		4
        /*00f8*/ 	.byte	0x04, 0x0a
        /*00fa*/ 	.short	(.L_1054 - .L_1053)
	.align		4
.L_1053:
        /*00fc*/ 	.word	index@(.nv.constant0._ZN10layer_norm31ln_parallel_residual_fwd_kernelINS_13Kernel_traitsI13__nv_bfloat16S2_fS2_fjLj512ELj1ELj4ELj1ELj16ENS_18Kernel_traits_baseILj512ES2_S2_fS2_fjLj128EEEEELb1ELb1ELb0EEEvNS_9FwdParamsE)
        /*0100*/ 	.short	0x0380
        /*0102*/ 	.short	0x00e8


	//----- nvinfo : EIATTR_SW_WAR
	.align		4
.L_1054:
        /*0104*/ 	.byte	0x04, 0x36
        /*0106*/ 	.short	(.L_1056 - .L_1055)
.L_1055:
        /*0108*/ 	.word	0x00000008
.L_1056:


//--------------------- .nv.info._ZN10layer_norm31ln_parallel_residual_fwd_kernelINS_13Kernel_traitsI13__nv_bfloat16S2_fS2_fjLj512ELj1ELj4ELj1ELj16ENS_18Kernel_traits_baseILj512ES2_S2_fS2_fjLj128EEEEELb1ELb1ELb1EEEvNS_9FwdParamsE --------------------------
	.section	.nv.info._ZN10layer_norm31ln_parallel_residual_fwd_kernelINS_13Kernel_traitsI13__nv_bfloat16S2_fS2_fjLj512ELj1ELj4ELj1ELj16ENS_18Kernel_traits_baseILj512ES2_S2_fS2_fjLj128EEEEELb1ELb1ELb1EEEvNS_9FwdParamsE,"",@"SHT_CUDA_INFO"
	.sectionflags	@""
	.align	4


	//----- nvinfo : EIATTR_CUDA_API_VERSION
	.align		4
        /*0000*/ 	.byte	0x04, 0x37
        /*0002*/ 	.short	(.L_1058 - .L_1057)
.L_1057:
        /*0004*/ 	.word	0x00000082


	//----- nvinfo : EIATTR_KPARAM_INFO
	.align		4
.L_1058:
        /*0008*/ 	.byte	0x04, 0x17
        /*000a*/ 	.short	(.L_1060 - .L_1059)
.L_1059:
        /*000c*/ 	.word	0x00000000
        /*0010*/ 	.short	0x0000
        /*0012*/ 	.short	0x0000
        /*0014*/ 	.byte	0x00, 0xf0, 0xa1, 0x03


	//----- nvinfo : EIATTR_SPARSE_MMA_MASK
	.align		4
.L_1060:
        /*0018*/ 	.byte	0x03, 0x50
        /*001a*/ 	.short	0x0000


	//----- nvinfo : EIATTR_MAXREG_COUNT
	.align		4
        /*001c*/ 	.byte	0x03, 0x1b
        /*001e*/ 	.short	0x00ff


	//----- nvinfo : EIATTR_MERCURY_ISA_VERSION
	.align		4
        /*0020*/ 	.byte	0x03, 0x5f
        /*0022*/ 	.short	0x0101


	//----- nvinfo : EIATTR_COOP_GROUP_MASK_REGIDS
	.align		4
        /*0024*/ 	.byte	0x04, 0x29
        /*0026*/ 	.short	(.L_1062 - .L_1061)


	//   ....[0]....
.L_1061:
        /*0028*/ 	.word	0xffffffff


	//   ....[1]....
        /*002c*/ 	.word	0xffffffff


	//   ....[2]....
        /*0030*/ 	.word	0xffffffff


	//   ....[3]....
        /*0034*/ 	.word	0xffffffff


	//   ....[4]....
        /*0038*/ 	.word	0xffffffff


	//   ....[5]....
        /*003c*/ 	.word	0xffffffff


	//   ....[6]....
        /*0040*/ 	.word	0xffffffff


	//   ....[7]....
        /*0044*/ 	.word	0xffffffff


	//   ....[8]....
        /*0048*/ 	.word	0xffffffff


	//   ....[9]....
        /*004c*/ 	.word	0xffffffff


	//   ....[10]....
        /*0050*/ 	.word	0x05000033


	//   ....[11]....
        /*0054*/ 	.word	0x05000033


	//   ....[12]....
        /*0058*/ 	.word	0x05000033


	//   ....[13]....
        /*005c*/ 	.word	0x05000033


	//   ....[14]....
        /*0060*/ 	.word	0x05000033


	//   ....[15]....
        /*0064*/ 	.word	0x05000033


	//   ....[16]....
        /*0068*/ 	.word	0x05000033


	//   ....[17]....
        /*006c*/ 	.word	0x05000033


	//   ....[18]....
        /*0070*/ 	.word	0x05000033


	//   ....[19]....
        /*0074*/ 	.word	0x05000033


	//----- nvinfo : EIATTR_COOP_GROUP_INSTR_OFFSETS
	.align		4
.L_1062:
        /*0078*/ 	.byte	0x04, 0x28
        /*007a*/ 	.short	(.L_1064 - .L_1063)


	//   ....[0]....
.L_1063:
        /*007c*/ 	.word	0x00010140


	//   ....[1]....
        /*0080*/ 	.word	0x00010170


	//   ....[2]....
        /*0084*/ 	.word	0x00010190


	//   ....[3]....
        /*0088*/ 	.word	0x000101b0


	//   ....[4]....
        /*008c*/ 	.word	0x000101d0


	//   ....[5]....
        /*0090*/ 	.word	0x00010400


	//   ....[6]....
        /*0094*/ 	.word	0x00010420


	//   ....[7]....
        /*0098*/ 	.word	0x00010440


	//   ....[8]....
        /*009c*/ 	.word	0x00010460


	//   ....[9]....
        /*00a0*/ 	.word	0x00010480


	//   ....[10]....
        /*00a4*/ 	.word	0x00010a00


	//   ....[11]....
        /*00a8*/ 	.word	0x00010a90


	//   ....[12]....
        /*00ac*/ 	.word	0x00010af0


	//   ....[13]....
        /*00b0*/ 	.word	0x00010b50


	//   ....[14]....
        /*00b4*/ 	.word	0x00010bb0


	//   ....[15]....
        /*00b8*/ 	.word	0x00010e20


	//   ....[16]....
        /*00bc*/ 	.word	0x00010e80


	//   ....[17]....
        /*00c0*/ 	.word	0x00010ee0


	//   ....[18]....
        /*00c4*/ 	.word	0x00010f40


	//   ....[19]....
        /*00c8*/ 	.word	0x00010fa0


	//----- nvinfo : EIATTR_VRC_CTA_INIT_COUNT
	.align		4
.L_1064:
        /*00cc*/ 	.byte	0x02, 0x4a
	.zero		1
	.zero		1


	//----- nvinfo : EIATTR_EXIT_INSTR_OFFSETS
	.align		4
        /*00d0*/ 	.byte	0x04, 0x1c
        /*00d2*/ 	.short	(.L_1066 - .L_1065)


	//   ....[0]....
.L_1065:
        /*00d4*/ 	.word	0x00000250


	//   ....[1]....
        /*00d8*/ 	.word	0x00010990


	//----- nvinfo : EIATTR_MAX_THREADS
	.align		4
.L_1066:
        /*00dc*/ 	.byte	0x04, 0x05
        /*00de*/ 	.short	(.L_1068 - .L_1067)
.L_1067:
        /*00e0*/ 	.word	0x00000080
        /*00e4*/ 	.word	0x00000001
        /*00e8*/ 	.word	0x00000001


	//----- nvinfo : EIATTR_CRS_STACK_SIZE
	.align		4
.L_1068:
        /*00ec*/ 	.byte	0x04, 0x1e
        /*00ee*/ 	.short	(.L_1070 - .L_1069)
.L_1069:
        /*00f0*/ 	.word	0x00000000


	//----- nvinfo : EIATTR_CBANK_PARAM_SIZE
	.align		4
.L_1070:
        /*00f4*/ 	.byte	0x03, 0x19
        /*00f6*/ 	.short	0x00e8


	//----- nvinfo : EIATTR_PARAM_CBANK
	.align		4
        /*00f8*/ 	.byte	0x04, 0x0a
        /*00fa*/ 	.short	(.L_1072 - .L_1071)
	.align		4
.L_1071:
        /*00fc*/ 	.word	index@(.nv.constant0._ZN10layer_norm31ln_parallel_residual_fwd_kernelINS_13Kernel_traitsI13__nv_bfloat16S2_fS2_fjLj512ELj1ELj4ELj1ELj16ENS_18Kernel_traits_baseILj512ES2_S2_fS2_fjLj128EEEEELb1ELb1ELb1EEEvNS_9FwdParamsE)
        /*0100*/ 	.short	0x0380
        /*0102*/ 	.short	0x00e8


	//----- nvinfo : EIATTR_SW_WAR
	.align		4
.L_1072:
        /*0104*/ 	.byte	0x04, 0x36
        /*0106*/ 	.short	(.L_1074 - .L_1073)
.L_1073:
        /*0108*/ 	.word	0x00000008
.L_1074:


//--------------------- .nv.info._ZN10layer_norm31ln_parallel_residual_fwd_kernelINS_13Kernel_traitsIf13__nv_bfloat16fS2_fjLj512ELj1ELj4ELj1ELj16ENS_18Kernel_traits_baseILj512EfS2_fS2_fjLj128EEEEELb0ELb0ELb0EEEvNS_9FwdParamsE --------------------------
	.section	.nv.info._ZN10layer_norm31ln_parallel_residual_fwd_kernelINS_13Kernel_traitsIf13__nv_bfloat16fS2_fjLj512ELj1ELj4ELj1ELj16ENS_18Kernel_traits_baseILj512EfS2_fS2_fjLj128EEEEELb0ELb0ELb0EEEvNS_9FwdParamsE,"",@"SHT_CUDA_INFO"
	.sectionflags	@""
	.align	4


	//----- nvinfo : EIATTR_CUDA_API_VERSION
	.align		4
        /*0000*/ 	.byte	0x04, 0x37
        /*0002*/ 	.short	(.L_1076 - .L_1075)
.L_1075:
        /*0004*/ 	.word	0x00000082


	//----- nvinfo : EIATTR_KPARAM_INFO
	.align		4
.L_1076:
        /*0008*/ 	.byte	0x04, 0x17
        /*000a*/ 	.short	(.L_1078 - .L_1077)
.L_1077:
        /*000c*/ 	.word	0x00000000
        /*0010*/ 	.short	0x0000
        /*0012*/ 	.short	0x0000
        /*0014*/ 	.byte	0x00, 0xf0, 0xa1, 0x03


	//----- nvinfo : EIATTR_SPARSE_MMA_MASK
	.align		4
.L_1078:
        /*0018*/ 	.byte	0x03, 0x50
        /*001a*/ 	.short	0x0000


	//----- nvinfo : EIATTR_MAXREG_COUNT
	.align		4
        /*001c*/ 	.byte	0x03, 0x1b
        /*001e*/ 	.short	0x00ff


	//----- nvinfo : EIATTR_MERCURY_ISA_VERSION
	.align		4
        /*0020*/ 	.byte	0x03, 0x5f
        /*0022*/ 	.short	0x0101


	//----- nvinfo : EIATTR_COOP_GROUP_MASK_REGIDS
	.align		4
        /*0024*/ 	.byte	0x04, 0x29
        /*0026*/ 	.short	(.L_1080 - .L_1079)


	//   ....[0]....
.L_1079:
        /*0028*/ 	.word	0xffffffff


	//   ....[1]....
        /*002c*/ 	.word	0xffffffff


	//   ....[2]....
        /*0030*/ 	.word	0xffffffff


	//   ....[3]....
        /*0034*/ 	.word	0xffffffff


	//   ....[4]....
        /*0038*/ 	.word	0xffffffff


	//   ....[5]....
        /*003c*/ 	.word	0xffffffff


	//   ....[6]....
        /*0040*/ 	.word	0xffffffff


	//   ....[7]....
        /*0044*/ 	.word	0xffffffff


	//   ....[8]....
        /*0048*/ 	.word	0xffffffff


	//   ....[9]....
        /*004c*/ 	.word	0xffffffff


	//   ....[10]....
        /*0050*/ 	.word	0x05000066


	//   ....[11]....
        /*0054*/ 	.word	0x05000066


	//   ....[12]....
        /*0058*/ 	.word	0x05000066


	//   ....[13]....
        /*005c*/ 	.word	0x05000066


	//   ....[14]....
        /*0060*/ 	.word	0x05000066


	//   ....[15]....
        /*0064*/ 	.word	0x05000066


	//   ....[16]....
        /*0068*/ 	.word	0x05000066


	//   ....[17]....
        /*006c*/ 	.word	0x05000066


	//   ....[18]....
        /*0070*/ 	.word	0x05000066


	//   ....[19]....
        /*0074*/ 	.word	0x05000066


	//----- nvinfo : EIATTR_COOP_GROUP_INSTR_OFFSETS
	.align		4
.L_1080:
        /*0078*/ 	.byte	0x04, 0x28
        /*007a*/ 	.short	(.L_1082 - .L_1081)


	//   ....[0]....
.L_1081:
        /*007c*/ 	.word	0x00001f20


	//   ....[1]....
        /*0080*/ 	.word	0x00001f40


	//   ....[2]....
        /*0084*/ 	.word	0x00001f60


	//   ....[3]....
        /*0088*/ 	.word	0x00001f90


	//   ....[4]....
        /*008c*/ 	.word	0x00001fb0


	//   ....[5]....
        /*0090*/ 	.word	0x000021f0


	//   ....[6]....
        /*0094*/ 	.word	0x00002210


	//   ....[7]....
        /*0098*/ 	.word	0x00002230


	//   ....[8]....
        /*009c*/ 	.word	0x00002250


	//   ....[9]....
        /*00a0*/ 	.word	0x00002270


	//   ....[10]....
        /*00a4*/ 	.word	0x00002a30


	//   ....[11]....
        /*00a8*/ 	.word	0x00002ad0


	//   ....[12]....
        /*00ac*/ 	.word	0x00002b40


	//   ....[13]....
        /*00b0*/ 	.word	0x00002bc0


	//   ....[14]....
        /*00b4*/ 	.word	0x00002c30


	//   ....[15]....
        /*00b8*/ 	.word	0x00002eb0


	//   ....[16]....
        /*00bc*/ 	.word	0x00002f20


	//   ....[17]....
        /*00c0*/ 	.word	0x00002f90


	//   ....[18]....
        /*00c4*/ 	.word	0x00003000


	//   ....[19]....
        /*00c8*/ 	.word	0x00003070


	//----- nvinfo : EIATTR_VRC_CTA_INIT_COUNT
	.align		4
.L_1082:
        /*00cc*/ 	.byte	0x02, 0x4a
	.zero		1
	.zero		1


	//----- nvinfo : EIATTR_EXIT_INSTR_OFFSETS
	.align		4
        /*00d0*/ 	.byte	0x04, 0x1c
        /*00d2*/ 	.short	(.L_1084 - .L_1083)


	//   ....[0]....
.L_1083:
        /*00d4*/ 	.word	0x00000c20


	//   ....[1]....
        /*00d8*/ 	.word	0x000029c0


	//----- nvinfo : EIATTR_MAX_THREADS
	.align		4
.L_1084:
        /*00dc*/ 	.byte	0x04, 0x05
        /*00de*/ 	.short	(.L_1086 - .L_1085)
.L_1085:
        /*00e0*/ 	.word	0x00000080
        /*00e4*/ 	.word	0x00000001
        /*00e8*/ 	.word	0x00000001


	//----- nvinfo : EIATTR_CRS_STACK_SIZE
	.align		4
.L_1086:
        /*00ec*/ 	.byte	0x04, 0x1e
        /*00ee*/ 	.short	(.L_1088 - .L_1087)
.L_1087:
        /*00f0*/ 	.word	0x00000000


	//----- nvinfo : EIATTR_CBANK_PARAM_SIZE
	.align		4
.L_1088:
        /*00f4*/ 	.byte	0x03, 0x19
        /*00f6*/ 	.short	0x00e8


	//----- nvinfo : EIATTR_PARAM_CBANK
	.align		4
        /*00f8*/ 	.byte	0x04, 0x0a
        /*00fa*/ 	.short	(.L_1090 - .L_1089)
	.align		4
.L_1089:
        /*00fc*/ 	.word	index@(.nv.constant0._ZN10layer_norm31ln_parallel_residual_fwd_kernelINS_13Kernel_traitsIf13__nv_bfloat16fS2_fjLj512ELj1ELj4ELj1ELj16ENS_18Kernel_traits_baseILj512EfS2_fS2_fjLj128EEEEELb0ELb0ELb0EEEvNS_9FwdParamsE)
        /*0100*/ 	.short	0x0380
        /*0102*/ 	.short	0x00e8


	//----- nvinfo : EIATTR_SW_WAR
	.align		4
.L_1090:
        /*0104*/ 	.byte	0x04, 0x36
        /*0106*/ 	.short	(.L_1092 - .L_1091)
.L_1091:
        /*0108*/ 	.word	0x00000008
.L_1092:


//--------------------- .nv.info._ZN10layer_norm31ln_parallel_residual_fwd_kernelINS_13Kernel_traitsIf13__nv_bfloat16fS2_fjLj512ELj1ELj4ELj1ELj16ENS_18Kernel_traits_baseILj512EfS2_fS2_fjLj128EEEEELb0ELb0ELb1EEEvNS_9FwdParamsE --------------------------
	.section	.nv.info._ZN10layer_norm31ln_parallel_residual_fwd_kernelINS_13Kernel_traitsIf13__nv_bfloat16fS2_fjLj512ELj1ELj4ELj1ELj16ENS_18Kernel_traits_baseILj512EfS2_fS2_fjLj128EEEEELb0ELb0ELb1EEEvNS_9FwdParamsE,"",@"SHT_CUDA_INFO"
	.sectionflags	@""
	.align	4


	//----- nvinfo : EIATTR_CUDA_API_VERSION
	.align		4
        /*0000*/ 	.byte	0x04, 0x37
        /*0002*/ 	.short	(.L_1094 - .L_1093)
.L_1093:
        /*0004*/ 	.word	0x00000082


	//----- nvinfo : EIATTR_KPARAM_INFO
	.align		4
.L_1094:
        /*0008*/ 	.byte	0x04, 0x17
        /*000a*/ 	.short	(.L_1096 - .L_1095)
.L_1095:
        /*000c*/ 	.word	0x00000000
        /*0010*/ 	.short	0x0000
        /*0012*/ 	.short	0x0000
        /*0014*/ 	.byte	0x00, 0xf0, 0xa1, 0x03


	//----- nvinfo : EIATTR_SPARSE_MMA_MASK
	.align		4
.L_1096:
        /*0018*/ 	.byte	0x03, 0x50
        /*001a*/ 	.short	0x0000


	//----- nvinfo : EIATTR_MAXREG_COUNT
	.align		4
        /*001c*/ 	.byte	0x03, 0x1b
        /*001e*/ 	.short	0x00ff


	//----- nvinfo : EIATTR_MERCURY_ISA_VERSION
	.align		4
        /*0020*/ 	.byte	0x03, 0x5f
        /*0022*/ 	.short	0x0101


	//----- nvinfo : EIATTR_COOP_GROUP_MASK_REGIDS
	.align		4
        /*0024*/ 	.byte	0x04, 0x29
        /*0026*/ 	.short	(.L_1098 - .L_1097)


	//   ....[0]....
.L_1097:
        /*0028*/ 	.word	0xffffffff


	//   ....[1]....
        /*002c*/ 	.word	0xffffffff


	//   ....[2]....
        /*0030*/ 	.word	0xffffffff


	//   ....[3]....
        /*0034*/ 	.word	0xffffffff


	//   ....[4]....
        /*0038*/ 	.word	0xffffffff


	//   ....[5]....
        /*003c*/ 	.word	0xffffffff


	//   ....[6]....
        /*0040*/ 	.word	0xffffffff


	//   ....[7]....
        /*0044*/ 	.word	0xffffffff


	//   ....[8]....
        /*0048*/ 	.word	0xffffffff


	//   ....[9]....
        /*004c*/ 	.word	0xffffffff


	//   ....[10]....
        /*0050*/ 	.word	0x05000066


	//   ....[11]....
        /*0054*/ 	.word	0x05000066


	//   ....[12]....
        /*0058*/ 	.word	0x05000066


	//   ....[13]....
        /*005c*/ 	.word	0x05000066


	//   ....[14]....
        /*0060*/ 	.word	0x05000066


	//   ....[15]....
        /*0064*/ 	.word	0x05000066


	//   ....[16]....
        /*0068*/ 	.word	0x05000066


	//   ....[17]....
        /*006c*/ 	.word	0x05000066


	//   ....[18]....
        /*0070*/ 	.word	0x05000066


	//   ....[19]....
        /*0074*/ 	.word	0x05000066


	//----- nvinfo : EIATTR_COOP_GROUP_INSTR_OFFSETS
	.align		4
.L_1098:
        /*0078*/ 	.byte	0x04, 0x28
        /*007a*/ 	.short	(.L_1100 - .L_1099)


	//   ....[0]....
.L_1099:
        /*007c*/ 	.word	0x00001bf0


	//   ....[1]....
        /*0080*/ 	.word	0x00001c10


	//   ....[2]....
        /*0084*/ 	.word	0x00001c30


	//   ....[3]....
        /*0088*/ 	.word	0x00001c50


	//   ....[4]....
        /*008c*/ 	.word	0x00001c80


	//   ....[5]....
        /*0090*/ 	.word	0x00001eb0


	//   ....[6]....
        /*0094*/ 	.word	0x00001ed0


	//   ....[7]....
        /*0098*/ 	.word	0x00001ef0


	//   ....[8]....
        /*009c*/ 	.word	0x00001f10


	//   ....[9]....
        /*00a0*/ 	.word	0x00001f30


	//   ....[10]....
        /*00a4*/ 	.word	0x00002660


	//   ....[11]....
        /*00a8*/ 	.word	0x00002700


	//   ....[12]....
        /*00ac*/ 	.word	0x00002770


	//   ....[13]....
        /*00b0*/ 	.word	0x000027e0


	//   ....[14]....
        /*00b4*/ 	.word	0x00002860


	//   ....[15]....
        /*00b8*/ 	.word	0x00002ad0


	//   ....[16]....
        /*00bc*/ 	.word	0x00002b40


	//   ....[17]....
        /*00c0*/ 	.word	0x00002bb0


	//   ....[18]....
        /*00c4*/ 	.word	0x00002c20


	//   ....[19]....
        /*00c8*/ 	.word	0x00002c90


	//----- nvinfo : EIATTR_VRC_CTA_INIT_COUNT
	.align		4
.L_1100:
        /*00cc*/ 	.byte	0x02, 0x4a
	.zero		1
	.zero		1


	//----- nvinfo : EIATTR_EXIT_INSTR_OFFSETS
	.align		4
        /*00d0*/ 	.byte	0x04, 0x1c
        /*00d2*/ 	.short	(.L_1102 - .L_1101)


	//   ....[0]....
.L_1101:
        /*00d4*/ 	.word	0x00000a30


	//   ....[1]....
        /*00d8*/ 	.word	0x000025f0


	//----- nvinfo : EIATTR_MAX_THREADS
	.align		4
.L_1102:
        /*00dc*/ 	.byte	0x04, 0x05
        /*00de*/ 	.short	(.L_1104 - .L_1103)
.L_1103:
        /*00e0*/ 	.word	0x00000080
        /*00e4*/ 	.word	0x00000001
        /*00e8*/ 	.word	0x00000001


	//----- nvinfo : EIATTR_CRS_STACK_SIZE
	.align		4
.L_1104:
        /*00ec*/ 	.byte	0x04, 0x1e
        /*00ee*/ 	.short	(.L_1106 - .L_1105)
.L_1105:
        /*00f0*/ 	.word	0x00000000


	//----- nvinfo : EIATTR_CBANK_PARAM_SIZE
	.align		4
.L_1106:
        /*00f4*/ 	.byte	0x03, 0x19
        /*00f6*/ 	.short	0x00e8


	//----- nvinfo : EIATTR_PARAM_CBANK
	.align		4
        /*00f8*/ 	.byte	0x04, 0x0a
        /*00fa*/ 	.short	(.L_1108 - .L_1107)
	.align		4
.L_1107:
        /*00fc*/ 	.word	index@(.nv.constant0._ZN10layer_norm31ln_parallel_residual_fwd_kernelINS_13Kernel_traitsIf13__nv_bfloat16fS2_fjLj512ELj1ELj4ELj1ELj16ENS_18Kernel_traits_baseILj512EfS2_fS2_fjLj128EEEEELb0ELb0ELb1EEEvNS_9FwdParamsE)
        /*0100*/ 	.short	0x0380
        /*0102*/ 	.short	0x00e8


	//----- nvinfo : EIATTR_SW_WAR
	.align		4
.L_1108:
        /*0104*/ 	.byte	0x04, 0x36
        /*0106*/ 	.short	(.L_1110 - .L_1109)
.L_1109:
        /*0108*/ 	.word	0x00000008
.L_1110:


//--------------------- .nv.info._ZN10layer_norm31ln_parallel_residual_fwd_kernelINS_13Kernel_traitsIf13__nv_bfloat16fS2_fjLj512ELj1ELj4ELj1ELj16ENS_18Kernel_traits_baseILj512EfS2_fS2_fjLj128EEEEELb0ELb1ELb0EEEvNS_9FwdParamsE --------------------------
	.section	.nv.info._ZN10layer_norm31ln_parallel_residual_fwd_kernelINS_13Kernel_traitsIf13__nv_bfloat16fS2_fjLj512ELj1ELj4ELj1ELj16ENS_18Kernel_traits_baseILj512EfS2_fS2_fjLj128EEEEELb0ELb1ELb0EEEvNS_9FwdParamsE,"",@"SHT_CUDA_INFO"
	.sectionflags	@""
	.align	4


	//----- nvinfo : EIATTR_CUDA_API_VERSION
	.align		4
        /*0000*/ 	.byte	0x04, 0x37
        /*0002*/ 	.short	(.L_1112 - .L_1111)
.L_1111:
        /*0004*/ 	.word	0x00000082


	//----- nvinfo : EIATTR_KPARAM_INFO
	.align		4
.L_1112:
        /*0008*/ 	.byte	0x04, 0x17
        /*000a*/ 	.short	(.L_1114 - .L_1113)
.L_1113:
        /*000c*/ 	.word	0x00000000
        /*0010*/ 	.short	0x0000
        /*0012*/ 	.short	0x0000
        /*0014*/ 	.byte	0x00, 0xf0, 0xa1, 0x03


	//----- nvinfo : EIATTR_SPARSE_MMA_MASK
	.align		4
.L_1114:
        /*0018*/ 	.byte	0x03, 0x50
        /*001a*/ 	.short	0x0000


	//----- nvinfo : EIATTR_MAXREG_COUNT
	.align		4
        /*001c*/ 	.byte	0x03, 0x1b
        /*001e*/ 	.short	0x00ff


	//----- nvinfo : EIATTR_MERCURY_ISA_VERSION
	.align		4
        /*0020*/ 	.byte	0x03, 0x5f
        /*0022*/ 	.short	0x0101


	//----- nvinfo : EIATTR_COOP_GROUP_MASK_REGIDS
	.align		4
        /*0024*/ 	.byte	0x04, 0x29
        /*0026*/ 	.short	(.L_1116 - .L_1115)


	//   ....[0]....
.L_1115:
        /*0028*/ 	.word	0xffffffff


	//   ....[1]....
        /*002c*/ 	.word	0xffffffff


	//   ....[2]....
        /*0030*/ 	.word	0xffffffff


	//   ....[3]....
        /*0034*/ 	.word	0xffffffff


	//   ....[4]....
        /*0038*/ 	.word	0xffffffff


	//   ....[5]....
        /*003c*/ 	.word	0xffffffff


	//   ....[6]....
        /*0040*/ 	.word	0xffffffff


	//   ....[7]....
        /*0044*/ 	.word	0xffffffff


	//   ....[8]....
        /*0048*/ 	.word	0xffffffff


	//   ....[9]....
        /*004c*/ 	.word	0xffffffff


	//   ....[10]....
        /*0050*/ 	.word	0x05000043


	//   ....[11]....
        /*0054*/ 	.word	0x05000043


	//   ....[12]....
        /*0058*/ 	.word	0x05000043


	//   ....[13]....
        /*005c*/ 	.word	0x05000043


	//   ....[14]....
        /*0060*/ 	.word	0x05000043


	//   ....[15]....
        /*0064*/ 	.word	0x05000043


	//   ....[16]....
        /*0068*/ 	.word	0x05000043


	//   ....[17]....
        /*006c*/ 	.word	0x05000043


	//   ....[18]....
        /*0070*/ 	.word	0x05000043


	//   ....[19]....
        /*0074*/ 	.word	0x05000043


	//----- nvinfo : EIATTR_COOP_GROUP_INSTR_OFFSETS
	.align		4
.L_1116:
        /*0078*/ 	.byte	0x04, 0x28
        /*007a*/ 	.short	(.L_1118 - .L_1117)


	//   ....[0]....
.L_1117:
        /*007c*/ 	.word	0x00001720


	//   ....[1]....
        /*0080*/ 	.word	0x00001750


	//   ....[2]....
        /*0084*/ 	.word	0x00001770


	//   ....[3]....
        /*0088*/ 	.word	0x00001790


	//   ....[4]....
        /*008c*/ 	.word	0x000017b0


	//   ....[5]....
        /*0090*/ 	.word	0x000019f0


	//   ....[6]....
        /*0094*/ 	.word	0x00001a10


	//   ....[7]....
        /*0098*/ 	.word	0x00001a30


	//   ....[8]....
        /*009c*/ 	.word	0x00001a50


	//   ....[9]....
        /*00a0*/ 	.word	0x00001a70


	//   ....[10]....
        /*00a4*/ 	.word	0x00002050


	//   ....[11]....
        /*00a8*/ 	.word	0x00002100


	//   ....[12]....
        /*00ac*/ 	.word	0x00002170


	//   ....[13]....
        /*00b0*/ 	.word	0x000021e0


	//   ....[14]....
        /*00b4*/ 	.word	0x00002250


	//   ....[15]....
        /*00b8*/ 	.word	0x000024f0


	//   ....[16]....
        /*00bc*/ 	.word	0x00002560


	//   ....[17]....
        /*00c0*/ 	.word	0x000025d0


	//   ....[18]....
        /*00c4*/ 	.word	0x00002640


	//   ....[19]....
        /*00c8*/ 	.word	0x000026b0


	//----- nvinfo : EIATTR_VRC_CTA_INIT_COUNT
	.align		4
.L_1118:
        /*00cc*/ 	.byte	0x02, 0x4a
	.zero		1
	.zero		1


	//----- nvinfo : EIATTR_EXIT_INSTR_OFFSETS
	.align		4
        /*00d0*/ 	.byte	0x04, 0x1c
        /*00d2*/ 	.short	(.L_1120 - .L_1119)


	//   ....[0]....
.L_1119:
        /*00d4*/ 	.word	0x00000420


	//   ....[1]....
        /*00d8*/ 	.word	0x00001fe0


	//----- nvinfo : EIATTR_MAX_THREADS
	.align		4
.L_1120:
        /*00dc*/ 	.byte	0x04, 0x05
        /*00de*/ 	.short	(.L_1122 - .L_1121)
.L_1121:
        /*00e0*/ 	.word	0x00000080
        /*00e4*/ 	.word	0x00000001
        /*00e8*/ 	.word	0x00000001


	//----- nvinfo : EIATTR_CRS_STACK_SIZE
	.align		4
.L_1122:
        /*00ec*/ 	.byte	0x04, 0x1e
        /*00ee*/ 	.short	(.L_1124 - .L_1123)
.L_1123:
        /*00f0*/ 	.word	0x00000000


	//----- nvinfo : EIATTR_CBANK_PARAM_SIZE
	.align		4
.L_1124:
        /*00f4*/ 	.byte	0x03, 0x19
        /*00f6*/ 	.short	0x00e8


	//----- nvinfo : EIATTR_PARAM_CBANK
	.align		4
        /*00f8*/ 	.byte	0x04, 0x0a
        /*00fa*/ 	.short	(.L_1126 - .L_1125)
	.align		4
.L_1125:
        /*00fc*/ 	.word	index@(.nv.constant0._ZN10layer_norm31ln_parallel_residual_fwd_kernelINS_13Kernel_traitsIf13__nv_bfloat16fS2_fjLj512ELj1ELj4ELj1ELj16ENS_18Kernel_traits_baseILj512EfS2_fS2_fjLj128EEEEELb0ELb1ELb0EEEvNS_9FwdParamsE)
        /*0100*/ 	.short	0x0380
        /*0102*/ 	.short	0x00e8


	//----- nvinfo : EIATTR_SW_WAR
	.align		4
.L_1126:
        /*0104*/ 	.byte	0x04, 0x36
        /*0106*/ 	.short	(.L_1128 - .L_1127)
.L_1127:
        /*0108*/ 	.word	0x00000008
.L_1128:


//--------------------- .nv.info._ZN10layer_norm31ln_parallel_residual_fwd_kernelINS_13Kernel_traitsIf13__nv_bfloat16fS2_fjLj512ELj1ELj4ELj1ELj16ENS_18Kernel_traits_baseILj512EfS2_fS2_fjLj128EEEEELb0ELb1ELb1EEEvNS_9FwdParamsE --------------------------
	.section	.nv.info._ZN10layer_norm31ln_parallel_residual_fwd_kernelINS_13Kernel_traitsIf13__nv_bfloat16fS2_fjLj512ELj1ELj4ELj1ELj16ENS_18Kernel_traits_baseILj512EfS2_fS2_fjLj128EEEEELb0ELb1ELb1EEEvNS_9FwdParamsE,"",@"SHT_CUDA_INFO"
	.sectionflags	@""
	.align	4


	//----- nvinfo : EIATTR_CUDA_API_VERSION
	.align		4
        /*0000*/ 	.byte	0x04, 0x37
        /*0002*/ 	.short	(.L_1130 - .L_1129)
.L_1129:
        /*0004*/ 	.word	0x00000082


	//----- nvinfo : EIATTR_KPARAM_INFO
	.align		4
.L_1130:
        /*0008*/ 	.byte	0x04, 0x17
        /*000a*/ 	.short	(.L_1132 - .L_1131)
.L_1131:
        /*000c*/ 	.word	0x00000000
        /*0010*/ 	.short	0x0000
        /*0012*/ 	.short	0x0000
        /*0014*/ 	.byte	0x00, 0xf0, 0xa1, 0x03


	//----- nvinfo : EIATTR_SPARSE_MMA_MASK
	.align		4
.L_1132:
        /*0018*/ 	.byte	0x03, 0x50
        /*001a*/ 	.short	0x0000


	//----- nvinfo : EIATTR_MAXREG_COUNT
	.align		4
        /*001c*/ 	.byte	0x03, 0x1b
        /*001e*/ 	.short	0x00ff


	//----- nvinfo : EIATTR_ANNOTATIONS
	.align		4
        /*0020*/ 	.byte	0x04, 0x55
        /*0022*/ 	.short	(.L_1134 - .L_1133)


	//   ....[0]....
.L_1133:
        /*0024*/ 	.word	0x00000001
        /*0028*/ 	.byte	0xe0, 0x01, 0x00, 0x00, 0x01, 0x00, 0x00, 0x00, 0xd0, 0x1b, 0x00, 0x00


	//----- nvinfo : EIATTR_MERCURY_ISA_VERSION
	.align		4
.L_1134:
        /*0034*/ 	.byte	0x03, 0x5f
        /*0036*/ 	.short	0x0101


	//----- nvinfo : EIATTR_COOP_GROUP_MASK_REGIDS
	.align		4
        /*0038*/ 	.byte	0x04, 0x29
        /*003a*/ 	.short	(.L_1136 - .L_1135)


	//   ....[0]....
.L_1135:
        /*003c*/ 	.word	0xffffffff


	//   ....[1]....
        /*0040*/ 	.word	0xffffffff


	//   ....[2]....
        /*0044*/ 	.word	0xffffffff


	//   ....[3]....
        /*0048*/ 	.word	0xffffffff


	//   ....[4]....
        /*004c*/ 	.word	0xffffffff


	//   ....[5]....
        /*0050*/ 	.word	0xffffffff


	//   ....[6]....
        /*0054*/ 	.word	0xffffffff


	//   ....[7]....
        /*0058*/ 	.word	0xffffffff


	//   ....[8]....
        /*005c*/ 	.word	0xffffffff


	//   ....[9]....
        /*0060*/ 	.word	0xffffffff


	//   ....[10]....
        /*0064*/ 	.word	0x05000038


	//   ....[11]....
        /*0068*/ 	.word	0x05000038


	//   ....[12]....
        /*006c*/ 	.word	0x05000038


	//   ....[13]....
        /*0070*/ 	.word	0x05000038


	//   ....[14]....
        /*0074*/ 	.word	0x05000038


	//   ....[15]....
        /*0078*/ 	.word	0x05000038


	//   ....[16]....
        /*007c*/ 	.word	0x05000038


	//   ....[17]....
        /*0080*/ 	.word	0x05000038


	//   ....[18]....
        /*0084*/ 	.word	0x05000038


	//   ....[19]....
        /*0088*/ 	.word	0x05000038


	//----- nvinfo : EIATTR_COOP_GROUP_INSTR_OFFSETS
	.align		4
.L_1136:
        /*008c*/ 	.byte	0x04, 0x28
        /*008e*/ 	.short	(.L_1138 - .L_1137)


	//   ....[0]....
.L_1137:
        /*0090*/ 	.word	0x00001610


	//   ....[1]....
        /*0094*/ 	.word	0x00001630


	//   ....[2]....
        /*0098*/ 	.word	0x00001650


	//   ....[3]....
        /*009c*/ 	.word	0x00001670


	//   ....[4]....
        /*00a0*/ 	.word	0x00001690


	//   ....[5]....
        /*00a4*/ 	.word	0x000018d0


	//   ....[6]....
        /*00a8*/ 	.word	0x000018f0


	//   ....[7]....
        /*00ac*/ 	.word	0x00001910


	//   ....[8]....
        /*00b0*/ 	.word	0x00001930


	//   ....[9]....
        /*00b4*/ 	.word	0x00001950


	//   ....[10]....
        /*00b8*/ 	.word	0x00001eb0


	//   ....[11]....
        /*00bc*/ 	.word	0x00001f30


	//   ....[12]....
        /*00c0*/ 	.word	0x00001fb0


	//   ....[13]....
        /*00c4*/ 	.word	0x00002030


	//   ....[14]....
        /*00c8*/ 	.word	0x000020b0


	//   ....[15]....
        /*00cc*/ 	.word	0x00002360


	//   ....[16]....
        /*00d0*/ 	.word	0x000023d0


	//   ....[17]....
        /*00d4*/ 	.word	0x00002440


	//   ....[18]....
        /*00d8*/ 	.word	0x000024b0


	//   ....[19]....
        /*00dc*/ 	.word	0x00002520


	//----- nvinfo : EIATTR_VRC_CTA_INIT_COUNT
	.align		4
.L_1138:
        /*00e0*/ 	.byte	0x02, 0x4a
	.zero		1
	.zero		1


	//----- nvinfo : EIATTR_EXIT_INSTR_OFFSETS
	.align		4
        /*00e4*/ 	.byte	0x04, 0x1c
        /*00e6*/ 	.short	(.L_1140 - .L_1139)


	//   ....[0]....
.L_1139:
        /*00e8*/ 	.word	0x00000290


	//   ....[1]....
        /*00ec*/ 	.word	0x00001e50


	//----- nvinfo : EIATTR_MAX_THREADS
	.align		4
.L_1140:
        /*00f0*/ 	.byte	0x04, 0x05
        /*00f2*/ 	.short	(.L_1142 - .L_1141)
.L_1141:
        /*00f4*/ 	.word	0x00000080
        /*00f8*/ 	.word	0x00000001
        /*00fc*/ 	.word	0x00000001


	//----- nvinfo : EIATTR_CRS_STACK_SIZE
	.align		4
.L_1142:
        /*0100*/ 	.byte	0x04, 0x1e
        /*0102*/ 	.short	(.L_1144 - .L_1143)
.L_1143:
        /*0104*/ 	.word	0x00000000


	//----- nvinfo : EIATTR_CBANK_PARAM_SIZE
	.align		4
.L_1144:
        /*0108*/ 	.byte	0x03, 0x19
        /*010a*/ 	.short	0x00e8


	//----- nvinfo : EIATTR_PARAM_CBANK
	.align		4
        /*010c*/ 	.byte	0x04, 0x0a
        /*010e*/ 	.short	(.L_1146 - .L_1145)
	.align		4
.L_1145:
        /*0110*/ 	.word	index@(.nv.constant0._ZN10layer_norm31ln_parallel_residual_fwd_kernelINS_13Kernel_traitsIf13__nv_bfloat16fS2_fjLj512ELj1ELj4ELj1ELj16ENS_18Kernel_traits_baseILj512EfS2_fS2_fjLj128EEEEELb0ELb1ELb1EEEvNS_9FwdParamsE)
        /*0114*/ 	.short	0x0380
        /*0116*/ 	.short	0x00e8


	//----- nvinfo : EIATTR_SW_WAR
	.align		4
.L_1146:
        /*0118*/ 	.byte	0x04, 0x36
        /*011a*/ 	.short	(.L_1148 - .L_1147)
.L_1147:
        /*011c*/ 	.word	0x00000008
.L_1148:


//--------------------- .nv.info._ZN10layer_norm31ln_parallel_residual_fwd_kernelINS_13Kernel_traitsIf13__nv_bfloat16fS2_fjLj512ELj1ELj4ELj1ELj16ENS_18Kernel_traits_baseILj512EfS2_fS2_fjLj128EEEEELb1ELb0ELb0EEEvNS_9FwdParamsE --------------------------
	.section	.nv.info._ZN10layer_norm31ln_parallel_residual_fwd_kernelINS_13Kernel_traitsIf13__nv_bfloat16fS2_fjLj512ELj1ELj4ELj1ELj16ENS_18Kernel_traits_baseILj512EfS2_fS2_fjLj128EEEEELb1ELb0ELb0EEEvNS_9FwdParamsE,"",@"SHT_CUDA_INFO"
	.sectionflags	@""
	.align	4


	//----- nvinfo : EIATTR_CUDA_API_VERSION
	.align		4
        /*0000*/ 	.byte	0x04, 0x37
        /*0002*/ 	.short	(.L_1150 - .L_1149)
.L_1149:
        /*0004*/ 	.word	0x00000082


	//----- nvinfo : EIATTR_KPARAM_INFO
	.align		4
.L_1150:
        /*0008*/ 	.byte	0x04, 0x17
        /*000a*/ 	.short	(.L_1152 - .L_1151)
.L_1151:
        /*000c*/ 	.word	0x00000000
        /*0010*/ 	.short	0x0000
        /*0012*/ 	.short	0x0000
        /*0014*/ 	.byte	0x00, 0xf0, 0xa1, 0x03


	//----- nvinfo : EIATTR_SPARSE_MMA_MASK
	.align		4
.L_1152:
        /*0018*/ 	.byte	0x03, 0x50
        /*001a*/ 	.short	0x0000


	//----- nvinfo : EIATTR_MAXREG_COUNT
	.align		4
        /*001c*/ 	.byte	0x03, 0x1b
        /*001e*/ 	.short	0x00ff


	//----- nvinfo : EIATTR_MERCURY_ISA_VERSION
	.align		4
        /*0020*/ 	.byte	0x03, 0x5f
        /*0022*/ 	.short	0x0101


	//----- nvinfo : EIATTR_COOP_GROUP_MASK_REGIDS
	.align		4
        /*0024*/ 	.byte	0x04, 0x29
        /*0026*/ 	.short	(.L_1154 - .L_1153)


	//   ....[0]....
.L_1153:
        /*0028*/ 	.word	0xffffffff


	//   ....[1]....
        /*002c*/ 	.word	0xffffffff


	//   ....[2]....
        /*0030*/ 	.word	0xffffffff


	//   ....[3]....
        /*0034*/ 	.word	0xffffffff


	//   ....[4]....
        /*0038*/ 	.word	0xffffffff


	//   ....[5]....
        /*003c*/ 	.word	0xffffffff


	//   ....[6]....
        /*0040*/ 	.word	0xffffffff


	//   ....[7]....
        /*0044*/ 	.word	0xffffffff


	//   ....[8]....
        /*0048*/ 	.word	0xffffffff


	//   ....[9]....
        /*004c*/ 	.word	0xffffffff


	//   ....[10]....
        /*0050*/ 	.word	0x0500007b


	//   ....[11]....
        /*0054*/ 	.word	0x0500007b


	//   ....[12]....
        /*0058*/ 	.word	0x0500007b


	//   ....[13]....
        /*005c*/ 	.word	0x0500007b


	//   ....[14]....
        /*0060*/ 	.word	0x0500007b


	//   ....[15]....
        /*0064*/ 	.word	0x0500007b


	//   ....[16]....
        /*0068*/ 	.word	0x0500007b


	//   ....[17]....
        /*006c*/ 	.word	0x0500007b


	//   ....[18]....
        /*0070*/ 	.word	0x0500007b


	//   ....[19]....
        /*0074*/ 	.word	0x0500007b


	//----- nvinfo : EIATTR_COOP_GROUP_INSTR_OFFSETS
	.align		4
.L_1154:
        /*0078*/ 	.byte	0x04, 0x28
        /*007a*/ 	.short	(.L_1156 - .L_1155)


	//   ....[0]....
.L_1155:
        /*007c*/ 	.word	0x00010d20


	//   ....[1]....
        /*0080*/ 	.word	0x00010d40


	//   ....[2]....
        /*0084*/ 	.word	0x00010d60


	//   ....[3]....
        /*0088*/ 	.word	0x00010d90


	//   ....[4]....
        /*008c*/ 	.word	0x00010db0


	//   ....[5]....
        /*0090*/ 	.word	0x00010ff0


	//   ....[6]....
        /*0094*/ 	.word	0x00011010


	//   ....[7]....
        /*0098*/ 	.word	0x00011030


	//   ....[8]....
        /*009c*/ 	.word	0x00011050


	//   ....[9]....
        /*00a0*/ 	.word	0x00011070


	//   ....[10]....
        /*00a4*/ 	.word	0x00011860


	//   ....[11]....
        /*00a8*/ 	.word	0x00011900


	//   ....[12]....
        /*00ac*/ 	.word	0x00011970


	//   ....[13]....
        /*00b0*/ 	.word	0x000119f0


	//   ....[14]....
        /*00b4*/ 	.word	0x00011a60


	//   ....[15]....
        /*00b8*/ 	.word	0x00011ce0


	//   ....[16]....
        /*00bc*/ 	.word	0x00011d50


	//   ....[17]....
        /*00c0*/ 	.word	0x00011dc0


	//   ....[18]....
        /*00c4*/ 	.word	0x00011e30


	//   ....[19]....
        /*00c8*/ 	.word	0x00011ea0


	//----- nvinfo : EIATTR_VRC_CTA_INIT_COUNT
	.align		4
.L_1156:
        /*00cc*/ 	.byte	0x02, 0x4a
	.zero		1
	.zero		1


	//----- nvinfo : EIATTR_EXIT_INSTR_OFFSETS
	.align		4
        /*00d0*/ 	.byte	0x04, 0x1c
        /*00d2*/ 	.short	(.L_1158 - .L_1157)


	//   ....[0]....
.L_1157:
        /*00d4*/ 	.word	0x00000e80


	//   ....[1]....
        /*00d8*/ 	.word	0x000117f0


	//----- nvinfo : EIATTR_MAX_THREADS
	.align		4
.L_1158:
        /*00dc*/ 	.byte	0x04, 0x05
        /*00de*/ 	.short	(.L_1160 - .L_1159)
.L_1159:
        /*00e0*/ 	.word	0x00000080
        /*00e4*/ 	.word	0x00000001
        /*00e8*/ 	.word	0x00000001


	//----- nvinfo : EIATTR_CRS_STACK_SIZE
	.align		4
.L_1160:
        /*00ec*/ 	.byte	0x04, 0x1e
        /*00ee*/ 	.short	(.L_1162 - .L_1161)
.L_1161:
        /*00f0*/ 	.word	0x00000000


	//----- nvinfo : EIATTR_CBANK_PARAM_SIZE
	.align		4
.L_1162:
        /*00f4*/ 	.byte	0x03, 0x19
        /*00f6*/ 	.short	0x00e8


	//----- nvinfo : EIATTR_PARAM_CBANK
	.align		4
        /*00f8*/ 	.byte	0x04, 0x0a
        /*00fa*/ 	.short	(.L_1164 - .L_1163)
	.align		4
.L_1163:
        /*00fc*/ 	.word	index@(.nv.constant0._ZN10layer_norm31ln_parallel_residual_fwd_kernelINS_13Kernel_traitsIf13__nv_bfloat16fS2_fjLj512ELj1ELj4ELj1ELj16ENS_18Kernel_traits_baseILj512EfS2_fS2_fjLj128EEEEELb1ELb0ELb0EEEvNS_9FwdParamsE)
        /*0100*/ 	.short	0x0380
        /*0102*/ 	.short	0x00e8


	//----- nvinfo : EIATTR_SW_WAR
	.align		4
.L_1164:
        /*0104*/ 	.byte	0x04, 0x36
        /*0106*/ 	.short	(.L_1166 - .L_1165)
.L_1165:
        /*0108*/ 	.word	0x00000008
.L_1166:


//--------------------- .nv.info._ZN10layer_norm31ln_parallel_residual_fwd_kernelINS_13Kernel_traitsIf13__nv_bfloat16fS2_fjLj512ELj1ELj4ELj1ELj16ENS_18Kernel_traits_baseILj512EfS2_fS2_fjLj128EEEEELb1ELb0ELb1EEEvNS_9FwdParamsE --------------------------
	.section	.nv.info._ZN10layer_norm31ln_parallel_residual_fwd_kernelINS_13Kernel_traitsIf13__nv_bfloat16fS2_fjLj512ELj1ELj4ELj1ELj16ENS_18Kernel_traits_baseILj512EfS2_fS2_fjLj128EEEEELb1ELb0ELb1EEEvNS_9FwdParamsE,"",@"SHT_CUDA_INFO"
	.sectionflags	@""
	.align	4


	//----- nvinfo : EIATTR_CUDA_API_VERSION
	.align		4
        /*0000*/ 	.byte	0x04, 0x37
        /*0002*/ 	.short	(.L_1168 - .L_1167)
.L_1167:
        /*0004*/ 	.word	0x00000082


	//----- nvinfo : EIATTR_KPARAM_INFO
	.align		4
.L_1168:
        /*0008*/ 	.byte	0x04, 0x17
        /*000a*/ 	.short	(.L_1170 - .L_1169)
.L_1169:
        /*000c*/ 	.word	0x00000000
        /*0010*/ 	.short	0x0000
        /*0012*/ 	.short	0x0000
        /*0014*/ 	.byte	0x00, 0xf0, 0xa1, 0x03


	//----- nvinfo : EIATTR_SPARSE_MMA_MASK
	.align		4
.L_1170:
        /*0018*/ 	.byte	0x03, 0x50
        /*001a*/ 	.short	0x0000


	//----- nvinfo : EIATTR_MAXREG_COUNT
	.align		4
        /*001c*/ 	.byte	0x03, 0x1b
        /*001e*/ 	.short	0x00ff


	//----- nvinfo : EIATTR_MERCURY_ISA_VERSION
	.align		4
        /*0020*/ 	.byte	0x03, 0x5f
        /*0022*/ 	.short	0x0101


	//----- nvinfo : EIATTR_COOP_GROUP_MASK_REGIDS
	.align		4
        /*0024*/ 	.byte	0x04, 0x29
        /*0026*/ 	.short	(.L_1172 - .L_1171)


	//   ....[0]....
.L_1171:
        /*0028*/ 	.word	0xffffffff


	//   ....[1]....
        /*002c*/ 	.word	0xffffffff


	//   ....[2]....
        /*0030*/ 	.word	0xffffffff


	//   ....[3]....
        /*0034*/ 	.word	0xffffffff


	//   ....[4]....
        /*0038*/ 	.word	0xffffffff


	//   ....[5]....
        /*003c*/ 	.word	0xffffffff


	//   ....[6]....
        /*0040*/ 	.word	0xffffffff


	//   ....[7]....
        /*0044*/ 	.word	0xffffffff


	//   ....[8]....
        /*0048*/ 	.word	0xffffffff


	//   ....[9]....
        /*004c*/ 	.word	0xffffffff


	//   ....[10]....
        /*0050*/ 	.word	0x05000078


	//   ....[11]....
        /*0054*/ 	.word	0x05000078


	//   ....[12]....
        /*0058*/ 	.word	0x05000078


	//   ....[13]....
        /*005c*/ 	.word	0x05000078


	//   ....[14]....
        /*0060*/ 	.word	0x05000078


	//   ....[15]....
        /*0064*/ 	.word	0x05000078


	//   ....[16]....
        /*0068*/ 	.word	0x05000078


	//   ....[17]....
        /*006c*/ 	.word	0x05000078


	//   ....[18]....
        /*0070*/ 	.word	0x05000078


	//   ....[19]....
        /*0074*/ 	.word	0x05000078


	//----- nvinfo : EIATTR_COOP_GROUP_INSTR_OFFSETS
	.align		4
.L_1172:
        /*0078*/ 	.byte	0x04, 0x28
        /*007a*/ 	.short	(.L_1174 - .L_1173)


	//   ....[0]....
.L_1173:
        /*007c*/ 	.word	0x000105d0


	//   ....[1]....
        /*0080*/ 	.word	0x000105f0


	//   ....[2]....
        /*0084*/ 	.word	0x00010620


	//   ....[3]....
        /*0088*/ 	.word	0x00010640


	//   ....[4]....
        /*008c*/ 	.word	0x00010660


	//   ....[5]....
        /*0090*/ 	.word	0x00010890


	//   ....[6]....
        /*0094*/ 	.word	0x000108b0


	//   ....[7]....
        /*0098*/ 	.word	0x000108d0


	//   ....[8]....
        /*009c*/ 	.word	0x000108f0


	//   ....[9]....
        /*00a0*/ 	.word	0x00010910


	//   ....[10]....
        /*00a4*/ 	.word	0x00011070


	//   ....[11]....
        /*00a8*/ 	.word	0x00011110


	//   ....[12]....
        /*00ac*/ 	.word	0x00011190


	//   ....[13]....
        /*00b0*/ 	.word	0x00011200


	//   ....[14]....
        /*00b4*/ 	.word	0x00011270


	//   ....[15]....
        /*00b8*/ 	.word	0x000114e0


	//   ....[16]....
        /*00bc*/ 	.word	0x00011550


	//   ....[17]....
        /*00c0*/ 	.word	0x000115c0


	//   ....[18]....
        /*00c4*/ 	.word	0x00011630


	//   ....[19]....
        /*00c8*/ 	.word	0x000116a0


	//----- nvinfo : EIATTR_VRC_CTA_INIT_COUNT
	.align		4
.L_1174:
        /*00cc*/ 	.byte	0x02, 0x4a
	.zero		1
	.zero		1


	//----- nvinfo : EIATTR_EXIT_INSTR_OFFSETS
	.align		4
        /*00d0*/ 	.byte	0x04, 0x1c
        /*00d2*/ 	.short	(.L_1176 - .L_1175)


	//   ....[0]....
.L_1175:
        /*00d4*/ 	.word	0x000008f0


	//   ....[1]....
        /*00d8*/ 	.word	0x00011000


	//----- nvinfo : EIATTR_MAX_THREADS
	.align		4
.L_1176:
        /*00dc*/ 	.byte	0x04, 0x05
        /*00de*/ 	.short	(.L_1178 - .L_1177)
.L_1177:
        /*00e0*/ 	.word	0x00000080
        /*00e4*/ 	.word	0x00000001
        /*00e8*/ 	.word	0x00000001


	//----- nvinfo : EIATTR_CRS_STACK_SIZE
	.align		4
.L_1178:
        /*00ec*/ 	.byte	0x04, 0x1e
        /*00ee*/ 	.short	(.L_1180 - .L_1179)
.L_1179:
        /*00f0*/ 	.word	0x00000000


	//----- nvinfo : EIATTR_CBANK_PARAM_SIZE
	.align		4
.L_1180:
        /*00f4*/ 	.byte	0x03, 0x19
        /*00f6*/ 	.short	0x00e8


	//----- nvinfo : EIATTR_PARAM_CBANK
	.align		4
        /*00f8*/ 	.byte	0x04, 0x0a
        /*00fa*/ 	.short	(.L_1182 - .L_1181)
	.align		4
.L_1181:
        /*00fc*/ 	.word	index@(.nv.constant0._ZN10layer_norm31ln_parallel_residual_fwd_kernelINS_13Kernel_traitsIf13__nv_bfloat16fS2_fjLj512ELj1ELj4ELj1ELj16ENS_18Kernel_traits_baseILj512EfS2_fS2_fjLj128EEEEELb1ELb0ELb1EEEvNS_9FwdParamsE)
        /*0100*/ 	.short	0x0380
        /*0102*/ 	.short	0x00e8


	//----- nvinfo : EIATTR_SW_WAR
	.align		4
.L_1182:
        /*0104*/ 	.byte	0x04, 0x36
        /*0106*/ 	.short	(.L_1184 - .L_1183)
.L_1183:
        /*0108*/ 	.word	0x00000008
.L_1184:


//--------------------- .nv.info._ZN10layer_norm31ln_parallel_residual_fwd_kernelINS_13Kernel_traitsIf13__nv_bfloat16fS2_fjLj512ELj1ELj4ELj1ELj16ENS_18Kernel_traits_baseILj512EfS2_fS2_fjLj128EEEEELb1ELb1ELb0EEEvNS_9FwdParamsE --------------------------
	.section	.nv.info._ZN10layer_norm31ln_parallel_residual_fwd_kernelINS_13Kernel_traitsIf13__nv_bfloat16fS2_fjLj512ELj1ELj4ELj1ELj16ENS_18Kernel_traits_baseILj512EfS2_fS2_fjLj128EEEEELb1ELb1ELb0EEEvNS_9FwdParamsE,"",@"SHT_CUDA_INFO"
	.sectionflags	@""
	.align	4


	//----- nvinfo : EIATTR_CUDA_API_VERSION
	.align		4
        /*0000*/ 	.byte	0x04, 0x37
        /*0002*/ 	.short	(.L_1186 - .L_1185)
.L_1185:
        /*0004*/ 	.word	0x00000082


	//----- nvinfo : EIATTR_KPARAM_INFO
	.align		4
.L_1186:
        /*0008*/ 	.byte	0x04, 0x17
        /*000a*/ 	.short	(.L_1188 - .L_1187)
.L_1187:
        /*000c*/ 	.word	0x00000000
        /*0010*/ 	.short	0x0000
        /*0012*/ 	.short	0x0000
        /*0014*/ 	.byte	0x00, 0xf0, 0xa1, 0x03


	//----- nvinfo : EIATTR_SPARSE_MMA_MASK
	.align		4
.L_1188:
        /*0018*/ 	.byte	0x03, 0x50
        /*001a*/ 	.short	0x0000


	//----- nvinfo : EIATTR_MAXREG_COUNT
	.align		4
        /*001c*/ 	.byte	0x03, 0x1b
        /*001e*/ 	.short	0x00ff


	//----- nvinfo : EIATTR_MERCURY_ISA_VERSION
	.align		4
        /*0020*/ 	.byte	0x03, 0x5f
        /*0022*/ 	.short	0x0101


	//----- nvinfo : EIATTR_COOP_GROUP_MASK_REGIDS
	.align		4
        /*0024*/ 	.byte	0x04, 0x29
        /*0026*/ 	.short	(.L_1190 - .L_1189)


	//   ....[0]....
.L_1189:
        /*0028*/ 	.word	0xffffffff


	//   ....[1]....
        /*002c*/ 	.word	0xffffffff


	//   ....[2]....
        /*0030*/ 	.word	0xffffffff


	//   ....[3]....
        /*0034*/ 	.word	0xffffffff


	//   ....[4]....
        /*0038*/ 	.word	0xffffffff


	//   ....[5]....
        /*003c*/ 	.word	0xffffffff


	//   ....[6]....
        /*0040*/ 	.word	0xffffffff


	//   ....[7]....
        /*0044*/ 	.word	0xffffffff


	//   ....[8]....
        /*0048*/ 	.word	0xffffffff


	//   ....[9]....
        /*004c*/ 	.word	0xffffffff


	//   ....[10]....
        /*0050*/ 	.word	0x05000043


	//   ....[11]....
        /*0054*/ 	.word	0x05000043


	//   ....[12]....
        /*0058*/ 	.word	0x05000043


	//   ....[13]....
        /*005c*/ 	.word	0x05000043


	//   ....[14]....
        /*0060*/ 	.word	0x05000043


	//   ....[15]....
        /*0064*/ 	.word	0x05000043


	//   ....[16]....
        /*0068*/ 	.word	0x05000043


	//   ....[17]....
        /*006c*/ 	.word	0x05000043


	//   ....[18]....
        /*0070*/ 	.word	0x05000043


	//   ....[19]....
        /*0074*/ 	.word	0x05000043


	//----- nvinfo : EIATTR_COOP_GROUP_INSTR_OFFSETS
	.align		4
.L_1190:
        /*0078*/ 	.byte	0x04, 0x28
        /*007a*/ 	.short	(.L_1192 - .L_1191)


	//   ....[0]....
.L_1191:
        /*007c*/ 	.word	0x00010570


	//   ....[1]....
        /*0080*/ 	.word	0x000105a0


	//   ....[2]....
        /*0084*/ 	.word	0x000105c0


	//   ....[3]....
        /*0088*/ 	.word	0x000105e0


	//   ....[4]....
        /*008c*/ 	.word	0x00010600


	//   ....[5]....
        /*0090*/ 	.word	0x00010840


	//   ....[6]....
        /*0094*/ 	.word	0x00010860


	//   ....[7]....
        /*0098*/ 	.word	0x00010880


	//   ....[8]....
        /*009c*/ 	.word	0x000108a0


	//   ....[9]....
        /*00a0*/ 	.word	0x000108c0


	//   ....[10]....
        /*00a4*/ 	.word	0x00010ed0


	//   ....[11]....
        /*00a8*/ 	.word	0x00010f70


	//   ....[12]....
        /*00ac*/ 	.word	0x00010fd0


	//   ....[13]....
        /*00b0*/ 	.word	0x00011030


	//   ....[14]....
        /*00b4*/ 	.word	0x00011090


	//   ....[15]....
        /*00b8*/ 	.word	0x00011320


	//   ....[16]....
        /*00bc*/ 	.word	0x00011380


	//   ....[17]....
        /*00c0*/ 	.word	0x000113e0


	//   ....[18]....
        /*00c4*/ 	.word	0x00011440


	//   ....[19]....
        /*00c8*/ 	.word	0x000114a0


	//----- nvinfo : EIATTR_VRC_CTA_INIT_COUNT
	.align		4
.L_1192:
        /*00cc*/ 	.byte	0x02, 0x4a
	.zero		1
	.zero		1


	//----- nvinfo : EIATTR_EXIT_INSTR_OFFSETS
	.align		4
        /*00d0*/ 	.byte	0x04, 0x1c
        /*00d2*/ 	.short	(.L_1194 - .L_1193)


	//   ....[0]....
.L_1193:
        /*00d4*/ 	.word	0x00000660


	//   ....[1]....
        /*00d8*/ 	.word	0x00010e60


	//----- nvinfo : EIATTR_MAX_THREADS
	.align		4
.L_1194:
        /*00dc*/ 	.byte	0x04, 0x05
        /*00de*/ 	.short	(.L_1196 - .L_1195)
.L_1195:
        /*00e0*/ 	.word	0x00000080
        /*00e4*/ 	.word	0x00000001
        /*00e8*/ 	.word	0x00000001


	//----- nvinfo : EIATTR_CRS_STACK_SIZE
	.align		4
.L_1196:
        /*00ec*/ 	.byte	0x04, 0x1e
        /*00ee*/ 	.short	(.L_1198 - .L_1197)
.L_1197:
        /*00f0*/ 	.word	0x00000000


	//----- nvinfo : EIATTR_CBANK_PARAM_SIZE
	.align		4
.L_1198:
        /*00f4*/ 	.byte	0x03, 0x19
        /*00f6*/ 	.short	0x00e8


	//----- nvinfo : EIATTR_PARAM_CBANK
	.align		4
        /*00f8*/ 	.byte	0x04, 0x0a
        /*00fa*/ 	.short	(.L_1200 - .L_1199)
	.align		4
.L_1199:
        /*00fc*/ 	.word	index@(.nv.constant0._ZN10layer_norm31ln_parallel_residual_fwd_kernelINS_13Kernel_traitsIf13__nv_bfloat16fS2_fjLj512ELj1ELj4ELj1ELj16ENS_18Kernel_traits_baseILj512EfS2_fS2_fjLj128EEEEELb1ELb1ELb0EEEvNS_9FwdParamsE)
        /*0100*/ 	.short	0x0380
        /*0102*/ 	.short	0x00e8


	//----- nvinfo : EIATTR_SW_WAR
	.align		4
.L_1200:
        /*0104*/ 	.byte	0x04, 0x36
        /*0106*/ 	.short	(.L_1202 - .L_1201)
.L_1201:
        /*0108*/ 	.word	0x00000008
.L_1202:


//--------------------- .nv.info._ZN10layer_norm31ln_parallel_residual_fwd_kernelINS_13Kernel_traitsIf13__nv_bfloat16fS2_fjLj512ELj1ELj4ELj1ELj16ENS_18Kernel_traits_baseILj512EfS2_fS2_fjLj128EEEEELb1ELb1ELb1EEEvNS_9FwdParamsE --------------------------
	.section	.nv.info._ZN10layer_norm31ln_parallel_residual_fwd_kernelINS_13Kernel_traitsIf13__nv_bfloat16fS2_fjLj512ELj1ELj4ELj1ELj16ENS_18Kernel_traits_baseILj512EfS2_fS2_fjLj128EEEEELb1ELb1ELb1EEEvNS_9FwdParamsE,"",@"SHT_CUDA_INFO"
	.sectionflags	@""
	.align	4


	//----- nvinfo : EIATTR_CUDA_API_VERSION
	.align		4
        /*0000*/ 	.byte	0x04, 0x37
        /*0002*/ 	.short	(.L_1204 - .L_1203)
.L_1203:
        /*0004*/ 	.word	0x00000082


	//----- nvinfo : EIATTR_KPARAM_INFO
	.align		4
.L_1204:
        /*0008*/ 	.byte	0x04, 0x17
        /*000a*/ 	.short	(.L_1206 - .L_1205)
.L_1205:
        /*000c*/ 	.word	0x00000000
        /*0010*/ 	.short	0x0000
        /*0012*/ 	.short	0x0000
        /*0014*/ 	.byte	0x00, 0xf0, 0xa1, 0x03


	//----- nvinfo : EIATTR_SPARSE_MMA_MASK
	.align		4
.L_1206:
        /*0018*/ 	.byte	0x03, 0x50
        /*001a*/ 	.short	0x0000


	//----- nvinfo : EIATTR_MAXREG_COUNT
	.align		4
        /*001c*/ 	.byte	0x03, 0x1b
        /*001e*/ 	.short	0x00ff


	//----- nvinfo : EIATTR_ANNOTATIONS
	.align		4
        /*0020*/ 	.byte	0x04, 0x55
        /*0022*/ 	.short	(.L_1208 - .L_1207)


	//   ....[0]....
.L_1207:
        /*0024*/ 	.word	0x00000001
        /*0028*/ 	.byte	0x50, 0x06, 0x00, 0x00, 0x01, 0x00, 0x00, 0x00, 0x50, 0x04, 0x01, 0x00


	//----- nvinfo : EIATTR_MERCURY_ISA_VERSION
	.align		4
.L_1208:
        /*0034*/ 	.byte	0x03, 0x5f
        /*0036*/ 	.short	0x0101


	//----- nvinfo : EIATTR_COOP_GROUP_MASK_REGIDS
	.align		4
        /*0038*/ 	.byte	0x04, 0x29
        /*003a*/ 	.short	(.L_1210 - .L_1209)


	//   ....[0]....
.L_1209:
        /*003c*/ 	.word	0xffffffff


	//   ....[1]....
        /*0040*/ 	.word	0xffffffff


	//   ....[2]....
        /*0044*/ 	.word	0xffffffff


	//   ....[3]....
        /*0048*/ 	.word	0xffffffff


	//   ....[4]....
        /*004c*/ 	.word	0xffffffff


	//   ....[5]....
        /*0050*/ 	.word	0xffffffff


	//   ....[6]....
        /*0054*/ 	.word	0xffffffff


	//   ....[7]....
        /*0058*/ 	.word	0xffffffff


	//   ....[8]....
        /*005c*/ 	.word	0xffffffff


	//   ....[9]....
        /*0060*/ 	.word	0xffffffff


	//   ....[10]....
        /*0064*/ 	.word	0x05000040


	//   ....[11]....
        /*0068*/ 	.word	0x05000040


	//   ....[12]....
        /*006c*/ 	.word	0x05000040


	//   ....[13]....
        /*0070*/ 	.word	0x05000040


	//   ....[14]....
        /*0074*/ 	.word	0x05000040


	//   ....[15]....
        /*0078*/ 	.word	0x05000040


	//   ....[16]....
        /*007c*/ 	.word	0x05000040


	//   ....[17]....
        /*0080*/ 	.word	0x05000040


	//   ....[18]....
        /*0084*/ 	.word	0x05000040


	//   ....[19]....
        /*0088*/ 	.word	0x05000040


	//----- nvinfo : EIATTR_COOP_GROUP_INSTR_OFFSETS
	.align		4
.L_1210:
        /*008c*/ 	.byte	0x04, 0x28
        /*008e*/ 	.short	(.L_1212 - .L_1211)


	//   ....[0]....
.L_1211:
        /*0090*/ 	.word	0x00010100


	//   ....[1]....
        /*0094*/ 	.word	0x00010130


	//   ....[2]....
        /*0098*/ 	.word	0x00010150


	//   ....[3]....
        /*009c*/ 	.word	0x00010170


	//   ....[4]....
        /*00a0*/ 	.word	0x00010190


	//   ....[5]....
        /*00a4*/ 	.word	0x000103c0


	//   ....[6]....
        /*00a8*/ 	.word	0x000103e0


	//   ....[7]....
        /*00ac*/ 	.word	0x00010400


	//   ....[8]....
        /*00b0*/ 	.word	0x00010420


	//   ....[9]....
        /*00b4*/ 	.word	0x00010440


	//   ....[10]....
        /*00b8*/ 	.word	0x000109d0


	//   ....[11]....
        /*00bc*/ 	.word	0x00010a60


	//   ....[12]....
        /*00c0*/ 	.word	0x00010ac0


	//   ....[13]....
        /*00c4*/ 	.word	0x00010b20


	//   ....[14]....
        /*00c8*/ 	.word	0x00010b80


	//   ....[15]....
        /*00cc*/ 	.word	0x00010df0


	//   ....[16]....
        /*00d0*/ 	.word	0x00010e50


	//   ....[17]....
        /*00d4*/ 	.word	0x00010eb0


	//   ....[18]....
        /*00d8*/ 	.word	0x00010f10


	//   ....[19]....
        /*00dc*/ 	.word	0x00010f70


	//----- nvinfo : EIATTR_VRC_CTA_INIT_COUNT
	.align		4
.L_1212:
        /*00e0*/ 	.byte	0x02, 0x4a
	.zero		1
	.zero		1


	//----- nvinfo : EIATTR_EXIT_INSTR_OFFSETS
	.align		4
        /*00e4*/ 	.byte	0x04, 0x1c
        /*00e6*/ 	.short	(.L_1214 - .L_1213)


	//   ....[0]....
.L_1213:
        /*00e8*/ 	.word	0x000002b0


	//   ....[1]....
        /*00ec*/ 	.word	0x00010960


	//----- nvinfo : EIATTR_MAX_THREADS
	.align		4
.L_1214:
        /*00f0*/ 	.byte	0x04, 0x05
        /*00f2*/ 	.short	(.L_1216 - .L_1215)
.L_1215:
        /*00f4*/ 	.word	0x00000080
        /*00f8*/ 	.word	0x00000001
        /*00fc*/ 	.word	0x00000001


	//----- nvinfo : EIATTR_CRS_STACK_SIZE
	.align		4
.L_1216:
        /*0100*/ 	.byte	0x04, 0x1e
        /*0102*/ 	.short	(.L_1218 - .L_1217)
.L_1217:
        /*0104*/ 	.word	0x00000000


	//----- nvinfo : EIATTR_CBANK_PARAM_SIZE
	.align		4
.L_1218:
        /*0108*/ 	.byte	0x03, 0x19
        /*010a*/ 	.short	0x00e8


	//----- nvinfo : EIATTR_PARAM_CBANK
	.align		4
        /*010c*/ 	.byte	0x04, 0x0a
        /*010e*/ 	.short	(.L_1220 - .L_1219)
	.align		4
.L_1219:
        /*0110*/ 	.word	index@(.nv.constant0._ZN10layer_norm31ln_parallel_residual_fwd_kernelINS_13Kernel_traitsIf13__nv_bfloat16fS2_fjLj512ELj1ELj4ELj1ELj16ENS_18Kernel_traits_baseILj512EfS2_fS2_fjLj128EEEEELb1ELb1ELb1EEEvNS_9FwdParamsE)
        /*0114*/ 	.short	0x0380
        /*0116*/ 	.short	0x00e8


	//----- nvinfo : EIATTR_SW_WAR
	.align		4
.L_1220:
        /*0118*/ 	.byte	0x04, 0x36
        /*011a*/ 	.short	(.L_1222 - .L_1221)
.L_1221:
        /*011c*/ 	.word	0x00000008
.L_1222:


//--------------------- .nv.info._ZN10layer_norm31ln_parallel_residual_fwd_kernelINS_13Kernel_traitsIf6__halfS2_S2_fjLj512ELj1ELj4ELj1ELj16ENS_18Kernel_traits_baseILj512EfS2_S2_S2_fjLj128EEEEELb0ELb0ELb0EEEvNS_9FwdParamsE --------------------------
	.section	.nv.info._ZN10layer_norm31ln_parallel_residual_fwd_kernelINS_13Kernel_traitsIf6__halfS2_S2_fjLj512ELj1ELj4ELj1ELj16ENS_18Kernel_traits_baseILj512EfS2_S2_S2_fjLj128EEEEELb0ELb0ELb0EEEvNS_9FwdParamsE,"",@"SHT_CUDA_INFO"
	.sectionflags	@""
	.align	4


	//----- nvinfo : EIATTR_CUDA_API_VERSION
	.align		4
        /*0000*/ 	.byte	0x04, 0x37
        /*0002*/ 	.short	(.L_1224 - .L_1223)
.L_1223:
        /*0004*/ 	.word	0x00000082


	//----- nvinfo : EIATTR_KPARAM_INFO
	.align		4
.L_1224:
        /*0008*/ 	.byte	0x04, 0x17
        /*000a*/ 	.short	(.L_1226 - .L_1225)
.L_1225:
        /*000c*/ 	.word	0x00000000
        /*0010*/ 	.short	0x0000
        /*0012*/ 	.short	0x0000
        /*0014*/ 	.byte	0x00, 0xf0, 0xa1, 0x03


	//----- nvinfo : EIATTR_SPARSE_MMA_MASK
	.align		4
.L_1226:
        /*0018*/ 	.byte	0x03, 0x50
        /*001a*/ 	.short	0x0000


	//----- nvinfo : EIATTR_MAXREG_COUNT
	.align		4
        /*001c*/ 	.byte	0x03, 0x1b
        /*001e*/ 	.short	0x00ff


	//----- nvinfo : EIATTR_MERCURY_ISA_VERSION
	.align		4
        /*0020*/ 	.byte	0x03, 0x5f
        /*0022*/ 	.short	0x0101


	//----- nvinfo : EIATTR_COOP_GROUP_MASK_REGIDS
	.align		4
        /*0024*/ 	.byte	0x04, 0x29
        /*0026*/ 	.short	(.L_1228 - .L_1227)


	//   ....[0]....
.L_1227:
        /*0028*/ 	.word	0xffffffff


	//   ....[1]....
        /*002c*/ 	.word	0xffffffff


	//   ....[2]....
        /*0030*/ 	.word	0xffffffff


	//   ....[3]....
        /*0034*/ 	.word	0xffffffff


	//   ....[4]....
        /*0038*/ 	.word	0xffffffff


	//   ....[5]....
        /*003c*/ 	.word	0xffffffff


	//   ....[6]....
        /*0040*/ 	.word	0xffffffff


	//   ....[7]....
        /*0044*/ 	.word	0xffffffff


	//   ....[8]....
        /*0048*/ 	.word	0xffffffff


	//   ....[9]....
        /*004c*/ 	.word	0xffffffff


	//   ....[10]....
        /*0050*/ 	.word	0x05000056


	//   ....[11]....
        /*0054*/ 	.word	0x05000056


	//   ....[12]....
        /*0058*/ 	.word	0x05000056


	//   ....[13]....
        /*005c*/ 	.word	0x05000056


	//   ....[14]....
        /*0060*/ 	.word	0x05000056


	//   ....[15]....
        /*0064*/ 	.word	0x05000056


	//   ....[16]....
        /*0068*/ 	.word	0x05000056


	//   ....[17]....
        /*006c*/ 	.word	0x05000056


	//   ....[18]....
        /*0070*/ 	.word	0x05000056


	//   ....[19]....
        /*0074*/ 	.word	0x05000056


	//----- nvinfo : EIATTR_COOP_GROUP_INSTR_OFFSETS
	.align		4
.L_1228:
        /*0078*/ 	.byte	0x04, 0x28
        /*007a*/ 	.short	(.L_1230 - .L_1229)


	//   ....[0]....
.L_1229:
        /*007c*/ 	.word	0x00001fa0


	//   ....[1]....
        /*0080*/ 	.word	0x00001fd0


	//   ....[2]....
        /*0084*/ 	.word	0x00001ff0


	//   ....[3]....
        /*0088*/ 	.word	0x00002010


	//   ....[4]....
        /*008c*/ 	.word	0x00002030


	//   ....[5]....
        /*0090*/ 	.word	0x00002270


	//   ....[6]....
        /*0094*/ 	.word	0x00002290


	//   ....[7]....
        /*0098*/ 	.word	0x000022b0


	//   ....[8]....
        /*009c*/ 	.word	0x000022d0


	//   ....[9]....
        /*00a0*/ 	.word	0x000022f0


	//   ....[10]....
        /*00a4*/ 	.word	0x00002ab0


	//   ....[11]....
        /*00a8*/ 	.word	0x00002b60


	//   ....[12]....
        /*00ac*/ 	.word	0x00002bd0


	//   ....[13]....
        /*00b0*/ 	.word	0x00002c40


	//   ....[14]....
        /*00b4*/ 	.word	0x00002cb0


	//   ....[15]....
        /*00b8*/ 	.word	0x00002f40


	//   ....[16]....
        /*00bc*/ 	.word	0x00002fb0


	//   ....[17]....
        /*00c0*/ 	.word	0x00003020


	//   ....[18]....
        /*00c4*/ 	.word	0x00003090


	//   ....[19]....
        /*00c8*/ 	.word	0x00003100


	//----- nvinfo : EIATTR_VRC_CTA_INIT_COUNT
	.align		4
.L_1230:
        /*00cc*/ 	.byte	0x02, 0x4a
	.zero		1
	.zero		1


	//----- nvinfo : EIATTR_EXIT_INSTR_OFFSETS
	.align		4
        /*00d0*/ 	.byte	0x04, 0x1c
        /*00d2*/ 	.short	(.L_1232 - .L_1231)


	//   ....[0]....
.L_1231:
        /*00d4*/ 	.word	0x00000c60


	//   ....[1]....
        /*00d8*/ 	.word	0x00002a40


	//----- nvinfo : EIATTR_MAX_THREADS
	.align		4
.L_1232:
        /*00dc*/ 	.byte	0x04, 0x05
        /*00de*/ 	.short	(.L_1234 - .L_1233)
.L_1233:
        /*00e0*/ 	.word	0x00000080
        /*00e4*/ 	.word	0x00000001
        /*00e8*/ 	.word	0x00000001


	//----- nvinfo : EIATTR_CRS_STACK_SIZE
	.align		4
.L_1234:
        /*00ec*/ 	.byte	0x04, 0x1e
        /*00ee*/ 	.short	(.L_1236 - .L_1235)
.L_1235:
        /*00f0*/ 	.word	0x00000000


	//----- nvinfo : EIATTR_CBANK_PARAM_SIZE
	.align		4
.L_1236:
        /*00f4*/ 	.byte	0x03, 0x19
        /*00f6*/ 	.short	0x00e8


	//----- nvinfo : EIATTR_PARAM_CBANK
	.align		4
        /*00f8*/ 	.byte	0x04, 0x0a
        /*00fa*/ 	.short	(.L_1238 - .L_1237)
	.align		4
.L_1237:
        /*00fc*/ 	.word	index@(.nv.constant0._ZN10layer_norm31ln_parallel_residual_fwd_kernelINS_13Kernel_traitsIf6__halfS2_S2_fjLj512ELj1ELj4ELj1ELj16ENS_18Kernel_traits_baseILj512EfS2_S2_S2_fjLj128EEEEELb0ELb0ELb0EEEvNS_9FwdParamsE)
        /*0100*/ 	.short	0x0380
        /*0102*/ 	.short	0x00e8


	//----- nvinfo : EIATTR_SW_WAR
	.align		4
.L_1238:
        /*0104*/ 	.byte	0x04, 0x36
        /*0106*/ 	.short	(.L_1240 - .L_1239)
.L_1239:
        /*0108*/ 	.word	0x00000008
.L_1240:


//--------------------- .nv.info._ZN10layer_norm31ln_parallel_residual_fwd_kernelINS_13Kernel_traitsIf6__halfS2_S2_fjLj512ELj1ELj4ELj1ELj16ENS_18Kernel_traits_baseILj512EfS2_S2_S2_fjLj128EEEEELb0ELb0ELb1EEEvNS_9FwdParamsE --------------------------
	.section	.nv.info._ZN10layer_norm31ln_parallel_residual_fwd_kernelINS_13Kernel_traitsIf6__halfS2_S2_fjLj512ELj1ELj4ELj1ELj16ENS_18Kernel_traits_baseILj512EfS2_S2_S2_fjLj128EEEEELb0ELb0ELb1EEEvNS_9FwdParamsE,"",@"SHT_CUDA_INFO"
	.sectionflags	@""
	.align	4


	//----- nvinfo : EIATTR_CUDA_API_VERSION
	.align		4
        /*0000*/ 	.byte	0x04, 0x37
        /*0002*/ 	.short	(.L_1242 - .L_1241)
.L_1241:
        /*0004*/ 	.word	0x00000082


	//----- nvinfo : EIATTR_KPARAM_INFO
	.align		4
.L_1242:
        /*0008*/ 	.byte	0x04, 0x17
        /*000a*/ 	.short	(.L_1244 - .L_1243)
.L_1243:
        /*000c*/ 	.word	0x00000000
        /*0010*/ 	.short	0x0000
        /*0012*/ 	.short	0x0000
        /*0014*/ 	.byte	0x00, 0xf0, 0xa1, 0x03


	//----- nvinfo : EIATTR_SPARSE_MMA_MASK
	.align		4
.L_1244:
        /*0018*/ 	.byte	0x03, 0x50
        /*001a*/ 	.short	0x0000


	//----- nvinfo : EIATTR_MAXREG_COUNT
	.align		4
        /*001c*/ 	.byte	0x03, 0x1b
        /*001e*/ 	.short	0x00ff


	//----- nvinfo : EIATTR_MERCURY_ISA_VERSION
	.align		4
        /*0020*/ 	.byte	0x03, 0x5f
        /*0022*/ 	.short	0x0101


	//----- nvinfo : EIATTR_COOP_GROUP_MASK_REGIDS
	.align		4
        /*0024*/ 	.byte	0x04, 0x29
        /*0026*/ 	.short	(.L_1246 - .L_1245)


	//   ....[0]....
.L_1245:
        /*0028*/ 	.word	0xffffffff


	//   ....[1]....
        /*002c*/ 	.word	0xffffffff


	//   ....[2]....
        /*0030*/ 	.word	0xffffffff


	//   ....[3]....
        /*0034*/ 	.word	0xffffffff


	//   ....[4]....
        /*0038*/ 	.word	0xffffffff


	//   ....[5]....
        /*003c*/ 	.word	0xffffffff


	//   ....[6]....
        /*0040*/ 	.word	0xffffffff


	//   ....[7]....
        /*0044*/ 	.word	0xffffffff


	//   ....[8]....
        /*0048*/ 	.word	0xffffffff


	//   ....[9]....
        /*004c*/ 	.word	0xffffffff


	//   ....[10]....
        /*0050*/ 	.word	0x05000066


	//   ....[11]....
        /*0054*/ 	.word	0x05000066


	//   ....[12]....
        /*0058*/ 	.word	0x05000066


	//   ....[13]....
        /*005c*/ 	.word	0x05000066


	//   ....[14]....
        /*0060*/ 	.word	0x05000066


	//   ....[15]....
        /*0064*/ 	.word	0x05000066


	//   ....[16]....
        /*0068*/ 	.word	0x05000066


	//   ....[17]....
        /*006c*/ 	.word	0x05000066


	//   ....[18]....
        /*0070*/ 	.word	0x05000066


	//   ....[19]....
        /*0074*/ 	.word	0x05000066


	//----- nvinfo : EIATTR_COOP_GROUP_INSTR_OFFSETS
	.align		4
.L_1246:
        /*0078*/ 	.byte	0x04, 0x28
        /*007a*/ 	.short	(.L_1248 - .L_1247)


	//   ....[0]....
.L_1247:
        /*007c*/ 	.word	0x00001cb0


	//   ....[1]....
        /*0080*/ 	.word	0x00001cd0


	//   ....[2]....
        /*0084*/ 	.word	0x00001cf0


	//   ....[3]....
        /*0088*/ 	.word	0x00001d10


	//   ....[4]....
        /*008c*/ 	.word	0x00001d40


	//   ....[5]....
        /*0090*/ 	.word	0x00001f70


	//   ....[6]....
        /*0094*/ 	.word	0x00001f90


	//   ....[7]....
        /*0098*/ 	.word	0x00001fb0


	//   ....[8]....
        /*009c*/ 	.word	0x00001fd0


	//   ....[9]....
        /*00a0*/ 	.word	0x00001ff0


	//   ....[10]....
        /*00a4*/ 	.word	0x00002720


	//   ....[11]....
        /*00a8*/ 	.word	0x000027c0


	//   ....[12]....
        /*00ac*/ 	.word	0x00002830


	//   ....[13]....
        /*00b0*/ 	.word	0x000028a0


	//   ....[14]....
        /*00b4*/ 	.word	0x00002920


	//   ....[15]....
        /*00b8*/ 	.word	0x00002b90


	//   ....[16]....
        /*00bc*/ 	.word	0x00002c00


	//   ....[17]....
        /*00c0*/ 	.word	0x00002c70


	//   ....[18]....
        /*00c4*/ 	.word	0x00002ce0


	//   ....[19]....
        /*00c8*/ 	.word	0x00002d50


	//----- nvinfo : EIATTR_VRC_CTA_INIT_COUNT
	.align		4
.L_1248:
        /*00cc*/ 	.byte	0x02, 0x4a
	.zero		1
	.zero		1


	//----- nvinfo : EIATTR_EXIT_INSTR_OFFSETS
	.align		4
        /*00d0*/ 	.byte	0x04, 0x1c
        /*00d2*/ 	.short	(.L_1250 - .L_1249)


	//   ....[0]....
.L_1249:
        /*00d4*/ 	.word	0x00000a70


	//   ....[1]....
        /*00d8*/ 	.word	0x000026b0


	//----- nvinfo : EIATTR_MAX_THREADS
	.align		4
.L_1250:
        /*00dc*/ 	.byte	0x04, 0x05
        /*00de*/ 	.short	(.L_1252 - .L_1251)
.L_1251:
        /*00e0*/ 	.word	0x00000080
        /*00e4*/ 	.word	0x00000001
        /*00e8*/ 	.word	0x00000001


	//----- nvinfo : EIATTR_CRS_STACK_SIZE
	.align		4
.L_1252:
        /*00ec*/ 	.byte	0x04, 0x1e
        /*00ee*/ 	.short	(.L_1254 - .L_1253)
.L_1253:
        /*00f0*/ 	.word	0x00000000


	//----- nvinfo : EIATTR_CBANK_PARAM_SIZE
	.align		4
.L_1254:
        /*00f4*/ 	.byte	0x03, 0x19
        /*00f6*/ 	.short	0x00e8


	//----- nvinfo : EIATTR_PARAM_CBANK
	.align		4
        /*00f8*/ 	.byte	0x04, 0x0a
        /*00fa*/ 	.short	(.L_1256 - .L_1255)
	.align		4
.L_1255:
        /*00fc*/ 	.word	index@(.nv.constant0._ZN10layer_norm31ln_parallel_residual_fwd_kernelINS_13Kernel_traitsIf6__halfS2_S2_fjLj512ELj1ELj4ELj1ELj16ENS_18Kernel_traits_baseILj512EfS2_S2_S2_fjLj128EEEEELb0ELb0ELb1EEEvNS_9FwdParamsE)
        /*0100*/ 	.short	0x0380
        /*0102*/ 	.short	0x00e8


	//----- nvinfo : EIATTR_SW_WAR
	.align		4
.L_1256:
        /*0104*/ 	.byte	0x04, 0x36
        /*0106*/ 	.short	(.L_1258 - .L_1257)
.L_1257:
        /*0108*/ 	.word	0x00000008
.L_1258:


//--------------------- .nv.info._ZN10layer_norm31ln_parallel_residual_fwd_kernelINS_13Kernel_traitsIf6__halfS2_S2_fjLj512ELj1ELj4ELj1ELj16ENS_18Kernel_traits_baseILj512EfS2_S2_S2_fjLj128EEEEELb0ELb1ELb0EEEvNS_9FwdParamsE --------------------------
	.section	.nv.info._ZN10layer_norm31ln_parallel_residual_fwd_kernelINS_13Kernel_traitsIf6__halfS2_S2_fjLj512ELj1ELj4ELj1ELj16ENS_18Kernel_traits_baseILj512EfS2_S2_S2_fjLj128EEEEELb0ELb1ELb0EEEvNS_9FwdParamsE,"",@"SHT_CUDA_INFO"
	.sectionflags	@""
	.align	4


	//----- nvinfo : EIATTR_CUDA_API_VERSION
	.align		4
        /*0000*/ 	.byte	0x04, 0x37
        /*0002*/ 	.short	(.L_1260 - .L_1259)
.L_1259:
        /*0004*/ 	.word	0x00000082


	//----- nvinfo : EIATTR_KPARAM_INFO
	.align		4
.L_1260:
        /*0008*/ 	.byte	0x04, 0x17
        /*000a*/ 	.short	(.L_1262 - .L_1261)
.L_1261:
        /*000c*/ 	.word	0x00000000
        /*0010*/ 	.short	0x0000
        /*0012*/ 	.short	0x0000
        /*0014*/ 	.byte	0x00, 0xf0, 0xa1, 0x03


	//----- nvinfo : EIATTR_SPARSE_MMA_MASK
	.align		4
.L_1262:
        /*0018*/ 	.byte	0x03, 0x50
        /*001a*/ 	.short	0x0000


	//----- nvinfo : EIATTR_MAXREG_COUNT
	.align		4
        /*001c*/ 	.byte	0x03, 0x1b
        /*001e*/ 	.short	0x00ff


	//----- nvinfo : EIATTR_MERCURY_ISA_VERSION
	.align		4
        /*0020*/ 	.byte	0x03, 0x5f
        /*0022*/ 	.short	0x0101


	//----- nvinfo : EIATTR_COOP_GROUP_MASK_REGIDS
	.align		4
        /*0024*/ 	.byte	0x04, 0x29
        /*0026*/ 	.short	(.L_1264 - .L_1263)


	//   ....[0]....
.L_1263:
        /*0028*/ 	.word	0xffffffff


	//   ....[1]....
        /*002c*/ 	.word	0xffffffff


	//   ....[2]....
        /*0030*/ 	.word	0xffffffff


	//   ....[3]....
        /*0034*/ 	.word	0xffffffff


	//   ....[4]....
        /*0038*/ 	.word	0xffffffff


	//   ....[5]....
        /*003c*/ 	.word	0xffffffff


	//   ....[6]....
        /*0040*/ 	.word	0xffffffff


	//   ....[7]....
        /*0044*/ 	.word	0xffffffff


	//   ....[8]....
        /*0048*/ 	.word	0xffffffff


	//   ....[9]....
        /*004c*/ 	.word	0xffffffff


	//   ....[10]....
        /*0050*/ 	.word	0x05000036


	//   ....[11]....
        /*0054*/ 	.word	0x05000036


	//   ....[12]....
        /*0058*/ 	.word	0x05000036


	//   ....[13]....
        /*005c*/ 	.word	0x05000036


	//   ....[14]....
        /*0060*/ 	.word	0x05000036


	//   ....[15]....
        /*0064*/ 	.word	0x05000036


	//   ....[16]....
        /*0068*/ 	.word	0x05000036


	//   ....[17]....
        /*006c*/ 	.word	0x05000036


	//   ....[18]....
        /*0070*/ 	.word	0x05000036


	//   ....[19]....
        /*0074*/ 	.word	0x05000036


	//----- nvinfo : EIATTR_COOP_GROUP_INSTR_OFFSETS
	.align		4
.L_1264:
        /*0078*/ 	.byte	0x04, 0x28
        /*007a*/ 	.short	(.L_1266 - .L_1265)


	//   ....[0]....
.L_1265:
        /*007c*/ 	.word	0x000017a0


	//   ....[1]....
        /*0080*/ 	.word	0x000017c0


	//   ....[2]....
        /*0084*/ 	.word	0x000017e0


	//   ....[3]....
        /*0088*/ 	.word	0x00001810


	//   ....[4]....
        /*008c*/ 	.word	0x00001830


	//   ....[5]....
        /*0090*/ 	.word	0x00001a70


	//   ....[6]....
        /*0094*/ 	.word	0x00001a90


	//   ....[7]....
        /*0098*/ 	.word	0x00001ab0


	//   ....[8]....
        /*009c*/ 	.word	0x00001ad0


	//   ....[9]....
        /*00a0*/ 	.word	0x00001af0


	//   ....[10]....
        /*00a4*/ 	.word	0x000020d0


	//   ....[11]....
        /*00a8*/ 	.word	0x00002170


	//   ....[12]....
        /*00ac*/ 	.word	0x000021e0


	//   ....[13]....
        /*00b0*/ 	.word	0x00002260


	//   ....[14]....
        /*00b4*/ 	.word	0x000022d0


	//   ....[15]....
        /*00b8*/ 	.word	0x00002580


	//   ....[16]....
        /*00bc*/ 	.word	0x000025f0


	//   ....[17]....
        /*00c0*/ 	.word	0x00002660


	//   ....[18]....
        /*00c4*/ 	.word	0x000026d0


	//   ....[19]....
        /*00c8*/ 	.word	0x00002740


	//----- nvinfo : EIATTR_VRC_CTA_INIT_COUNT
	.align		4
.L_1266:
        /*00cc*/ 	.byte	0x02, 0x4a
	.zero		1
	.zero		1


	//----- nvinfo : EIATTR_EXIT_INSTR_OFFSETS
	.align		4
        /*00d0*/ 	.byte	0x04, 0x1c
        /*00d2*/ 	.short	(.L_1268 - .L_1267)


	//   ....[0]....
.L_1267:
        /*00d4*/ 	.word	0x00000460


	//   ....[1]....
        /*00d8*/ 	.word	0x00002060


	//----- nvinfo : EIATTR_MAX_THREADS
	.align		4
.L_1268:
        /*00dc*/ 	.byte	0x04, 0x05
        /*00de*/ 	.short	(.L_1270 - .L_1269)
.L_1269:
        /*00e0*/ 	.word	0x00000080
        /*00e4*/ 	.word	0x00000001
        /*00e8*/ 	.word	0x00000001


	//----- nvinfo : EIATTR_CRS_STACK_SIZE
	.align		4
.L_1270:
        /*00ec*/ 	.byte	0x04, 0x1e
        /*00ee*/ 	.short	(.L_1272 - .L_1271)
.L_1271:
        /*00f0*/ 	.word	0x00000000


	//----- nvinfo : EIATTR_CBANK_PARAM_SIZE
	.align		4
.L_1272:
        /*00f4*/ 	.byte	0x03, 0x19
        /*00f6*/ 	.short	0x00e8


	//----- nvinfo : EIATTR_PARAM_CBANK
	.align		4
        /*00f8*/ 	.byte	0x04, 0x0a
        /*00fa*/ 	.short	(.L_1274 - .L_1273)
	.align		4
.L_1273:
        /*00fc*/ 	.word	index@(.nv.constant0._ZN10layer_norm31ln_parallel_residual_fwd_kernelINS_13Kernel_traitsIf6__halfS2_S2_fjLj512ELj1ELj4ELj1ELj16ENS_18Kernel_traits_baseILj512EfS2_S2_S2_fjLj128EEEEELb0ELb1ELb0EEEvNS_9FwdParamsE)
        /*0100*/ 	.short	0x0380
        /*0102*/ 	.short	0x00e8


	//----- nvinfo : EIATTR_SW_WAR
	.align		4
.L_1274:
        /*0104*/ 	.byte	0x04, 0x36
        /*0106*/ 	.short	(.L_1276 - .L_1275)
.L_1275:
        /*0108*/ 	.word	0x00000008
.L_1276:


//--------------------- .nv.info._ZN10layer_norm31ln_parallel_residual_fwd_kernelINS_13Kernel_traitsIf6__halfS2_S2_fjLj512ELj1ELj4ELj1ELj16ENS_18Kernel_traits_baseILj512EfS2_S2_S2_fjLj128EEEEELb0ELb1ELb1EEEvNS_9FwdParamsE --------------------------
	.section	.nv.info._ZN10layer_norm31ln_parallel_residual_fwd_kernelINS_13Kernel_traitsIf6__halfS2_S2_fjLj512ELj1ELj4ELj1ELj16ENS_18Kernel_traits_baseILj512EfS2_S2_S2_fjLj128EEEEELb0ELb1ELb1EEEvNS_9FwdParamsE,"",@"SHT_CUDA_INFO"
	.sectionflags	@""
	.align	4


	//----- nvinfo : EIATTR_CUDA_API_VERSION
	.align		4
        /*0000*/ 	.byte	0x04, 0x37
        /*0002*/ 	.short	(.L_1278 - .L_1277)
.L_1277:
        /*0004*/ 	.word	0x00000082


	//----- nvinfo : EIATTR_KPARAM_INFO
	.align		4
.L_1278:
        /*0008*/ 	.byte	0x04, 0x17
        /*000a*/ 	.short	(.L_1280 - .L_1279)
.L_1279:
        /*000c*/ 	.word	0x00000000
        /*0010*/ 	.short	0x0000
        /*0012*/ 	.short	0x0000
        /*0014*/ 	.byte	0x00, 0xf0, 0xa1, 0x03


	//----- nvinfo : EIATTR_SPARSE_MMA_MASK
	.align		4
.L_1280:
        /*0018*/ 	.byte	0x03, 0x50
        /*001a*/ 	.short	0x0000


	//----- nvinfo : EIATTR_MAXREG_COUNT
	.align		4
        /*001c*/ 	.byte	0x03, 0x1b
        /*001e*/ 	.short	0x00ff


	//----- nvinfo : EIATTR_MERCURY_ISA_VERSION
	.align		4
        /*0020*/ 	.byte	0x03, 0x5f
        /*0022*/ 	.short	0x0101


	//----- nvinfo : EIATTR_COOP_GROUP_MASK_REGIDS
	.align		4
        /*0024*/ 	.byte	0x04, 0x29
        /*0026*/ 	.short	(.L_1282 - .L_1281)


	//   ....[0]....
.L_1281:
        /*0028*/ 	.word	0xffffffff


	//   ....[1]....
        /*002c*/ 	.word	0xffffffff


	//   ....[2]....
        /*0030*/ 	.word	0xffffffff


	//   ....[3]....
        /*0034*/ 	.word	0xffffffff


	//   ....[4]....
        /*0038*/ 	.word	0xffffffff


	//   ....[5]....
        /*003c*/ 	.word	0xffffffff


	//   ....[6]....
        /*0040*/ 	.word	0xffffffff


	//   ....[7]....
        /*0044*/ 	.word	0xffffffff


	//   ....[8]....
        /*0048*/ 	.word	0xffffffff


	//   ....[9]....
        /*004c*/ 	.word	0xffffffff


	//   ....[10]....
        /*0050*/ 	.word	0x05000024


	//   ....[11]....
        /*0054*/ 	.word	0x05000024


	//   ....[12]....
        /*0058*/ 	.word	0x05000024


	//   ....[13]....
        /*005c*/ 	.word	0x05000024


	//   ....[14]....
        /*0060*/ 	.word	0x05000024


	//   ....[15]....
        /*0064*/ 	.word	0x05000024


	//   ....[16]....
        /*0068*/ 	.word	0x05000024


	//   ....[17]....
        /*006c*/ 	.word	0x05000024


	//   ....[18]....
        /*0070*/ 	.word	0x05000024


	//   ....[19]....
        /*0074*/ 	.word	0x05000024


	//----- nvinfo : EIATTR_COOP_GROUP_INSTR_OFFSETS
	.align		4
.L_1282:
        /*0078*/ 	.byte	0x04, 0x28
        /*007a*/ 	.short	(.L_1284 - .L_1283)


	//   ....[0]....
.L_1283:
        /*007c*/ 	.word	0x000016b0


	//   ....[1]....
        /*0080*/ 	.word	0x000016d0


	//   ....[2]....
        /*0084*/ 	.word	0x000016f0


	//   ....[3]....
        /*0088*/ 	.word	0x00001710


	//   ....[4]....
        /*008c*/ 	.word	0x00001730


	//   ....[5]....
        /*0090*/ 	.word	0x00001970


	//   ....[6]....
        /*0094*/ 	.word	0x00001990


	//   ....[7]....
        /*0098*/ 	.word	0x000019b0


	//   ....[8]....
        /*009c*/ 	.word	0x000019d0


	//   ....[9]....
        /*00a0*/ 	.word	0x000019f0


	//   ....[10]....
        /*00a4*/ 	.word	0x00001f40


	//   ....[11]....
        /*00a8*/ 	.word	0x00001fc0


	//   ....[12]....
        /*00ac*/ 	.word	0x00002040


	//   ....[13]....
        /*00b0*/ 	.word	0x000020c0


	//   ....[14]....
        /*00b4*/ 	.word	0x00002140


	//   ....[15]....
        /*00b8*/ 	.word	0x000023e0


	//   ....[16]....
        /*00bc*/ 	.word	0x00002440


	//   ....[17]....
        /*00c0*/ 	.word	0x000024a0


	//   ....[18]....
        /*00c4*/ 	.word	0x00002500


	//   ....[19]....
        /*00c8*/ 	.word	0x00002560


	//----- nvinfo : EIATTR_VRC_CTA_INIT_COUNT
	.align		4
.L_1284:
        /*00cc*/ 	.byte	0x02, 0x4a
	.zero		1
	.zero		1


	//----- nvinfo : EIATTR_EXIT_INSTR_OFFSETS
	.align		4
        /*00d0*/ 	.byte	0x04, 0x1c
        /*00d2*/ 	.short	(.L_1286 - .L_1285)


	//   ....[0]....
.L_1285:
        /*00d4*/ 	.word	0x00000390


	//   ....[1]....
        /*00d8*/ 	.word	0x00001ee0


	//----- nvinfo : EIATTR_MAX_THREADS
	.align		4
.L_1286:
        /*00dc*/ 	.byte	0x04, 0x05
        /*00de*/ 	.short	(.L_1288 - .L_1287)
.L_1287:
        /*00e0*/ 	.word	0x00000080
        /*00e4*/ 	.word	0x00000001
        /*00e8*/ 	.word	0x00000001


	//----- nvinfo : EIATTR_CRS_STACK_SIZE
	.align		4
.L_1288:
        /*00ec*/ 	.byte	0x04, 0x1e
        /*00ee*/ 	.short	(.L_1290 - .L_1289)
.L_1289:
        /*00f0*/ 	.word	0x00000000


	//----- nvinfo : EIATTR_CBANK_PARAM_SIZE
	.align		4
.L_1290:
        /*00f4*/ 	.byte	0x03, 0x19
        /*00f6*/ 	.short	0x00e8


	//----- nvinfo : EIATTR_PARAM_CBANK
	.align		4
        /*00f8*/ 	.byte	0x04, 0x0a
        /*00fa*/ 	.short	(.L_1292 - .L_1291)
	.align		4
.L_1291:
        /*00fc*/ 	.word	index@(.nv.constant0._ZN10layer_norm31ln_parallel_residual_fwd_kernelINS_13Kernel_traitsIf6__halfS2_S2_fjLj512ELj1ELj4ELj1ELj16ENS_18Kernel_traits_baseILj512EfS2_S2_S2_fjLj128EEEEELb0ELb1ELb1EEEvNS_9FwdParamsE)
        /*0100*/ 	.short	0x0380
        /*0102*/ 	.short	0x00e8


	//----- nvinfo : EIATTR_SW_WAR
	.align		4
.L_1292:
        /*0104*/ 	.byte	0x04, 0x36
        /*0106*/ 	.short	(.L_1294 - .L_1293)
.L_1293:
        /*0108*/ 	.word	0x00000008
.L_1294:


//--------------------- .nv.info._ZN10layer_norm31ln_parallel_residual_fwd_kernelINS_13Kernel_traitsIf6__halfS2_S2_fjLj512ELj1ELj4ELj1ELj16ENS_18Kernel_traits_baseILj512EfS2_S2_S2_fjLj128EEEEELb1ELb0ELb0EEEvNS_9FwdParamsE --------------------------
	.section	.nv.info._ZN10layer_norm31ln_parallel_residual_fwd_kernelINS_13Kernel_traitsIf6__halfS2_S2_fjLj512ELj1ELj4ELj1ELj16ENS_18Kernel_traits_baseILj512EfS2_S2_S2_fjLj128EEEEELb1ELb0ELb0EEEvNS_9FwdParamsE,"",@"SHT_CUDA_INFO"
	.sectionflags	@""
	.align	4


	//----- nvinfo : EIATTR_CUDA_API_VERSION
	.align		4
        /*0000*/ 	.byte	0x04, 0x37
        /*0002*/ 	.short	(.L_1296 - .L_1295)
.L_1295:
        /*0004*/ 	.word	0x00000082


	//----- nvinfo : EIATTR_KPARAM_INFO
	.align		4
.L_1296:
        /*0008*/ 	.byte	0x04, 0x17
        /*000a*/ 	.short	(.L_1298 - .L_1297)
.L_1297:
        /*000c*/ 	.word	0x00000000
        /*0010*/ 	.short	0x0000
        /*0012*/ 	.short	0x0000
        /*0014*/ 	.byte	0x00, 0xf0, 0xa1, 0x03


	//----- nvinfo : EIATTR_SPARSE_MMA_MASK
	.align		4
.L_1298:
        /*0018*/ 	.byte	0x03, 0x50
        /*001a*/ 	.short	0x0000


	//----- nvinfo : EIATTR_MAXREG_COUNT
	.align		4
        /*001c*/ 	.byte	0x03, 0x1b
        /*001e*/ 	.short	0x00ff


	//----- nvinfo : EIATTR_MERCURY_ISA_VERSION
	.align		4
        /*0020*/ 	.byte	0x03, 0x5f
        /*0022*/ 	.short	0x0101


	//----- nvinfo : EIATTR_COOP_GROUP_MASK_REGIDS
	.align		4
        /*0024*/ 	.byte	0x04, 0x29
        /*0026*/ 	.short	(.L_1300 - .L_1299)


	//   ....[0]....
.L_1299:
        /*0028*/ 	.word	0xffffffff


	//   ....[1]....
        /*002c*/ 	.word	0xffffffff


	//   ....[2]....
        /*0030*/ 	.word	0xffffffff


	//   ....[3]....
        /*0034*/ 	.word	0xffffffff


	//   ....[4]....
        /*0038*/ 	.word	0xffffffff


	//   ....[5]....
        /*003c*/ 	.word	0xffffffff


	//   ....[6]....
        /*0040*/ 	.word	0xffffffff


	//   ....[7]....
        /*0044*/ 	.word	0xffffffff


	//   ....[8]....
        /*0048*/ 	.word	0xffffffff


	//   ....[9]....
        /*004c*/ 	.word	0xffffffff


	//   ....[10]....
        /*0050*/ 	.word	0x0500005f


	//   ....[11]....
        /*0054*/ 	.word	0x0500005f


	//   ....[12]....
        /*0058*/ 	.word	0x0500005f


	//   ....[13]....
        /*005c*/ 	.word	0x0500005f


	//   ....[14]....
        /*0060*/ 	.word	0x0500005f


	//   ....[15]....
        /*0064*/ 	.word	0x0500005f


	//   ....[16]....
        /*0068*/ 	.word	0x0500005f


	//   ....[17]....
        /*006c*/ 	.word	0x0500005f


	//   ....[18]....
        /*0070*/ 	.word	0x0500005f


	//   ....[19]....
        /*0074*/ 	.word	0x0500005f


	//----- nvinfo : EIATTR_COOP_GROUP_INSTR_OFFSETS
	.align		4
.L_1300:
        /*0078*/ 	.byte	0x04, 0x28
        /*007a*/ 	.short	(.L_1302 - .L_1301)


	//   ....[0]....
.L_1301:
        /*007c*/ 	.word	0x00011240


	//   ....[1]....
        /*0080*/ 	.word	0x00011260


	//   ....[2]....
        /*0084*/ 	.word	0x00011280


	//   ....[3]....
        /*0088*/ 	.word	0x000112a0


	//   ....[4]....
        /*008c*/ 	.word	0x000112d0


	//   ....[5]....
        /*0090*/ 	.word	0x00011510


	//   ....[6]....
        /*0094*/ 	.word	0x00011530


	//   ....[7]....
        /*0098*/ 	.word	0x00011550


	//   ....[8]....
        /*009c*/ 	.word	0x00011570


	//   ....[9]....
        /*00a0*/ 	.word	0x00011590


	//   ....[10]....
        /*00a4*/ 	.word	0x00011d80


	//   ....[11]....
        /*00a8*/ 	.word	0x00011e20


	//   ....[12]....
        /*00ac*/ 	.word	0x00011e90


	//   ....[13]....
        /*00b0*/ 	.word	0x00011f00


	//   ....[14]....
        /*00b4*/ 	.word	0x00011f80


	//   ....[15]....
        /*00b8*/ 	.word	0x00012210


	//   ....[16]....
        /*00bc*/ 	.word	0x00012280


	//   ....[17]....
        /*00c0*/ 	.word	0x000122f0


	//   ....[18]....
        /*00c4*/ 	.word	0x00012360


	//   ....[19]....
        /*00c8*/ 	.word	0x000123d0


	//----- nvinfo : EIATTR_VRC_CTA_INIT_COUNT
	.align		4
.L_1302:
        /*00cc*/ 	.byte	0x02, 0x4a
	.zero		1
	.zero		1


	//----- nvinfo : EIATTR_EXIT_INSTR_OFFSETS
	.align		4
        /*00d0*/ 	.byte	0x04, 0x1c
        /*00d2*/ 	.short	(.L_1304 - .L_1303)


	//   ....[0]....
.L_1303:
        /*00d4*/ 	.word	0x00000e70


	//   ....[1]....
        /*00d8*/ 	.word	0x00011d10


	//----- nvinfo : EIATTR_MAX_THREADS
	.align		4
.L_1304:
        /*00dc*/ 	.byte	0x04, 0x05
        /*00de*/ 	.short	(.L_1306 - .L_1305)
.L_1305:
        /*00e0*/ 	.word	0x00000080
        /*00e4*/ 	.word	0x00000001
        /*00e8*/ 	.word	0x00000001


	//----- nvinfo : EIATTR_CRS_STACK_SIZE
	.align		4
.L_1306:
        /*00ec*/ 	.byte	0x04, 0x1e
        /*00ee*/ 	.short	(.L_1308 - .L_1307)
.L_1307:
        /*00f0*/ 	.word	0x00000000


	//----- nvinfo : EIATTR_CBANK_PARAM_SIZE
	.align		4
.L_1308:
        /*00f4*/ 	.byte	0x03, 0x19
        /*00f6*/ 	.short	0x00e8


	//----- nvinfo : EIATTR_PARAM_CBANK
	.align		4
        /*00f8*/ 	.byte	0x04, 0x0a
        /*00fa*/ 	.short	(.L_1310 - .L_1309)
	.align		4
.L_1309:
        /*00fc*/ 	.word	index@(.nv.constant0._ZN10layer_norm31ln_parallel_residual_fwd_kernelINS_13Kernel_traitsIf6__halfS2_S2_fjLj512ELj1ELj4ELj1ELj16ENS_18Kernel_traits_baseILj512EfS2_S2_S2_fjLj128EEEEELb1ELb0ELb0EEEvNS_9FwdParamsE)
        /*0100*/ 	.short	0x0380
        /*0102*/ 	.short	0x00e8


	//----- nvinfo : EIATTR_SW_WAR
	.align		4
.L_1310:
        /*0104*/ 	.byte	0x04, 0x36
        /*0106*/ 	.short	(.L_1312 - .L_1311)
.L_1311:
        /*0108*/ 	.word	0x00000008
.L_1312:


//--------------------- .nv.info._ZN10layer_norm31ln_parallel_residual_fwd_kernelINS_13Kernel_traitsIf6__halfS2_S2_fjLj512ELj1ELj4ELj1ELj16ENS_18Kernel_traits_baseILj512EfS2_S2_S2_fjLj128EEEEELb1ELb0ELb1EEEvNS_9FwdParamsE --------------------------
	.section	.nv.info._ZN10layer_norm31ln_parallel_residual_fwd_kernelINS_13Kernel_traitsIf6__halfS2_S2_fjLj512ELj1ELj4ELj1ELj16ENS_18Kernel_traits_baseILj512EfS2_S2_S2_fjLj128EEEEELb1ELb0ELb1EEEvNS_9FwdParamsE,"",@"SHT_CUDA_INFO"
	.sectionflags	@""
	.align	4


	//----- nvinfo : EIATTR_CUDA_API_VERSION
	.align		4
        /*0000*/ 	.byte	0x04, 0x37
        /*0002*/ 	.short	(.L_1314 - .L_1313)
.L_1313:
        /*0004*/ 	.word	0x00000082


	//----- nvinfo : EIATTR_KPARAM_INFO
	.align		4
.L_1314:
        /*0008*/ 	.byte	0x04, 0x17
        /*000a*/ 	.short	(.L_1316 - .L_1315)
.L_1315:
        /*000c*/ 	.word	0x00000000
        /*0010*/ 	.short	0x0000
        /*0012*/ 	.short	0x0000
        /*0014*/ 	.byte	0x00, 0xf0, 0xa1, 0x03


	//----- nvinfo : EIATTR_SPARSE_MMA_MASK
	.align		4
.L_1316:
        /*0018*/ 	.byte	0x03, 0x50
        /*001a*/ 	.short	0x0000


	//----- nvinfo : EIATTR_MAXREG_COUNT
	.align		4
        /*001c*/ 	.byte	0x03, 0x1b
        /*001e*/ 	.short	0x00ff


	//----- nvinfo : EIATTR_MERCURY_ISA_VERSION
	.align		4
        /*0020*/ 	.byte	0x03, 0x5f
        /*0022*/ 	.short	0x0101


	//----- nvinfo : EIATTR_COOP_GROUP_MASK_REGIDS
	.align		4
        /*0024*/ 	.byte	0x04, 0x29
        /*0026*/ 	.short	(.L_1318 - .L_1317)


	//   ....[0]....
.L_1317:
        /*0028*/ 	.word	0xffffffff


	//   ....[1]....
        /*002c*/ 	.word	0xffffffff


	//   ....[2]....
        /*0030*/ 	.word	0xffffffff


	//   ....[3]....
        /*0034*/ 	.word	0xffffffff


	//   ....[4]....
        /*0038*/ 	.word	0xffffffff


	//   ....[5]....
        /*003c*/ 	.word	0xffffffff


	//   ....[6]....
        /*0040*/ 	.word	0xffffffff


	//   ....[7]....
        /*0044*/ 	.word	0xffffffff


	//   ....[8]....
        /*0048*/ 	.word	0xffffffff


	//   ....[9]....
        /*004c*/ 	.word	0xffffffff


	//   ....[10]....
        /*0050*/ 	.word	0x05000062


	//   ....[11]....
        /*0054*/ 	.word	0x05000062


	//   ....[12]....
        /*0058*/ 	.word	0x05000062


	//   ....[13]....
        /*005c*/ 	.word	0x05000062


	//   ....[14]....
        /*0060*/ 	.word	0x05000062


	//   ....[15]....
        /*0064*/ 	.word	0x05000062


	//   ....[16]....
        /*0068*/ 	.word	0x05000062


	//   ....[17]....
        /*006c*/ 	.word	0x05000062


	//   ....[18]....
        /*0070*/ 	.word	0x05000062


	//   ....[19]....
        /*0074*/ 	.word	0x05000062


	//----- nvinfo : EIATTR_COOP_GROUP_INSTR_OFFSETS
	.align		4
.L_1318:
        /*0078*/ 	.byte	0x04, 0x28
        /*007a*/ 	.short	(.L_1320 - .L_1319)


	//   ....[0]....
.L_1319:
        /*007c*/ 	.word	0x00010950


	//   ....[1]....
        /*0080*/ 	.word	0x00010970


	//   ....[2]....
        /*0084*/ 	.word	0x00010990


	//   ....[3]....
        /*0088*/ 	.word	0x000109b0


	//   ....[4]....
        /*008c*/ 	.word	0x000109e0


	//   ....[5]....
        /*0090*/ 	.word	0x00010c10


	//   ....[6]....
        /*0094*/ 	.word	0x00010c30


	//   ....[7]....
        /*0098*/ 	.word	0x00010c50


	//   ....[8]....
        /*009c*/ 	.word	0x00010c70


	//   ....[9]....
        /*00a0*/ 	.word	0x00010c90


	//   ....[10]....
        /*00a4*/ 	.word	0x000113f0


	//   ....[11]....
        /*00a8*/ 	.word	0x00011490


	//   ....[12]....
        /*00ac*/ 	.word	0x00011500


	//   ....[13]....
        /*00b0*/ 	.word	0x00011570


	//   ....[14]....
        /*00b4*/ 	.word	0x000115f0


	//   ....[15]....
        /*00b8*/ 	.word	0x00011870


	//   ....[16]....
        /*00bc*/ 	.word	0x000118e0


	//   ....[17]....
        /*00c0*/ 	.word	0x00011950


	//   ....[18]....
        /*00c4*/ 	.word	0x000119c0


	//   ....[19]....
        /*00c8*/ 	.word	0x00011a30


	//----- nvinfo : EIATTR_VRC_CTA_INIT_COUNT
	.align		4
.L_1320:
        /*00cc*/ 	.byte	0x02, 0x4a
	.zero		1
	.zero		1


	//----- nvinfo : EIATTR_EXIT_INSTR_OFFSETS
	.align		4
        /*00d0*/ 	.byte	0x04, 0x1c
        /*00d2*/ 	.short	(.L_1322 - .L_1321)


	//   ....[0]....
.L_1321:
        /*00d4*/ 	.word	0x000008f0


	//   ....[1]....
        /*00d8*/ 	.word	0x00011380


	//----- nvinfo : EIATTR_MAX_THREADS
	.align		4
.L_1322:
        /*00dc*/ 	.byte	0x04, 0x05
        /*00de*/ 	.short	(.L_1324 - .L_1323)
.L_1323:
        /*00e0*/ 	.word	0x00000080
        /*00e4*/ 	.word	0x00000001
        /*00e8*/ 	.word	0x00000001


	//----- nvinfo : EIATTR_CRS_STACK_SIZE
	.align		4
.L_1324:
        /*00ec*/ 	.byte	0x04, 0x1e
        /*00ee*/ 	.short	(.L_1326 - .L_1325)
.L_1325:
        /*00f0*/ 	.word	0x00000000


	//----- nvinfo : EIATTR_CBANK_PARAM_SIZE
	.align		4
.L_1326:
        /*00f4*/ 	.byte	0x03, 0x19
        /*00f6*/ 	.short	0x00e8


	//----- nvinfo : EIATTR_PARAM_CBANK
	.align		4
        /*00f8*/ 	.byte	0x04, 0x0a
        /*00fa*/ 	.short	(.L_1328 - .L_1327)
	.align		4
.L_1327:
        /*00fc*/ 	.word	index@(.nv.constant0._ZN10layer_norm31ln_parallel_residual_fwd_kernelINS_13Kernel_traitsIf6__halfS2_S2_fjLj512ELj1ELj4ELj1ELj16ENS_18Kernel_traits_baseILj512EfS2_S2_S2_fjLj128EEEEELb1ELb0ELb1EEEvNS_9FwdParamsE)
        /*0100*/ 	.short	0x0380
        /*0102*/ 	.short	0x00e8


	//----- nvinfo : EIATTR_SW_WAR
	.align		4
.L_1328:
        /*0104*/ 	.byte	0x04, 0x36
        /*0106*/ 	.short	(.L_1330 - .L_1329)
.L_1329:
        /*0108*/ 	.word	0x00000008
.L_1330:


//--------------------- .nv.info._ZN10layer_norm31ln_parallel_residual_fwd_kernelINS_13Kernel_traitsIf6__halfS2_S2_fjLj512ELj1ELj4ELj1ELj16ENS_18Kernel_traits_baseILj512EfS2_S2_S2_fjLj128EEEEELb1ELb1ELb0EEEvNS_9FwdParamsE --------------------------
	.section	.nv.info._ZN10layer_norm31ln_parallel_residual_fwd_kernelINS_13Kernel_traitsIf6__halfS2_S2_fjLj512ELj1ELj4ELj1ELj16ENS_18Kernel_traits_baseILj512EfS2_S2_S2_fjLj128EEEEELb1ELb1ELb0EEEvNS_9FwdParamsE,"",@"SHT_CUDA_INFO"
	.sectionflags	@""
	.align	4


	//----- nvinfo : EIATTR_CUDA_API_VERSION
	.align		4
        /*0000*/ 	.byte	0x04, 0x37
        /*0002*/ 	.short	(.L_1332 - .L_1331)
.L_1331:
        /*0004*/ 	.word	0x00000082


	//----- nvinfo : EIATTR_KPARAM_INFO
	.align		4
.L_1332:
        /*0008*/ 	.byte	0x04, 0x17
        /*000a*/ 	.short	(.L_1334 - .L_1333)
.L_1333:
        /*000c*/ 	.word	0x00000000
        /*0010*/ 	.short	0x0000
        /*0012*/ 	.short	0x0000
        /*0014*/ 	.byte	0x00, 0xf0, 0xa1, 0x03


	//----- nvinfo : EIATTR_SPARSE_MMA_MASK
	.align		4
.L_1334:
        /*0018*/ 	.byte	0x03, 0x50
        /*001a*/ 	.short	0x0000


	//----- nvinfo : EIATTR_MAXREG_COUNT
	.align		4
        /*001c*/ 	.byte	0x03, 0x1b
        /*001e*/ 	.short	0x00ff


	//----- nvinfo : EIATTR_MERCURY_ISA_VERSION
	.align		4
        /*0020*/ 	.byte	0x03, 0x5f
        /*0022*/ 	.short	0x0101


	//----- nvinfo : EIATTR_COOP_GROUP_MASK_REGIDS
	.align		4
        /*0024*/ 	.byte	0x04, 0x29
        /*0026*/ 	.short	(.L_1336 - .L_1335)


	//   ....[0]....
.L_1335:
        /*0028*/ 	.word	0xffffffff


	//   ....[1]....
        /*002c*/ 	.word	0xffffffff


	//   ....[2]....
        /*0030*/ 	.word	0xffffffff


	//   ....[3]....
        /*0034*/ 	.word	0xffffffff


	//   ....[4]....
        /*0038*/ 	.word	0xffffffff


	//   ....[5]....
        /*003c*/ 	.word	0xffffffff


	//   ....[6]....
        /*0040*/ 	.word	0xffffffff


	//   ....[7]....
        /*0044*/ 	.word	0xffffffff


	//   ....[8]....
        /*0048*/ 	.word	0xffffffff


	//   ....[9]....
        /*004c*/ 	.word	0xffffffff


	//   ....[10]....
        /*0050*/ 	.word	0x05000056


	//   ....[11]....
        /*0054*/ 	.word	0x05000056


	//   ....[12]....
        /*0058*/ 	.word	0x05000056


	//   ....[13]....
        /*005c*/ 	.word	0x05000056


	//   ....[14]....
        /*0060*/ 	.word	0x05000056


	//   ....[15]....
        /*0064*/ 	.word	0x05000056


	//   ....[16]....
        /*0068*/ 	.word	0x05000056


	//   ....[17]....
        /*006c*/ 	.word	0x05000056


	//   ....[18]....
        /*0070*/ 	.word	0x05000056


	//   ....[19]....
        /*0074*/ 	.word	0x05000056


	//----- nvinfo : EIATTR_COOP_GROUP_INSTR_OFFSETS
	.align		4
.L_1336:
        /*0078*/ 	.byte	0x04, 0x28
        /*007a*/ 	.short	(.L_1338 - .L_1337)


	//   ....[0]....
.L_1337:
        /*007c*/ 	.word	0x00010780


	//   ....[1]....
        /*0080*/ 	.word	0x000107a0


	//   ....[2]....
        /*0084*/ 	.word	0x000107c0


	//   ....[3]....
        /*0088*/ 	.word	0x000107e0


	//   ....[4]....
        /*008c*/ 	.word	0x00010810


	//   ....[5]....
        /*0090*/ 	.word	0x00010a50


	//   ....[6]....
        /*0094*/ 	.word	0x00010a70


	//   ....[7]....
        /*0098*/ 	.word	0x00010a90


	//   ....[8]....
        /*009c*/ 	.word	0x00010ab0


	//   ....[9]....
        /*00a0*/ 	.word	0x00010ad0


	//   ....[10]....
        /*00a4*/ 	.word	0x000110d0


	//   ....[11]....
        /*00a8*/ 	.word	0x00011170


	//   ....[12]....
        /*00ac*/ 	.word	0x000111e0


	//   ....[13]....
        /*00b0*/ 	.word	0x00011250


	//   ....[14]....
        /*00b4*/ 	.word	0x000112d0


	//   ....[15]....
        /*00b8*/ 	.word	0x00011560


	//   ....[16]....
        /*00bc*/ 	.word	0x000115d0


	//   ....[17]....
        /*00c0*/ 	.word	0x00011640


	//   ....[18]....
        /*00c4*/ 	.word	0x000116b0


	//   ....[19]....
        /*00c8*/ 	.word	0x00011720


	//----- nvinfo : EIATTR_VRC_CTA_INIT_COUNT
	.align		4
.L_1338:
        /*00cc*/ 	.byte	0x02, 0x4a
	.zero		1
	.zero		1


	//----- nvinfo : EIATTR_EXIT_INSTR_OFFSETS
	.align		4
        /*00d0*/ 	.byte	0x04, 0x1c
        /*00d2*/ 	.short	(.L_1340 - .L_1339)


	//   ....[0]....
.L_1339:
        /*00d4*/ 	.word	0x00000680


	//   ....[1]....
        /*00d8*/ 	.word	0x00011060


	//----- nvinfo : EIATTR_MAX_THREADS
	.align		4
.L_1340:
        /*00dc*/ 	.byte	0x04, 0x05
        /*00de*/ 	.short	(.L_1342 - .L_1341)
.L_1341:
        /*00e0*/ 	.word	0x00000080
        /*00e4*/ 	.word	0x00000001
        /*00e8*/ 	.word	0x00000001


	//----- nvinfo : EIATTR_CRS_STACK_SIZE
	.align		4
.L_1342:
        /*00ec*/ 	.byte	0x04, 0x1e
        /*00ee*/ 	.short	(.L_1344 - .L_1343)
.L_1343:
        /*00f0*/ 	.word	0x00000000


	//----- nvinfo : EIATTR_CBANK_PARAM_SIZE
	.align		4
.L_1344:
        /*00f4*/ 	.byte	0x03, 0x19
        /*00f6*/ 	.short	0x00e8


	//----- nvinfo : EIATTR_PARAM_CBANK
	.align		4
        /*00f8*/ 	.byte	0x04, 0x0a
        /*00fa*/ 	.short	(.L_1346 - .L_1345)
	.align		4
.L_1345:
        /*00fc*/ 	.word	index@(.nv.constant0._ZN10layer_norm31ln_parallel_residual_fwd_kernelINS_13Kernel_traitsIf6__halfS2_S2_fjLj512ELj1ELj4ELj1ELj16ENS_18Kernel_traits_baseILj512EfS2_S2_S2_fjLj128EEEEELb1ELb1ELb0EEEvNS_9FwdParamsE)
        /*0100*/ 	.short	0x0380
        /*0102*/ 	.short	0x00e8


	//----- nvinfo : EIATTR_SW_WAR
	.align		4
.L_1346:
        /*0104*/ 	.byte	0x04, 0x36
        /*0106*/ 	.short	(.L_1348 - .L_1347)
.L_1347:
        /*0108*/ 	.word	0x00000008
.L_1348:


//--------------------- .nv.info._ZN10layer_norm31ln_parallel_residual_fwd_kernelINS_13Kernel_traitsIf6__halfS2_S2_fjLj512ELj1ELj4ELj1ELj16ENS_18Kernel_traits_baseILj512EfS2_S2_S2_fjLj128EEEEELb1ELb1ELb1EEEvNS_9FwdParamsE --------------------------
	.section	.nv.info._ZN10layer_norm31ln_parallel_residual_fwd_kernelINS_13Kernel_traitsIf6__halfS2_S2_fjLj512ELj1ELj4ELj1ELj16ENS_18Kernel_traits_baseILj512EfS2_S2_S2_fjLj128EEEEELb1ELb1ELb1EEEvNS_9FwdParamsE,"",@"SHT_CUDA_INFO"
	.sectionflags	@""
	.align	4


	//----- nvinfo : EIATTR_CUDA_API_VERSION
	.align		4
        /*0000*/ 	.byte	0x04, 0x37
        /*0002*/ 	.short	(.L_1350 - .L_1349)
.L_1349:
        /*0004*/ 	.word	0x00000082


	//----- nvinfo : EIATTR_KPARAM_INFO
	.align		4
.L_1350:
        /*0008*/ 	.byte	0x04, 0x17
        /*000a*/ 	.short	(.L_1352 - .L_1351)
.L_1351:
        /*000c*/ 	.word	0x00000000
        /*0010*/ 	.short	0x0000
        /*0012*/ 	.short	0x0000
        /*0014*/ 	.byte	0x00, 0xf0, 0xa1, 0x03


	//----- nvinfo : EIATTR_SPARSE_MMA_MASK
	.align		4
.L_1352:
        /*0018*/ 	.byte	0x03, 0x50
        /*001a*/ 	.short	0x0000


	//----- nvinfo : EIATTR_MAXREG_COUNT
	.align		4
        /*001c*/ 	.byte	0x03, 0x1b
        /*001e*/ 	.short	0x00ff


	//----- nvinfo : EIATTR_MERCURY_ISA_VERSION
	.align		4
        /*0020*/ 	.byte	0x03, 0x5f
        /*0022*/ 	.short	0x0101


	//----- nvinfo : EIATTR_COOP_GROUP_MASK_REGIDS
	.align		4
        /*0024*/ 	.byte	0x04, 0x29
        /*0026*/ 	.short	(.L_1354 - .L_1353)


	//   ....[0]....
.L_1353:
        /*0028*/ 	.word	0xffffffff


	//   ....[1]....
        /*002c*/ 	.word	0xffffffff


	//   ....[2]....
        /*0030*/ 	.word	0xffffffff


	//   ....[3]....
        /*0034*/ 	.word	0xffffffff


	//   ....[4]....
        /*0038*/ 	.word	0xffffffff


	//   ....[5]....
        /*003c*/ 	.word	0xffffffff


	//   ....[6]....
        /*0040*/ 	.word	0xffffffff


	//   ....[7]....
        /*0044*/ 	.word	0xffffffff


	//   ....[8]....
        /*0048*/ 	.word	0xffffffff


	//   ....[9]....
        /*004c*/ 	.word	0xffffffff


	//   ....[10]....
        /*0050*/ 	.word	0x05000040


	//   ....[11]....
        /*0054*/ 	.word	0x05000040


	//   ....[12]....
        /*0058*/ 	.word	0x05000040


	//   ....[13]....
        /*005c*/ 	.word	0x05000040


	//   ....[14]....
        /*0060*/ 	.word	0x05000040


	//   ....[15]....
        /*0064*/ 	.word	0x05000040


	//   ....[16]....
        /*0068*/ 	.word	0x05000040


	//   ....[17]....
        /*006c*/ 	.word	0x05000040


	//   ....[18]....
        /*0070*/ 	.word	0x05000040


	//   ....[19]....
        /*0074*/ 	.word	0x05000040


	//----- nvinfo : EIATTR_COOP_GROUP_INSTR_OFFSETS
	.align		4
.L_1354:
        /*0078*/ 	.byte	0x04, 0x28
        /*007a*/ 	.short	(.L_1356 - .L_1355)


	//   ....[0]....
.L_1355:
        /*007c*/ 	.word	0x00010670


	//   ....[1]....
        /*0080*/ 	.word	0x00010690


	//   ....[2]....
        /*0084*/ 	.word	0x000106c0


	//   ....[3]....
        /*0088*/ 	.word	0x000106e0


	//   ....[4]....
        /*008c*/ 	.word	0x00010700


	//   ....[5]....
        /*0090*/ 	.word	0x00010930


	//   ....[6]....
        /*0094*/ 	.word	0x00010950


	//   ....[7]....
        /*0098*/ 	.word	0x00010970


	//   ....[8]....
        /*009c*/ 	.word	0x00010990


	//   ....[9]....
        /*00a0*/ 	.word	0x000109b0


	//   ....[10]....
        /*00a4*/ 	.word	0x00010f30


	//   ....[11]....
        /*00a8*/ 	.word	0x00010fd0


	//   ....[12]....
        /*00ac*/ 	.word	0x00011050


	//   ....[13]....
        /*00b0*/ 	.word	0x000110c0


	//   ....[14]....
        /*00b4*/ 	.word	0x00011130


	//   ....[15]....
        /*00b8*/ 	.word	0x000113b0


	//   ....[16]....
        /*00bc*/ 	.word	0x00011420


	//   ....[17]....
        /*00c0*/ 	.word	0x00011490


	//   ....[18]....
        /*00c4*/ 	.word	0x00011500


	//   ....[19]....
        /*00c8*/ 	.word	0x00011570


	//----- nvinfo : EIATTR_VRC_CTA_INIT_COUNT
	.align		4
.L_1356:
        /*00cc*/ 	.byte	0x02, 0x4a
	.zero		1
	.zero		1


	//----- nvinfo : EIATTR_EXIT_INSTR_OFFSETS
	.align		4
        /*00d0*/ 	.byte	0x04, 0x1c
        /*00d2*/ 	.short	(.L_1358 - .L_1357)


	//   ....[0]....
.L_1357:
        /*00d4*/ 	.word	0x00000290


	//   ....[1]....
        /*00d8*/ 	.word	0x00010ec0


	//----- nvinfo : EIATTR_MAX_THREADS
	.align		4
.L_1358:
        /*00dc*/ 	.byte	0x04, 0x05
        /*00de*/ 	.short	(.L_1360 - .L_1359)
.L_1359:
        /*00e0*/ 	.word	0x00000080
        /*00e4*/ 	.word	0x00000001
        /*00e8*/ 	.word	0x00000001


	//----- nvinfo : EIATTR_CRS_STACK_SIZE
	.align		4
.L_1360:
        /*00ec*/ 	.byte	0x04, 0x1e
        /*00ee*/ 	.short	(.L_1362 - .L_1361)
.L_1361:
        /*00f0*/ 	.word	0x00000000


	//----- nvinfo : EIATTR_CBANK_PARAM_SIZE
	.align		4
.L_1362:
        /*00f4*/ 	.byte	0x03, 0x19
        /*00f6*/ 	.short	0x00e8


	//----- nvinfo : EIATTR_PARAM_CBANK
	.align		4
        /*00f8*/ 	.byte	0x04, 0x0a
        /*00fa*/ 	.short	(.L_1364 - .L_1363)
	.align		4
.L_1363:
        /*00fc*/ 	.word	index@(.nv.constant0._ZN10layer_norm31ln_parallel_residual_fwd_kernelINS_13Kernel_traitsIf6__halfS2_S2_fjLj512ELj1ELj4ELj1ELj16ENS_18Kernel_traits_baseILj512EfS2_S2_S2_fjLj128EEEEELb1ELb1ELb1EEEvNS_9FwdParamsE)
        /*0100*/ 	.short	0x0380
        /*0102*/ 	.short	0x00e8


	//----- nvinfo : EIATTR_SW_WAR
	.align		4
.L_1364:
        /*0104*/ 	.byte	0x04, 0x36
        /*0106*/ 	.short	(.L_1366 - .L_1365)
.L_1365:
        /*0108*/ 	.word	0x00000008
.L_1366:


//--------------------- .nv.info._ZN10layer_norm31ln_parallel_residual_fwd_kernelINS_13Kernel_traitsI6__halfS2_fS2_fjLj512ELj1ELj4ELj1ELj16ENS_18Kernel_traits_baseILj512ES2_S2_fS2_fjLj128EEEEELb0ELb0ELb0EEEvNS_9FwdParamsE --------------------------
	.section	.nv.info._ZN10layer_norm31ln_parallel_residual_fwd_kernelINS_13Kernel_traitsI6__halfS2_fS2_fjLj512ELj1ELj4ELj1ELj16ENS_18Kernel_traits_baseILj512ES2_S2_fS2_fjLj128EEEEELb0ELb0ELb0EEEvNS_9FwdParamsE,"",@"SHT_CUDA_INFO"
	.sectionflags	@""
	.align	4


	//----- nvinfo : EIATTR_CUDA_API_VERSION
	.align		4
        /*0000*/ 	.byte	0x04, 0x37
        /*0002*/ 	.short	(.L_1368 - .L_1367)
.L_1367:
        /*0004*/ 	.word	0x00000082


	//----- nvinfo : EIATTR_KPARAM_INFO
	.align		4
.L_1368:
        /*0008*/ 	.byte	0x04, 0x17
        /*000a*/ 	.short	(.L_1370 - .L_1369)
.L_1369:
        /*000c*/ 	.word	0x00000000
        /*0010*/ 	.short	0x0000
        /*0012*/ 	.short	0x0000
        /*0014*/ 	.byte	0x00, 0xf0, 0xa1, 0x03


	//----- nvinfo : EIATTR_SPARSE_MMA_MASK
	.align		4
.L_1370:
        /*0018*/ 	.byte	0x03, 0x50
        /*001a*/ 	.short	0x0000


	//----- nvinfo : EIATTR_MAXREG_COUNT
	.align		4
        /*001c*/ 	.byte	0x03, 0x1b
        /*001e*/ 	.short	0x00ff


	//----- nvinfo : EIATTR_MERCURY_ISA_VERSION
	.align		4
        /*0020*/ 	.byte	0x03, 0x5f
        /*0022*/ 	.short	0x0101


	//----- nvinfo : EIATTR_COOP_GROUP_MASK_REGIDS
	.align		4
        /*0024*/ 	.byte	0x04, 0x29
        /*0026*/ 	.short	(.L_1372 - .L_1371)


	//   ....[0]....
.L_1371:
        /*0028*/ 	.word	0xffffffff


	//   ....[1]....
        /*002c*/ 	.word	0xffffffff


	//   ....[2]....
        /*0030*/ 	.word	0xffffffff


	//   ....[3]....
        /*0034*/ 	.word	0xffffffff


	//   ....[4]....
        /*0038*/ 	.word	0xffffffff


	//   ....[5]....
        /*003c*/ 	.word	0xffffffff


	//   ....[6]....
        /*0040*/ 	.word	0xffffffff


	//   ....[7]....
        /*0044*/ 	.word	0xffffffff


	//   ....[8]....
        /*0048*/ 	.word	0xffffffff


	//   ....[9]....
        /*004c*/ 	.word	0xffffffff


	//   ....[10]....
        /*0050*/ 	.word	0x05000046


	//   ....[11]....
        /*0054*/ 	.word	0x05000046


	//   ....[12]....
        /*0058*/ 	.word	0x05000046


	//   ....[13]....
        /*005c*/ 	.word	0x05000046


	//   ....[14]....
        /*0060*/ 	.word	0x05000046


	//   ....[15]....
        /*0064*/ 	.word	0x05000046


	//   ....[16]....
        /*0068*/ 	.word	0x05000046


	//   ....[17]....
        /*006c*/ 	.word	0x05000046


	//   ....[18]....
        /*0070*/ 	.word	0x05000046


	//   ....[19]....
        /*0074*/ 	.word	0x05000046


	//----- nvinfo : EIATTR_COOP_GROUP_INSTR_OFFSETS
	.align		4
.L_1372:
        /*0078*/ 	.byte	0x04, 0x28
        /*007a*/ 	.short	(.L_1374 - .L_1373)


	//   ....[0]....
.L_1373:
        /*007c*/ 	.word	0x00001970


	//   ....[1]....
        /*0080*/ 	.word	0x00001990


	//   ....[2]....
        /*0084*/ 	.word	0x000019b0


	//   ....[3]....
        /*0088*/ 	.word	0x000019e0


	//   ....[4]....
        /*008c*/ 	.word	0x00001a00


	//   ....[5]....
        /*0090*/ 	.word	0x00001c40


	//   ....[6]....
        /*0094*/ 	.word	0x00001c60


	//   ....[7]....
        /*0098*/ 	.word	0x00001c80


	//   ....[8]....
        /*009c*/ 	.word	0x00001ca0


	//   ....[9]....
        /*00a0*/ 	.word	0x00001cc0


	//   ....[10]....
        /*00a4*/ 	.word	0x00002880


	//   ....[11]....
        /*00a8*/ 	.word	0x00002920


	//   ....[12]....
        /*00ac*/ 	.word	0x00002990


	//   ....[13]....
        /*00b0*/ 	.word	0x00002a10


	//   ....[14]....
        /*00b4*/ 	.word	0x00002a80


	//   ....[15]....
        /*00b8*/ 	.word	0x00002d00


	//   ....[16]....
        /*00bc*/ 	.word	0x00002d70


	//   ....[17]....
        /*00c0*/ 	.word	0x00002de0


	//   ....[18]....
        /*00c4*/ 	.word	0x00002e50


	//   ....[19]....
        /*00c8*/ 	.word	0x00002ec0


	//----- nvinfo : EIATTR_VRC_CTA_INIT_COUNT
	.align		4
.L_1374:
        /*00cc*/ 	.byte	0x02, 0x4a
	.zero		1
	.zero		1


	//----- nvinfo : EIATTR_EXIT_INSTR_OFFSETS
	.align		4
        /*00d0*/ 	.byte	0x04, 0x1c
        /*00d2*/ 	.short	(.L_1376 - .L_1375)


	//   ....[0]....
.L_1375:
        /*00d4*/ 	.word	0x00000970


	//   ....[1]....
        /*00d8*/ 	.word	0x00002810


	//----- nvinfo : EIATTR_MAX_THREADS
	.align		4
.L_1376:
        /*00dc*/ 	.byte	0x04, 0x05
        /*00de*/ 	.short	(.L_1378 - .L_1377)
.L_1377:
        /*00e0*/ 	.word	0x00000080
        /*00e4*/ 	.word	0x00000001
        /*00e8*/ 	.word	0x00000001


	//----- nvinfo : EIATTR_CRS_STACK_SIZE
	.align		4
.L_1378:
        /*00ec*/ 	.byte	0x04, 0x1e
        /*00ee*/ 	.short	(.L_1380 - .L_1379)
.L_1379:
        /*00f0*/ 	.word	0x00000000


	//----- nvinfo : EIATTR_CBANK_PARAM_SIZE
	.align		4
.L_1380:
        /*00f4*/ 	.byte	0x03, 0x19
        /*00f6*/ 	.short	0x00e8


	//----- nvinfo : EIATTR_PARAM_CBANK
	.align		4
        /*00f8*/ 	.byte	0x04, 0x0a
        /*00fa*/ 	.short	(.L_1382 - .L_1381)
	.align		4
.L_1381:
        /*00fc*/ 	.word	index@(.nv.constant0._ZN10layer_norm31ln_parallel_residual_fwd_kernelINS_13Kernel_traitsI6__halfS2_fS2_fjLj512ELj1ELj4ELj1ELj16ENS_18Kernel_traits_baseILj512ES2_S2_fS2_fjLj128EEEEELb0ELb0ELb0EEEvNS_9FwdParamsE)
        /*0100*/ 	.short	0x0380
        /*0102*/ 	.short	0x00e8


	//----- nvinfo : EIATTR_SW_WAR
	.align		4
.L_1382:
        /*0104*/ 	.byte	0x04, 0x36
        /*0106*/ 	.short	(.L_1384 - .L_1383)
.L_1383:
        /*0108*/ 	.word	0x00000008
.L_1384:


//--------------------- .nv.info._ZN10layer_norm31ln_parallel_residual_fwd_kernelINS_13Kernel_traitsI6__halfS2_fS2_fjLj512ELj1ELj4ELj1ELj16ENS_18Kernel_traits_baseILj512ES2_S2_fS2_fjLj128EEEEELb0ELb0ELb1EEEvNS_9FwdParamsE --------------------------
	.section	.nv.info._ZN10layer_norm31ln_parallel_residual_fwd_kernelINS_13Kernel_traitsI6__halfS2_fS2_fjLj512ELj1ELj4ELj1ELj16ENS_18Kernel_traits_baseILj512ES2_S2_fS2_fjLj128EEEEELb0ELb0ELb1EEEvNS_9FwdParamsE,"",@"SHT_CUDA_INFO"
	.sectionflags	@""
	.align	4


	//----- nvinfo : EIATTR_CUDA_API_VERSION
	.align		4
        /*0000*/ 	.byte	0x04, 0x37
        /*0002*/ 	.short	(.L_1386 - .L_1385)
.L_1385:
        /*0004*/ 	.word	0x00000082


	//----- nvinfo : EIATTR_KPARAM_INFO
	.align		4
.L_1386:
        /*0008*/ 	.byte	0x04, 0x17
        /*000a*/ 	.short	(.L_1388 - .L_1387)
.L_1387:
        /*000c*/ 	.word	0x00000000
        /*0010*/ 	.short	0x0000
        /*0012*/ 	.short	0x0000
        /*0014*/ 	.byte	0x00, 0xf0, 0xa1, 0x03


	//----- nvinfo : EIATTR_SPARSE_MMA_MASK
	.align		4
.L_1388:
        /*0018*/ 	.byte	0x03, 0x50
        /*001a*/ 	.short	0x0000


	//----- nvinfo : EIATTR_MAXREG_COUNT
	.align		4
        /*001c*/ 	.byte	0x03, 0x1b
        /*001e*/ 	.short	0x00ff


	//----- nvinfo : EIATTR_MERCURY_ISA_VERSION
	.align		4
        /*0020*/ 	.byte	0x03, 0x5f
        /*0022*/ 	.short	0x0101


	//----- nvinfo : EIATTR_COOP_GROUP_MASK_REGIDS
	.align		4
        /*0024*/ 	.byte	0x04, 0x29
        /*0026*/ 	.short	(.L_1390 - .L_1389)


	//   ....[0]....
.L_1389:
        /*0028*/ 	.word	0xffffffff


	//   ....[1]....
        /*002c*/ 	.word	0xffffffff


	//   ....[2]....
        /*0030*/ 	.word	0xffffffff


	//   ....[3]....
        /*0034*/ 	.word	0xffffffff


	//   ....[4]....
        /*0038*/ 	.word	0xffffffff


	//   ....[5]....
        /*003c*/ 	.word	0xffffffff


	//   ....[6]....
        /*0040*/ 	.word	0xffffffff


	//   ....[7]....
        /*0044*/ 	.word	0xffffffff


	//   ....[8]....
        /*0048*/ 	.word	0xffffffff


	//   ....[9]....
        /*004c*/ 	.word	0xffffffff


	//   ....[10]....
        /*0050*/ 	.word	0x05000068


	//   ....[11]....
        /*0054*/ 	.word	0x05000068


	//   ....[12]....
        /*0058*/ 	.word	0x05000068


	//   ....[13]....
        /*005c*/ 	.word	0x05000068


	//   ....[14]....
        /*0060*/ 	.word	0x05000068


	//   ....[15]....
        /*0064*/ 	.word	0x05000068


	//   ....[16]....
        /*0068*/ 	.word	0x05000068


	//   ....[17]....
        /*006c*/ 	.word	0x05000068


	//   ....[18]....
        /*0070*/ 	.word	0x05000068


	//   ....[19]....
        /*0074*/ 	.word	0x05000068


	//----- nvinfo : EIATTR_COOP_GROUP_INSTR_OFFSETS
	.align		4
.L_1390:
        /*0078*/ 	.byte	0x04, 0x28
        /*007a*/ 	.short	(.L_1392 - .L_1391)


	//   ....[0]....
.L_1391:
        /*007c*/ 	.word	0x00001af0


	//   ....[1]....
        /*0080*/ 	.word	0x00001b10


	//   ....[2]....
        /*0084*/ 	.word	0x00001b30


	//   ....[3]....
        /*0088*/ 	.word	0x00001b60


	//   ....[4]....
        /*008c*/ 	.word	0x00001b80


	//   ....[5]....
        /*0090*/ 	.word	0x00001db0


	//   ....[6]....
        /*0094*/ 	.word	0x00001dd0


	//   ....[7]....
        /*0098*/ 	.word	0x00001df0


	//   ....[8]....
        /*009c*/ 	.word	0x00001e10


	//   ....[9]....
        /*00a0*/ 	.word	0x00001e30


	//   ....[10]....
        /*00a4*/ 	.word	0x00002560


	//   ....[11]....
        /*00a8*/ 	.word	0x00002600


	//   ....[12]....
        /*00ac*/ 	.word	0x00002670


	//   ....[13]....
        /*00b0*/ 	.word	0x000026f0


	//   ....[14]....
        /*00b4*/ 	.word	0x00002760


	//   ....[15]....
        /*00b8*/ 	.word	0x000029d0


	//   ....[16]....
        /*00bc*/ 	.word	0x00002a40


	//   ....[17]....
        /*00c0*/ 	.word	0x00002ab0


	//   ....[18]....
        /*00c4*/ 	.word	0x00002b20


	//   ....[19]....
        /*00c8*/ 	.word	0x00002b90


	//----- nvinfo : EIATTR_VRC_CTA_INIT_COUNT
	.align		4
.L_1392:
        /*00cc*/ 	.byte	0x02, 0x4a
	.zero		1
	.zero		1


	//----- nvinfo : EIATTR_EXIT_INSTR_OFFSETS
	.align		4
        /*00d0*/ 	.byte	0x04, 0x1c
        /*00d2*/ 	.short	(.L_1394 - .L_1393)


	//   ....[0]....
.L_1393:
        /*00d4*/ 	.word	0x000007f0


	//   ....[1]....
        /*00d8*/ 	.word	0x000024f0


	//----- nvinfo : EIATTR_MAX_THREADS
	.align		4
.L_1394:
        /*00dc*/ 	.byte	0x04, 0x05
        /*00de*/ 	.short	(.L_1396 - .L_1395)
.L_1395:
        /*00e0*/ 	.word	0x00000080
        /*00e4*/ 	.word	0x00000001
        /*00e8*/ 	.word	0x00000001


	//----- nvinfo : EIATTR_CRS_STACK_SIZE
	.align		4
.L_1396:
        /*00ec*/ 	.byte	0x04, 0x1e
        /*00ee*/ 	.short	(.L_1398 - .L_1397)
.L_1397:
        /*00f0*/ 	.word	0x00000000


	//----- nvinfo : EIATTR_CBANK_PARAM_SIZE
	.align		4
.L_1398:
        /*00f4*/ 	.byte	0x03, 0x19
        /*00f6*/ 	.short	0x00e8


	//----- nvinfo : EIATTR_PARAM_CBANK
	.align		4
        /*00f8*/ 	.byte	0x04, 0x0a
        /*00fa*/ 	.short	(.L_1400 - .L_1399)
	.align		4
.L_1399:
        /*00fc*/ 	.word	index@(.nv.constant0._ZN10layer_norm31ln_parallel_residual_fwd_kernelINS_13Kernel_traitsI6__halfS2_fS2_fjLj512ELj1ELj4ELj1ELj16ENS_18Kernel_traits_baseILj512ES2_S2_fS2_fjLj128EEEEELb0ELb0ELb1EEEvNS_9FwdParamsE)
        /*0100*/ 	.short	0x0380
        /*0102*/ 	.short	0x00e8


	//----- nvinfo : EIATTR_SW_WAR
	.align		4
.L_1400:
        /*0104*/ 	.byte	0x04, 0x36
        /*0106*/ 	.short	(.L_1402 - .L_1401)
.L_1401:
        /*0108*/ 	.word	0x00000008
.L_1402:


//--------------------- .nv.info._ZN10layer_norm31ln_parallel_residual_fwd_kernelINS_13Kernel_traitsI6__halfS2_fS2_fjLj512ELj1ELj4ELj1ELj16ENS_18Kernel_traits_baseILj512ES2_S2_fS2_fjLj128EEEEELb0ELb1ELb0EEEvNS_9FwdParamsE --------------------------
	.section	.nv.info._ZN10layer_norm31ln_parallel_residual_fwd_kernelINS_13Kernel_traitsI6__halfS2_fS2_fjLj512ELj1ELj4ELj1ELj16ENS_18Kernel_traits_baseILj512ES2_S2_fS2_fjLj128EEEEELb0ELb1ELb0EEEvNS_9FwdParamsE,"",@"SHT_CUDA_INFO"
	.sectionflags	@""
	.align	4


	//----- nvinfo : EIATTR_CUDA_API_VERSION
	.align		4
        /*0000*/ 	.byte	0x04, 0x37
        /*0002*/ 	.short	(.L_1404 - .L_1403)
.L_1403:
        /*0004*/ 	.word	0x00000082


	//----- nvinfo : EIATTR_KPARAM_INFO
	.align		4
.L_1404:
        /*0008*/ 	.byte	0x04, 0x17
        /*000a*/ 	.short	(.L_1406 - .L_1405)
.L_1405:
        /*000c*/ 	.word	0x00000000
        /*0010*/ 	.short	0x0000
        /*0012*/ 	.short	0x0000
        /*0014*/ 	.byte	0x00, 0xf0, 0xa1, 0x03


	//----- nvinfo : EIATTR_SPARSE_MMA_MASK
	.align		4
.L_1406:
        /*0018*/ 	.byte	0x03, 0x50
        /*001a*/ 	.short	0x0000


	//----- nvinfo : EIATTR_MAXREG_COUNT
	.align		4
        /*001c*/ 	.byte	0x03, 0x1b
        /*001e*/ 	.short	0x00ff


	//----- nvinfo : EIATTR_MERCURY_ISA_VERSION
	.align		4
        /*0020*/ 	.byte	0x03, 0x5f
        /*0022*/ 	.short	0x0101


	//----- nvinfo : EIATTR_COOP_GROUP_MASK_REGIDS
	.align		4
        /*0024*/ 	.byte	0x04, 0x29
        /*0026*/ 	.short	(.L_1408 - .L_1407)


	//   ....[0]....
.L_1407:
        /*0028*/ 	.word	0xffffffff


	//   ....[1]....
        /*002c*/ 	.word	0xffffffff


	//   ....[2]....
        /*0030*/ 	.word	0xffffffff


	//   ....[3]....
        /*0034*/ 	.word	0xffffffff


	//   ....[4]....
        /*0038*/ 	.word	0xffffffff


	//   ....[5]....
        /*003c*/ 	.word	0xffffffff


	//   ....[6]....
        /*0040*/ 	.word	0xffffffff


	//   ....[7]....
        /*0044*/ 	.word	0xffffffff


	//   ....[8]....
        /*0048*/ 	.word	0xffffffff


	//   ....[9]....
        /*004c*/ 	.word	0xffffffff


	//   ....[10]....
        /*0050*/ 	.word	0x05000032


	//   ....[11]....
        /*0054*/ 	.word	0x05000032


	//   ....[12]....
        /*0058*/ 	.word	0x05000032


	//   ....[13]....
        /*005c*/ 	.word	0x05000032


	//   ....[14]....
        /*0060*/ 	.word	0x05000032


	//   ....[15]....
        /*0064*/ 	.word	0x05000032


	//   ....[16]....
        /*0068*/ 	.word	0x05000032


	//   ....[17]....
        /*006c*/ 	.word	0x05000032


	//   ....[18]....
        /*0070*/ 	.word	0x05000032


	//   ....[19]....
        /*0074*/ 	.word	0x05000032


	//----- nvinfo : EIATTR_COOP_GROUP_INSTR_OFFSETS
	.align		4
.L_1408:
        /*0078*/ 	.byte	0x04, 0x28
        /*007a*/ 	.short	(.L_1410 - .L_1409)


	//   ....[0]....
.L_1409:
        /*007c*/ 	.word	0x00001390


	//   ....[1]....
        /*0080*/ 	.word	0x000013b0


	//   ....[2]....
        /*0084*/ 	.word	0x000013d0


	//   ....[3]....
        /*0088*/ 	.word	0x000013f0


	//   ....[4]....
        /*008c*/ 	.word	0x00001420


	//   ....[5]....
        /*0090*/ 	.word	0x00001660


	//   ....[6]....
        /*0094*/ 	.word	0x00001680


	//   ....[7]....
        /*0098*/ 	.word	0x000016a0


	//   ....[8]....
        /*009c*/ 	.word	0x000016c0


	//   ....[9]....
        /*00a0*/ 	.word	0x000016e0


	//   ....[10]....
        /*00a4*/ 	.word	0x00001ec0


	//   ....[11]....
        /*00a8*/ 	.word	0x00001f60


	//   ....[12]....
        /*00ac*/ 	.word	0x00001fd0


	//   ....[13]....
        /*00b0*/ 	.word	0x00002040


	//   ....[14]....
        /*00b4*/ 	.word	0x000020c0


	//   ....[15]....
        /*00b8*/ 	.word	0x00002370


	//   ....[16]....
        /*00bc*/ 	.word	0x000023e0


	//   ....[17]....
        /*00c0*/ 	.word	0x00002450


	//   ....[18]....
        /*00c4*/ 	.word	0x000024c0


	//   ....[19]....
        /*00c8*/ 	.word	0x00002530


	//----- nvinfo : EIATTR_VRC_CTA_INIT_COUNT
	.align		4
.L_1410:
        /*00cc*/ 	.byte	0x02, 0x4a
	.zero		1
	.zero		1


	//----- nvinfo : EIATTR_EXIT_INSTR_OFFSETS
	.align		4
        /*00d0*/ 	.byte	0x04, 0x1c
        /*00d2*/ 	.short	(.L_1412 - .L_1411)


	//   ....[0]....
.L_1411:
        /*00d4*/ 	.word	0x00000390


	//   ....[1]....
        /*00d8*/ 	.word	0x00001e50


	//----- nvinfo : EIATTR_MAX_THREADS
	.align		4
.L_1412:
        /*00dc*/ 	.byte	0x04, 0x05
        /*00de*/ 	.short	(.L_1414 - .L_1413)
.L_1413:
        /*00e0*/ 	.word	0x00000080
        /*00e4*/ 	.word	0x00000001
        /*00e8*/ 	.word	0x00000001


	//----- nvinfo : EIATTR_CRS_STACK_SIZE
	.align		4
.L_1414:
        /*00ec*/ 	.byte	0x04, 0x1e
        /*00ee*/ 	.short	(.L_1416 - .L_1415)
.L_1415:
        /*00f0*/ 	.word	0x00000000


	//----- nvinfo : EIATTR_CBANK_PARAM_SIZE
	.align		4
.L_1416:
        /*00f4*/ 	.byte	0x03, 0x19
        /*00f6*/ 	.short	0x00e8


	//----- nvinfo : EIATTR_PARAM_CBANK
	.align		4
        /*00f8*/ 	.byte	0x04, 0x0a
        /*00fa*/ 	.short	(.L_1418 - .L_1417)
	.align		4
.L_1417:
        /*00fc*/ 	.word	index@(.nv.constant0._ZN10layer_norm31ln_parallel_residual_fwd_kernelINS_13Kernel_traitsI6__halfS2_fS2_fjLj512ELj1ELj4ELj1ELj16ENS_18Kernel_traits_baseILj512ES2_S2_fS2_fjLj128EEEEELb0ELb1ELb0EEEvNS_9FwdParamsE)
        /*0100*/ 	.short	0x0380
        /*0102*/ 	.short	0x00e8


	//----- nvinfo : EIATTR_SW_WAR
	.align		4
.L_1418:
        /*0104*/ 	.byte	0x04, 0x36
        /*0106*/ 	.short	(.L_1420 - .L_1419)
.L_1419:
        /*0108*/ 	.word	0x00000008
.L_1420:


//--------------------- .nv.info._ZN10layer_norm31ln_parallel_residual_fwd_kernelINS_13Kernel_traitsI6__halfS2_fS2_fjLj512ELj1ELj4ELj1ELj16ENS_18Kernel_traits_baseILj512ES2_S2_fS2_fjLj128EEEEELb0ELb1ELb1EEEvNS_9FwdParamsE --------------------------
	.section	.nv.info._ZN10layer_norm31ln_parallel_residual_fwd_kernelINS_13Kernel_traitsI6__halfS2_fS2_fjLj512ELj1ELj4ELj1ELj16ENS_18Kernel_traits_baseILj512ES2_S2_fS2_fjLj128EEEEELb0ELb1ELb1EEEvNS_9FwdParamsE,"",@"SHT_CUDA_INFO"
	.sectionflags	@""
	.align	4


	//----- nvinfo : EIATTR_CUDA_API_VERSION
	.align		4
        /*0000*/ 	.byte	0x04, 0x37
        /*0002*/ 	.short	(.L_1422 - .L_1421)
.L_1421:
        /*0004*/ 	.word	0x00000082


	//----- nvinfo : EIATTR_KPARAM_INFO
	.align		4
.L_1422:
        /*0008*/ 	.byte	0x04, 0x17
        /*000a*/ 	.short	(.L_1424 - .L_1423)
.L_1423:
        /*000c*/ 	.word	0x00000000
        /*0010*/ 	.short	0x0000
        /*0012*/ 	.short	0x0000
        /*0014*/ 	.byte	0x00, 0xf0, 0xa1, 0x03


	//----- nvinfo : EIATTR_SPARSE_MMA_MASK
	.align		4
.L_1424:
        /*0018*/ 	.byte	0x03, 0x50
        /*001a*/ 	.short	0x0000


	//----- nvinfo : EIATTR_MAXREG_COUNT
	.align		4
        /*001c*/ 	.byte	0x03, 0x1b
        /*001e*/ 	.short	0x00ff


	//----- nvinfo : EIATTR_MERCURY_ISA_VERSION
	.align		4
        /*0020*/ 	.byte	0x03, 0x5f
        /*0022*/ 	.short	0x0101


	//----- nvinfo : EIATTR_COOP_GROUP_MASK_REGIDS
	.align		4
        /*0024*/ 	.byte	0x04, 0x29
        /*0026*/ 	.short	(.L_1426 - .L_1425)


	//   ....[0]....
.L_1425:
        /*0028*/ 	.word	0xffffffff


	//   ....[1]....
        /*002c*/ 	.word	0xffffffff


	//   ....[2]....
        /*0030*/ 	.word	0xffffffff


	//   ....[3]....
        /*0034*/ 	.word	0xffffffff


	//   ....[4]....
        /*0038*/ 	.word	0xffffffff


	//   ....[5]....
        /*003c*/ 	.word	0xffffffff


	//   ....[6]....
        /*0040*/ 	.word	0xffffffff


	//   ....[7]....
        /*0044*/ 	.word	0xffffffff


	//   ....[8]....
        /*0048*/ 	.word	0xffffffff


	//   ....[9]....
        /*004c*/ 	.word	0xffffffff


	//   ....[10]....
        /*0050*/ 	.word	0x05000042


	//   ....[11]....
        /*0054*/ 	.word	0x05000042


	//   ....[12]....
        /*0058*/ 	.word	0x05000042


	//   ....[13]....
        /*005c*/ 	.word	0x05000042


	//   ....[14]....
        /*0060*/ 	.word	0x05000042


	//   ....[15]....
        /*0064*/ 	.word	0x05000042


	//   ....[16]....
        /*0068*/ 	.word	0x05000042


	//   ....[17]....
        /*006c*/ 	.word	0x05000042


	//   ....[18]....
        /*0070*/ 	.word	0x05000042


	//   ....[19]....
        /*0074*/ 	.word	0x05000042


	//----- nvinfo : EIATTR_COOP_GROUP_INSTR_OFFSETS
	.align		4
.L_1426:
        /*0078*/ 	.byte	0x04, 0x28
        /*007a*/ 	.short	(.L_1428 - .L_1427)


	//   ....[0]....
.L_1427:
        /*007c*/ 	.word	0x000013a0


	//   ....[1]....
        /*0080*/ 	.word	0x000013c0


	//   ....[2]....
        /*0084*/ 	.word	0x000013e0


	//   ....[3]....
        /*0088*/ 	.word	0x00001400


	//   ....[4]....
        /*008c*/ 	.word	0x00001420


	//   ....[5]....
        /*0090*/ 	.word	0x00001660


	//   ....[6]....
        /*0094*/ 	.word	0x00001680


	//   ....[7]....
        /*0098*/ 	.word	0x000016a0


	//   ....[8]....
        /*009c*/ 	.word	0x000016c0


	//   ....[9]....
        /*00a0*/ 	.word	0x000016e0


	//   ....[10]....
        /*00a4*/ 	.word	0x00001c40


	//   ....[11]....
        /*00a8*/ 	.word	0x00001ce0


	//   ....[12]....
        /*00ac*/ 	.word	0x00001d50


	//   ....[13]....
        /*00b0*/ 	.word	0x00001dc0


	//   ....[14]....
        /*00b4*/ 	.word	0x00001e30


	//   ....[15]....
        /*00b8*/ 	.word	0x000020d0


	//   ....[16]....
        /*00bc*/ 	.word	0x00002140


	//   ....[17]....
        /*00c0*/ 	.word	0x000021b0


	//   ....[18]....
        /*00c4*/ 	.word	0x00002220


	//   ....[19]....
        /*00c8*/ 	.word	0x00002290


	//----- nvinfo : EIATTR_VRC_CTA_INIT_COUNT
	.align		4
.L_1428:
        /*00cc*/ 	.byte	0x02, 0x4a
	.zero		1
	.zero		1


	//----- nvinfo : EIATTR_EXIT_INSTR_OFFSETS
	.align		4
        /*00d0*/ 	.byte	0x04, 0x1c
        /*00d2*/ 	.short	(.L_1430 - .L_1429)


	//   ....[0]....
.L_1429:
        /*00d4*/ 	.word	0x00000280


	//   ....[1]....
        /*00d8*/ 	.word	0x00001bd0


	//----- nvinfo : EIATTR_MAX_THREADS
	.align		4
.L_1430:
        /*00dc*/ 	.byte	0x04, 0x05
        /*00de*/ 	.short	(.L_1432 - .L_1431)
.L_1431:
        /*00e0*/ 	.word	0x00000080
        /*00e4*/ 	.word	0x00000001
        /*00e8*/ 	.word	0x00000001


	//----- nvinfo : EIATTR_CRS_STACK_SIZE
	.align		4
.L_1432:
        /*00ec*/ 	.byte	0x04, 0x1e
        /*00ee*/ 	.short	(.L_1434 - .L_1433)
.L_1433:
        /*00f0*/ 	.word	0x00000000


	//----- nvinfo : EIATTR_CBANK_PARAM_SIZE
	.align		4
.L_1434:
        /*00f4*/ 	.byte	0x03, 0x19
        /*00f6*/ 	.short	0x00e8


	//----- nvinfo : EIATTR_PARAM_CBANK
	.align		4
        /*00f8*/ 	.byte	0x04, 0x0a
        /*00fa*/ 	.short	(.L_1436 - .L_1435)
	.align		4
.L_1435:
        /*00fc*/ 	.word	index@(.nv.constant0._ZN10layer_norm31ln_parallel_residual_fwd_kernelINS_13Kernel_traitsI6__halfS2_fS2_fjLj512ELj1ELj4ELj1ELj16ENS_18Kernel_traits_baseILj512ES2_S2_fS2_fjLj128EEEEELb0ELb1ELb1EEEvNS_9FwdParamsE)
        /*0100*/ 	.short	0x0380
        /*0102*/ 	.short	0x00e8


	//----- nvinfo : EIATTR_SW_WAR
	.align		4
.L_1436:
        /*0104*/ 	.byte	0x04, 0x36
        /*0106*/ 	.short	(.L_1438 - .L_1437)
.L_1437:
        /*0108*/ 	.word	0x00000008
.L_1438:


//--------------------- .nv.info._ZN10layer_norm31ln_parallel_residual_fwd_kernelINS_13Kernel_traitsI6__halfS2_fS2_fjLj512ELj1ELj4ELj1ELj16ENS_18Kernel_traits_baseILj512ES2_S2_fS2_fjLj128EEEEELb1ELb0ELb0EEEvNS_9FwdParamsE --------------------------
	.section	.nv.info._ZN10layer_norm31ln_parallel_residual_fwd_kernelINS_13Kernel_traitsI6__halfS2_fS2_fjLj512ELj1ELj4ELj1ELj16ENS_18Kernel_traits_baseILj512ES2_S2_fS2_fjLj128EEEEELb1ELb0ELb0EEEvNS_9FwdParamsE,"",@"SHT_CUDA_INFO"
	.sectionflags	@""
	.align	4


	//----- nvinfo : EIATTR_CUDA_API_VERSION
	.align		4
        /*0000*/ 	.byte	0x04, 0x37
        /*0002*/ 	.short	(.L_1440 - .L_1439)
.L_1439:
        /*0004*/ 	.word	0x00000082


	//----- nvinfo : EIATTR_KPARAM_INFO
	.align		4
.L_1440:
        /*0008*/ 	.byte	0x04, 0x17
        /*000a*/ 	.short	(.L_1442 - .L_1441)
.L_1441:
        /*000c*/ 	.word	0x00000000
        /*0010*/ 	.short	0x0000
        /*0012*/ 	.short	0x0000
        /*0014*/ 	.byte	0x00, 0xf0, 0xa1, 0x03


	//----- nvinfo : EIATTR_SPARSE_MMA_MASK
	.align		4
.L_1442:
        /*0018*/ 	.byte	0x03, 0x50
        /*001a*/ 	.short	0x0000


	//----- nvinfo : EIATTR_MAXREG_COUNT
	.align		4
        /*001c*/ 	.byte	0x03, 0x1b
        /*001e*/ 	.short	0x00ff


	//----- nvinfo : EIATTR_MERCURY_ISA_VERSION
	.align		4
        /*0020*/ 	.byte	0x03, 0x5f
        /*0022*/ 	.short	0x0101


	//----- nvinfo : EIATTR_COOP_GROUP_MASK_REGIDS
	.align		4
        /*0024*/ 	.byte	0x04, 0x29
        /*0026*/ 	.short	(.L_1444 - .L_1443)


	//   ....[0]....
.L_1443:
        /*0028*/ 	.word	0xffffffff


	//   ....[1]....
        /*002c*/ 	.word	0xffffffff


	//   ....[2]....
        /*0030*/ 	.word	0xffffffff


	//   ....[3]....
        /*0034*/ 	.word	0xffffffff


	//   ....[4]....
        /*0038*/ 	.word	0xffffffff


	//   ....[5]....
        /*003c*/ 	.word	0xffffffff


	//   ....[6]....
        /*0040*/ 	.word	0xffffffff


	//   ....[7]....
        /*0044*/ 	.word	0xffffffff


	//   ....[8]....
        /*0048*/ 	.word	0xffffffff


	//   ....[9]....
        /*004c*/ 	.word	0xffffffff


	//   ....[10]....
        /*0050*/ 	.word	0x05000057


	//   ....[11]....
        /*0054*/ 	.word	0x05000057


	//   ....[12]....
        /*0058*/ 	.word	0x05000057


	//   ....[13]....
        /*005c*/ 	.word	0x05000057


	//   ....[14]....
        /*0060*/ 	.word	0x05000057


	//   ....[15]....
        /*0064*/ 	.word	0x05000057


	//   ....[16]....
        /*0068*/ 	.word	0x05000057


	//   ....[17]....
        /*006c*/ 	.word	0x05000057


	//   ....[18]....
        /*0070*/ 	.word	0x05000057


	//   ....[19]....
        /*0074*/ 	.word	0x05000057


	//----- nvinfo : EIATTR_COOP_GROUP_INSTR_OFFSETS
	.align		4
.L_1444:
        /*0078*/ 	.byte	0x04, 0x28
        /*007a*/ 	.short	(.L_1446 - .L_1445)


	//   ....[0]....
.L_1445:
        /*007c*/ 	.word	0x00010870


	//   ....[1]....
        /*0080*/ 	.word	0x00010890


	//   ....[2]....
        /*0084*/ 	.word	0x000108b0


	//   ....[3]....
        /*0088*/ 	.word	0x000108e0


	//   ....[4]....
        /*008c*/ 	.word	0x00010900


	//   ....[5]....
        /*0090*/ 	.word	0x00010b40


	//   ....[6]....
        /*0094*/ 	.word	0x00010b60


	//   ....[7]....
        /*0098*/ 	.word	0x00010b80


	//   ....[8]....
        /*009c*/ 	.word	0x00010ba0


	//   ....[9]....
        /*00a0*/ 	.word	0x00010bc0


	//   ....[10]....
        /*00a4*/ 	.word	0x000117b0


	//   ....[11]....
        /*00a8*/ 	.word	0x00011850


	//   ....[12]....
        /*00ac*/ 	.word	0x000118c0


	//   ....[13]....
        /*00b0*/ 	.word	0x00011940


	//   ....[14]....
        /*00b4*/ 	.word	0x000119b0


	//   ....[15]....
        /*00b8*/ 	.word	0x00011c30


	//   ....[16]....
        /*00bc*/ 	.word	0x00011ca0


	//   ....[17]....
        /*00c0*/ 	.word	0x00011d10


	//   ....[18]....
        /*00c4*/ 	.word	0x00011d80


	//   ....[19]....
        /*00c8*/ 	.word	0x00011df0


	//----- nvinfo : EIATTR_VRC_CTA_INIT_COUNT
	.align		4
.L_1446:
        /*00cc*/ 	.byte	0x02, 0x4a
	.zero		1
	.zero		1


	//----- nvinfo : EIATTR_EXIT_INSTR_OFFSETS
	.align		4
        /*00d0*/ 	.byte	0x04, 0x1c
        /*00d2*/ 	.short	(.L_1448 - .L_1447)


	//   ....[0]....
.L_1447:
        /*00d4*/ 	.word	0x00000bd0


	//   ....[1]....
        /*00d8*/ 	.word	0x00011740


	//----- nvinfo : EIATTR_MAX_THREADS
	.align		4
.L_1448:
        /*00dc*/ 	.byte	0x04, 0x05
        /*00de*/ 	.short	(.L_1450 - .L_1449)
.L_1449:
        /*00e0*/ 	.word	0x00000080
        /*00e4*/ 	.word	0x00000001
        /*00e8*/ 	.word	0x00000001


	//----- nvinfo : EIATTR_CRS_STACK_SIZE
	.align		4
.L_1450:
        /*00ec*/ 	.byte	0x04, 0x1e
        /*00ee*/ 	.short	(.L_1452 - .L_1451)
.L_1451:
        /*00f0*/ 	.word	0x00000000


	//----- nvinfo : EIATTR_CBANK_PARAM_SIZE
	.align		4
.L_1452:
        /*00f4*/ 	.byte	0x03, 0x19
        /*00f6*/ 	.short	0x00e8


	//----- nvinfo : EIATTR_PARAM_CBANK
	.align		4
        /*00f8*/ 	.byte	0x04, 0x0a
        /*00fa*/ 	.short	(.L_1454 - .L_1453)
	.align		4
.L_1453:
        /*00fc*/ 	.word	index@(.nv.constant0._ZN10layer_norm31ln_parallel_residual_fwd_kernelINS_13Kernel_traitsI6__halfS2_fS2_fjLj512ELj1ELj4ELj1ELj16ENS_18Kernel_traits_baseILj512ES2_S2_fS2_fjLj128EEEEELb1ELb0ELb0EEEvNS_9FwdParamsE)
        /*0100*/ 	.short	0x0380
        /*0102*/ 	.short	0x00e8


	//----- nvinfo : EIATTR_SW_WAR
	.align		4
.L_1454:
        /*0104*/ 	.byte	0x04, 0x36
        /*0106*/ 	.short	(.L_1456 - .L_1455)
.L_1455:
        /*0108*/ 	.word	0x00000008
.L_1456:


//--------------------- .nv.info._ZN10layer_norm31ln_parallel_residual_fwd_kernelINS_13Kernel_traitsI6__halfS2_fS2_fjLj512ELj1ELj4ELj1ELj16ENS_18Kernel_traits_baseILj512ES2_S2_fS2_fjLj128EEEEELb1ELb0ELb1EEEvNS_9FwdParamsE --------------------------
	.section	.nv.info._ZN10layer_norm31ln_parallel_residual_fwd_kernelINS_13Kernel_traitsI6__halfS2_fS2_fjLj512ELj1ELj4ELj1ELj16ENS_18Kernel_traits_baseILj512ES2_S2_fS2_fjLj128EEEEELb1ELb0ELb1EEEvNS_9FwdParamsE,"",@"SHT_CUDA_INFO"
	.sectionflags	@""
	.align	4


	//----- nvinfo : EIATTR_CUDA_API_VERSION
	.align		4
        /*0000*/ 	.byte	0x04, 0x37
        /*0002*/ 	.short	(.L_1458 - .L_1457)
.L_1457:
        /*0004*/ 	.word	0x00000082


	//----- nvinfo : EIATTR_KPARAM_INFO
	.align		4
.L_1458:
        /*0008*/ 	.byte	0x04, 0x17
        /*000a*/ 	.short	(.L_1460 - .L_1459)
.L_1459:
        /*000c*/ 	.word	0x00000000
        /*0010*/ 	.short	0x0000
        /*0012*/ 	.short	0x0000
        /*0014*/ 	.byte	0x00, 0xf0, 0xa1, 0x03


	//----- nvinfo : EIATTR_SPARSE_MMA_MASK
	.align		4
.L_1460:
        /*0018*/ 	.byte	0x03, 0x50
        /*001a*/ 	.short	0x0000


	//----- nvinfo : EIATTR_MAXREG_COUNT
	.align		4
        /*001c*/ 	.byte	0x03, 0x1b
        /*001e*/ 	.short	0x00ff


	//----- nvinfo : EIATTR_MERCURY_ISA_VERSION
	.align		4
        /*0020*/ 	.byte	0x03, 0x5f
        /*0022*/ 	.short	0x0101


	//----- nvinfo : EIATTR_COOP_GROUP_MASK_REGIDS
	.align		4
        /*0024*/ 	.byte	0x04, 0x29
        /*0026*/ 	.short	(.L_1462 - .L_1461)


	//   ....[0]....
.L_1461:
        /*0028*/ 	.word	0xffffffff


	//   ....[1]....
        /*002c*/ 	.word	0xffffffff


	//   ....[2]....
        /*0030*/ 	.word	0xffffffff


	//   ....[3]....
        /*0034*/ 	.word	0xffffffff


	//   ....[4]....
        /*0038*/ 	.word	0xffffffff


	//   ....[5]....
        /*003c*/ 	.word	0xffffffff


	//   ....[6]....
        /*0040*/ 	.word	0xffffffff


	//   ....[7]....
        /*0044*/ 	.word	0xffffffff


	//   ....[8]....
        /*0048*/ 	.word	0xffffffff


	//   ....[9]....
        /*004c*/ 	.word	0xffffffff


	//   ....[10]....
        /*0050*/ 	.word	0x05000042


	//   ....[11]....
        /*0054*/ 	.word	0x05000042


	//   ....[12]....
        /*0058*/ 	.word	0x05000042


	//   ....[13]....
        /*005c*/ 	.word	0x05000042


	//   ....[14]....
        /*0060*/ 	.word	0x05000042


	//   ....[15]....
        /*0064*/ 	.word	0x05000042


	//   ....[16]....
        /*0068*/ 	.word	0x05000042


	//   ....[17]....
        /*006c*/ 	.word	0x05000042


	//   ....[18]....
        /*0070*/ 	.word	0x05000042


	//   ....[19]....
        /*0074*/ 	.word	0x05000042


	//----- nvinfo : EIATTR_COOP_GROUP_INSTR_OFFSETS
	.align		4
.L_1462:
        /*0078*/ 	.byte	0x04, 0x28
        /*007a*/ 	.short	(.L_1464 - .L_1463)


	//   ....[0]....
.L_1463:
        /*007c*/ 	.word	0x00010610


	//   ....[1]....
        /*0080*/ 	.word	0x00010640


	//   ....[2]....
        /*0084*/ 	.word	0x00010660


	//   ....[3]....
        /*0088*/ 	.word	0x00010680


	//   ....[4]....
        /*008c*/ 	.word	0x000106a0


	//   ....[5]....
        /*0090*/ 	.word	0x000108d0


	//   ....[6]....
        /*0094*/ 	.word	0x000108f0


	//   ....[7]....
        /*0098*/ 	.word	0x00010910


	//   ....[8]....
        /*009c*/ 	.word	0x00010930


	//   ....[9]....
        /*00a0*/ 	.word	0x00010950


	//   ....[10]....
        /*00a4*/ 	.word	0x000110b0


	//   ....[11]....
        /*00a8*/ 	.word	0x00011140


	//   ....[12]....
        /*00ac*/ 	.word	0x000111a0


	//   ....[13]....
        /*00b0*/ 	.word	0x00011200


	//   ....[14]....
        /*00b4*/ 	.word	0x00011260


	//   ....[15]....
        /*00b8*/ 	.word	0x000114d0


	//   ....[16]....
        /*00bc*/ 	.word	0x00011530


	//   ....[17]....
        /*00c0*/ 	.word	0x00011590


	//   ....[18]....
        /*00c4*/ 	.word	0x000115f0


	//   ....[19]....
        /*00c8*/ 	.word	0x00011650


	//----- nvinfo : EIATTR_VRC_CTA_INIT_COUNT
	.align		4
.L_1464:
        /*00cc*/ 	.byte	0x02, 0x4a
	.zero		1
	.zero		1


	//----- nvinfo : EIATTR_EXIT_INSTR_OFFSETS
	.align		4
        /*00d0*/ 	.byte	0x04, 0x1c
        /*00d2*/ 	.short	(.L_1466 - .L_1465)


	//   ....[0]....
.L_1465:
        /*00d4*/ 	.word	0x00000960


	//   ....[1]....
        /*00d8*/ 	.word	0x00011040


	//----- nvinfo : EIATTR_MAX_THREADS
	.align		4
.L_1466:
        /*00dc*/ 	.byte	0x04, 0x05
        /*00de*/ 	.short	(.L_1468 - .L_1467)
.L_1467:
        /*00e0*/ 	.word	0x00000080
        /*00e4*/ 	.word	0x00000001
        /*00e8*/ 	.word	0x00000001


	//----- nvinfo : EIATTR_CRS_STACK_SIZE
	.align		4
.L_1468:
        /*00ec*/ 	.byte	0x04, 0x1e
        /*00ee*/ 	.short	(.L_1470 - .L_1469)
.L_1469:
        /*00f0*/ 	.word	0x00000000


	//----- nvinfo : EIATTR_CBANK_PARAM_SIZE
	.align		4
.L_1470:
        /*00f4*/ 	.byte	0x03, 0x19
        /*00f6*/ 	.short	0x00e8


	//----- nvinfo : EIATTR_PARAM_CBANK
	.align		4
        /*00f8*/ 	.byte	0x04, 0x0a
        /*00fa*/ 	.short	(.L_1472 - .L_1471)
	.align		4
.L_1471:
        /*00fc*/ 	.word	index@(.nv.constant0._ZN10layer_norm31ln_parallel_residual_fwd_kernelINS_13Kernel_traitsI6__halfS2_fS2_fjLj512ELj1ELj4ELj1ELj16ENS_18Kernel_traits_baseILj512ES2_S2_fS2_fjLj128EEEEELb1ELb0ELb1EEEvNS_9FwdParamsE)
        /*0100*/ 	.short	0x0380
        /*0102*/ 	.short	0x00e8


	//----- nvinfo : EIATTR_SW_WAR
	.align		4
.L_1472:
        /*0104*/ 	.byte	0x04, 0x36
        /*0106*/ 	.short	(.L_1474 - .L_1473)
.L_1473:
        /*0108*/ 	.word	0x00000008
.L_1474:


//--------------------- .nv.info._ZN10layer_norm31ln_parallel_residual_fwd_kernelINS_13Kernel_traitsI6__halfS2_fS2_fjLj512ELj1ELj4ELj1ELj16ENS_18Kernel_traits_baseILj512ES2_S2_fS2_fjLj128EEEEELb1ELb1ELb0EEEvNS_9FwdParamsE --------------------------
	.section	.nv.info._ZN10layer_norm31ln_parallel_residual_fwd_kernelINS_13Kernel_traitsI6__halfS2_fS2_fjLj512ELj1ELj4ELj1ELj16ENS_18Kernel_traits_baseILj512ES2_S2_fS2_fjLj128EEEEELb1ELb1ELb0EEEvNS_9FwdParamsE,"",@"SHT_CUDA_INFO"
	.sectionflags	@""
	.align	4


	//----- nvinfo : EIATTR_CUDA_API_VERSION
	.align		4
        /*0000*/ 	.byte	0x04, 0x37
        /*0002*/ 	.short	(.L_1476 - .L_1475)
.L_1475:
        /*0004*/ 	.word	0x00000082


	//----- nvinfo : EIATTR_KPARAM_INFO
	.align		4
.L_1476:
        /*0008*/ 	.byte	0x04, 0x17
        /*000a*/ 	.short	(.L_1478 - .L_1477)
.L_1477:
        /*000c*/ 	.word	0x00000000
        /*0010*/ 	.short	0x0000
        /*0012*/ 	.short	0x0000
        /*0014*/ 	.byte	0x00, 0xf0, 0xa1, 0x03


	//----- nvinfo : EIATTR_SPARSE_MMA_MASK
	.align		4
.L_1478:
        /*0018*/ 	.byte	0x03, 0x50
        /*001a*/ 	.short	0x0000


	//----- nvinfo : EIATTR_MAXREG_COUNT
	.align		4
        /*001c*/ 	.byte	0x03, 0x1b
        /*001e*/ 	.short	0x00ff


	//----- nvinfo : EIATTR_MERCURY_ISA_VERSION
	.align		4
        /*0020*/ 	.byte	0x03, 0x5f
        /*0022*/ 	.short	0x0101


	//----- nvinfo : EIATTR_COOP_GROUP_MASK_REGIDS
	.align		4
        /*0024*/ 	.byte	0x04, 0x29
        /*0026*/ 	.short	(.L_1480 - .L_1479)


	//   ....[0]....
.L_1479:
        /*0028*/ 	.word	0xffffffff


	//   ....[1]....
        /*002c*/ 	.word	0xffffffff


	//   ....[2]....
        /*0030*/ 	.word	0xffffffff


	//   ....[3]....
        /*0034*/ 	.word	0xffffffff


	//   ....[4]....
        /*0038*/ 	.word	0xffffffff


	//   ....[5]....
        /*003c*/ 	.word	0xffffffff


	//   ....[6]....
        /*0040*/ 	.word	0xffffffff


	//   ....[7]....
        /*0044*/ 	.word	0xffffffff


	//   ....[8]....
        /*0048*/ 	.word	0xffffffff


	//   ....[9]....
        /*004c*/ 	.word	0xffffffff


	//   ....[10]....
        /*0050*/ 	.word	0x05000037


	//   ....[11]....
        /*0054*/ 	.word	0x05000037


	//   ....[12]....
        /*0058*/ 	.word	0x05000037


	//   ....[13]....
        /*005c*/ 	.word	0x05000037


	//   ....[14]....
        /*0060*/ 	.word	0x05000037


	//   ....[15]....
        /*0064*/ 	.word	0x05000037


	//   ....[16]....
        /*0068*/ 	.word	0x05000037


	//   ....[17]....
        /*006c*/ 	.word	0x05000037


	//   ....[18]....
        /*0070*/ 	.word	0x05000037


	//   ....[19]....
        /*0074*/ 	.word	0x05000037


	//----- nvinfo : EIATTR_COOP_GROUP_INSTR_OFFSETS
	.align		4
.L_1480:
        /*0078*/ 	.byte	0x04, 0x28
        /*007a*/ 	.short	(.L_1482 - .L_1481)


	//   ....[0]....
.L_1481:
        /*007c*/ 	.word	0x00010380


	//   ....[1]....
        /*0080*/ 	.word	0x000103b0


	//   ....[2]....
        /*0084*/ 	.word	0x000103d0


	//   ....[3]....
        /*0088*/ 	.word	0x000103f0


	//   ....[4]....
        /*008c*/ 	.word	0x00010410


	//   ....[5]....
        /*0090*/ 	.word	0x00010650


	//   ....[6]....
        /*0094*/ 	.word	0x00010670


	//   ....[7]....
        /*0098*/ 	.word	0x00010690


	//   ....[8]....
        /*009c*/ 	.word	0x000106b0


	//   ....[9]....
        /*00a0*/ 	.word	0x000106d0


	//   ....[10]....
        /*00a4*/ 	.word	0x00010ee0


	//   ....[11]....
        /*00a8*/ 	.word	0x00010f80


	//   ....[12]....
        /*00ac*/ 	.word	0x00010fe0


	//   ....[13]....
        /*00b0*/ 	.word	0x00011040


	//   ....[14]....
        /*00b4*/ 	.word	0x00011090


	//   ....[15]....
        /*00b8*/ 	.word	0x00011320


	//   ....[16]....
        /*00bc*/ 	.word	0x00011380


	//   ....[17]....
        /*00c0*/ 	.word	0x000113e0


	//   ....[18]....
        /*00c4*/ 	.word	0x00011440


	//   ....[19]....
        /*00c8*/ 	.word	0x000114a0


	//----- nvinfo : EIATTR_VRC_CTA_INIT_COUNT
	.align		4
.L_1482:
        /*00cc*/ 	.byte	0x02, 0x4a
	.zero		1
	.zero		1


	//----- nvinfo : EIATTR_EXIT_INSTR_OFFSETS
	.align		4
        /*00d0*/ 	.byte	0x04, 0x1c
        /*00d2*/ 	.short	(.L_1484 - .L_1483)


	//   ....[0]....
.L_1483:
        /*00d4*/ 	.word	0x000005f0


	//   ....[1]....
        /*00d8*/ 	.word	0x00010e70


	//----- nvinfo : EIATTR_MAX_THREADS
	.align		4
.L_1484:
        /*00dc*/ 	.byte	0x04, 0x05
        /*00de*/ 	.short	(.L_1486 - .L_1485)
.L_1485:
        /*00e0*/ 	.word	0x00000080
        /*00e4*/ 	.word	0x00000001
        /*00e8*/ 	.word	0x00000001


	//----- nvinfo : EIATTR_CRS_STACK_SIZE
	.align		4
.L_1486:
        /*00ec*/ 	.byte	0x04, 0x1e
        /*00ee*/ 	.short	(.L_1488 - .L_1487)
.L_1487:
        /*00f0*/ 	.word	0x00000000


	//----- nvinfo : EIATTR_CBANK_PARAM_SIZE
	.align		4
.L_1488:
        /*00f4*/ 	.byte	0x03, 0x19
        /*00f6*/ 	.short	0x00e8


	//----- nvinfo : EIATTR_PARAM_CBANK
	.align		4
        /*00f8*/ 	.byte	0x04, 0x0a
        /*00fa*/ 	.short	(.L_1490 - .L_1489)
	.align		4
.L_1489:
        /*00fc*/ 	.word	index@(.nv.constant0._ZN10layer_norm31ln_parallel_residual_fwd_kernelINS_13Kernel_traitsI6__halfS2_fS2_fjLj512ELj1ELj4ELj1ELj16ENS_18Kernel_traits_baseILj512ES2_S2_fS2_fjLj128EEEEELb1ELb1ELb0EEEvNS_9FwdParamsE)
        /*0100*/ 	.short	0x0380
        /*0102*/ 	.short	0x00e8


	//----- nvinfo : EIATTR_SW_WAR
	.align		4
.L_1490:
        /*0104*/ 	.byte	0x04, 0x36
        /*0106*/ 	.short	(.L_1492 - .L_1491)
.L_1491:
        /*0108*/ 	.word	0x00000008
.L_1492:


//--------------------- .nv.info._ZN10layer_norm31ln_parallel_residual_fwd_kernelINS_13Kernel_traitsI6__halfS2_fS2_fjLj512ELj1ELj4ELj1ELj16ENS_18Kernel_traits_baseILj512ES2_S2_fS2_fjLj128EEEEELb1ELb1ELb1EEEvNS_9FwdParamsE --------------------------
	.section	.nv.info._ZN10layer_norm31ln_parallel_residual_fwd_kernelINS_13Kernel_traitsI6__halfS2_fS2_fjLj512ELj1ELj4ELj1ELj16ENS_18Kernel_traits_baseILj512ES2_S2_fS2_fjLj128EEEEELb1ELb1ELb1EEEvNS_9FwdParamsE,"",@"SHT_CUDA_INFO"
	.sectionflags	@""
	.align	4


	//----- nvinfo : EIATTR_CUDA_API_VERSION
	.align		4
        /*0000*/ 	.byte	0x04, 0x37
        /*0002*/ 	.short	(.L_1494 - .L_1493)
.L_1493:
        /*0004*/ 	.word	0x00000082


	//----- nvinfo : EIATTR_KPARAM_INFO
	.align		4
.L_1494:
        /*0008*/ 	.byte	0x04, 0x17
        /*000a*/ 	.short	(.L_1496 - .L_1495)
.L_1495:
        /*000c*/ 	.word	0x00000000
        /*0010*/ 	.short	0x0000
        /*0012*/ 	.short	0x0000
        /*0014*/ 	.byte	0x00, 0xf0, 0xa1, 0x03


	//----- nvinfo : EIATTR_SPARSE_MMA_MASK
	.align		4
.L_1496:
        /*0018*/ 	.byte	0x03, 0x50
        /*001a*/ 	.short	0x0000


	//----- nvinfo : EIATTR_MAXREG_COUNT
	.align		4
        /*001c*/ 	.byte	0x03, 0x1b
        /*001e*/ 	.short	0x00ff


	//----- nvinfo : EIATTR_MERCURY_ISA_VERSION
	.align		4
        /*0020*/ 	.byte	0x03, 0x5f
        /*0022*/ 	.short	0x0101


	//----- nvinfo : EIATTR_COOP_GROUP_MASK_REGIDS
	.align		4
        /*0024*/ 	.byte	0x04, 0x29
        /*0026*/ 	.short	(.L_1498 - .L_1497)


	//   ....[0]....
.L_1497:
        /*0028*/ 	.word	0xffffffff


	//   ....[1]....
        /*002c*/ 	.word	0xffffffff


	//   ....[2]....
        /*0030*/ 	.word	0xffffffff


	//   ....[3]....
        /*0034*/ 	.word	0xffffffff


	//   ....[4]....
        /*0038*/ 	.word	0xffffffff


	//   ....[5]....
        /*003c*/ 	.word	0xffffffff


	//   ....[6]....
        /*0040*/ 	.word	0xffffffff


	//   ....[7]....
        /*0044*/ 	.word	0xffffffff


	//   ....[8]....
        /*0048*/ 	.word	0xffffffff


	//   ....[9]....
        /*004c*/ 	.word	0xffffffff


	//   ....[10]....
        /*0050*/ 	.word	0x05000033


	//   ....[11]....
        /*0054*/ 	.word	0x05000033


	//   ....[12]....
        /*0058*/ 	.word	0x05000033


	//   ....[13]....
        /*005c*/ 	.word	0x05000033


	//   ....[14]....
        /*0060*/ 	.word	0x05000033


	//   ....[15]....
        /*0064*/ 	.word	0x05000033


	//   ....[16]....
        /*0068*/ 	.word	0x05000033


	//   ....[17]....
        /*006c*/ 	.word	0x05000033


	//   ....[18]....
        /*0070*/ 	.word	0x05000033


	//   ....[19]....
        /*0074*/ 	.word	0x05000033


	//----- nvinfo : EIATTR_COOP_GROUP_INSTR_OFFSETS
	.align		4
.L_1498:
        /*0078*/ 	.byte	0x04, 0x28
        /*007a*/ 	.short	(.L_1500 - .L_1499)


	//   ....[0]....
.L_1499:
        /*007c*/ 	.word	0x0000fe90


	//   ....[1]....
        /*0080*/ 	.word	0x0000fec0


	//   ....[2]....
        /*0084*/ 	.word	0x0000fee0


	//   ....[3]....
        /*0088*/ 	.word	0x0000ff00


	//   ....[4]....
        /*008c*/ 	.word	0x0000ff20


	//   ....[5]....
        /*0090*/ 	.word	0x00010150


	//   ....[6]....
        /*0094*/ 	.word	0x00010170


	//   ....[7]....
        /*0098*/ 	.word	0x00010190


	//   ....[8]....
        /*009c*/ 	.word	0x000101b0


	//   ....[9]....
        /*00a0*/ 	.word	0x000101d0


	//   ....[10]....
        /*00a4*/ 	.word	0x00010750


	//   ....[11]....
        /*00a8*/ 	.word	0x000107e0


	//   ....[12]....
        /*00ac*/ 	.word	0x00010840


	//   ....[13]....
        /*00b0*/ 	.word	0x000108a0


	//   ....[14]....
        /*00b4*/ 	.word	0x00010900


	//   ....[15]....
        /*00b8*/ 	.word	0x00010b70


	//   ....[16]....
        /*00bc*/ 	.word	0x00010bd0


	//   ....[17]....
        /*00c0*/ 	.word	0x00010c30


	//   ....[18]....
        /*00c4*/ 	.word	0x00010c90


	//   ....[19]....
        /*00c8*/ 	.word	0x00010cf0


	//----- nvinfo : EIATTR_VRC_CTA_INIT_COUNT
	.align		4
.L_1500:
        /*00cc*/ 	.byte	0x02, 0x4a
	.zero		1
	.zero		1


	//----- nvinfo : EIATTR_EXIT_INSTR_OFFSETS
	.align		4
        /*00d0*/ 	.byte	0x04, 0x1c
        /*00d2*/ 	.short	(.L_1502 - .L_1501)


	//   ....[0]....
.L_1501:
        /*00d4*/ 	.word	0x00000250


	//   ....[1]....
        /*00d8*/ 	.word	0x000106e0


	//----- nvinfo : EIATTR_MAX_THREADS
	.align		4
.L_1502:
        /*00dc*/ 	.byte	0x04, 0x05
        /*00de*/ 	.short	(.L_1504 - .L_1503)
.L_1503:
        /*00e0*/ 	.word	0x00000080
        /*00e4*/ 	.word	0x00000001
        /*00e8*/ 	.word	0x00000001


	//----- nvinfo : EIATTR_CRS_STACK_SIZE
	.align		4
.L_1504:
        /*00ec*/ 	.byte	0x04, 0x1e
        /*00ee*/ 	.short	(.L_1506 - .L_1505)
.L_1505:
        /*00f0*/ 	.word	0x00000000


	//----- nvinfo : EIATTR_CBANK_PARAM_SIZE
	.align		4
.L_1506:
        /*00f4*/ 	.byte	0x03, 0x19
        /*00f6*/ 	.short	0x00e8


	//----- nvinfo : EIATTR_PARAM_CBANK
	.align		4
        /*00f8*/ 	.byte	0x04, 0x0a
        /*00fa*/ 	.short	(.L_1508 - .L_1507)
	.align		4
.L_1507:
        /*00fc*/ 	.word	index@(.nv.constant0._ZN10layer_norm31ln_parallel_residual_fwd_kernelINS_13Kernel_traitsI6__halfS2_fS2_fjLj512ELj1ELj4ELj1ELj16ENS_18Kernel_traits_baseILj512ES2_S2_fS2_fjLj128EEEEELb1ELb1ELb1EEEvNS_9FwdParamsE)
        /*0100*/ 	.short	0x0380
        /*0102*/ 	.short	0x00e8


	//----- nvinfo : EIATTR_SW_WAR
	.align		4
.L_1508:
        /*0104*/ 	.byte	0x04, 0x36
        /*0106*/ 	.short	(.L_1510 - .L_1509)
.L_1509:
        /*0108*/ 	.word	0x00000008
.L_1510:


//--------------------- .nv.info._ZN10layer_norm31ln_parallel_residual_fwd_kernelINS_13Kernel_traitsIf6__halffS2_fjLj512ELj1ELj4ELj1ELj16ENS_18Kernel_traits_baseILj512EfS2_fS2_fjLj128EEEEELb0ELb0ELb0EEEvNS_9FwdParamsE --------------------------
	.section	.nv.info._ZN10layer_norm31ln_parallel_residual_fwd_kernelINS_13Kernel_traitsIf6__halffS2_fjLj512ELj1ELj4ELj1ELj16ENS_18Kernel_traits_baseILj512EfS2_fS2_fjLj128EEEEELb0ELb0ELb0EEEvNS_9FwdParamsE,"",@"SHT_CUDA_INFO"
	.sectionflags	@""
	.align	4


	//----- nvinfo : EIATTR_CUDA_API_VERSION
	.align		4
        /*0000*/ 	.byte	0x04, 0x37
        /*0002*/ 	.short	(.L_1512 - .L_1511)
.L_1511:
        /*0004*/ 	.word	0x00000082


	//----- nvinfo : EIATTR_KPARAM_INFO
	.align		4
.L_1512:
        /*0008*/ 	.byte	0x04, 0x17
        /*000a*/ 	.short	(.L_1514 - .L_1513)
.L_1513:
        /*000c*/ 	.word	0x00000000
        /*0010*/ 	.short	0x0000
        /*0012*/ 	.short	0x0000
        /*0014*/ 	.byte	0x00, 0xf0, 0xa1, 0x03


	//----- nvinfo : EIATTR_SPARSE_MMA_MASK
	.align		4
.L_1514:
        /*0018*/ 	.byte	0x03, 0x50
        /*001a*/ 	.short	0x0000


	//----- nvinfo : EIATTR_MAXREG_COUNT
	.align		4
        /*001c*/ 	.byte	0x03, 0x1b
        /*001e*/ 	.short	0x00ff


	//----- nvinfo : EIATTR_MERCURY_ISA_VERSION
	.align		4
        /*0020*/ 	.byte	0x03, 0x5f
        /*0022*/ 	.short	0x0101


	//----- nvinfo : EIATTR_COOP_GROUP_MASK_REGIDS
	.align		4
        /*0024*/ 	.byte	0x04, 0x29
        /*0026*/ 	.short	(.L_1516 - .L_1515)


	//   ....[0]....
.L_1515:
        /*0028*/ 	.word	0xffffffff


	//   ....[1]....
        /*002c*/ 	.word	0xffffffff


	//   ....[2]....
        /*0030*/ 	.word	0xffffffff


	//   ....[3]....
        /*0034*/ 	.word	0xffffffff


	//   ....[4]....
        /*0038*/ 	.word	0xffffffff


	//   ....[5]....
        /*003c*/ 	.word	0xffffffff


	//   ....[6]....
        /*0040*/ 	.word	0xffffffff


	//   ....[7]....
        /*0044*/ 	.word	0xffffffff


	//   ....[8]....
        /*0048*/ 	.word	0xffffffff


	//   ....[9]....
        /*004c*/ 	.word	0xffffffff


	//   ....[10]....
        /*0050*/ 	.word	0x05000066


	//   ....[11]....
        /*0054*/ 	.word	0x05000066


	//   ....[12]....
        /*0058*/ 	.word	0x05000066


	//   ....[13]....
        /*005c*/ 	.word	0x05000066


	//   ....[14]....
        /*0060*/ 	.word	0x05000066


	//   ....[15]....
        /*0064*/ 	.word	0x05000066


	//   ....[16]....
        /*0068*/ 	.word	0x05000066


	//   ....[17]....
        /*006c*/ 	.word	0x05000066


	//   ....[18]....
        /*0070*/ 	.word	0x05000066


	//   ....[19]....
        /*0074*/ 	.word	0x05000066


	//----- nvinfo : EIATTR_COOP_GROUP_INSTR_OFFSETS
	.align		4
.L_1516:
        /*0078*/ 	.byte	0x04, 0x28
        /*007a*/ 	.short	(.L_1518 - .L_1517)


	//   ....[0]....
.L_1517:
        /*007c*/ 	.word	0x00001c20


	//   ....[1]....
        /*0080*/ 	.word	0x00001c40


	//   ....[2]....
        /*0084*/ 	.word	0x00001c60


	//   ....[3]....
        /*0088*/ 	.word	0x00001c90


	//   ....[4]....
        /*008c*/ 	.word	0x00001cb0


	//   ....[5]....
        /*0090*/ 	.word	0x00001ef0


	//   ....[6]....
        /*0094*/ 	.word	0x00001f10


	//   ....[7]....
        /*0098*/ 	.word	0x00001f30


	//   ....[8]....
        /*009c*/ 	.word	0x00001f50


	//   ....[9]....
        /*00a0*/ 	.word	0x00001f70


	//   ....[10]....
        /*00a4*/ 	.word	0x00002730


	//   ....[11]....
        /*00a8*/ 	.word	0x000027d0


	//   ....[12]....
        /*00ac*/ 	.word	0x00002840


	//   ....[13]....
        /*00b0*/ 	.word	0x000028c0


	//   ....[14]....
        /*00b4*/ 	.word	0x00002930


	//   ....[15]....
        /*00b8*/ 	.word	0x00002bb0


	//   ....[16]....
        /*00bc*/ 	.word	0x00002c20


	//   ....[17]....
        /*00c0*/ 	.word	0x00002c90


	//   ....[18]....
        /*00c4*/ 	.word	0x00002d00


	//   ....[19]....
        /*00c8*/ 	.word	0x00002d70


	//----- nvinfo : EIATTR_VRC_CTA_INIT_COUNT
	.align		4
.L_1518:
        /*00cc*/ 	.byte	0x02, 0x4a
	.zero		1
	.zero		1


	//----- nvinfo : EIATTR_EXIT_INSTR_OFFSETS
	.align		4
        /*00d0*/ 	.byte	0x04, 0x1c
        /*00d2*/ 	.short	(.L_1520 - .L_1519)


	//   ....[0]....
.L_1519:
        /*00d4*/ 	.word	0x00000c20


	//   ....[1]....
        /*00d8*/ 	.word	0x000026c0


	//----- nvinfo : EIATTR_MAX_THREADS
	.align		4
.L_1520:
        /*00dc*/ 	.byte	0x04, 0x05
        /*00de*/ 	.short	(.L_1522 - .L_1521)
.L_1521:
        /*00e0*/ 	.word	0x00000080
        /*00e4*/ 	.word	0x00000001
        /*00e8*/ 	.word	0x00000001


	//----- nvinfo : EIATTR_CRS_STACK_SIZE
	.align		4
.L_1522:
        /*00ec*/ 	.byte	0x04, 0x1e
        /*00ee*/ 	.short	(.L_1524 - .L_1523)
.L_1523:
        /*00f0*/ 	.word	0x00000000


	//----- nvinfo : EIATTR_CBANK_PARAM_SIZE
	.align		4
.L_1524:
        /*00f4*/ 	.byte	0x03, 0x19
        /*00f6*/ 	.short	0x00e8


	//----- nvinfo : EIATTR_PARAM_CBANK
	.align		4
        /*00f8*/ 	.byte	0x04, 0x0a
        /*00fa*/ 	.short	(.L_1526 - .L_1525)
	.align		4
.L_1525:
        /*00fc*/ 	.word	index@(.nv.constant0._ZN10layer_norm31ln_parallel_residual_fwd_kernelINS_13Kernel_traitsIf6__halffS2_fjLj512ELj1ELj4ELj1ELj16ENS_18Kernel_traits_baseILj512EfS2_fS2_fjLj128EEEEELb0ELb0ELb0EEEvNS_9FwdParamsE)
        /*0100*/ 	.short	0x0380
        /*0102*/ 	.short	0x00e8


	//----- nvinfo : EIATTR_SW_WAR
	.align		4
.L_1526:
        /*0104*/ 	.byte	0x04, 0x36
        /*0106*/ 	.short	(.L_1528 - .L_1527)
.L_1527:
        /*0108*/ 	.word	0x00000008
.L_1528:


//--------------------- .nv.info._ZN10layer_norm31ln_parallel_residual_fwd_kernelINS_13Kernel_traitsIf6__halffS2_fjLj512ELj1ELj4ELj1ELj16ENS_18Kernel_traits_baseILj512EfS2_fS2_fjLj128EEEEELb0ELb0ELb1EEEvNS_9FwdParamsE --------------------------
	.section	.nv.info._ZN10layer_norm31ln_parallel_residual_fwd_kernelINS_13Kernel_traitsIf6__halffS2_fjLj512ELj1ELj4ELj1ELj16ENS_18Kernel_traits_baseILj512EfS2_fS2_fjLj128EEEEELb0ELb0ELb1EEEvNS_9FwdParamsE,"",@"SHT_CUDA_INFO"
	.sectionflags	@""
	.align	4


	//----- nvinfo : EIATTR_CUDA_API_VERSION
	.align		4
        /*0000*/ 	.byte	0x04, 0x37
        /*0002*/ 	.short	(.L_1530 - .L_1529)
.L_1529:
        /*0004*/ 	.word	0x00000082


	//----- nvinfo : EIATTR_KPARAM_INFO
	.align		4
.L_1530:
        /*0008*/ 	.byte	0x04, 0x17
        /*000a*/ 	.short	(.L_1532 - .L_1531)
.L_1531:
        /*000c*/ 	.word	0x00000000
        /*0010*/ 	.short	0x0000
        /*0012*/ 	.short	0x0000
        /*0014*/ 	.byte	0x00, 0xf0, 0xa1, 0x03


	//----- nvinfo : EIATTR_SPARSE_MMA_MASK
	.align		4
.L_1532:
        /*0018*/ 	.byte	0x03, 0x50
        /*001a*/ 	.short	0x0000


	//----- nvinfo : EIATTR_MAXREG_COUNT
	.align		4
        /*001c*/ 	.byte	0x03, 0x1b
        /*001e*/ 	.short	0x00ff


	//----- nvinfo : EIATTR_MERCURY_ISA_VERSION
	.align		4
        /*0020*/ 	.byte	0x03, 0x5f
        /*0022*/ 	.short	0x0101


	//----- nvinfo : EIATTR_COOP_GROUP_MASK_REGIDS
	.align		4
        /*0024*/ 	.byte	0x04, 0x29
        /*0026*/ 	.short	(.L_1534 - .L_1533)


	//   ....[0]....
.L_1533:
        /*0028*/ 	.word	0xffffffff


	//   ....[1]....
        /*002c*/ 	.word	0xffffffff


	//   ....[2]....
        /*0030*/ 	.word	0xffffffff


	//   ....[3]....
        /*0034*/ 	.word	0xffffffff


	//   ....[4]....
        /*0038*/ 	.word	0xffffffff


	//   ....[5]....
        /*003c*/ 	.word	0xffffffff


	//   ....[6]....
        /*0040*/ 	.word	0xffffffff


	//   ....[7]....
        /*0044*/ 	.word	0xffffffff


	//   ....[8]....
        /*0048*/ 	.word	0xffffffff


	//   ....[9]....
        /*004c*/ 	.word	0xffffffff


	//   ....[10]....
        /*0050*/ 	.word	0x05000066


	//   ....[11]....
        /*0054*/ 	.word	0x05000066


	//   ....[12]....
        /*0058*/ 	.word	0x05000066


	//   ....[13]....
        /*005c*/ 	.word	0x05000066


	//   ....[14]....
        /*0060*/ 	.word	0x05000066


	//   ....[15]....
        /*0064*/ 	.word	0x05000066


	//   ....[16]....
        /*0068*/ 	.word	0x05000066


	//   ....[17]....
        /*006c*/ 	.word	0x05000066


	//   ....[18]....
        /*0070*/ 	.word	0x05000066


	//   ....[19]....
        /*0074*/ 	.word	0x05000066


	//----- nvinfo : EIATTR_COOP_GROUP_INSTR_OFFSETS
	.align		4
.L_1534:
        /*0078*/ 	.byte	0x04, 0x28
        /*007a*/ 	.short	(.L_1536 - .L_1535)


	//   ....[0]....
.L_1535:
        /*007c*/ 	.word	0x00001930


	//   ....[1]....
        /*0080*/ 	.word	0x00001950


	//   ....[2]....
        /*0084*/ 	.word	0x00001970


	//   ....[3]....
        /*0088*/ 	.word	0x00001990


	//   ....[4]....
        /*008c*/ 	.word	0x000019c0


	//   ....[5]....
        /*0090*/ 	.word	0x00001bf0


	//   ....[6]....
        /*0094*/ 	.word	0x00001c10


	//   ....[7]....
        /*0098*/ 	.word	0x00001c30


	//   ....[8]....
        /*009c*/ 	.word	0x00001c50


	//   ....[9]....
        /*00a0*/ 	.word	0x00001c70


	//   ....[10]....
        /*00a4*/ 	.word	0x000023a0


	//   ....[11]....
        /*00a8*/ 	.word	0x00002440


	//   ....[12]....
        /*00ac*/ 	.word	0x000024b0


	//   ....[13]....
        /*00b0*/ 	.word	0x00002520


	//   ....[14]....
        /*00b4*/ 	.word	0x000025a0


	//   ....[15]....
        /*00b8*/ 	.word	0x00002810


	//   ....[16]....
        /*00bc*/ 	.word	0x00002880


	//   ....[17]....
        /*00c0*/ 	.word	0x000028f0


	//   ....[18]....
        /*00c4*/ 	.word	0x00002960


	//   ....[19]....
        /*00c8*/ 	.word	0x000029d0


	//----- nvinfo : EIATTR_VRC_CTA_INIT_COUNT
	.align		4
.L_1536:
        /*00cc*/ 	.byte	0x02, 0x4a
	.zero		1
	.zero		1


	//----- nvinfo : EIATTR_EXIT_INSTR_OFFSETS
	.align		4
        /*00d0*/ 	.byte	0x04, 0x1c
        /*00d2*/ 	.short	(.L_1538 - .L_1537)


	//   ....[0]....
.L_1537:
        /*00d4*/ 	.word	0x00000a30


	//   ....[1]....
        /*00d8*/ 	.word	0x00002330


	//----- nvinfo : EIATTR_MAX_THREADS
	.align		4
.L_1538:
        /*00dc*/ 	.byte	0x04, 0x05
        /*00de*/ 	.short	(.L_1540 - .L_1539)
.L_1539:
        /*00e0*/ 	.word	0x00000080
        /*00e4*/ 	.word	0x00000001
        /*00e8*/ 	.word	0x00000001


	//----- nvinfo : EIATTR_CRS_STACK_SIZE
	.align		4
.L_1540:
        /*00ec*/ 	.byte	0x04, 0x1e
        /*00ee*/ 	.short	(.L_1542 - .L_1541)
.L_1541:
        /*00f0*/ 	.word	0x00000000


	//----- nvinfo : EIATTR_CBANK_PARAM_SIZE
	.align		4
.L_1542:
        /*00f4*/ 	.byte	0x03, 0x19
        /*00f6*/ 	.short	0x00e8


	//----- nvinfo : EIATTR_PARAM_CBANK
	.align		4
        /*00f8*/ 	.byte	0x04, 0x0a
        /*00fa*/ 	.short	(.L_1544 - .L_1543)
	.align		4
.L_1543:
        /*00fc*/ 	.word	index@(.nv.constant0._ZN10layer_norm31ln_parallel_residual_fwd_kernelINS_13Kernel_traitsIf6__halffS2_fjLj512ELj1ELj4ELj1ELj16ENS_18Kernel_traits_baseILj512EfS2_fS2_fjLj128EEEEELb0ELb0ELb1EEEvNS_9FwdParamsE)
        /*0100*/ 	.short	0x0380
        /*0102*/ 	.short	0x00e8


	//----- nvinfo : EIATTR_SW_WAR
	.align		4
.L_1544:
        /*0104*/ 	.byte	0x04, 0x36
        /*0106*/ 	.short	(.L_1546 - .L_1545)
.L_1545:
        /*0108*/ 	.word	0x00000008
.L_1546:


//--------------------- .nv.info._ZN10layer_norm31ln_parallel_residual_fwd_kernelINS_13Kernel_traitsIf6__halffS2_fjLj512ELj1ELj4ELj1ELj16ENS_18Kernel_traits_baseILj512EfS2_fS2_fjLj128EEEEELb0ELb1ELb0EEEvNS_9FwdParamsE --------------------------
	.section	.nv.info._ZN10layer_norm31ln_parallel_residual_fwd_kernelINS_13Kernel_traitsIf6__halffS2_fjLj512ELj1ELj4ELj1ELj16ENS_18Kernel_traits_baseILj512EfS2_fS2_fjLj128EEEEELb0ELb1ELb0EEEvNS_9FwdParamsE,"",@"SHT_CUDA_INFO"
	.sectionflags	@""
	.align	4


	//----- nvinfo : EIATTR_CUDA_API_VERSION
	.align		4
        /*0000*/ 	.byte	0x04, 0x37
        /*0002*/ 	.short	(.L_1548 - .L_1547)
.L_1547:
        /*0004*/ 	.word	0x00000082


	//----- nvinfo : EIATTR_KPARAM_INFO
	.align		4
.L_1548:
        /*0008*/ 	.byte	0x04, 0x17
        /*000a*/ 	.short	(.L_1550 - .L_1549)
.L_1549:
        /*000c*/ 	.word	0x00000000
        /*0010*/ 	.short	0x0000
        /*0012*/ 	.short	0x0000
        /*0014*/ 	.byte	0x00, 0xf0, 0xa1, 0x03


	//----- nvinfo : EIATTR_SPARSE_MMA_MASK
	.align		4
.L_1550:
        /*0018*/ 	.byte	0x03, 0x50
        /*001a*/ 	.short	0x0000


	//----- nvinfo : EIATTR_MAXREG_COUNT
	.align		4
        /*001c*/ 	.byte	0x03, 0x1b
        /*001e*/ 	.short	0x00ff


	//----- nvinfo : EIATTR_MERCURY_ISA_VERSION
	.align		4
        /*0020*/ 	.byte	0x03, 0x5f
        /*0022*/ 	.short	0x0101


	//----- nvinfo : EIATTR_COOP_GROUP_MASK_REGIDS
	.align		4
        /*0024*/ 	.byte	0x04, 0x29
        /*0026*/ 	.short	(.L_1552 - .L_1551)


	//   ....[0]....
.L_1551:
        /*0028*/ 	.word	0xffffffff


	//   ....[1]....
        /*002c*/ 	.word	0xffffffff


	//   ....[2]....
        /*0030*/ 	.word	0xffffffff


	//   ....[3]....
        /*0034*/ 	.word	0xffffffff


	//   ....[4]....
        /*0038*/ 	.word	0xffffffff


	//   ....[5]....
        /*003c*/ 	.word	0xffffffff


	//   ....[6]....
        /*0040*/ 	.word	0xffffffff


	//   ....[7]....
        /*0044*/ 	.word	0xffffffff


	//   ....[8]....
        /*0048*/ 	.word	0xffffffff


	//   ....[9]....
        /*004c*/ 	.word	0xffffffff


	//   ....[10]....
        /*0050*/ 	.word	0x05000043


	//   ....[11]....
        /*0054*/ 	.word	0x05000043


	//   ....[12]....
        /*0058*/ 	.word	0x05000043


	//   ....[13]....
        /*005c*/ 	.word	0x05000043


	//   ....[14]....
        /*0060*/ 	.word	0x05000043


	//   ....[15]....
        /*0064*/ 	.word	0x05000043


	//   ....[16]....
        /*0068*/ 	.word	0x05000043


	//   ....[17]....
        /*006c*/ 	.word	0x05000043


	//   ....[18]....
        /*0070*/ 	.word	0x05000043


	//   ....[19]....
        /*0074*/ 	.word	0x05000043


	//----- nvinfo : EIATTR_COOP_GROUP_INSTR_OFFSETS
	.align		4
.L_1552:
        /*0078*/ 	.byte	0x04, 0x28
        /*007a*/ 	.short	(.L_1554 - .L_1553)


	//   ....[0]....
.L_1553:
        /*007c*/ 	.word	0x00001420


	//   ....[1]....
        /*0080*/ 	.word	0x00001450


	//   ....[2]....
        /*0084*/ 	.word	0x00001470


	//   ....[3]....
        /*0088*/ 	.word	0x00001490


	//   ....[4]....
        /*008c*/ 	.word	0x000014b0


	//   ....[5]....
        /*0090*/ 	.word	0x000016f0


	//   ....[6]....
        /*0094*/ 	.word	0x00001710


	//   ....[7]....
        /*0098*/ 	.word	0x00001730


	//   ....[8]....
        /*009c*/ 	.word	0x00001750


	//   ....[9]....
        /*00a0*/ 	.word	0x00001770


	//   ....[10]....
        /*00a4*/ 	.word	0x00001d50


	//   ....[11]....
        /*00a8*/ 	.word	0x00001e00


	//   ....[12]....
        /*00ac*/ 	.word	0x00001e70


	//   ....[13]....
        /*00b0*/ 	.word	0x00001ee0


	//   ....[14]....
        /*00b4*/ 	.word	0x00001f50


	//   ....[15]....
        /*00b8*/ 	.word	0x000021f0


	//   ....[16]....
        /*00bc*/ 	.word	0x00002260


	//   ....[17]....
        /*00c0*/ 	.word	0x000022d0


	//   ....[18]....
        /*00c4*/ 	.word	0x00002340


	//   ....[19]....
        /*00c8*/ 	.word	0x000023b0


	//----- nvinfo : EIATTR_VRC_CTA_INIT_COUNT
	.align		4
.L_1554:
        /*00cc*/ 	.byte	0x02, 0x4a
	.zero		1
	.zero		1


	//----- nvinfo : EIATTR_EXIT_INSTR_OFFSETS
	.align		4
        /*00d0*/ 	.byte	0x04, 0x1c
        /*00d2*/ 	.short	(.L_1556 - .L_1555)


	//   ....[0]....
.L_1555:
        /*00d4*/ 	.word	0x00000420


	//   ....[1]....
        /*00d8*/ 	.word	0x00001ce0


	//----- nvinfo : EIATTR_MAX_THREADS
	.align		4
.L_1556:
        /*00dc*/ 	.byte	0x04, 0x05
        /*00de*/ 	.short	(.L_1558 - .L_1557)
.L_1557:
        /*00e0*/ 	.word	0x00000080
        /*00e4*/ 	.word	0x00000001
        /*00e8*/ 	.word	0x00000001


	//----- nvinfo : EIATTR_CRS_STACK_SIZE
	.align		4
.L_1558:
        /*00ec*/ 	.byte	0x04, 0x1e
        /*00ee*/ 	.short	(.L_1560 - .L_1559)
.L_1559:
        /*00f0*/ 	.word	0x00000000


	//----- nvinfo : EIATTR_CBANK_PARAM_SIZE
	.align		4
.L_1560:
        /*00f4*/ 	.byte	0x03, 0x19
        /*00f6*/ 	.short	0x00e8


	//----- nvinfo : EIATTR_PARAM_CBANK
	.align		4
        /*00f8*/ 	.byte	0x04, 0x0a
        /*00fa*/ 	.short	(.L_1562 - .L_1561)
	.align		4
.L_1561:
        /*00fc*/ 	.word	index@(.nv.constant0._ZN10layer_norm31ln_parallel_residual_fwd_kernelINS_13Kernel_traitsIf6__halffS2_fjLj512ELj1ELj4ELj1ELj16ENS_18Kernel_traits_baseILj512EfS2_fS2_fjLj128EEEEELb0ELb1ELb0EEEvNS_9FwdParamsE)
        /*0100*/ 	.short	0x0380
        /*0102*/ 	.short	0x00e8


	//----- nvinfo : EIATTR_SW_WAR
	.align		4
.L_1562:
        /*0104*/ 	.byte	0x04, 0x36
        /*0106*/ 	.short	(.L_1564 - .L_1563)
.L_1563:
        /*0108*/ 	.word	0x00000008
.L_1564:


//--------------------- .nv.info._ZN10layer_norm31ln_parallel_residual_fwd_kernelINS_13Kernel_traitsIf6__halffS2_fjLj512ELj1ELj4ELj1ELj16ENS_18Kernel_traits_baseILj512EfS2_fS2_fjLj128EEEEELb0ELb1ELb1EEEvNS_9FwdParamsE --------------------------
	.section	.nv.info._ZN10layer_norm31ln_parallel_residual_fwd_kernelINS_13Kernel_traitsIf6__halffS2_fjLj512ELj1ELj4ELj1ELj16ENS_18Kernel_traits_baseILj512EfS2_fS2_fjLj128EEEEELb0ELb1ELb1EEEvNS_9FwdParamsE,"",@"SHT_CUDA_INFO"
	.sectionflags	@""
	.align	4


	//----- nvinfo : EIATTR_CUDA_API_VERSION
	.align		4
        /*0000*/ 	.byte	0x04, 0x37
        /*0002*/ 	.short	(.L_1566 - .L_1565)
.L_1565:
        /*0004*/ 	.word	0x00000082


	//----- nvinfo : EIATTR_KPARAM_INFO
	.align		4
.L_1566:
        /*0008*/ 	.byte	0x04, 0x17
        /*000a*/ 	.short	(.L_1568 - .L_1567)
.L_1567:
        /*000c*/ 	.word	0x00000000
        /*0010*/ 	.short	0x0000
        /*0012*/ 	.short	0x0000
        /*0014*/ 	.byte	0x00, 0xf0, 0xa1, 0x03


	//----- nvinfo : EIATTR_SPARSE_MMA_MASK
	.align		4
.L_1568:
        /*0018*/ 	.byte	0x03, 0x50
        /*001a*/ 	.short	0x0000


	//----- nvinfo : EIATTR_MAXREG_COUNT
	.align		4
        /*001c*/ 	.byte	0x03, 0x1b
        /*001e*/ 	.short	0x00ff


	//----- nvinfo : EIATTR_ANNOTATIONS
	.align		4
        /*0020*/ 	.byte	0x04, 0x55
        /*0022*/ 	.short	(.L_1570 - .L_1569)


	//   ....[0]....
.L_1569:
        /*0024*/ 	.word	0x00000001
        /*0028*/ 	.byte	0xe0, 0x01, 0x00, 0x00, 0x01, 0x00, 0x00, 0x00, 0x10, 0x19, 0x00, 0x00


	//----- nvinfo : EIATTR_MERCURY_ISA_VERSION
	.align		4
.L_1570:
        /*0034*/ 	.byte	0x03, 0x5f
        /*0036*/ 	.short	0x0101


	//----- nvinfo : EIATTR_COOP_GROUP_MASK_REGIDS
	.align		4
        /*0038*/ 	.byte	0x04, 0x29
        /*003a*/ 	.short	(.L_1572 - .L_1571)


	//   ....[0]....
.L_1571:
        /*003c*/ 	.word	0xffffffff


	//   ....[1]....
        /*0040*/ 	.word	0xffffffff


	//   ....[2]....
        /*0044*/ 	.word	0xffffffff


	//   ....[3]....
        /*0048*/ 	.word	0xffffffff


	//   ....[4]....
        /*004c*/ 	.word	0xffffffff


	//   ....[5]....
        /*0050*/ 	.word	0xffffffff


	//   ....[6]....
        /*0054*/ 	.word	0xffffffff


	//   ....[7]....
        /*0058*/ 	.word	0xffffffff


	//   ....[8]....
        /*005c*/ 	.word	0xffffffff


	//   ....[9]....
        /*0060*/ 	.word	0xffffffff


	//   ....[10]....
        /*0064*/ 	.word	0x05000038


	//   ....[11]....
        /*0068*/ 	.word	0x05000038


	//   ....[12]....
        /*006c*/ 	.word	0x05000038


	//   ....[13]....
        /*0070*/ 	.word	0x05000038


	//   ....[14]....
        /*0074*/ 	.word	0x05000038


	//   ....[15]....
        /*0078*/ 	.word	0x05000038


	//   ....[16]....
        /*007c*/ 	.word	0x05000038


	//   ....[17]....
        /*0080*/ 	.word	0x05000038


	//   ....[18]....
        /*0084*/ 	.word	0x05000038


	//   ....[19]....
        /*0088*/ 	.word	0x05000038


	//----- nvinfo : EIATTR_COOP_GROUP_INSTR_OFFSETS
	.align		4
.L_1572:
        /*008c*/ 	.byte	0x04, 0x28
        /*008e*/ 	.short	(.L_1574 - .L_1573)


	//   ....[0]....
.L_1573:
        /*0090*/ 	.word	0x00001350


	//   ....[1]....
        /*0094*/ 	.word	0x00001370


	//   ....[2]....
        /*0098*/ 	.word	0x00001390


	//   ....[3]....
        /*009c*/ 	.word	0x000013b0


	//   ....[4]....
        /*00a0*/ 	.word	0x000013d0


	//   ....[5]....
        /*00a4*/ 	.word	0x00001610


	//   ....[6]....
        /*00a8*/ 	.word	0x00001630


	//   ....[7]....
        /*00ac*/ 	.word	0x00001650


	//   ....[8]....
        /*00b0*/ 	.word	0x00001670


	//   ....[9]....
        /*00b4*/ 	.word	0x00001690


	//   ....[10]....
        /*00b8*/ 	.word	0x00001bf0


	//   ....[11]....
        /*00bc*/ 	.word	0x00001c70


	//   ....[12]....
        /*00c0*/ 	.word	0x00001cf0


	//   ....[13]....
        /*00c4*/ 	.word	0x00001d70


	//   ....[14]....
        /*00c8*/ 	.word	0x00001df0


	//   ....[15]....
        /*00cc*/ 	.word	0x000020a0


	//   ....[16]....
        /*00d0*/ 	.word	0x00002110


	//   ....[17]....
        /*00d4*/ 	.word	0x00002180


	//   ....[18]....
        /*00d8*/ 	.word	0x000021f0


	//   ....[19]....
        /*00dc*/ 	.word	0x00002260


	//----- nvinfo : EIATTR_VRC_CTA_INIT_COUNT
	.align		4
.L_1574:
        /*00e0*/ 	.byte	0x02, 0x4a
	.zero		1
	.zero		1


	//----- nvinfo : EIATTR_EXIT_INSTR_OFFSETS
	.align		4
        /*00e4*/ 	.byte	0x04, 0x1c
        /*00e6*/ 	.short	(.L_1576 - .L_1575)


	//   ....[0]....
.L_1575:
        /*00e8*/ 	.word	0x00000290


	//   ....[1]....
        /*00ec*/ 	.word	0x00001b90


	//----- nvinfo : EIATTR_MAX_THREADS
	.align		4
.L_1576:
        /*00f0*/ 	.byte	0x04, 0x05
        /*00f2*/ 	.short	(.L_1578 - .L_1577)
.L_1577:
        /*00f4*/ 	.word	0x00000080
        /*00f8*/ 	.word	0x00000001
        /*00fc*/ 	.word	0x00000001


	//----- nvinfo : EIATTR_CRS_STACK_SIZE
	.align		4
.L_1578:
        /*0100*/ 	.byte	0x04, 0x1e
        /*0102*/ 	.short	(.L_1580 - .L_1579)
.L_1579:
        /*0104*/ 	.word	0x00000000


	//----- nvinfo : EIATTR_CBANK_PARAM_SIZE
	.align		4
.L_1580:
        /*0108*/ 	.byte	0x03, 0x19
        /*010a*/ 	.short	0x00e8


	//----- nvinfo : EIATTR_PARAM_CBANK
	.align		4
        /*010c*/ 	.byte	0x04, 0x0a
        /*010e*/ 	.short	(.L_1582 - .L_1581)
	.align		4
.L_1581:
        /*0110*/ 	.word	index@(.nv.constant0._ZN10layer_norm31ln_parallel_residual_fwd_kernelINS_13Kernel_traitsIf6__halffS2_fjLj512ELj1ELj4ELj1ELj16ENS_18Kernel_traits_baseILj512EfS2_fS2_fjLj128EEEEELb0ELb1ELb1EEEvNS_9FwdParamsE)
        /*0114*/ 	.short	0x0380
        /*0116*/ 	.short	0x00e8


	//----- nvinfo : EIATTR_SW_WAR
	.align		4
.L_1582:
        /*0118*/ 	.byte	0x04, 0x36
        /*011a*/ 	.short	(.L_1584 - .L_1583)
.L_1583:
        /*011c*/ 	.word	0x00000008
.L_1584:


//--------------------- .nv.info._ZN10layer_norm31ln_parallel_residual_fwd_kernelINS_13Kernel_traitsIf6__halffS2_fjLj512ELj1ELj4ELj1ELj16ENS_18Kernel_traits_baseILj512EfS2_fS2_fjLj128EEEEELb1ELb0ELb0EEEvNS_9FwdParamsE --------------------------
	.section	.nv.info._ZN10layer_norm31ln_parallel_residual_fwd_kernelINS_13Kernel_traitsIf6__halffS2_fjLj512ELj1ELj4ELj1ELj16ENS_18Kernel_traits_baseILj512EfS2_fS2_fjLj128EEEEELb1ELb0ELb0EEEvNS_9FwdParamsE,"",@"SHT_CUDA_INFO"
	.sectionflags	@""
	.align	4


	//----- nvinfo : EIATTR_CUDA_API_VERSION
	.align		4
        /*0000*/ 	.byte	0x04, 0x37
        /*0002*/ 	.short	(.L_1586 - .L_1585)
.L_1585:
        /*0004*/ 	.word	0x00000082


	//----- nvinfo : EIATTR_KPARAM_INFO
	.align		4
.L_1586:
        /*0008*/ 	.byte	0x04, 0x17
        /*000a*/ 	.short	(.L_1588 - .L_1587)
.L_1587:
        /*000c*/ 	.word	0x00000000
        /*0010*/ 	.short	0x0000
        /*0012*/ 	.short	0x0000
        /*0014*/ 	.byte	0x00, 0xf0, 0xa1, 0x03


	//----- nvinfo : EIATTR_SPARSE_MMA_MASK
	.align		4
.L_1588:
        /*0018*/ 	.byte	0x03, 0x50
        /*001a*/ 	.short	0x0000


	//----- nvinfo : EIATTR_MAXREG_COUNT
	.align		4
        /*001c*/ 	.byte	0x03, 0x1b
        /*001e*/ 	.short	0x00ff


	//----- nvinfo : EIATTR_MERCURY_ISA_VERSION
	.align		4
        /*0020*/ 	.byte	0x03, 0x5f
        /*0022*/ 	.short	0x0101


	//----- nvinfo : EIATTR_COOP_GROUP_MASK_REGIDS
	.align		4
        /*0024*/ 	.byte	0x04, 0x29
        /*0026*/ 	.short	(.L_1590 - .L_1589)


	//   ....[0]....
.L_1589:
        /*0028*/ 	.word	0xffffffff


	//   ....[1]....
        /*002c*/ 	.word	0xffffffff


	//   ....[2]....
        /*0030*/ 	.word	0xffffffff


	//   ....[3]....
        /*0034*/ 	.word	0xffffffff


	//   ....[4]....
        /*0038*/ 	.word	0xffffffff


	//   ....[5]....
        /*003c*/ 	.word	0xffffffff


	//   ....[6]....
        /*0040*/ 	.word	0xffffffff


	//   ....[7]....
        /*0044*/ 	.word	0xffffffff


	//   ....[8]....
        /*0048*/ 	.word	0xffffffff


	//   ....[9]....
        /*004c*/ 	.word	0xffffffff


	//   ....[10]....
        /*0050*/ 	.word	0x0500007b


	//   ....[11]....
        /*0054*/ 	.word	0x0500007b


	//   ....[12]....
        /*0058*/ 	.word	0x0500007b


	//   ....[13]....
        /*005c*/ 	.word	0x0500007b


	//   ....[14]....
        /*0060*/ 	.word	0x0500007b


	//   ....[15]....
        /*0064*/ 	.word	0x0500007b


	//   ....[16]....
        /*0068*/ 	.word	0x0500007b


	//   ....[17]....
        /*006c*/ 	.word	0x0500007b


	//   ....[18]....
        /*0070*/ 	.word	0x0500007b


	//   ....[19]....
        /*0074*/ 	.word	0x0500007b


	//----- nvinfo : EIATTR_COOP_GROUP_INSTR_OFFSETS
	.align		4
.L_1590:
        /*0078*/ 	.byte	0x04, 0x28
        /*007a*/ 	.short	(.L_1592 - .L_1591)


	//   ....[0]....
.L_1591:
        /*007c*/ 	.word	0x00010b80


	//   ....[1]....
        /*0080*/ 	.word	0x00010ba0


	//   ....[2]....
        /*0084*/ 	.word	0x00010bc0


	//   ....[3]....
        /*0088*/ 	.word	0x00010bf0


	//   ....[4]....
        /*008c*/ 	.word	0x00010c10


	//   ....[5]....
        /*0090*/ 	.word	0x00010e50


	//   ....[6]....
        /*0094*/ 	.word	0x00010e70


	//   ....[7]....
        /*0098*/ 	.word	0x00010e90


	//   ....[8]....
        /*009c*/ 	.word	0x00010eb0


	//   ....[9]....
        /*00a0*/ 	.word	0x00010ed0


	//   ....[10]....
        /*00a4*/ 	.word	0x000116c0


	//   ....[11]....
        /*00a8*/ 	.word	0x00011760


	//   ....[12]....
        /*00ac*/ 	.word	0x000117d0


	//   ....[13]....
        /*00b0*/ 	.word	0x00011850


	//   ....[14]....
        /*00b4*/ 	.word	0x000118c0


	//   ....[15]....
        /*00b8*/ 	.word	0x00011b40


	//   ....[16]....
        /*00bc*/ 	.word	0x00011bb0


	//   ....[17]....
        /*00c0*/ 	.word	0x00011c20


	//   ....[18]....
        /*00c4*/ 	.word	0x00011c90


	//   ....[19]....
        /*00c8*/ 	.word	0x00011d00


	//----- nvinfo : EIATTR_VRC_CTA_INIT_COUNT
	.align		4
.L_1592:
        /*00cc*/ 	.byte	0x02, 0x4a
	.zero		1
	.zero		1


	//----- nvinfo : EIATTR_EXIT_INSTR_OFFSETS
	.align		4
        /*00d0*/ 	.byte	0x04, 0x1c
        /*00d2*/ 	.short	(.L_1594 - .L_1593)


	//   ....[0]....
.L_1593:
        /*00d4*/ 	.word	0x00000e60


	//   ....[1]....
        /*00d8*/ 	.word	0x00011650


	//----- nvinfo : EIATTR_MAX_THREADS
	.align		4
.L_1594:
        /*00dc*/ 	.byte	0x04, 0x05
        /*00de*/ 	.short	(.L_1596 - .L_1595)
.L_1595:
        /*00e0*/ 	.word	0x00000080
        /*00e4*/ 	.word	0x00000001
        /*00e8*/ 	.word	0x00000001


	//----- nvinfo : EIATTR_CRS_STACK_SIZE
	.align		4
.L_1596:
        /*00ec*/ 	.byte	0x04, 0x1e
        /*00ee*/ 	.short	(.L_1598 - .L_1597)
.L_1597:
        /*00f0*/ 	.word	0x00000000


	//----- nvinfo : EIATTR_CBANK_PARAM_SIZE
	.align		4
.L_1598:
        /*00f4*/ 	.byte	0x03, 0x19
        /*00f6*/ 	.short	0x00e8


	//----- nvinfo : EIATTR_PARAM_CBANK
	.align		4
        /*00f8*/ 	.byte	0x04, 0x0a
        /*00fa*/ 	.short	(.L_1600 - .L_1599)
	.align		4
.L_1599:
        /*00fc*/ 	.word	index@(.nv.constant0._ZN10layer_norm31ln_parallel_residual_fwd_kernelINS_13Kernel_traitsIf6__halffS2_fjLj512ELj1ELj4ELj1ELj16ENS_18Kernel_traits_baseILj512EfS2_fS2_fjLj128EEEEELb1ELb0ELb0EEEvNS_9FwdParamsE)
        /*0100*/ 	.short	0x0380
        /*0102*/ 	.short	0x00e8


	//----- nvinfo : EIATTR_SW_WAR
	.align		4
.L_1600:
        /*0104*/ 	.byte	0x04, 0x36
        /*0106*/ 	.short	(.L_1602 - .L_1601)
.L_1601:
        /*0108*/ 	.word	0x00000008
.L_1602:


//--------------------- .nv.info._ZN10layer_norm31ln_parallel_residual_fwd_kernelINS_13Kernel_traitsIf6__halffS2_fjLj512ELj1ELj4ELj1ELj16ENS_18Kernel_traits_baseILj512EfS2_fS2_fjLj128EEEEELb1ELb0ELb1EEEvNS_9FwdParamsE --------------------------
	.section	.nv.info._ZN10layer_norm31ln_parallel_residual_fwd_kernelINS_13Kernel_traitsIf6__halffS2_fjLj512ELj1ELj4ELj1ELj16ENS_18Kernel_traits_baseILj512EfS2_fS2_fjLj128EEEEELb1ELb0ELb1EEEvNS_9FwdParamsE,"",@"SHT_CUDA_INFO"
	.sectionflags	@""
	.align	4


	//----- nvinfo : EIATTR_CUDA_API_VERSION
	.align		4
        /*0000*/ 	.byte	0x04, 0x37
        /*0002*/ 	.short	(.L_1604 - .L_1603)
.L_1603:
        /*0004*/ 	.word	0x00000082


	//----- nvinfo : EIATTR_KPARAM_INFO
	.align		4
.L_1604:
        /*0008*/ 	.byte	0x04, 0x17
        /*000a*/ 	.short	(.L_1606 - .L_1605)
.L_1605:
        /*000c*/ 	.word	0x00000000
        /*0010*/ 	.short	0x0000
        /*0012*/ 	.short	0x0000
        /*0014*/ 	.byte	0x00, 0xf0, 0xa1, 0x03


	//----- nvinfo : EIATTR_SPARSE_MMA_MASK
	.align		4
.L_1606:
        /*0018*/ 	.byte	0x03, 0x50
        /*001a*/ 	.short	0x0000


	//----- nvinfo : EIATTR_MAXREG_COUNT
	.align		4
        /*001c*/ 	.byte	0x03, 0x1b
        /*001e*/ 	.short	0x00ff


	//----- nvinfo : EIATTR_MERCURY_ISA_VERSION
	.align		4
        /*0020*/ 	.byte	0x03, 0x5f
        /*0022*/ 	.short	0x0101


	//----- nvinfo : EIATTR_COOP_GROUP_MASK_REGIDS
	.align		4
        /*0024*/ 	.byte	0x04, 0x29
        /*0026*/ 	.short	(.L_1608 - .L_1607)


	//   ....[0]....
.L_1607:
        /*0028*/ 	.word	0xffffffff


	//   ....[1]....
        /*002c*/ 	.word	0xffffffff


	//   ....[2]....
        /*0030*/ 	.word	0xffffffff


	//   ....[3]....
        /*0034*/ 	.word	0xffffffff


	//   ....[4]....
        /*0038*/ 	.word	0xffffffff


	//   ....[5]....
        /*003c*/ 	.word	0xffffffff


	//   ....[6]....
        /*0040*/ 	.word	0xffffffff


	//   ....[7]....
        /*0044*/ 	.word	0xffffffff


	//   ....[8]....
        /*0048*/ 	.word	0xffffffff


	//   ....[9]....
        /*004c*/ 	.word	0xffffffff


	//   ....[10]....
        /*0050*/ 	.word	0x05000078


	//   ....[11]....
        /*0054*/ 	.word	0x05000078


	//   ....[12]....
        /*0058*/ 	.word	0x05000078


	//   ....[13]....
        /*005c*/ 	.word	0x05000078


	//   ....[14]....
        /*0060*/ 	.word	0x05000078


	//   ....[15]....
        /*0064*/ 	.word	0x05000078


	//   ....[16]....
        /*0068*/ 	.word	0x05000078


	//   ....[17]....
        /*006c*/ 	.word	0x05000078


	//   ....[18]....
        /*0070*/ 	.word	0x05000078


	//   ....[19]....
        /*0074*/ 	.word	0x05000078


	//----- nvinfo : EIATTR_COOP_GROUP_INSTR_OFFSETS
	.align		4
.L_1608:
        /*0078*/ 	.byte	0x04, 0x28
        /*007a*/ 	.short	(.L_1610 - .L_1609)


	//   ....[0]....
.L_1609:
        /*007c*/ 	.word	0x00010450


	//   ....[1]....
        /*0080*/ 	.word	0x00010470


	//   ....[2]....
        /*0084*/ 	.word	0x000104a0


	//   ....[3]....
        /*0088*/ 	.word	0x000104c0


	//   ....[4]....
        /*008c*/ 	.word	0x000104e0


	//   ....[5]....
        /*0090*/ 	.word	0x00010710


	//   ....[6]....
        /*0094*/ 	.word	0x00010730


	//   ....[7]....
        /*0098*/ 	.word	0x00010750


	//   ....[8]....
        /*009c*/ 	.word	0x00010770


	//   ....[9]....
        /*00a0*/ 	.word	0x00010790


	//   ....[10]....
        /*00a4*/ 	.word	0x00010ef0


	//   ....[11]....
        /*00a8*/ 	.word	0x00010f90


	//   ....[12]....
        /*00ac*/ 	.word	0x00011010


	//   ....[13]....
        /*00b0*/ 	.word	0x00011080


	//   ....[14]....
        /*00b4*/ 	.word	0x000110f0


	//   ....[15]....
        /*00b8*/ 	.word	0x00011360


	//   ....[16]....
        /*00bc*/ 	.word	0x000113d0


	//   ....[17]....
        /*00c0*/ 	.word	0x00011440


	//   ....[18]....
        /*00c4*/ 	.word	0x000114b0


	//   ....[19]....
        /*00c8*/ 	.word	0x00011520


	//----- nvinfo : EIATTR_VRC_CTA_INIT_COUNT
	.align		4
.L_1610:
        /*00cc*/ 	.byte	0x02, 0x4a
	.zero		1
	.zero		1


	//----- nvinfo : EIATTR_EXIT_INSTR_OFFSETS
	.align		4
        /*00d0*/ 	.byte	0x04, 0x1c
        /*00d2*/ 	.short	(.L_1612 - .L_1611)


	//   ....[0]....
.L_1611:
        /*00d4*/ 	.word	0x000008f0


	//   ....[1]....
        /*00d8*/ 	.word	0x00010e80


	//----- nvinfo : EIATTR_MAX_THREADS
	.align		4
.L_1612:
        /*00dc*/ 	.byte	0x04, 0x05
        /*00de*/ 	.short	(.L_1614 - .L_1613)
.L_1613:
        /*00e0*/ 	.word	0x00000080
        /*00e4*/ 	.word	0x00000001
        /*00e8*/ 	.word	0x00000001


	//----- nvinfo : EIATTR_CRS_STACK_SIZE
	.align		4
.L_1614:
        /*00ec*/ 	.byte	0x04, 0x1e
        /*00ee*/ 	.short	(.L_1616 - .L_1615)
.L_1615:
        /*00f0*/ 	.word	0x00000000


	//----- nvinfo : EIATTR_CBANK_PARAM_SIZE
	.align		4
.L_1616:
        /*00f4*/ 	.byte	0x03, 0x19
        /*00f6*/ 	.short	0x00e8


	//----- nvinfo : EIATTR_PARAM_CBANK
	.align		4
        /*00f8*/ 	.byte	0x04, 0x0a
        /*00fa*/ 	.short	(.L_1618 - .L_1617)
	.align		4
.L_1617:
        /*00fc*/ 	.word	index@(.nv.constant0._ZN10layer_norm31ln_parallel_residual_fwd_kernelINS_13Kernel_traitsIf6__halffS2_fjLj512ELj1ELj4ELj1ELj16ENS_18Kernel_traits_baseILj512EfS2_fS2_fjLj128EEEEELb1ELb0ELb1EEEvNS_9FwdParamsE)
        /*0100*/ 	.short	0x0380
        /*0102*/ 	.short	0x00e8


	//----- nvinfo : EIATTR_SW_WAR
	.align		4
.L_1618:
        /*0104*/ 	.byte	0x04, 0x36
        /*0106*/ 	.short	(.L_1620 - .L_1619)
.L_1619:
        /*0108*/ 	.word	0x00000008
.L_1620:


//--------------------- .nv.info._ZN10layer_norm31ln_parallel_residual_fwd_kernelINS_13Kernel_traitsIf6__halffS2_fjLj512ELj1ELj4ELj1ELj16ENS_18Kernel_traits_baseILj512EfS2_fS2_fjLj128EEEEELb1ELb1ELb0EEEvNS_9FwdParamsE --------------------------
	.section	.nv.info._ZN10layer_norm31ln_parallel_residual_fwd_kernelINS_13Kernel_traitsIf6__halffS2_fjLj512ELj1ELj4ELj1ELj16ENS_18Kernel_traits_baseILj512EfS2_fS2_fjLj128EEEEELb1ELb1ELb0EEEvNS_9FwdParamsE,"",@"SHT_CUDA_INFO"
	.sectionflags	@""
	.align	4


	//----- nvinfo : EIATTR_CUDA_API_VERSION
	.align		4
        /*0000*/ 	.byte	0x04, 0x37
        /*0002*/ 	.short	(.L_1622 - .L_1621)
.L_1621:
        /*0004*/ 	.word	0x00000082


	//----- nvinfo : EIATTR_KPARAM_INFO
	.align		4
.L_1622:
        /*0008*/ 	.byte	0x04, 0x17
        /*000a*/ 	.short	(.L_1624 - .L_1623)
.L_1623:
        /*000c*/ 	.word	0x00000000
        /*0010*/ 	.short	0x0000
        /*0012*/ 	.short	0x0000
        /*0014*/ 	.byte	0x00, 0xf0, 0xa1, 0x03


	//----- nvinfo : EIATTR_SPARSE_MMA_MASK
	.align		4
.L_1624:
        /*0018*/ 	.byte	0x03, 0x50
        /*001a*/ 	.short	0x0000


	//----- nvinfo : EIATTR_MAXREG_COUNT
	.align		4
        /*001c*/ 	.byte	0x03, 0x1b
        /*001e*/ 	.short	0x00ff


	//----- nvinfo : EIATTR_MERCURY_ISA_VERSION
	.align		4
        /*0020*/ 	.byte	0x03, 0x5f
        /*0022*/ 	.short	0x0101


	//----- nvinfo : EIATTR_COOP_GROUP_MASK_REGIDS
	.align		4
        /*0024*/ 	.byte	0x04, 0x29
        /*0026*/ 	.short	(.L_1626 - .L_1625)


	//   ....[0]....
.L_1625:
        /*0028*/ 	.word	0xffffffff


	//   ....[1]....
        /*002c*/ 	.word	0xffffffff


	//   ....[2]....
        /*0030*/ 	.word	0xffffffff


	//   ....[3]....
        /*0034*/ 	.word	0xffffffff


	//   ....[4]....
        /*0038*/ 	.word	0xffffffff


	//   ....[5]....
        /*003c*/ 	.word	0xffffffff


	//   ....[6]....
        /*0040*/ 	.word	0xffffffff


	//   ....[7]....
        /*0044*/ 	.word	0xffffffff


	//   ....[8]....
        /*0048*/ 	.word	0xffffffff


	//   ....[9]....
        /*004c*/ 	.word	0xffffffff


	//   ....[10]....
        /*0050*/ 	.word	0x05000043


	//   ....[11]....
        /*0054*/ 	.word	0x05000043


	//   ....[12]....
        /*0058*/ 	.word	0x05000043


	//   ....[13]....
        /*005c*/ 	.word	0x05000043


	//   ....[14]....
        /*0060*/ 	.word	0x05000043


	//   ....[15]....
        /*0064*/ 	.word	0x05000043


	//   ....[16]....
        /*0068*/ 	.word	0x05000043


	//   ....[17]....
        /*006c*/ 	.word	0x05000043


	//   ....[18]....
        /*0070*/ 	.word	0x05000043


	//   ....[19]....
        /*0074*/ 	.word	0x05000043


	//----- nvinfo : EIATTR_COOP_GROUP_INSTR_OFFSETS
	.align		4
.L_1626:
        /*0078*/ 	.byte	0x04, 0x28
        /*007a*/ 	.short	(.L_1628 - .L_1627)


	//   ....[0]....
.L_1627:
        /*007c*/ 	.word	0x000103b0


	//   ....[1]....
        /*0080*/ 	.word	0x000103e0


	//   ....[2]....
        /*0084*/ 	.word	0x00010400


	//   ....[3]....
        /*0088*/ 	.word	0x00010420


	//   ....[4]....
        /*008c*/ 	.word	0x00010440


	//   ....[5]....
        /*0090*/ 	.word	0x00010680


	//   ....[6]....
        /*0094*/ 	.word	0x000106a0


	//   ....[7]....
        /*0098*/ 	.word	0x000106c0


	//   ....[8]....
        /*009c*/ 	.word	0x000106e0


	//   ....[9]....
        /*00a0*/ 	.word	0x00010700


	//   ....[10]....
        /*00a4*/ 	.word	0x00010d10


	//   ....[11]....
        /*00a8*/ 	.word	0x00010db0


	//   ....[12]....
        /*00ac*/ 	.word	0x00010e10


	//   ....[13]....
        /*00b0*/ 	.word	0x00010e70


	//   ....[14]....
        /*00b4*/ 	.word	0x00010ec0


	//   ....[15]....
        /*00b8*/ 	.word	0x00011150


	//   ....[16]....
        /*00bc*/ 	.word	0x000111b0


	//   ....[17]....
        /*00c0*/ 	.word	0x00011210


	//   ....[18]....
        /*00c4*/ 	.word	0x00011270


	//   ....[19]....
        /*00c8*/ 	.word	0x000112d0


	//----- nvinfo : EIATTR_VRC_CTA_INIT_COUNT
	.align		4
.L_1628:
        /*00cc*/ 	.byte	0x02, 0x4a
	.zero		1
	.zero		1


	//----- nvinfo : EIATTR_EXIT_INSTR_OFFSETS
	.align		4
        /*00d0*/ 	.byte	0x04, 0x1c
        /*00d2*/ 	.short	(.L_1630 - .L_1629)


	//   ....[0]....
.L_1629:
        /*00d4*/ 	.word	0x00000680


	//   ....[1]....
        /*00d8*/ 	.word	0x00010ca0


	//----- nvinfo : EIATTR_MAX_THREADS
	.align		4
.L_1630:
        /*00dc*/ 	.byte	0x04, 0x05
        /*00de*/ 	.short	(.L_1632 - .L_1631)
.L_1631:
        /*00e0*/ 	.word	0x00000080
        /*00e4*/ 	.word	0x00000001
        /*00e8*/ 	.word	0x00000001


	//----- nvinfo : EIATTR_CRS_STACK_SIZE
	.align		4
.L_1632:
        /*00ec*/ 	.byte	0x04, 0x1e
        /*00ee*/ 	.short	(.L_1634 - .L_1633)
.L_1633:
        /*00f0*/ 	.word	0x00000000


	//----- nvinfo : EIATTR_CBANK_PARAM_SIZE
	.align		4
.L_1634:
        /*00f4*/ 	.byte	0x03, 0x19
        /*00f6*/ 	.short	0x00e8


	//----- nvinfo : EIATTR_PARAM_CBANK
	.align		4
        /*00f8*/ 	.byte	0x04, 0x0a
        /*00fa*/ 	.short	(.L_1636 - .L_1635)
	.align		4
.L_1635:
        /*00fc*/ 	.word	index@(.nv.constant0._ZN10layer_norm31ln_parallel_residual_fwd_kernelINS_13Kernel_traitsIf6__halffS2_fjLj512ELj1ELj4ELj1ELj16ENS_18Kernel_traits_baseILj512EfS2_fS2_fjLj128EEEEELb1ELb1ELb0EEEvNS_9FwdParamsE)
        /*0100*/ 	.short	0x0380
        /*0102*/ 	.short	0x00e8


	//----- nvinfo : EIATTR_SW_WAR
	.align		4
.L_1636:
        /*0104*/ 	.byte	0x04, 0x36
        /*0106*/ 	.short	(.L_1638 - .L_1637)
.L_1637:
        /*0108*/ 	.word	0x00000008
.L_1638:


//--------------------- .nv.info._ZN10layer_norm31ln_parallel_residual_fwd_kernelINS_13Kernel_traitsIf6__halffS2_fjLj512ELj1ELj4ELj1ELj16ENS_18Kernel_traits_baseILj512EfS2_fS2_fjLj128EEEEELb1ELb1ELb1EEEvNS_9FwdParamsE --------------------------
	.section	.nv.info._ZN10layer_norm31ln_parallel_residual_fwd_kernelINS_13Kernel_traitsIf6__halffS2_fjLj512ELj1ELj4ELj1ELj16ENS_18Kernel_traits_baseILj512EfS2_fS2_fjLj128EEEEELb1ELb1ELb1EEEvNS_9FwdParamsE,"",@"SHT_CUDA_INFO"
	.sectionflags	@""
	.align	4


	//----- nvinfo : EIATTR_CUDA_API_VERSION
	.align		4
        /*0000*/ 	.byte	0x04, 0x37
        /*0002*/ 	.short	(.L_1640 - .L_1639)
.L_1639:
        /*0004*/ 	.word	0x00000082


	//----- nvinfo : EIATTR_KPARAM_INFO
	.align		4
.L_1640:
        /*0008*/ 	.byte	0x04, 0x17
        /*000a*/ 	.short	(.L_1642 - .L_1641)
.L_1641:
        /*000c*/ 	.word	0x00000000
        /*0010*/ 	.short	0x0000
        /*0012*/ 	.short	0x0000
        /*0014*/ 	.byte	0x00, 0xf0, 0xa1, 0x03


	//----- nvinfo : EIATTR_SPARSE_MMA_MASK
	.align		4
.L_1642:
        /*0018*/ 	.byte	0x03, 0x50
        /*001a*/ 	.short	0x0000


	//----- nvinfo : EIATTR_MAXREG_COUNT
	.align		4
        /*001c*/ 	.byte	0x03, 0x1b
        /*001e*/ 	.short	0x00ff


	//----- nvinfo : EIATTR_MERCURY_ISA_VERSION
	.align		4
        /*0020*/ 	.byte	0x03, 0x5f
        /*0022*/ 	.short	0x0101


	//----- nvinfo : EIATTR_COOP_GROUP_MASK_REGIDS
	.align		4
        /*0024*/ 	.byte	0x04, 0x29
        /*0026*/ 	.short	(.L_1644 - .L_1643)


	//   ....[0]....
.L_1643:
        /*0028*/ 	.word	0xffffffff


	//   ....[1]....
        /*002c*/ 	.word	0xffffffff


	//   ....[2]....
        /*0030*/ 	.word	0xffffffff


	//   ....[3]....
        /*0034*/ 	.word	0xffffffff


	//   ....[4]....
        /*0038*/ 	.word	0xffffffff


	//   ....[5]....
        /*003c*/ 	.word	0xffffffff


	//   ....[6]....
        /*0040*/ 	.word	0xffffffff


	//   ....[7]....
        /*0044*/ 	.word	0xffffffff


	//   ....[8]....
        /*0048*/ 	.word	0xffffffff


	//   ....[9]....
        /*004c*/ 	.word	0xffffffff


	//   ....[10]....
        /*0050*/ 	.word	0x0500003f


	//   ....[11]....
        /*0054*/ 	.word	0x0500003f


	//   ....[12]....
        /*0058*/ 	.word	0x0500003f


	//   ....[13]....
        /*005c*/ 	.word	0x0500003f


	//   ....[14]....
        /*0060*/ 	.word	0x0500003f


	//   ....[15]....
        /*0064*/ 	.word	0x0500003f


	//   ....[16]....
        /*0068*/ 	.word	0x0500003f


	//   ....[17]....
        /*006c*/ 	.word	0x0500003f


	//   ....[18]....
        /*0070*/ 	.word	0x0500003f


	//   ....[19]....
        /*0074*/ 	.word	0x0500003f


	//----- nvinfo : EIATTR_COOP_GROUP_INSTR_OFFSETS
	.align		4
.L_1644:
        /*0078*/ 	.byte	0x04, 0x28
        /*007a*/ 	.short	(.L_1646 - .L_1645)


	//   ....[0]....
.L_1645:
        /*007c*/ 	.word	0x0000ff40


	//   ....[1]....
        /*0080*/ 	.word	0x0000ff70


	//   ....[2]....
        /*0084*/ 	.word	0x0000ff90


	//   ....[3]....
        /*0088*/ 	.word	0x0000ffb0


	//   ....[4]....
        /*008c*/ 	.word	0x0000ffd0


	//   ....[5]....
        /*0090*/ 	.word	0x00010200


	//   ....[6]....
        /*0094*/ 	.word	0x00010220


	//   ....[7]....
        /*0098*/ 	.word	0x00010240


	//   ....[8]....
        /*009c*/ 	.word	0x00010260


	//   ....[9]....
        /*00a0*/ 	.word	0x00010280


	//   ....[10]....
        /*00a4*/ 	.word	0x00010800


	//   ....[11]....
        /*00a8*/ 	.word	0x00010890


	//   ....[12]....
        /*00ac*/ 	.word	0x000108f0


	//   ....[13]....
        /*00b0*/ 	.word	0x00010950


	//   ....[14]....
        /*00b4*/ 	.word	0x000109b0


	//   ....[15]....
        /*00b8*/ 	.word	0x00010c20


	//   ....[16]....
        /*00bc*/ 	.word	0x00010c80


	//   ....[17]....
        /*00c0*/ 	.word	0x00010ce0


	//   ....[18]....
        /*00c4*/ 	.word	0x00010d40


	//   ....[19]....
        /*00c8*/ 	.word	0x00010da0


	//----- nvinfo : EIATTR_VRC_CTA_INIT_COUNT
	.align		4
.L_1646:
        /*00cc*/ 	.byte	0x02, 0x4a
	.zero		1
	.zero		1


	//----- nvinfo : EIATTR_EXIT_INSTR_OFFSETS
	.align		4
        /*00d0*/ 	.byte	0x04, 0x1c
        /*00d2*/ 	.short	(.L_1648 - .L_1647)


	//   ....[0]....
.L_1647:
        /*00d4*/ 	.word	0x00000290


	//   ....[1]....
        /*00d8*/ 	.word	0x00010790


	//----- nvinfo : EIATTR_MAX_THREADS
	.align		4
.L_1648:
        /*00dc*/ 	.byte	0x04, 0x05
        /*00de*/ 	.short	(.L_1650 - .L_1649)
.L_1649:
        /*00e0*/ 	.word	0x00000080
        /*00e4*/ 	.word	0x00000001
        /*00e8*/ 	.word	0x00000001


	//----- nvinfo : EIATTR_CRS_STACK_SIZE
	.align		4
.L_1650:
        /*00ec*/ 	.byte	0x04, 0x1e
        /*00ee*/ 	.short	(.L_1652 - .L_1651)
.L_1651:
        /*00f0*/ 	.word	0x00000000


	//----- nvinfo : EIATTR_CBANK_PARAM_SIZE
	.align		4
.L_1652:
        /*00f4*/ 	.byte	0x03, 0x19
        /*00f6*/ 	.short	0x00e8


	//----- nvinfo : EIATTR_PARAM_CBANK
	.align		4
        /*00f8*/ 	.byte	0x04, 0x0a
        /*00fa*/ 	.short	(.L_1654 - .L_1653)
	.align		4
.L_1653:
        /*00fc*/ 	.word	index@(.nv.constant0._ZN10layer_norm31ln_parallel_residual_fwd_kernelINS_13Kernel_traitsIf6__halffS2_fjLj512ELj1ELj4ELj1ELj16ENS_18Kernel_traits_baseILj512EfS2_fS2_fjLj128EEEEELb1ELb1ELb1EEEvNS_9FwdParamsE)
        /*0100*/ 	.short	0x0380
        /*0102*/ 	.short	0x00e8


	//----- nvinfo : EIATTR_SW_WAR
	.align		4
.L_1654:
        /*0104*/ 	.byte	0x04, 0x36
        /*0106*/ 	.short	(.L_1656 - .L_1655)
.L_1655:
        /*0108*/ 	.word	0x00000008
.L_1656:


//--------------------- .nv.info._ZN10layer_norm31ln_parallel_residual_fwd_kernelINS_13Kernel_traitsI6__halfffffjLj512ELj1ELj4ELj1ELj16ENS_18Kernel_traits_baseILj512ES2_ffffjLj128EEEEELb0ELb0ELb0EEEvNS_9FwdParamsE --------------------------
	.section	.nv.info._ZN10layer_norm31ln_parallel_residual_fwd_kernelINS_13Kernel_traitsI6__halfffffjLj512ELj1ELj4ELj1ELj16ENS_18Kernel_traits_baseILj512ES2_ffffjLj128EEEEELb0ELb0ELb0EEEvNS_9FwdParamsE,"",@"SHT_CUDA_INFO"
	.sectionflags	@""
	.align	4


	//----- nvinfo : EIATTR_CUDA_API_VERSION
	.align		4
        /*0000*/ 	.byte	0x04, 0x37
        /*0002*/ 	.short	(.L_1658 - .L_1657)
.L_1657:
        /*0004*/ 	.word	0x00000082


	//----- nvinfo : EIATTR_KPARAM_INFO
	.align		4
.L_1658:
        /*0008*/ 	.byte	0x04, 0x17
        /*000a*/ 	.short	(.L_1660 - .L_1659)
.L_1659:
        /*000c*/ 	.word	0x00000000
        /*0010*/ 	.short	0x0000
        /*0012*/ 	.short	0x0000
        /*0014*/ 	.byte	0x00, 0xf0, 0xa1, 0x03


	//----- nvinfo : EIATTR_SPARSE_MMA_MASK
	.align		4
.L_1660:
        /*0018*/ 	.byte	0x03, 0x50
        /*001a*/ 	.short	0x0000


	//----- nvinfo : EIATTR_MAXREG_COUNT
	.align		4
        /*001c*/ 	.byte	0x03, 0x1b
        /*001e*/ 	.short	0x00ff


	//----- nvinfo : EIATTR_MERCURY_ISA_VERSION
	.align		4
        /*0020*/ 	.byte	0x03, 0x5f
        /*0022*/ 	.short	0x0101


	//----- nvinfo : EIATTR_COOP_GROUP_MASK_REGIDS
	.align		4
        /*0024*/ 	.byte	0x04, 0x29
        /*0026*/ 	.short	(.L_1662 - .L_1661)


	//   ....[0]....
.L_1661:
        /*0028*/ 	.word	0xffffffff


	//   ....[1]....
        /*002c*/ 	.word	0xffffffff


	//   ....[2]....
        /*0030*/ 	.word	0xffffffff


	//   ....[3]....
        /*0034*/ 	.word	0xffffffff


	//   ....[4]....
        /*0038*/ 	.word	0xffffffff


	//   ....[5]....
        /*003c*/ 	.word	0xffffffff


	//   ....[6]....
        /*0040*/ 	.word	0xffffffff


	//   ....[7]....
        /*0044*/ 	.word	0xffffffff


	//   ....[8]....
        /*0048*/ 	.word	0xffffffff


	//   ....[9]....
        /*004c*/ 	.word	0xffffffff


	//   ....[10]....
        /*0050*/ 	.word	0x0500002b


	//   ....[11]....
        /*0054*/ 	.word	0x0500002b


	//   ....[12]....
        /*0058*/ 	.word	0x0500002b


	//   ....[13]....
        /*005c*/ 	.word	0x0500002b


	//   ....[14]....
        /*0060*/ 	.word	0x0500002b


	//   ....[15]....
        /*0064*/ 	.word	0x0500002b


	//   ....[16]....
        /*0068*/ 	.word	0x0500002b


	//   ....[17]....
        /*006c*/ 	.word	0x0500002b


	//   ....[18]....
        /*0070*/ 	.word	0x0500002b


	//   ....[19]....
        /*0074*/ 	.word	0x0500002b


	//----- nvinfo : EIATTR_COOP_GROUP_INSTR_OFFSETS
	.align		4
.L_1662:
        /*0078*/ 	.byte	0x04, 0x28
        /*007a*/ 	.short	(.L_1664 - .L_1663)


	//   ....[0]....
.L_1663:
        /*007c*/ 	.word	0x00002510


	//   ....[1]....
        /*0080*/ 	.word	0x00002540


	//   ....[2]....
        /*0084*/ 	.word	0x00002560


	//   ....[3]....
        /*0088*/ 	.word	0x00002580


	//   ....[4]....
        /*008c*/ 	.word	0x000025a0


	//   ....[5]....
        /*0090*/ 	.word	0x000027e0


	//   ....[6]....
        /*0094*/ 	.word	0x00002800


	//   ....[7]....
        /*0098*/ 	.word	0x00002820


	//   ....[8]....
        /*009c*/ 	.word	0x00002840


	//   ....[9]....
        /*00a0*/ 	.word	0x00002860


	//   ....[10]....
        /*00a4*/ 	.word	0x000034a0


	//   ....[11]....
        /*00a8*/ 	.word	0x00003530


	//   ....[12]....
        /*00ac*/ 	.word	0x00003590


	//   ....[13]....
        /*00b0*/ 	.word	0x000035f0


	//   ....[14]....
        /*00b4*/ 	.word	0x00003650


	//   ....[15]....
        /*00b8*/ 	.word	0x000038d0


	//   ....[16]....
        /*00bc*/ 	.word	0x00003930


	//   ....[17]....
        /*00c0*/ 	.word	0x00003990


	//   ....[18]....
        /*00c4*/ 	.word	0x000039f0


	//   ....[19]....
        /*00c8*/ 	.word	0x00003a50


	//----- nvinfo : EIATTR_VRC_CTA_INIT_COUNT
	.align		4
.L_1664:
        /*00cc*/ 	.byte	0x02, 0x4a
	.zero		1
	.zero		1


	//----- nvinfo : EIATTR_EXIT_INSTR_OFFSETS
	.align		4
        /*00d0*/ 	.byte	0x04, 0x1c
        /*00d2*/ 	.short	(.L_1666 - .L_1665)


	//   ....[0]....
.L_1665:
        /*00d4*/ 	.word	0x00000f00


	//   ....[1]....
        /*00d8*/ 	.word	0x00003430


	//----- nvinfo : EIATTR_MAX_THREADS
	.align		4
.L_1666:
        /*00dc*/ 	.byte	0x04, 0x05
        /*00de*/ 	.short	(.L_1668 - .L_1667)
.L_1667:
        /*00e0*/ 	.word	0x00000080
        /*00e4*/ 	.word	0x00000001
        /*00e8*/ 	.word	0x00000001


	//----- nvinfo : EIATTR_CRS_STACK_SIZE
	.align		4
.L_1668:
        /*00ec*/ 	.byte	0x04, 0x1e
        /*00ee*/ 	.short	(.L_1670 - .L_1669)
.L_1669:
        /*00f0*/ 	.word	0x00000000


	//----- nvinfo : EIATTR_CBANK_PARAM_SIZE
	.align		4
.L_1670:
        /*00f4*/ 	.byte	0x03, 0x19
        /*00f6*/ 	.short	0x00e8


	//----- nvinfo : EIATTR_PARAM_CBANK
	.align		4
        /*00f8*/ 	.byte	0x04, 0x0a
        /*00fa*/ 	.short	(.L_1672 - .L_1671)
	.align		4
.L_1671:
        /*00fc*/ 	.word	index@(.nv.constant0._ZN10layer_norm31ln_parallel_residual_fwd_kernelINS_13Kernel_traitsI6__halfffffjLj512ELj1ELj4ELj1ELj16ENS_18Kernel_traits_baseILj512ES2_ffffjLj128EEEEELb0ELb0ELb0EEEvNS_9FwdParamsE)
        /*0100*/ 	.short	0x0380
        /*0102*/ 	.short	0x00e8


	//----- nvinfo : EIATTR_SW_WAR
	.align		4
.L_1672:
        /*0104*/ 	.byte	0x04, 0x36
        /*0106*/ 	.short	(.L_1674 - .L_1673)
.L_1673:
        /*0108*/ 	.word	0x00000008
.L_1674:


//--------------------- .nv.info._ZN10layer_norm31ln_parallel_residual_fwd_kernelINS_13Kernel_traitsI6__halfffffjLj512ELj1ELj4ELj1ELj16ENS_18Kernel_traits_baseILj512ES2_ffffjLj128EEEEELb0ELb0ELb1EEEvNS_9FwdParamsE --------------------------
	.section	.nv.info._ZN10layer_norm31ln_parallel_residual_fwd_kernelINS_13Kernel_traitsI6__halfffffjLj512ELj1ELj4ELj1ELj16ENS_18Kernel_traits_baseILj512ES2_ffffjLj128EEEEELb0ELb0ELb1EEEvNS_9FwdParamsE,"",@"SHT_CUDA_INFO"
	.sectionflags	@""
	.align	4


	//----- nvinfo : EIATTR_CUDA_API_VERSION
	.align		4
        /*0000*/ 	.byte	0x04, 0x37
        /*0002*/ 	.short	(.L_1676 - .L_1675)
.L_1675:
        /*0004*/ 	.word	0x00000082


	//----- nvinfo : EIATTR_KPARAM_INFO
	.align		4
.L_1676:
        /*0008*/ 	.byte	0x04, 0x17
        /*000a*/ 	.short	(.L_1678 - .L_1677)
.L_1677:
        /*000c*/ 	.word	0x00000000
        /*0010*/ 	.short	0x0000
        /*0012*/ 	.short	0x0000
        /*0014*/ 	.byte	0x00, 0xf0, 0xa1, 0x03


	//----- nvinfo : EIATTR_SPARSE_MMA_MASK
	.align		4
.L_1678:
        /*0018*/ 	.byte	0x03, 0x50
        /*001a*/ 	.short	0x0000


	//----- nvinfo : EIATTR_MAXREG_COUNT
	.align		4
        /*001c*/ 	.byte	0x03, 0x1b
        /*001e*/ 	.short	0x00ff


	//----- nvinfo : EIATTR_MERCURY_ISA_VERSION
	.align		4
        /*0020*/ 	.byte	0x03, 0x5f
        /*0022*/ 	.short	0x0101


	//----- nvinfo : EIATTR_COOP_GROUP_MASK_REGIDS
	.align		4
        /*0024*/ 	.byte	0x04, 0x29
        /*0026*/ 	.short	(.L_1680 - .L_1679)


	//   ....[0]....
.L_1679:
        /*0028*/ 	.word	0xffffffff


	//   ....[1]....
        /*002c*/ 	.word	0xffffffff


	//   ....[2]....
        /*0030*/ 	.word	0xffffffff


	//   ....[3]....
        /*0034*/ 	.word	0xffffffff


	//   ....[4]....
        /*0038*/ 	.word	0xffffffff


	//   ....[5]....
        /*003c*/ 	.word	0xffffffff


	//   ....[6]....
        /*0040*/ 	.word	0xffffffff


	//   ....[7]....
        /*0044*/ 	.word	0xffffffff


	//   ....[8]....
        /*0048*/ 	.word	0xffffffff


	//   ....[9]....
        /*004c*/ 	.word	0xffffffff


	//   ....[10]....
        /*0050*/ 	.word	0x05000068


	//   ....[11]....
        /*0054*/ 	.word	0x05000068


	//   ....[12]....
        /*0058*/ 	.word	0x05000068


	//   ....[13]....
        /*005c*/ 	.word	0x05000068


	//   ....[14]....
        /*0060*/ 	.word	0x05000068


	//   ....[15]....
        /*0064*/ 	.word	0x05000068


	//   ....[16]....
        /*0068*/ 	.word	0x05000068


	//   ....[17]....
        /*006c*/ 	.word	0x05000068


	//   ....[18]....
        /*0070*/ 	.word	0x05000068


	//   ....[19]....
        /*0074*/ 	.word	0x05000068


	//----- nvinfo : EIATTR_COOP_GROUP_INSTR_OFFSETS
	.align		4
.L_1680:
        /*0078*/ 	.byte	0x04, 0x28
        /*007a*/ 	.short	(.L_1682 - .L_1681)


	//   ....[0]....
.L_1681:
        /*007c*/ 	.word	0x00001bd0


	//   ....[1]....
        /*0080*/ 	.word	0x00001c00


	//   ....[2]....
        /*0084*/ 	.word	0x00001c20


	//   ....[3]....
        /*0088*/ 	.word	0x00001c40


	//   ....[4]....
        /*008c*/ 	.word	0x00001c60


	//   ....[5]....
        /*0090*/ 	.word	0x00001e90


	//   ....[6]....
        /*0094*/ 	.word	0x00001eb0


	//   ....[7]....
        /*0098*/ 	.word	0x00001ed0


	//   ....[8]....
        /*009c*/ 	.word	0x00001ef0


	//   ....[9]....
        /*00a0*/ 	.word	0x00001f10


	//   ....[10]....
        /*00a4*/ 	.word	0x000025c0


	//   ....[11]....
        /*00a8*/ 	.word	0x00002670


	//   ....[12]....
        /*00ac*/ 	.word	0x000026e0


	//   ....[13]....
        /*00b0*/ 	.word	0x00002750


	//   ....[14]....
        /*00b4*/ 	.word	0x000027c0


	//   ....[15]....
        /*00b8*/ 	.word	0x00002a30


	//   ....[16]....
        /*00bc*/ 	.word	0x00002aa0


	//   ....[17]....
        /*00c0*/ 	.word	0x00002b10


	//   ....[18]....
        /*00c4*/ 	.word	0x00002b80


	//   ....[19]....
        /*00c8*/ 	.word	0x00002bf0


	//----- nvinfo : EIATTR_VRC_CTA_INIT_COUNT
	.align		4
.L_1682:
        /*00cc*/ 	.byte	0x02, 0x4a
	.zero		1
	.zero		1


	//----- nvinfo : EIATTR_EXIT_INSTR_OFFSETS
	.align		4
        /*00d0*/ 	.byte	0x04, 0x1c
        /*00d2*/ 	.short	(.L_1684 - .L_1683)


	//   ....[0]....
.L_1683:
        /*00d4*/ 	.word	0x00000670


	//   ....[1]....
        /*00d8*/ 	.word	0x00002550


	//----- nvinfo : EIATTR_MAX_THREADS
	.align		4
.L_1684:
        /*00dc*/ 	.byte	0x04, 0x05
        /*00de*/ 	.short	(.L_1686 - .L_1685)
.L_1685:
        /*00e0*/ 	.word	0x00000080
        /*00e4*/ 	.word	0x00000001
        /*00e8*/ 	.word	0x00000001


	//----- nvinfo : EIATTR_CRS_STACK_SIZE
	.align		4
.L_1686:
        /*00ec*/ 	.byte	0x04, 0x1e
        /*00ee*/ 	.short	(.L_1688 - .L_1687)
.L_1687:
        /*00f0*/ 	.word	0x00000000


	//----- nvinfo : EIATTR_CBANK_PARAM_SIZE
	.align		4
.L_1688:
        /*00f4*/ 	.byte	0x03, 0x19
        /*00f6*/ 	.short	0x00e8


	//----- nvinfo : EIATTR_PARAM_CBANK
	.align		4
        /*00f8*/ 	.byte	0x04, 0x0a
        /*00fa*/ 	.short	(.L_1690 - .L_1689)
	.align		4
.L_1689:
        /*00fc*/ 	.word	index@(.nv.constant0._ZN10layer_norm31ln_parallel_residual_fwd_kernelINS_13Kernel_traitsI6__halfffffjLj512ELj1ELj4ELj1ELj16ENS_18Kernel_traits_baseILj512ES2_ffffjLj128EEEEELb0ELb0ELb1EEEvNS_9FwdParamsE)
        /*0100*/ 	.short	0x0380
        /*0102*/ 	.short	0x00e8


	//----- nvinfo : EIATTR_SW_WAR
	.align		4
.L_1690:
        /*0104*/ 	.byte	0x04, 0x36
        /*0106*/ 	.short	(.L_1692 - .L_1691)
.L_1691:
        /*0108*/ 	.word	0x00000008
.L_1692:


//--------------------- .nv.info._ZN10layer_norm31ln_parallel_residual_fwd_kernelINS_13Kernel_traitsI6__halfffffjLj512ELj1ELj4ELj1ELj16ENS_18Kernel_traits_baseILj512ES2_ffffjLj128EEEEELb0ELb1ELb0EEEvNS_9FwdParamsE --------------------------
	.section	.nv.info._ZN10layer_norm31ln_parallel_residual_fwd_kernelINS_13Kernel_traitsI6__halfffffjLj512ELj1ELj4ELj1ELj16ENS_18Kernel_traits_baseILj512ES2_ffffjLj128EEEEELb0ELb1ELb0EEEvNS_9FwdParamsE,"",@"SHT_CUDA_INFO"
	.sectionflags	@""
	.align	4


	//----- nvinfo : EIATTR_CUDA_API_VERSION
	.align		4
        /*0000*/ 	.byte	0x04, 0x37
        /*0002*/ 	.short	(.L_1694 - .L_1693)
.L_1693:
        /*0004*/ 	.word	0x00000082


	//----- nvinfo : EIATTR_KPARAM_INFO
	.align		4
.L_1694:
        /*0008*/ 	.byte	0x04, 0x17
        /*000a*/ 	.short	(.L_1696 - .L_1695)
.L_1695:
        /*000c*/ 	.word	0x00000000
        /*0010*/ 	.short	0x0000
        /*0012*/ 	.short	0x0000
        /*0014*/ 	.byte	0x00, 0xf0, 0xa1, 0x03


	//----- nvinfo : EIATTR_SPARSE_MMA_MASK
	.align		4
.L_1696:
        /*0018*/ 	.byte	0x03, 0x50
        /*001a*/ 	.short	0x0000


	//----- nvinfo : EIATTR_MAXREG_COUNT
	.align		4
        /*001c*/ 	.byte	0x03, 0x1b
        /*001e*/ 	.short	0x00ff


	//----- nvinfo : EIATTR_MERCURY_ISA_VERSION
	.align		4
        /*0020*/ 	.byte	0x03, 0x5f
        /*0022*/ 	.short	0x0101


	//----- nvinfo : EIATTR_COOP_GROUP_MASK_REGIDS
	.align		4
        /*0024*/ 	.byte	0x04, 0x29
        /*0026*/ 	.short	(.L_1698 - .L_1697)


	//   ....[0]....
.L_1697:
        /*0028*/ 	.word	0xffffffff


	//   ....[1]....
        /*002c*/ 	.word	0xffffffff


	//   ....[2]....
        /*0030*/ 	.word	0xffffffff


	//   ....[3]....
        /*0034*/ 	.word	0xffffffff


	//   ....[4]....
        /*0038*/ 	.word	0xffffffff


	//   ....[5]....
        /*003c*/ 	.word	0xffffffff


	//   ....[6]....
        /*0040*/ 	.word	0xffffffff


	//   ....[7]....
        /*0044*/ 	.word	0xffffffff


	//   ....[8]....
        /*0048*/ 	.word	0xffffffff


	//   ....[9]....
        /*004c*/ 	.word	0xffffffff


	//   ....[10]....
        /*0050*/ 	.word	0x0500001e


	//   ....[11]....
        /*0054*/ 	.word	0x0500001e


	//   ....[12]....
        /*0058*/ 	.word	0x0500001e


	//   ....[13]....
        /*005c*/ 	.word	0x0500001e


	//   ....[14]....
        /*0060*/ 	.word	0x0500001e


	//   ....[15]....
        /*0064*/ 	.word	0x0500001e


	//   ....[16]....
        /*0068*/ 	.word	0x0500001e


	//   ....[17]....
        /*006c*/ 	.word	0x0500001e


	//   ....[18]....
        /*0070*/ 	.word	0x0500001e


	//   ....[19]....
        /*0074*/ 	.word	0x0500001e


	//----- nvinfo : EIATTR_COOP_GROUP_INSTR_OFFSETS
	.align		4
.L_1698:
        /*0078*/ 	.byte	0x04, 0x28
        /*007a*/ 	.short	(.L_1700 - .L_1699)


	//   ....[0]....
.L_1699:
        /*007c*/ 	.word	0x00001970


	//   ....[1]....
        /*0080*/ 	.word	0x000019a0


	//   ....[2]....
        /*0084*/ 	.word	0x000019c0


	//   ....[3]....
        /*0088*/ 	.word	0x000019e0


	//   ....[4]....
        /*008c*/ 	.word	0x00001a00


	//   ....[5]....
        /*0090*/ 	.word	0x00001c40


	//   ....[6]....
        /*0094*/ 	.word	0x00001c60


	//   ....[7]....
        /*0098*/ 	.word	0x00001c80


	//   ....[8]....
        /*009c*/ 	.word	0x00001ca0


	//   ....[9]....
        /*00a0*/ 	.word	0x00001cc0


	//   ....[10]....
        /*00a4*/ 	.word	0x00002510


	//   ....[11]....
        /*00a8*/ 	.word	0x000025b0


	//   ....[12]....
        /*00ac*/ 	.word	0x00002610


	//   ....[13]....
        /*00b0*/ 	.word	0x00002670


	//   ....[14]....
        /*00b4*/ 	.word	0x000026d0


	//   ....[15]....
        /*00b8*/ 	.word	0x00002950


	//   ....[16]....
        /*00bc*/ 	.word	0x000029b0


	//   ....[17]....
        /*00c0*/ 	.word	0x00002a10


	//   ....[18]....
        /*00c4*/ 	.word	0x00002a70


	//   ....[19]....
        /*00c8*/ 	.word	0x00002ad0


	//----- nvinfo : EIATTR_VRC_CTA_INIT_COUNT
	.align		4
.L_1700:
        /*00cc*/ 	.byte	0x02, 0x4a
	.zero		1
	.zero		1


	//----- nvinfo : EIATTR_EXIT_INSTR_OFFSETS
	.align		4
        /*00d0*/ 	.byte	0x04, 0x1c
        /*00d2*/ 	.short	(.L_1702 - .L_1701)


	//   ....[0]....
.L_1701:
        /*00d4*/ 	.word	0x00000530


	//   ....[1]....
        /*00d8*/ 	.word	0x000024b0


	//----- nvinfo : EIATTR_MAX_THREADS
	.align		4
.L_1702:
        /*00dc*/ 	.byte	0x04, 0x05
        /*00de*/ 	.short	(.L_1704 - .L_1703)
.L_1703:
        /*00e0*/ 	.word	0x00000080
        /*00e4*/ 	.word	0x00000001
        /*00e8*/ 	.word	0x00000001


	//----- nvinfo : EIATTR_CRS_STACK_SIZE
	.align		4
.L_1704:
        /*00ec*/ 	.byte	0x04, 0x1e
        /*00ee*/ 	.short	(.L_1706 - .L_1705)
.L_1705:
        /*00f0*/ 	.word	0x00000000


	//----- nvinfo : EIATTR_CBANK_PARAM_SIZE
	.align		4
.L_1706:
        /*00f4*/ 	.byte	0x03, 0x19
        /*00f6*/ 	.short	0x00e8


	//----- nvinfo : EIATTR_PARAM_CBANK
	.align		4
        /*00f8*/ 	.byte	0x04, 0x0a
        /*00fa*/ 	.short	(.L_1708 - .L_1707)
	.align		4
.L_1707:
        /*00fc*/ 	.word	index@(.nv.constant0._ZN10layer_norm31ln_parallel_residual_fwd_kernelINS_13Kernel_traitsI6__halfffffjLj512ELj1ELj4ELj1ELj16ENS_18Kernel_traits_baseILj512ES2_ffffjLj128EEEEELb0ELb1ELb0EEEvNS_9FwdParamsE)
        /*0100*/ 	.short	0x0380
        /*0102*/ 	.short	0x00e8


	//----- nvinfo : EIATTR_SW_WAR
	.align		4
.L_1708:
        /*0104*/ 	.byte	0x04, 0x36
        /*0106*/ 	.short	(.L_1710 - .L_1709)
.L_1709:
        /*0108*/ 	.word	0x00000008
.L_1710:


//--------------------- .nv.info._ZN10layer_norm31ln_parallel_residual_fwd_kernelINS_13Kernel_traitsI6__halfffffjLj512ELj1ELj4ELj1ELj16ENS_18Kernel_traits_baseILj512ES2_ffffjLj128EEEEELb0ELb1ELb1EEEvNS_9FwdParamsE --------------------------
	.section	.nv.info._ZN10layer_norm31ln_parallel_residual_fwd_kernelINS_13Kernel_traitsI6__halfffffjLj512ELj1ELj4ELj1ELj16ENS_18Kernel_traits_baseILj512ES2_ffffjLj128EEEEELb0ELb1ELb1EEEvNS_9FwdParamsE,"",@"SHT_CUDA_INFO"
	.sectionflags	@""
	.align	4


	//----- nvinfo : EIATTR_CUDA_API_VERSION
	.align		4
        /*0000*/ 	.byte	0x04, 0x37
        /*0002*/ 	.short	(.L_1712 - .L_1711)
.L_1711:
        /*0004*/ 	.word	0x00000082


	//----- nvinfo : EIATTR_KPARAM_INFO
	.align		4
.L_1712:
        /*0008*/ 	.byte	0x04, 0x17
        /*000a*/ 	.short	(.L_1714 - .L_1713)
.L_1713:
        /*000c*/ 	.word	0x00000000
        /*0010*/ 	.short	0x0000
        /*0012*/ 	.short	0x0000
        /*0014*/ 	.byte	0x00, 0xf0, 0xa1, 0x03


	//----- nvinfo : EIATTR_SPARSE_MMA_MASK
	.align		4
.L_1714:
        /*0018*/ 	.byte	0x03, 0x50
        /*001a*/ 	.short	0x0000


	//----- nvinfo : EIATTR_MAXREG_COUNT
	.align		4
        /*001c*/ 	.byte	0x03, 0x1b
        /*001e*/ 	.short	0x00ff


	//----- nvinfo : EIATTR_MERCURY_ISA_VERSION
	.align		4
        /*0020*/ 	.byte	0x03, 0x5f
        /*0022*/ 	.short	0x0101


	//----- nvinfo : EIATTR_COOP_GROUP_MASK_REGIDS
	.align		4
        /*0024*/ 	.byte	0x04, 0x29
        /*0026*/ 	.short	(.L_1716 - .L_1715)


	//   ....[0]....
.L_1715:
        /*0028*/ 	.word	0xffffffff


	//   ....[1]....
        /*002c*/ 	.word	0xffffffff


	//   ....[2]....
        /*0030*/ 	.word	0xffffffff


	//   ....[3]....
        /*0034*/ 	.word	0xffffffff


	//   ....[4]....
        /*0038*/ 	.word	0xffffffff


	//   ....[5]....
        /*003c*/ 	.word	0xffffffff


	//   ....[6]....
        /*0040*/ 	.word	0xffffffff


	//   ....[7]....
        /*0044*/ 	.word	0xffffffff


	//   ....[8]....
        /*0048*/ 	.word	0xffffffff


	//   ....[9]....
        /*004c*/ 	.word	0xffffffff


	//   ....[10]....
        /*0050*/ 	.word	0x0500001e


	//   ....[11]....
        /*0054*/ 	.word	0x0500001e


	//   ....[12]....
        /*0058*/ 	.word	0x0500001e


	//   ....[13]....
        /*005c*/ 	.word	0x0500001e


	//   ....[14]....
        /*0060*/ 	.word	0x0500001e


	//   ....[15]....
        /*0064*/ 	.word	0x0500001e


	//   ....[16]....
        /*0068*/ 	.word	0x0500001e


	//   ....[17]....
        /*006c*/ 	.word	0x0500001e


	//   ....[18]....
        /*0070*/ 	.word	0x0500001e


	//   ....[19]....
        /*0074*/ 	.word	0x0500001e


	//----- nvinfo : EIATTR_COOP_GROUP_INSTR_OFFSETS
	.align		4
.L_1716:
        /*0078*/ 	.byte	0x04, 0x28
        /*007a*/ 	.short	(.L_1718 - .L_1717)


	//   ....[0]....
.L_1717:
        /*007c*/ 	.word	0x000014b0


	//   ....[1]....
        /*0080*/ 	.word	0x000014e0


	//   ....[2]....
        /*0084*/ 	.word	0x00001500


	//   ....[3]....
        /*0088*/ 	.word	0x00001520


	//   ....[4]....
        /*008c*/ 	.word	0x00001540


	//   ....[5]....
        /*0090*/ 	.word	0x00001770


	//   ....[6]....
        /*0094*/ 	.word	0x00001790


	//   ....[7]....
        /*0098*/ 	.word	0x000017b0


	//   ....[8]....
        /*009c*/ 	.word	0x000017d0


	//   ....[9]....
        /*00a0*/ 	.word	0x000017f0


	//   ....[10]....
        /*00a4*/ 	.word	0x00001d10


	//   ....[11]....
        /*00a8*/ 	.word	0x00001da0


	//   ....[12]....
        /*00ac*/ 	.word	0x00001e00


	//   ....[13]....
        /*00b0*/ 	.word	0x00001e60


	//   ....[14]....
        /*00b4*/ 	.word	0x00001ec0


	//   ....[15]....
        /*00b8*/ 	.word	0x00002140


	//   ....[16]....
        /*00bc*/ 	.word	0x00002190


	//   ....[17]....
        /*00c0*/ 	.word	0x000021f0


	//   ....[18]....
        /*00c4*/ 	.word	0x00002250


	//   ....[19]....
        /*00c8*/ 	.word	0x000022b0


	//----- nvinfo : EIATTR_VRC_CTA_INIT_COUNT
	.align		4
.L_1718:
        /*00cc*/ 	.byte	0x02, 0x4a
	.zero		1
	.zero		1


	//----- nvinfo : EIATTR_EXIT_INSTR_OFFSETS
	.align		4
        /*00d0*/ 	.byte	0x04, 0x1c
        /*00d2*/ 	.short	(.L_1720 - .L_1719)


	//   ....[0]....
.L_1719:
        /*00d4*/ 	.word	0x00000290


	//   ....[1]....
        /*00d8*/ 	.word	0x00001ca0


	//----- nvinfo : EIATTR_MAX_THREADS
	.align		4
.L_1720:
        /*00dc*/ 	.byte	0x04, 0x05
        /*00de*/ 	.short	(.L_1722 - .L_1721)
.L_1721:
        /*00e0*/ 	.word	0x00000080
        /*00e4*/ 	.word	0x00000001
        /*00e8*/ 	.word	0x00000001


	//----- nvinfo : EIATTR_CRS_STACK_SIZE
	.align		4
.L_1722:
        /*00ec*/ 	.byte	0x04, 0x1e
        /*00ee*/ 	.short	(.L_1724 - .L_1723)
.L_1723:
        /*00f0*/ 	.word	0x00000000


	//----- nvinfo : EIATTR_CBANK_PARAM_SIZE
	.align		4
.L_1724:
        /*00f4*/ 	.byte	0x03, 0x19
        /*00f6*/ 	.short	0x00e8


	//----- nvinfo : EIATTR_PARAM_CBANK
	.align		4
        /*00f8*/ 	.byte	0x04, 0x0a
        /*00fa*/ 	.short	(.L_1726 - .L_1725)
	.align		4
.L_1725:
        /*00fc*/ 	.word	index@(.nv.constant0._ZN10layer_norm31ln_parallel_residual_fwd_kernelINS_13Kernel_traitsI6__halfffffjLj512ELj1ELj4ELj1ELj16ENS_18Kernel_traits_baseILj512ES2_ffffjLj128EEEEELb0ELb1ELb1EEEvNS_9FwdParamsE)
        /*0100*/ 	.short	0x0380
        /*0102*/ 	.short	0x00e8


	//----- nvinfo : EIATTR_SW_WAR
	.align		4
.L_1726:
        /*0104*/ 	.byte	0x04, 0x36
        /*0106*/ 	.short	(.L_1728 - .L_1727)
.L_1727:
        /*0108*/ 	.word	0x00000008
.L_1728:


//--------------------- .nv.info._ZN10layer_norm31ln_parallel_residual_fwd_kernelINS_13Kernel_traitsI6__halfffffjLj512ELj1ELj4ELj1ELj16ENS_18Kernel_traits_baseILj512ES2_ffffjLj128EEEEELb1ELb0ELb0EEEvNS_9FwdParamsE --------------------------
	.section	.nv.info._ZN10layer_norm31ln_parallel_residual_fwd_kernelINS_13Kernel_traitsI6__halfffffjLj512ELj1ELj4ELj1ELj16ENS_18Kernel_traits_baseILj512ES2_ffffjLj128EEEEELb1ELb0ELb0EEEvNS_9FwdParamsE,"",@"SHT_CUDA_INFO"
	.sectionflags	@""
	.align	4


	//----- nvinfo : EIATTR_CUDA_API_VERSION
	.align		4
        /*0000*/ 	.byte	0x04, 0x37
        /*0002*/ 	.short	(.L_1730 - .L_1729)
.L_1729:
        /*0004*/ 	.word	0x00000082


	//----- nvinfo : EIATTR_KPARAM_INFO
	.align		4
.L_1730:
        /*0008*/ 	.byte	0x04, 0x17
        /*000a*/ 	.short	(.L_1732 - .L_1731)
.L_1731:
        /*000c*/ 	.word	0x00000000
        /*0010*/ 	.short	0x0000
        /*0012*/ 	.short	0x0000
        /*0014*/ 	.byte	0x00, 0xf0, 0xa1, 0x03


	//----- nvinfo : EIATTR_SPARSE_MMA_MASK
	.align		4
.L_1732:
        /*0018*/ 	.byte	0x03, 0x50
        /*001a*/ 	.short	0x0000


	//----- nvinfo : EIATTR_MAXREG_COUNT
	.align		4
        /*001c*/ 	.byte	0x03, 0x1b
        /*001e*/ 	.short	0x00ff


	//----- nvinfo : EIATTR_MERCURY_ISA_VERSION
	.align		4
        /*0020*/ 	.byte	0x03, 0x5f
        /*0022*/ 	.short	0x0101


	//----- nvinfo : EIATTR_COOP_GROUP_MASK_REGIDS
	.align		4
        /*0024*/ 	.byte	0x04, 0x29
        /*0026*/ 	.short	(.L_1734 - .L_1733)


	//   ....[0]....
.L_1733:
        /*0028*/ 	.word	0xffffffff


	//   ....[1]....
        /*002c*/ 	.word	0xffffffff


	//   ....[2]....
        /*0030*/ 	.word	0xffffffff


	//   ....[3]....
        /*0034*/ 	.word	0xffffffff


	//   ....[4]....
        /*0038*/ 	.word	0xffffffff


	//   ....[5]....
        /*003c*/ 	.word	0xffffffff


	//   ....[6]....
        /*0040*/ 	.word	0xffffffff


	//   ....[7]....
        /*0044*/ 	.word	0xffffffff


	//   ....[8]....
        /*0048*/ 	.word	0xffffffff


	//   ....[9]....
        /*004c*/ 	.word	0xffffffff


	//   ....[10]....
        /*0050*/ 	.word	0x05000032


	//   ....[11]....
        /*0054*/ 	.word	0x05000032


	//   ....[12]....
        /*0058*/ 	.word	0x05000032


	//   ....[13]....
        /*005c*/ 	.word	0x05000032


	//   ....[14]....
        /*0060*/ 	.word	0x05000032


	//   ....[15]....
        /*0064*/ 	.word	0x05000032


	//   ....[16]....
        /*0068*/ 	.word	0x05000032


	//   ....[17]....
        /*006c*/ 	.word	0x05000032


	//   ....[18]....
        /*0070*/ 	.word	0x05000032


	//   ....[19]....
        /*0074*/ 	.word	0x05000032


	//----- nvinfo : EIATTR_COOP_GROUP_INSTR_OFFSETS
	.align		4
.L_1734:
        /*0078*/ 	.byte	0x04, 0x28
        /*007a*/ 	.short	(.L_1736 - .L_1735)


	//   ....[0]....
.L_1735:
        /*007c*/ 	.word	0x000113d0


	//   ....[1]....
        /*0080*/ 	.word	0x00011400


	//   ....[2]....
        /*0084*/ 	.word	0x00011420


	//   ....[3]....
        /*0088*/ 	.word	0x00011440


	//   ....[4]....
        /*008c*/ 	.word	0x00011460


	//   ....[5]....
        /*0090*/ 	.word	0x000116a0


	//   ....[6]....
        /*0094*/ 	.word	0x000116c0


	//   ....[7]....
        /*0098*/ 	.word	0x000116e0


	//   ....[8]....
        /*009c*/ 	.word	0x00011700


	//   ....[9]....
        /*00a0*/ 	.word	0x00011720


	//   ....[10]....
        /*00a4*/ 	.word	0x00012380


	//   ....[11]....
        /*00a8*/ 	.word	0x00012420


	//   ....[12]....
        /*00ac*/ 	.word	0x00012490


	//   ....[13]....
        /*00b0*/ 	.word	0x00012500


	//   ....[14]....
        /*00b4*/ 	.word	0x00012570


	//   ....[15]....
        /*00b8*/ 	.word	0x00012800


	//   ....[16]....
        /*00bc*/ 	.word	0x00012870


	//   ....[17]....
        /*00c0*/ 	.word	0x000128e0


	//   ....[18]....
        /*00c4*/ 	.word	0x00012950


	//   ....[19]....
        /*00c8*/ 	.word	0x000129c0


	//----- nvinfo : EIATTR_VRC_CTA_INIT_COUNT
	.align		4
.L_1736:
        /*00cc*/ 	.byte	0x02, 0x4a
	.zero		1
	.zero		1


	//----- nvinfo : EIATTR_EXIT_INSTR_OFFSETS
	.align		4
        /*00d0*/ 	.byte	0x04, 0x1c
        /*00d2*/ 	.short	(.L_1738 - .L_1737)


	//   ....[0]....
.L_1737:
        /*00d4*/ 	.word	0x00001100


	//   ....[1]....
        /*00d8*/ 	.word	0x00012310


	//----- nvinfo : EIATTR_MAX_THREADS
	.align		4
.L_1738:
        /*00dc*/ 	.byte	0x04, 0x05
        /*00de*/ 	.short	(.L_1740 - .L_1739)
.L_1739:
        /*00e0*/ 	.word	0x00000080
        /*00e4*/ 	.word	0x00000001
        /*00e8*/ 	.word	0x00000001


	//----- nvinfo : EIATTR_CRS_STACK_SIZE
	.align		4
.L_1740:
        /*00ec*/ 	.byte	0x04, 0x1e
        /*00ee*/ 	.short	(.L_1742 - .L_1741)
.L_1741:
        /*00f0*/ 	.word	0x00000000


	//----- nvinfo : EIATTR_CBANK_PARAM_SIZE
	.align		4
.L_1742:
        /*00f4*/ 	.byte	0x03, 0x19
        /*00f6*/ 	.short	0x00e8


	//----- nvinfo : EIATTR_PARAM_CBANK
	.align		4
        /*00f8*/ 	.byte	0x04, 0x0a
        /*00fa*/ 	.short	(.L_1744 - .L_1743)
	.align		4
.L_1743:
        /*00fc*/ 	.word	index@(.nv.constant0._ZN10layer_norm31ln_parallel_residual_fwd_kernelINS_13Kernel_traitsI6__halfffffjLj512ELj1ELj4ELj1ELj16ENS_18Kernel_traits_baseILj512ES2_ffffjLj128EEEEELb1ELb0ELb0EEEvNS_9FwdParamsE)
        /*0100*/ 	.short	0x0380
        /*0102*/ 	.short	0x00e8


	//----- nvinfo : EIATTR_SW_WAR
	.align		4
.L_1744:
        /*0104*/ 	.byte	0x04, 0x36
        /*0106*/ 	.short	(.L_1746 - .L_1745)
.L_1745:
        /*0108*/ 	.word	0x00000008
.L_1746:


//--------------------- .nv.info._ZN10layer_norm31ln_parallel_residual_fwd_kernelINS_13Kernel_traitsI6__halfffffjLj512ELj1ELj4ELj1ELj16ENS_18Kernel_traits_baseILj512ES2_ffffjLj128EEEEELb1ELb0ELb1EEEvNS_9FwdParamsE --------------------------
	.section	.nv.info._ZN10layer_norm31ln_parallel_residual_fwd_kernelINS_13Kernel_traitsI6__halfffffjLj512ELj1ELj4ELj1ELj16ENS_18Kernel_traits_baseILj512ES2_ffffjLj128EEEEELb1ELb0ELb1EEEvNS_9FwdParamsE,"",@"SHT_CUDA_INFO"
	.sectionflags	@""
	.align	4


	//----- nvinfo : EIATTR_CUDA_API_VERSION
	.align		4
        /*0000*/ 	.byte	0x04, 0x37
        /*0002*/ 	.short	(.L_1748 - .L_1747)
.L_1747:
        /*0004*/ 	.word	0x00000082


	//----- nvinfo : EIATTR_KPARAM_INFO
	.align		4
.L_1748:
        /*0008*/ 	.byte	0x04, 0x17
        /*000a*/ 	.short	(.L_1750 - .L_1749)
.L_1749:
        /*000c*/ 	.word	0x00000000
        /*0010*/ 	.short	0x0000
        /*0012*/ 	.short	0x0000
        /*0014*/ 	.byte	0x00, 0xf0, 0xa1, 0x03


	//----- nvinfo : EIATTR_SPARSE_MMA_MASK
	.align		4
.L_1750:
        /*0018*/ 	.byte	0x03, 0x50
        /*001a*/ 	.short	0x0000


	//----- nvinfo : EIATTR_MAXREG_COUNT
	.align		4
        /*001c*/ 	.byte	0x03, 0x1b
        /*001e*/ 	.short	0x00ff


	//----- nvinfo : EIATTR_MERCURY_ISA_VERSION
	.align		4
        /*0020*/ 	.byte	0x03, 0x5f
        /*0022*/ 	.short	0x0101


	//----- nvinfo : EIATTR_COOP_GROUP_MASK_REGIDS
	.align		4
        /*0024*/ 	.byte	0x04, 0x29
        /*0026*/ 	.short	(.L_1752 - .L_1751)


	//   ....[0]....
.L_1751:
        /*0028*/ 	.word	0xffffffff


	//   ....[1]....
        /*002c*/ 	.word	0xffffffff


	//   ....[2]....
        /*0030*/ 	.word	0xffffffff


	//   ....[3]....
        /*0034*/ 	.word	0xffffffff


	//   ....[4]....
        /*0038*/ 	.word	0xffffffff


	//   ....[5]....
        /*003c*/ 	.word	0xffffffff


	//   ....[6]....
        /*0040*/ 	.word	0xffffffff


	//   ....[7]....
        /*0044*/ 	.word	0xffffffff


	//   ....[8]....
        /*0048*/ 	.word	0xffffffff


	//   ....[9]....
        /*004c*/ 	.word	0xffffffff


	//   ....[10]....
        /*0050*/ 	.word	0x05000074


	//   ....[11]....
        /*0054*/ 	.word	0x05000074


	//   ....[12]....
        /*0058*/ 	.word	0x05000074


	//   ....[13]....
        /*005c*/ 	.word	0x05000074


	//   ....[14]....
        /*0060*/ 	.word	0x05000074


	//   ....[15]....
        /*0064*/ 	.word	0x05000074


	//   ....[16]....
        /*0068*/ 	.word	0x05000074


	//   ....[17]....
        /*006c*/ 	.word	0x05000074


	//   ....[18]....
        /*0070*/ 	.word	0x05000074


	//   ....[19]....
        /*0074*/ 	.word	0x05000074


	//----- nvinfo : EIATTR_COOP_GROUP_INSTR_OFFSETS
	.align		4
.L_1752:
        /*0078*/ 	.byte	0x04, 0x28
        /*007a*/ 	.short	(.L_1754 - .L_1753)


	//   ....[0]....
.L_1753:
        /*007c*/ 	.word	0x00010640


	//   ....[1]....
        /*0080*/ 	.word	0x00010660


	//   ....[2]....
        /*0084*/ 	.word	0x00010680


	//   ....[3]....
        /*0088*/ 	.word	0x000106a0


	//   ....[4]....
        /*008c*/ 	.word	0x000106d0


	//   ....[5]....
        /*0090*/ 	.word	0x00010900


	//   ....[6]....
        /*0094*/ 	.word	0x00010920


	//   ....[7]....
        /*0098*/ 	.word	0x00010940


	//   ....[8]....
        /*009c*/ 	.word	0x00010960


	//   ....[9]....
        /*00a0*/ 	.word	0x00010980


	//   ....[10]....
        /*00a4*/ 	.word	0x00011060


	//   ....[11]....
        /*00a8*/ 	.word	0x00011100


	//   ....[12]....
        /*00ac*/ 	.word	0x00011170


	//   ....[13]....
        /*00b0*/ 	.word	0x000111e0


	//   ....[14]....
        /*00b4*/ 	.word	0x00011260


	//   ....[15]....
        /*00b8*/ 	.word	0x000114e0


	//   ....[16]....
        /*00bc*/ 	.word	0x00011550


	//   ....[17]....
        /*00c0*/ 	.word	0x000115c0


	//   ....[18]....
        /*00c4*/ 	.word	0x00011630


	//   ....[19]....
        /*00c8*/ 	.word	0x000116a0


	//----- nvinfo : EIATTR_VRC_CTA_INIT_COUNT
	.align		4
.L_1754:
        /*00cc*/ 	.byte	0x02, 0x4a
	.zero		1
	.zero		1


	//----- nvinfo : EIATTR_EXIT_INSTR_OFFSETS
	.align		4
        /*00d0*/ 	.byte	0x04, 0x1c
        /*00d2*/ 	.short	(.L_1756 - .L_1755)


	//   ....[0]....
.L_1755:
        /*00d4*/ 	.word	0x000008f0


	//   ....[1]....
        /*00d8*/ 	.word	0x00010ff0


	//----- nvinfo : EIATTR_MAX_THREADS
	.align		4
.L_1756:
        /*00dc*/ 	.byte	0x04, 0x05
        /*00de*/ 	.short	(.L_1758 - .L_1757)
.L_1757:
        /*00e0*/ 	.word	0x00000080
        /*00e4*/ 	.word	0x00000001
        /*00e8*/ 	.word	0x00000001


	//----- nvinfo : EIATTR_CRS_STACK_SIZE
	.align		4
.L_1758:
        /*00ec*/ 	.byte	0x04, 0x1e
        /*00ee*/ 	.short	(.L_1760 - .L_1759)
.L_1759:
        /*00f0*/ 	.word	0x00000000


	//----- nvinfo : EIATTR_CBANK_PARAM_SIZE
	.align		4
.L_1760:
        /*00f4*/ 	.byte	0x03, 0x19
        /*00f6*/ 	.short	0x00e8


	//----- nvinfo : EIATTR_PARAM_CBANK
	.align		4
        /*00f8*/ 	.byte	0x04, 0x0a
        /*00fa*/ 	.short	(.L_1762 - .L_1761)
	.align		4
.L_1761:
        /*00fc*/ 	.word	index@(.nv.constant0._ZN10layer_norm31ln_parallel_residual_fwd_kernelINS_13Kernel_traitsI6__halfffffjLj512ELj1ELj4ELj1ELj16ENS_18Kernel_traits_baseILj512ES2_ffffjLj128EEEEELb1ELb0ELb1EEEvNS_9FwdParamsE)
        /*0100*/ 	.short	0x0380
        /*0102*/ 	.short	0x00e8


	//----- nvinfo : EIATTR_SW_WAR
	.align		4
.L_1762:
        /*0104*/ 	.byte	0x04, 0x36
        /*0106*/ 	.short	(.L_1764 - .L_1763)
.L_1763:
        /*0108*/ 	.word	0x00000008
.L_1764:


//--------------------- .nv.info._ZN10layer_norm31ln_parallel_residual_fwd_kernelINS_13Kernel_traitsI6__halfffffjLj512ELj1ELj4ELj1ELj16ENS_18Kernel_traits_baseILj512ES2_ffffjLj128EEEEELb1ELb1ELb0EEEvNS_9FwdParamsE --------------------------
	.section	.nv.info._ZN10layer_norm31ln_parallel_residual_fwd_kernelINS_13Kernel_traitsI6__halfffffjLj512ELj1ELj4ELj1ELj16ENS_18Kernel_traits_baseILj512ES2_ffffjLj128EEEEELb1ELb1ELb0EEEvNS_9FwdParamsE,"",@"SHT_CUDA_INFO"
	.sectionflags	@""
	.align	4


	//----- nvinfo : EIATTR_CUDA_API_VERSION
	.align		4
        /*0000*/ 	.byte	0x04, 0x37
        /*0002*/ 	.short	(.L_1766 - .L_1765)
.L_1765:
        /*0004*/ 	.word	0x00000082


	//----- nvinfo : EIATTR_KPARAM_INFO
	.align		4
.L_1766:
        /*0008*/ 	.byte	0x04, 0x17
        /*000a*/ 	.short	(.L_1768 - .L_1767)
.L_1767:
        /*000c*/ 	.word	0x00000000
        /*0010*/ 	.short	0x0000
        /*0012*/ 	.short	0x0000
        /*0014*/ 	.byte	0x00, 0xf0, 0xa1, 0x03


	//----- nvinfo : EIATTR_SPARSE_MMA_MASK
	.align		4
.L_1768:
        /*0018*/ 	.byte	0x03, 0x50
        /*001a*/ 	.short	0x0000


	//----- nvinfo : EIATTR_MAXREG_COUNT
	.align		4
        /*001c*/ 	.byte	0x03, 0x1b
        /*001e*/ 	.short	0x00ff


	//----- nvinfo : EIATTR_MERCURY_ISA_VERSION
	.align		4
        /*0020*/ 	.byte	0x03, 0x5f
        /*0022*/ 	.short	0x0101


	//----- nvinfo : EIATTR_COOP_GROUP_MASK_REGIDS
	.align		4
        /*0024*/ 	.byte	0x04, 0x29
        /*0026*/ 	.short	(.L_1770 - .L_1769)


	//   ....[0]....
.L_1769:
        /*0028*/ 	.word	0xffffffff


	//   ....[1]....
        /*002c*/ 	.word	0xffffffff


	//   ....[2]....
        /*0030*/ 	.word	0xffffffff


	//   ....[3]....
        /*0034*/ 	.word	0xffffffff


	//   ....[4]....
        /*0038*/ 	.word	0xffffffff


	//   ....[5]....
        /*003c*/ 	.word	0xffffffff


	//   ....[6]....
        /*0040*/ 	.word	0xffffffff


	//   ....[7]....
        /*0044*/ 	.word	0xffffffff


	//   ....[8]....
        /*0048*/ 	.word	0xffffffff


	//   ....[9]....
        /*004c*/ 	.word	0xffffffff


	//   ....[10]....
        /*0050*/ 	.word	0x05000021


	//   ....[11]....
        /*0054*/ 	.word	0x05000021


	//   ....[12]....
        /*0058*/ 	.word	0x05000021


	//   ....[13]....
        /*005c*/ 	.word	0x05000021


	//   ....[14]....
        /*0060*/ 	.word	0x05000021


	//   ....[15]....
        /*0064*/ 	.word	0x05000021


	//   ....[16]....
        /*0068*/ 	.word	0x05000021


	//   ....[17]....
        /*006c*/ 	.word	0x05000021


	//   ....[18]....
        /*0070*/ 	.word	0x05000021


	//   ....[19]....
        /*0074*/ 	.word	0x05000021


	//----- nvinfo : EIATTR_COOP_GROUP_INSTR_OFFSETS
	.align		4
.L_1770:
        /*0078*/ 	.byte	0x04, 0x28
        /*007a*/ 	.short	(.L_1772 - .L_1771)


	//   ....[0]....
.L_1771:
        /*007c*/ 	.word	0x00010830


	//   ....[1]....
        /*0080*/ 	.word	0x00010850


	//   ....[2]....
        /*0084*/ 	.word	0x00010870


	//   ....[3]....
        /*0088*/ 	.word	0x00010890


	//   ....[4]....
        /*008c*/ 	.word	0x000108c0


	//   ....[5]....
        /*0090*/ 	.word	0x00010b00


	//   ....[6]....
        /*0094*/ 	.word	0x00010b20


	//   ....[7]....
        /*0098*/ 	.word	0x00010b40


	//   ....[8]....
        /*009c*/ 	.word	0x00010b60


	//   ....[9]....
        /*00a0*/ 	.word	0x00010b80


	//   ....[10]....
        /*00a4*/ 	.word	0x000113a0


	//   ....[11]....
        /*00a8*/ 	.word	0x00011430


	//   ....[12]....
        /*00ac*/ 	.word	0x000114b0


	//   ....[13]....
        /*00b0*/ 	.word	0x00011530


	//   ....[14]....
        /*00b4*/ 	.word	0x000115c0


	//   ....[15]....
        /*00b8*/ 	.word	0x00011870


	//   ....[16]....
        /*00bc*/ 	.word	0x000118f0


	//   ....[17]....
        /*00c0*/ 	.word	0x00011970


	//   ....[18]....
        /*00c4*/ 	.word	0x000119f0


	//   ....[19]....
        /*00c8*/ 	.word	0x00011a70


	//----- nvinfo : EIATTR_VRC_CTA_INIT_COUNT
	.align		4
.L_1772:
        /*00cc*/ 	.byte	0x02, 0x4a
	.zero		1
	.zero		1


	//----- nvinfo : EIATTR_EXIT_INSTR_OFFSETS
	.align		4
        /*00d0*/ 	.byte	0x04, 0x1c
        /*00d2*/ 	.short	(.L_1774 - .L_1773)


	//   ....[0]....
.L_1773:
        /*00d4*/ 	.word	0x00000730


	//   ....[1]....
        /*00d8*/ 	.word	0x00011330


	//----- nvinfo : EIATTR_MAX_THREADS
	.align		4
.L_1774:
        /*00dc*/ 	.byte	0x04, 0x05
        /*00de*/ 	.short	(.L_1776 - .L_1775)
.L_1775:
        /*00e0*/ 	.word	0x00000080
        /*00e4*/ 	.word	0x00000001
        /*00e8*/ 	.word	0x00000001


	//----- nvinfo : EIATTR_CRS_STACK_SIZE
	.align		4
.L_1776:
        /*00ec*/ 	.byte	0x04, 0x1e
        /*00ee*/ 	.short	(.L_1778 - .L_1777)
.L_1777:
        /*00f0*/ 	.word	0x00000000


	//----- nvinfo : EIATTR_CBANK_PARAM_SIZE
	.align		4
.L_1778:
        /*00f4*/ 	.byte	0x03, 0x19
        /*00f6*/ 	.short	0x00e8


	//----- nvinfo : EIATTR_PARAM_CBANK
	.align		4
        /*00f8*/ 	.byte	0x04, 0x0a
        /*00fa*/ 	.short	(.L_1780 - .L_1779)
	.align		4
.L_1779:
        /*00fc*/ 	.word	index@(.nv.constant0._ZN10layer_norm31ln_parallel_residual_fwd_kernelINS_13Kernel_traitsI6__halfffffjLj512ELj1ELj4ELj1ELj16ENS_18Kernel_traits_baseILj512ES2_ffffjLj128EEEEELb1ELb1ELb0EEEvNS_9FwdParamsE)
        /*0100*/ 	.short	0x0380
        /*0102*/ 	.short	0x00e8


	//----- nvinfo : EIATTR_SW_WAR
	.align		4
.L_1780:
        /*0104*/ 	.byte	0x04, 0x36
        /*0106*/ 	.short	(.L_1782 - .L_1781)
.L_1781:
        /*0108*/ 	.word	0x00000008
.L_1782:


//--------------------- .nv.info._ZN10layer_norm31ln_parallel_residual_fwd_kernelINS_13Kernel_traitsI6__halfffffjLj512ELj1ELj4ELj1ELj16ENS_18Kernel_traits_baseILj512ES2_ffffjLj128EEEEELb1ELb1ELb1EEEvNS_9FwdParamsE --------------------------
	.section	.nv.info._ZN10layer_norm31ln_parallel_residual_fwd_kernelINS_13Kernel_traitsI6__halfffffjLj512ELj1ELj4ELj1ELj16ENS_18Kernel_traits_baseILj512ES2_ffffjLj128EEEEELb1ELb1ELb1EEEvNS_9FwdParamsE,"",@"SHT_CUDA_INFO"
	.sectionflags	@""
	.align	4


	//----- nvinfo : EIATTR_CUDA_API_VERSION
	.align		4
        /*0000*/ 	.byte	0x04, 0x37
        /*0002*/ 	.short	(.L_1784 - .L_1783)
.L_1783:
        /*0004*/ 	.word	0x00000082


	//----- nvinfo : EIATTR_KPARAM_INFO
	.align		4
.L_1784:
        /*0008*/ 	.byte	0x04, 0x17
        /*000a*/ 	.short	(.L_1786 - .L_1785)
.L_1785:
        /*000c*/ 	.word	0x00000000
        /*0010*/ 	.short	0x0000
        /*0012*/ 	.short	0x0000
        /*0014*/ 	.byte	0x00, 0xf0, 0xa1, 0x03


	//----- nvinfo : EIATTR_SPARSE_MMA_MASK
	.align		4
.L_1786:
        /*0018*/ 	.byte	0x03, 0x50
        /*001a*/ 	.short	0x0000


	//----- nvinfo : EIATTR_MAXREG_COUNT
	.align		4
        /*001c*/ 	.byte	0x03, 0x1b
        /*001e*/ 	.short	0x00ff


	//----- nvinfo : EIATTR_MERCURY_ISA_VERSION
	.align		4
        /*0020*/ 	.byte	0x03, 0x5f
        /*0022*/ 	.short	0x0101


	//----- nvinfo : EIATTR_COOP_GROUP_MASK_REGIDS
	.align		4
        /*0024*/ 	.byte	0x04, 0x29
        /*0026*/ 	.short	(.L_1788 - .L_1787)


	//   ....[0]....
.L_1787:
        /*0028*/ 	.word	0xffffffff


	//   ....[1]....
        /*002c*/ 	.word	0xffffffff


	//   ....[2]....
        /*0030*/ 	.word	0xffffffff


	//   ....[3]....
        /*0034*/ 	.word	0xffffffff


	//   ....[4]....
        /*0038*/ 	.word	0xffffffff


	//   ....[5]....
        /*003c*/ 	.word	0xffffffff


	//   ....[6]....
        /*0040*/ 	.word	0xffffffff


	//   ....[7]....
        /*0044*/ 	.word	0xffffffff


	//   ....[8]....
        /*0048*/ 	.word	0xffffffff


	//   ....[9]....
        /*004c*/ 	.word	0xffffffff


	//   ....[10]....
        /*0050*/ 	.word	0x05000053


	//   ....[11]....
        /*0054*/ 	.word	0x05000053


	//   ....[12]....
        /*0058*/ 	.word	0x05000053


	//   ....[13]....
        /*005c*/ 	.word	0x05000053


	//   ....[14]....
        /*0060*/ 	.word	0x05000053


	//   ....[15]....
        /*0064*/ 	.word	0x05000053


	//   ....[16]....
        /*0068*/ 	.word	0x05000053


	//   ....[17]....
        /*006c*/ 	.word	0x05000053


	//   ....[18]....
        /*0070*/ 	.word	0x05000053


	//   ....[19]....
        /*0074*/ 	.word	0x05000053


	//----- nvinfo : EIATTR_COOP_GROUP_INSTR_OFFSETS
	.align		4
.L_1788:
        /*0078*/ 	.byte	0x04, 0x28
        /*007a*/ 	.short	(.L_1790 - .L_1789)


	//   ....[0]....
.L_1789:
        /*007c*/ 	.word	0x0000fde0


	//   ....[1]....
        /*0080*/ 	.word	0x0000fe00


	//   ....[2]....
        /*0084*/ 	.word	0x0000fe20


	//   ....[3]....
        /*0088*/ 	.word	0x0000fe40


	//   ....[4]....
        /*008c*/ 	.word	0x0000fe70


	//   ....[5]....
        /*0090*/ 	.word	0x000100a0


	//   ....[6]....
        /*0094*/ 	.word	0x000100c0


	//   ....[7]....
        /*0098*/ 	.word	0x000100e0


	//   ....[8]....
        /*009c*/ 	.word	0x00010100


	//   ....[9]....
        /*00a0*/ 	.word	0x00010120


	//   ....[10]....
        /*00a4*/ 	.word	0x00010670


	//   ....[11]....
        /*00a8*/ 	.word	0x00010710


	//   ....[12]....
        /*00ac*/ 	.word	0x00010780


	//   ....[13]....
        /*00b0*/ 	.word	0x000107f0


	//   ....[14]....
        /*00b4*/ 	.word	0x00010870


	//   ....[15]....
        /*00b8*/ 	.word	0x00010af0


	//   ....[16]....
        /*00bc*/ 	.word	0x00010b60


	//   ....[17]....
        /*00c0*/ 	.word	0x00010bd0


	//   ....[18]....
        /*00c4*/ 	.word	0x00010c40


	//   ....[19]....
        /*00c8*/ 	.word	0x00010cb0


	//----- nvinfo : EIATTR_VRC_CTA_INIT_COUNT
	.align		4
.L_1790:
        /*00cc*/ 	.byte	0x02, 0x4a
	.zero		1
	.zero		1


	//----- nvinfo : EIATTR_EXIT_INSTR_OFFSETS
	.align		4
        /*00d0*/ 	.byte	0x04, 0x1c
        /*00d2*/ 	.short	(.L_1792 - .L_1791)


	//   ....[0]....
.L_1791:
        /*00d4*/ 	.word	0x00000290


	//   ....[1]....
        /*00d8*/ 	.word	0x00010600


	//----- nvinfo : EIATTR_MAX_THREADS
	.align		4
.L_1792:
        /*00dc*/ 	.byte	0x04, 0x05
        /*00de*/ 	.short	(.L_1794 - .L_1793)
.L_1793:
        /*00e0*/ 	.word	0x00000080
        /*00e4*/ 	.word	0x00000001
        /*00e8*/ 	.word	0x00000001


	//----- nvinfo : EIATTR_CRS_STACK_SIZE
	.align		4
.L_1794:
        /*00ec*/ 	.byte	0x04, 0x1e
        /*00ee*/ 	.short	(.L_1796 - .L_1795)
.L_1795:
        /*00f0*/ 	.word	0x00000000


	//----- nvinfo : EIATTR_CBANK_PARAM_SIZE
	.align		4
.L_1796:
        /*00f4*/ 	.byte	0x03, 0x19
        /*00f6*/ 	.short	0x00e8


	//----- nvinfo : EIATTR_PARAM_CBANK
	.align		4
        /*00f8*/ 	.byte	0x04, 0x0a
        /*00fa*/ 	.short	(.L_1798 - .L_1797)
	.align		4
.L_1797:
        /*00fc*/ 	.word	index@(.nv.constant0._ZN10layer_norm31ln_parallel_residual_fwd_kernelINS_13Kernel_traitsI6__halfffffjLj512ELj1ELj4ELj1ELj16ENS_18Kernel_traits_baseILj512ES2_ffffjLj128EEEEELb1ELb1ELb1EEEvNS_9FwdParamsE)
        /*0100*/ 	.short	0x0380
        /*0102*/ 	.short	0x00e8


	//----- nvinfo : EIATTR_SW_WAR
	.align		4
.L_1798:
        /*0104*/ 	.byte	0x04, 0x36
        /*0106*/ 	.short	(.L_1800 - .L_1799)
.L_1799:
        /*0108*/ 	.word	0x00000008
.L_1800:


//--------------------- .nv.info._ZN10layer_norm31ln_parallel_residual_fwd_kernelINS_13Kernel_traitsIfffffjLj512ELj1ELj4ELj1ELj16ENS_18Kernel_traits_baseILj512EfffffjLj128EEEEELb0ELb0ELb0EEEvNS_9FwdParamsE --------------------------
	.section	.nv.info._ZN10layer_norm31ln_parallel_residual_fwd_kernelINS_13Kernel_traitsIfffffjLj512ELj1ELj4ELj1ELj16ENS_18Kernel_traits_baseILj512EfffffjLj128EEEEELb0ELb0ELb0EEEvNS_9FwdParamsE,"",@"SHT_CUDA_INFO"
	.sectionflags	@""
	.align	4


	//----- nvinfo : EIATTR_CUDA_API_VERSION
	.align		4
        /*0000*/ 	.byte	0x04, 0x37
        /*0002*/ 	.short	(.L_1802 - .L_1801)
.L_1801:
        /*0004*/ 	.word	0x00000082


	//----- nvinfo : EIATTR_KPARAM_INFO
	.align		4
.L_1802:
        /*0008*/ 	.byte	0x04, 0x17
        /*000a*/ 	.short	(.L_1804 - .L_1803)
.L_1803:
        /*000c*/ 	.word	0x00000000
        /*0010*/ 	.short	0x0000
        /*0012*/ 	.short	0x0000
        /*0014*/ 	.byte	0x00, 0xf0, 0xa1, 0x03


	//----- nvinfo : EIATTR_SPARSE_MMA_MASK
	.align		4
.L_1804:
        /*0018*/ 	.byte	0x03, 0x50
        /*001a*/ 	.short	0x0000


	//----- nvinfo : EIATTR_MAXREG_COUNT
	.align		4
        /*001c*/ 	.byte	0x03, 0x1b
        /*001e*/ 	.short	0x00ff


	//----- nvinfo : EIATTR_MERCURY_ISA_VERSION
	.align		4
        /*0020*/ 	.byte	0x03, 0x5f
        /*0022*/ 	.short	0x0101


	//----- nvinfo : EIATTR_COOP_GROUP_MASK_REGIDS
	.align		4
        /*0024*/ 	.byte	0x04, 0x29
        /*0026*/ 	.short	(.L_1806 - .L_1805)


	//   ....[0]....
.L_1805:
        /*0028*/ 	.word	0xffffffff


	//   ....[1]....
        /*002c*/ 	.word	0xffffffff


	//   ....[2]....
        /*0030*/ 	.word	0xffffffff


	//   ....[3]....
        /*0034*/ 	.word	0xffffffff


	//   ....[4]....
        /*0038*/ 	.word	0xffffffff


	//   ....[5]....
        /*003c*/ 	.word	0xffffffff


	//   ....[6]....
        /*0040*/ 	.word	0xffffffff


	//   ....[7]....
        /*0044*/ 	.word	0xffffffff


	//   ....[8]....
        /*0048*/ 	.word	0xffffffff


	//   ....[9]....
        /*004c*/ 	.word	0xffffffff


	//   ....[10]....
        /*0050*/ 	.word	0x0500006a


	//   ....[11]....
        /*0054*/ 	.word	0x0500006a


	//   ....[12]....
        /*0058*/ 	.word	0x0500006a


	//   ....[13]....
        /*005c*/ 	.word	0x0500006a


	//   ....[14]....
        /*0060*/ 	.word	0x0500006a


	//   ....[15]....
        /*0064*/ 	.word	0x0500006a


	//   ....[16]....
        /*0068*/ 	.word	0x0500006a


	//   ....[17]....
        /*006c*/ 	.word	0x0500006a


	//   ....[18]....
        /*0070*/ 	.word	0x0500006a


	//   ....[19]....
        /*0074*/ 	.word	0x0500006a


	//----- nvinfo : EIATTR_COOP_GROUP_INSTR_OFFSETS
	.align		4
.L_1806:
        /*0078*/ 	.byte	0x04, 0x28
        /*007a*/ 	.short	(.L_1808 - .L_1807)


	//   ....[0]....
.L_1807:
        /*007c*/ 	.word	0x00002220


	//   ....[1]....
        /*0080*/ 	.word	0x00002240


	//   ....[2]....
        /*0084*/ 	.word	0x00002260


	//   ....[3]....
        /*0088*/ 	.word	0x00002280


	//   ....[4]....
        /*008c*/ 	.word	0x000022b0


	//   ....[5]....
        /*0090*/ 	.word	0x000024f0


	//   ....[6]....
        /*0094*/ 	.word	0x00002510


	//   ....[7]....
        /*0098*/ 	.word	0x00002530


	//   ....[8]....
        /*009c*/ 	.word	0x00002550


	//   ....[9]....
        /*00a0*/ 	.word	0x00002570


	//   ....[10]....
        /*00a4*/ 	.word	0x00002db0


	//   ....[11]....
        /*00a8*/ 	.word	0x00002e50


	//   ....[12]....
        /*00ac*/ 	.word	0x00002ec0


	//   ....[13]....
        /*00b0*/ 	.word	0x00002f30


	//   ....[14]....
        /*00b4*/ 	.word	0x00002fb0


	//   ....[15]....
        /*00b8*/ 	.word	0x00003240


	//   ....[16]....
        /*00bc*/ 	.word	0x000032b0


	//   ....[17]....
        /*00c0*/ 	.word	0x00003320


	//   ....[18]....
        /*00c4*/ 	.word	0x00003390


	//   ....[19]....
        /*00c8*/ 	.word	0x00003400


	//----- nvinfo : EIATTR_VRC_CTA_INIT_COUNT
	.align		4
.L_1808:
        /*00cc*/ 	.byte	0x02, 0x4a
	.zero		1
	.zero		1


	//----- nvinfo : EIATTR_EXIT_INSTR_OFFSETS
	.align		4
        /*00d0*/ 	.byte	0x04, 0x1c
        /*00d2*/ 	.short	(.L_1810 - .L_1809)


	//   ....[0]....
.L_1809:
        /*00d4*/ 	.word	0x00001090


	//   ....[1]....
        /*00d8*/ 	.word	0x00002d40


	//----- nvinfo : EIATTR_MAX_THREADS
	.align		4
.L_1810:
        /*00dc*/ 	.byte	0x04, 0x05
        /*00de*/ 	.short	(.L_1812 - .L_1811)
.L_1811:
        /*00e0*/ 	.word	0x00000080
        /*00e4*/ 	.word	0x00000001
        /*00e8*/ 	.word	0x00000001


	//----- nvinfo : EIATTR_CRS_STACK_SIZE
	.align		4
.L_1812:
        /*00ec*/ 	.byte	0x04, 0x1e
        /*00ee*/ 	.short	(.L_1814 - .L_1813)
.L_1813:
        /*00f0*/ 	.word	0x00000000


	//----- nvinfo : EIATTR_CBANK_PARAM_SIZE
	.align		4
.L_1814:
        /*00f4*/ 	.byte	0x03, 0x19
        /*00f6*/ 	.short	0x00e8


	//----- nvinfo : EIATTR_PARAM_CBANK
	.align		4
        /*00f8*/ 	.byte	0x04, 0x0a
        /*00fa*/ 	.short	(.L_1816 - .L_1815)
	.align		4
.L_1815:
        /*00fc*/ 	.word	index@(.nv.constant0._ZN10layer_norm31ln_parallel_residual_fwd_kernelINS_13Kernel_traitsIfffffjLj512ELj1ELj4ELj1ELj16ENS_18Kernel_traits_baseILj512EfffffjLj128EEEEELb0ELb0ELb0EEEvNS_9FwdParamsE)
        /*0100*/ 	.short	0x0380
        /*0102*/ 	.short	0x00e8


	//----- nvinfo : EIATTR_SW_WAR
	.align		4
.L_1816:
        /*0104*/ 	.byte	0x04, 0x36
        /*0106*/ 	.short	(.L_1818 - .L_1817)
.L_1817:
        /*0108*/ 	.word	0x00000008
.L_1818:


//--------------------- .nv.info._ZN10layer_norm31ln_parallel_residual_fwd_kernelINS_13Kernel_traitsIfffffjLj512ELj1ELj4ELj1ELj16ENS_18Kernel_traits_baseILj512EfffffjLj128EEEEELb0ELb0ELb1EEEvNS_9FwdParamsE --------------------------
	.section	.nv.info._ZN10layer_norm31ln_parallel_residual_fwd_kernelINS_13Kernel_traitsIfffffjLj512ELj1ELj4ELj1ELj16ENS_18Kernel_traits_baseILj512EfffffjLj128EEEEELb0ELb0ELb1EEEvNS_9FwdParamsE,"",@"SHT_CUDA_INFO"
	.sectionflags	@""
	.align	4


	//----- nvinfo : EIATTR_CUDA_API_VERSION
	.align		4
        /*0000*/ 	.byte	0x04, 0x37
        /*0002*/ 	.short	(.L_1820 - .L_1819)
.L_1819:
        /*0004*/ 	.word	0x00000082


	//----- nvinfo : EIATTR_KPARAM_INFO
	.align		4
.L_1820:
        /*0008*/ 	.byte	0x04, 0x17
        /*000a*/ 	.short	(.L_1822 - .L_1821)
.L_1821:
        /*000c*/ 	.word	0x00000000
        /*0010*/ 	.short	0x0000
        /*0012*/ 	.short	0x0000
        /*0014*/ 	.byte	0x00, 0xf0, 0xa1, 0x03


	//----- nvinfo : EIATTR_SPARSE_MMA_MASK
	.align		4
.L_1822:
        /*0018*/ 	.byte	0x03, 0x50
        /*001a*/ 	.short	0x0000


	//----- nvinfo : EIATTR_MAXREG_COUNT
	.align		4
        /*001c*/ 	.byte	0x03, 0x1b
        /*001e*/ 	.short	0x00ff


	//----- nvinfo : EIATTR_MERCURY_ISA_VERSION
	.align		4
        /*0020*/ 	.byte	0x03, 0x5f
        /*0022*/ 	.short	0x0101


	//----- nvinfo : EIATTR_COOP_GROUP_MASK_REGIDS
	.align		4
        /*0024*/ 	.byte	0x04, 0x29
        /*0026*/ 	.short	(.L_1824 - .L_1823)


	//   ....[0]....
.L_1823:
        /*0028*/ 	.word	0xffffffff


	//   ....[1]....
        /*002c*/ 	.word	0xffffffff


	//   ....[2]....
        /*0030*/ 	.word	0xffffffff


	//   ....[3]....
        /*0034*/ 	.word	0xffffffff


	//   ....[4]....
        /*0038*/ 	.word	0xffffffff


	//   ....[5]....
        /*003c*/ 	.word	0xffffffff


	//   ....[6]....
        /*0040*/ 	.word	0xffffffff


	//   ....[7]....
        /*0044*/ 	.word	0xffffffff


	//   ....[8]....
        /*0048*/ 	.word	0xffffffff


	//   ....[9]....
        /*004c*/ 	.word	0xffffffff


	//   ....[10]....
        /*0050*/ 	.word	0x05000054


	//   ....[11]....
        /*0054*/ 	.word	0x05000054


	//   ....[12]....
        /*0058*/ 	.word	0x05000054


	//   ....[13]....
        /*005c*/ 	.word	0x05000054


	//   ....[14]....
        /*0060*/ 	.word	0x05000054


	//   ....[15]....
        /*0064*/ 	.word	0x05000054


	//   ....[16]....
        /*0068*/ 	.word	0x05000054


	//   ....[17]....
        /*006c*/ 	.word	0x05000054


	//   ....[18]....
        /*0070*/ 	.word	0x05000054


	//   ....[19]....
        /*0074*/ 	.word	0x05000054


	//----- nvinfo : EIATTR_COOP_GROUP_INSTR_OFFSETS
	.align		4
.L_1824:
        /*0078*/ 	.byte	0x04, 0x28
        /*007a*/ 	.short	(.L_1826 - .L_1825)


	//   ....[0]....
.L_1825:
        /*007c*/ 	.word	0x00001590


	//   ....[1]....
        /*0080*/ 	.word	0x000015b0


	//   ....[2]....
        /*0084*/ 	.word	0x000015d0


	//   ....[3]....
        /*0088*/ 	.word	0x000015f0


	//   ....[4]....
        /*008c*/ 	.word	0x00001620


	//   ....[5]....
        /*0090*/ 	.word	0x00001850


	//   ....[6]....
        /*0094*/ 	.word	0x00001870


	//   ....[7]....
        /*0098*/ 	.word	0x00001890


	//   ....[8]....
        /*009c*/ 	.word	0x000018b0


	//   ....[9]....
        /*00a0*/ 	.word	0x000018d0


	//   ....[10]....
        /*00a4*/ 	.word	0x00001f80


	//   ....[11]....
        /*00a8*/ 	.word	0x00002020


	//   ....[12]....
        /*00ac*/ 	.word	0x00002090


	//   ....[13]....
        /*00b0*/ 	.word	0x00002100


	//   ....[14]....
        /*00b4*/ 	.word	0x00002180


	//   ....[15]....
        /*00b8*/ 	.word	0x000023f0


	//   ....[16]....
        /*00bc*/ 	.word	0x00002460


	//   ....[17]....
        /*00c0*/ 	.word	0x000024d0


	//   ....[18]....
        /*00c4*/ 	.word	0x00002540


	//   ....[19]....
        /*00c8*/ 	.word	0x000025b0


	//----- nvinfo : EIATTR_VRC_CTA_INIT_COUNT
	.align		4
.L_1826:
        /*00cc*/ 	.byte	0x02, 0x4a
	.zero		1
	.zero		1


	//----- nvinfo : EIATTR_EXIT_INSTR_OFFSETS
	.align		4
        /*00d0*/ 	.byte	0x04, 0x1c
        /*00d2*/ 	.short	(.L_1828 - .L_1827)


	//   ....[0]....
.L_1827:
        /*00d4*/ 	.word	0x000006f0


	//   ....[1]....
        /*00d8*/ 	.word	0x00001f10


	//----- nvinfo : EIATTR_MAX_THREADS
	.align		4
.L_1828:
        /*00dc*/ 	.byte	0x04, 0x05
        /*00de*/ 	.short	(.L_1830 - .L_1829)
.L_1829:
        /*00e0*/ 	.word	0x00000080
        /*00e4*/ 	.word	0x00000001
        /*00e8*/ 	.word	0x00000001


	//----- nvinfo : EIATTR_CRS_STACK_SIZE
	.align		4
.L_1830:
        /*00ec*/ 	.byte	0x04, 0x1e
        /*00ee*/ 	.short	(.L_1832 - .L_1831)
.L_1831:
        /*00f0*/ 	.word	0x00000000


	//----- nvinfo : EIATTR_CBANK_PARAM_SIZE
	.align		4
.L_1832:
        /*00f4*/ 	.byte	0x03, 0x19
        /*00f6*/ 	.short	0x00e8


	//----- nvinfo : EIATTR_PARAM_CBANK
	.align		4
        /*00f8*/ 	.byte	0x04, 0x0a
        /*00fa*/ 	.short	(.L_1834 - .L_1833)
	.align		4
.L_1833:
        /*00fc*/ 	.word	index@(.nv.constant0._ZN10layer_norm31ln_parallel_residual_fwd_kernelINS_13Kernel_traitsIfffffjLj512ELj1ELj4ELj1ELj16ENS_18Kernel_traits_baseILj512EfffffjLj128EEEEELb0ELb0ELb1EEEvNS_9FwdParamsE)
        /*0100*/ 	.short	0x0380
        /*0102*/ 	.short	0x00e8


	//----- nvinfo : EIATTR_SW_WAR
	.align		4
.L_1834:
        /*0104*/ 	.byte	0x04, 0x36
        /*0106*/ 	.short	(.L_1836 - .L_1835)
.L_1835:
        /*0108*/ 	.word	0x00000008
.L_1836:


//--------------------- .nv.info._ZN10layer_norm31ln_parallel_residual_fwd_kernelINS_13Kernel_traitsIfffffjLj512ELj1ELj4ELj1ELj16ENS_18Kernel_traits_baseILj512EfffffjLj128EEEEELb0ELb1ELb0EEEvNS_9FwdParamsE --------------------------
	.section	.nv.info._ZN10layer_norm31ln_parallel_residual_fwd_kernelINS_13Kernel_traitsIfffffjLj512ELj1ELj4ELj1ELj16ENS_18Kernel_traits_baseILj512EfffffjLj128EEEEELb0ELb1ELb0EEEvNS_9FwdParamsE,"",@"SHT_CUDA_INFO"
	.sectionflags	@""
	.align	4


	//----- nvinfo : EIATTR_CUDA_API_VERSION
	.align		4
        /*0000*/ 	.byte	0x04, 0x37
        /*0002*/ 	.short	(.L_1838 - .L_1837)
.L_1837:
        /*0004*/ 	.word	0x00000082


	//----- nvinfo : EIATTR_KPARAM_INFO
	.align		4
.L_1838:
        /*0008*/ 	.byte	0x04, 0x17
        /*000a*/ 	.short	(.L_1840 - .L_1839)
.L_1839:
        /*000c*/ 	.word	0x00000000
        /*0010*/ 	.short	0x0000
        /*0012*/ 	.short	0x0000
        /*0014*/ 	.byte	0x00, 0xf0, 0xa1, 0x03


	//----- nvinfo : EIATTR_SPARSE_MMA_MASK
	.align		4
.L_1840:
        /*0018*/ 	.byte	0x03, 0x50
        /*001a*/ 	.short	0x0000


	//----- nvinfo : EIATTR_MAXREG_COUNT
	.align		4
        /*001c*/ 	.byte	0x03, 0x1b
        /*001e*/ 	.short	0x00ff


	//----- nvinfo : EIATTR_MERCURY_ISA_VERSION
	.align		4
        /*0020*/ 	.byte	0x03, 0x5f
        /*0022*/ 	.short	0x0101


	//----- nvinfo : EIATTR_COOP_GROUP_MASK_REGIDS
	.align		4
        /*0024*/ 	.byte	0x04, 0x29
        /*0026*/ 	.short	(.L_1842 - .L_1841)


	//   ....[0]....
.L_1841:
        /*0028*/ 	.word	0xffffffff


	//   ....[1]....
        /*002c*/ 	.word	0xffffffff


	//   ....[2]....
        /*0030*/ 	.word	0xffffffff


	//   ....[3]....
        /*0034*/ 	.word	0xffffffff


	//   ....[4]....
        /*0038*/ 	.word	0xffffffff


	//   ....[5]....
        /*003c*/ 	.word	0xffffffff


	//   ....[6]....
        /*0040*/ 	.word	0xffffffff


	//   ....[7]....
        /*0044*/ 	.word	0xffffffff


	//   ....[8]....
        /*0048*/ 	.word	0xffffffff


	//   ....[9]....
        /*004c*/ 	.word	0xffffffff


	//   ....[10]....
        /*0050*/ 	.word	0x05000036


	//   ....[11]....
        /*0054*/ 	.word	0x05000036


	//   ....[12]....
        /*0058*/ 	.word	0x05000036


	//   ....[13]....
        /*005c*/ 	.word	0x05000036


	//   ....[14]....
        /*0060*/ 	.word	0x05000036


	//   ....[15]....
        /*0064*/ 	.word	0x05000036


	//   ....[16]....
        /*0068*/ 	.word	0x05000036


	//   ....[17]....
        /*006c*/ 	.word	0x05000036


	//   ....[18]....
        /*0070*/ 	.word	0x05000036


	//   ....[19]....
        /*0074*/ 	.word	0x05000036


	//----- nvinfo : EIATTR_COOP_GROUP_INSTR_OFFSETS
	.align		4
.L_1842:
        /*0078*/ 	.byte	0x04, 0x28
        /*007a*/ 	.short	(.L_1844 - .L_1843)


	//   ....[0]....
.L_1843:
        /*007c*/ 	.word	0x000017a0


	//   ....[1]....
        /*0080*/ 	.word	0x000017c0


	//   ....[2]....
        /*0084*/ 	.word	0x000017e0


	//   ....[3]....
        /*0088*/ 	.word	0x00001810


	//   ....[4]....
        /*008c*/ 	.word	0x00001830


	//   ....[5]....
        /*0090*/ 	.word	0x00001a70


	//   ....[6]....
        /*0094*/ 	.word	0x00001a90


	//   ....[7]....
        /*0098*/ 	.word	0x00001ab0


	//   ....[8]....
        /*009c*/ 	.word	0x00001ad0


	//   ....[9]....
        /*00a0*/ 	.word	0x00001af0


	//   ....[10]....
        /*00a4*/ 	.word	0x00002170


	//   ....[11]....
        /*00a8*/ 	.word	0x00002210


	//   ....[12]....
        /*00ac*/ 	.word	0x00002280


	//   ....[13]....
        /*00b0*/ 	.word	0x00002300


	//   ....[14]....
        /*00b4*/ 	.word	0x00002370


	//   ....[15]....
        /*00b8*/ 	.word	0x00002620


	//   ....[16]....
        /*00bc*/ 	.word	0x00002690


	//   ....[17]....
        /*00c0*/ 	.word	0x00002700


	//   ....[18]....
        /*00c4*/ 	.word	0x00002770


	//   ....[19]....
        /*00c8*/ 	.word	0x000027e0


	//----- nvinfo : EIATTR_VRC_CTA_INIT_COUNT
	.align		4
.L_1844:
        /*00cc*/ 	.byte	0x02, 0x4a
	.zero		1
	.zero		1


	//----- nvinfo : EIATTR_EXIT_INSTR_OFFSETS
	.align		4
        /*00d0*/ 	.byte	0x04, 0x1c
        /*00d2*/ 	.short	(.L_1846 - .L_1845)


	//   ....[0]....
.L_1845:
        /*00d4*/ 	.word	0x00000570


	//   ....[1]....
        /*00d8*/ 	.word	0x00002100


	//----- nvinfo : EIATTR_MAX_THREADS
	.align		4
.L_1846:
        /*00dc*/ 	.byte	0x04, 0x05
        /*00de*/ 	.short	(.L_1848 - .L_1847)
.L_1847:
        /*00e0*/ 	.word	0x00000080
        /*00e4*/ 	.word	0x00000001
        /*00e8*/ 	.word	0x00000001


	//----- nvinfo : EIATTR_CRS_STACK_SIZE
	.align		4
.L_1848:
        /*00ec*/ 	.byte	0x04, 0x1e
        /*00ee*/ 	.short	(.L_1850 - .L_1849)
.L_1849:
        /*00f0*/ 	.word	0x00000000


	//----- nvinfo : EIATTR_CBANK_PARAM_SIZE
	.align		4
.L_1850:
        /*00f4*/ 	.byte	0x03, 0x19
        /*00f6*/ 	.short	0x00e8


	//----- nvinfo : EIATTR_PARAM_CBANK
	.align		4
        /*00f8*/ 	.byte	0x04, 0x0a
        /*00fa*/ 	.short	(.L_1852 - .L_1851)
	.align		4
.L_1851:
        /*00fc*/ 	.word	index@(.nv.constant0._ZN10layer_norm31ln_parallel_residual_fwd_kernelINS_13Kernel_traitsIfffffjLj512ELj1ELj4ELj1ELj16ENS_18Kernel_traits_baseILj512EfffffjLj128EEEEELb0ELb1ELb0EEEvNS_9FwdParamsE)
        /*0100*/ 	.short	0x0380
        /*0102*/ 	.short	0x00e8


	//----- nvinfo : EIATTR_SW_WAR
	.align		4
.L_1852:
        /*0104*/ 	.byte	0x04, 0x36
        /*0106*/ 	.short	(.L_1854 - .L_1853)
.L_1853:
        /*0108*/ 	.word	0x00000008
.L_1854:


//--------------------- .nv.info._ZN10layer_norm31ln_parallel_residual_fwd_kernelINS_13Kernel_traitsIfffffjLj512ELj1ELj4ELj1ELj16ENS_18Kernel_traits_baseILj512EfffffjLj128EEEEELb0ELb1ELb1EEEvNS_9FwdParamsE --------------------------
	.section	.nv.info._ZN10layer_norm31ln_parallel_residual_fwd_kernelINS_13Kernel_traitsIfffffjLj512ELj1ELj4ELj1ELj16ENS_18Kernel_traits_baseILj512EfffffjLj128EEEEELb0ELb1ELb1EEEvNS_9FwdParamsE,"",@"SHT_CUDA_INFO"
	.sectionflags	@""
	.align	4


	//----- nvinfo : EIATTR_CUDA_API_VERSION
	.align		4
        /*0000*/ 	.byte	0x04, 0x37
        /*0002*/ 	.short	(.L_1856 - .L_1855)
.L_1855:
        /*0004*/ 	.word	0x00000082


	//----- nvinfo : EIATTR_KPARAM_INFO
	.align		4
.L_1856:
        /*0008*/ 	.byte	0x04, 0x17
        /*000a*/ 	.short	(.L_1858 - .L_1857)
.L_1857:
        /*000c*/ 	.word	0x00000000
        /*0010*/ 	.short	0x0000
        /*0012*/ 	.short	0x0000
        /*0014*/ 	.byte	0x00, 0xf0, 0xa1, 0x03


	//----- nvinfo : EIATTR_SPARSE_MMA_MASK
	.align		4
.L_1858:
        /*0018*/ 	.byte	0x03, 0x50
        /*001a*/ 	.short	0x0000


	//----- nvinfo : EIATTR_MAXREG_COUNT
	.align		4
        /*001c*/ 	.byte	0x03, 0x1b
        /*001e*/ 	.short	0x00ff


	//----- nvinfo : EIATTR_MERCURY_ISA_VERSION
	.align		4
        /*0020*/ 	.byte	0x03, 0x5f
        /*0022*/ 	.short	0x0101


	//----- nvinfo : EIATTR_COOP_GROUP_MASK_REGIDS
	.align		4
        /*0024*/ 	.byte	0x04, 0x29
        /*0026*/ 	.short	(.L_1860 - .L_1859)


	//   ....[0]....
.L_1859:
        /*0028*/ 	.word	0xffffffff


	//   ....[1]....
        /*002c*/ 	.word	0xffffffff


	//   ....[2]....
        /*0030*/ 	.word	0xffffffff


	//   ....[3]....
        /*0034*/ 	.word	0xffffffff


	//   ....[4]....
        /*0038*/ 	.word	0xffffffff


	//   ....[5]....
        /*003c*/ 	.word	0xffffffff


	//   ....[6]....
        /*0040*/ 	.word	0xffffffff


	//   ....[7]....
        /*0044*/ 	.word	0xffffffff


	//   ....[8]....
        /*0048*/ 	.word	0xffffffff


	//   ....[9]....
        /*004c*/ 	.word	0xffffffff


	//   ....[10]....
        /*0050*/ 	.word	0x0500002a


	//   ....[11]....
        /*0054*/ 	.word	0x0500002a


	//   ....[12]....
        /*0058*/ 	.word	0x0500002a


	//   ....[13]....
        /*005c*/ 	.word	0x0500002a


	//   ....[14]....
        /*0060*/ 	.word	0x0500002a


	//   ....[15]....
        /*0064*/ 	.word	0x0500002a


	//   ....[16]....
        /*0068*/ 	.word	0x0500002a


	//   ....[17]....
        /*006c*/ 	.word	0x0500002a


	//   ....[18]....
        /*0070*/ 	.word	0x0500002a


	//   ....[19]....
        /*0074*/ 	.word	0x0500002a


	//----- nvinfo : EIATTR_COOP_GROUP_INSTR_OFFSETS
	.align		4
.L_1860:
        /*0078*/ 	.byte	0x04, 0x28
        /*007a*/ 	.short	(.L_1862 - .L_1861)


	//   ....[0]....
.L_1861:
        /*007c*/ 	.word	0x000012b0


	//   ....[1]....
        /*0080*/ 	.word	0x000012e0


	//   ....[2]....
        /*0084*/ 	.word	0x00001300


	//   ....[3]....
        /*0088*/ 	.word	0x00001320


	//   ....[4]....
        /*008c*/ 	.word	0x00001340


	//   ....[5]....
        /*0090*/ 	.word	0x00001570


	//   ....[6]....
        /*0094*/ 	.word	0x00001590


	//   ....[7]....
        /*0098*/ 	.word	0x000015b0


	//   ....[8]....
        /*009c*/ 	.word	0x000015d0


	//   ....[9]....
        /*00a0*/ 	.word	0x000015f0


	//   ....[10]....
        /*00a4*/ 	.word	0x00001b10


	//   ....[11]....
        /*00a8*/ 	.word	0x00001ba0


	//   ....[12]....
        /*00ac*/ 	.word	0x00001c00


	//   ....[13]....
        /*00b0*/ 	.word	0x00001c60


	//   ....[14]....
        /*00b4*/ 	.word	0x00001cc0


	//   ....[15]....
        /*00b8*/ 	.word	0x00001f40


	//   ....[16]....
        /*00bc*/ 	.word	0x00001f90


	//   ....[17]....
        /*00c0*/ 	.word	0x00001ff0


	//   ....[18]....
        /*00c4*/ 	.word	0x00002050


	//   ....[19]....
        /*00c8*/ 	.word	0x000020b0


	//----- nvinfo : EIATTR_VRC_CTA_INIT_COUNT
	.align		4
.L_1862:
        /*00cc*/ 	.byte	0x02, 0x4a
	.zero		1
	.zero		1


	//----- nvinfo : EIATTR_EXIT_INSTR_OFFSETS
	.align		4
        /*00d0*/ 	.byte	0x04, 0x1c
        /*00d2*/ 	.short	(.L_1864 - .L_1863)


	//   ....[0]....
.L_1863:
        /*00d4*/ 	.word	0x00000390


	//   ....[1]....
        /*00d8*/ 	.word	0x00001aa0


	//----- nvinfo : EIATTR_MAX_THREADS
	.align		4
.L_1864:
        /*00dc*/ 	.byte	0x04, 0x05
        /*00de*/ 	.short	(.L_1866 - .L_1865)
.L_1865:
        /*00e0*/ 	.word	0x00000080
        /*00e4*/ 	.word	0x00000001
        /*00e8*/ 	.word	0x00000001


	//----- nvinfo : EIATTR_CRS_STACK_SIZE
	.align		4
.L_1866:
        /*00ec*/ 	.byte	0x04, 0x1e
        /*00ee*/ 	.short	(.L_1868 - .L_1867)
.L_1867:
        /*00f0*/ 	.word	0x00000000


	//----- nvinfo : EIATTR_CBANK_PARAM_SIZE
	.align		4
.L_1868:
        /*00f4*/ 	.byte	0x03, 0x19
        /*00f6*/ 	.short	0x00e8


	//----- nvinfo : EIATTR_PARAM_CBANK
	.align		4
        /*00f8*/ 	.byte	0x04, 0x0a
        /*00fa*/ 	.short	(.L_1870 - .L_1869)
	.align		4
.L_1869:
        /*00fc*/ 	.word	index@(.nv.constant0._ZN10layer_norm31ln_parallel_residual_fwd_kernelINS_13Kernel_traitsIfffffjLj512ELj1ELj4ELj1ELj16ENS_18Kernel_traits_baseILj512EfffffjLj128EEEEELb0ELb1ELb1EEEvNS_9FwdParamsE)
        /*0100*/ 	.short	0x0380
        /*0102*/ 	.short	0x00e8


	//----- nvinfo : EIATTR_SW_WAR
	.align		4
.L_1870:
        /*0104*/ 	.byte	0x04, 0x36
        /*0106*/ 	.short	(.L_1872 - .L_1871)
.L_1871:
        /*0108*/ 	.word	0x00000008
.L_1872:


//--------------------- .nv.info._ZN10layer_norm31ln_parallel_residual_fwd_kernelINS_13Kernel_traitsIfffffjLj512ELj1ELj4ELj1ELj16ENS_18Kernel_traits_baseILj512EfffffjLj128EEEEELb1ELb0ELb0EEEvNS_9FwdParamsE --------------------------
	.section	.nv.info._ZN10layer_norm31ln_parallel_residual_fwd_kernelINS_13Kernel_traitsIfffffjLj512ELj1ELj4ELj1ELj16ENS_18Kernel_traits_baseILj512EfffffjLj128EEEEELb1ELb0ELb0EEEvNS_9FwdParamsE,"",@"SHT_CUDA_INFO"
	.sectionflags	@""
	.align	4


	//----- nvinfo : EIATTR_CUDA_API_VERSION
	.align		4
        /*0000*/ 	.byte	0x04, 0x37
        /*0002*/ 	.short	(.L_1874 - .L_1873)
.L_1873:
        /*0004*/ 	.word	0x00000082


	//----- nvinfo : EIATTR_KPARAM_INFO
	.align		4
.L_1874:
        /*0008*/ 	.byte	0x04, 0x17
        /*000a*/ 	.short	(.L_1876 - .L_1875)
.L_1875:
        /*000c*/ 	.word	0x00000000
        /*0010*/ 	.short	0x0000
        /*0012*/ 	.short	0x0000
        /*0014*/ 	.byte	0x00, 0xf0, 0xa1, 0x03


	//----- nvinfo : EIATTR_SPARSE_MMA_MASK
	.align		4
.L_1876:
        /*0018*/ 	.byte	0x03, 0x50
        /*001a*/ 	.short	0x0000


	//----- nvinfo : EIATTR_MAXREG_COUNT
	.align		4
        /*001c*/ 	.byte	0x03, 0x1b
        /*001e*/ 	.short	0x00ff


	//----- nvinfo : EIATTR_MERCURY_ISA_VERSION
	.align		4
        /*0020*/ 	.byte	0x03, 0x5f
        /*0022*/ 	.short	0x0101


	//----- nvinfo : EIATTR_COOP_GROUP_MASK_REGIDS
	.align		4
        /*0024*/ 	.byte	0x04, 0x29
        /*0026*/ 	.short	(.L_1878 - .L_1877)


	//   ....[0]....
.L_1877:
        /*0028*/ 	.word	0xffffffff


	//   ....[1]....
        /*002c*/ 	.word	0xffffffff


	//   ....[2]....
        /*0030*/ 	.word	0xffffffff


	//   ....[3]....
        /*0034*/ 	.word	0xffffffff


	//   ....[4]....
        /*0038*/ 	.word	0xffffffff


	//   ....[5]....
        /*003c*/ 	.word	0xffffffff


	//   ....[6]....
        /*0040*/ 	.word	0xffffffff


	//   ....[7]....
        /*0044*/ 	.word	0xffffffff


	//   ....[8]....
        /*0048*/ 	.word	0xffffffff


	//   ....[9]....
        /*004c*/ 	.word	0xffffffff


	//   ....[10]....
        /*0050*/ 	.word	0x05000072


	//   ....[11]....
        /*0054*/ 	.word	0x05000072


	//   ....[12]....
        /*0058*/ 	.word	0x05000072


	//   ....[13]....
        /*005c*/ 	.word	0x05000072


	//   ....[14]....
        /*0060*/ 	.word	0x05000072


	//   ....[15]....
        /*0064*/ 	.word	0x05000072


	//   ....[16]....
        /*0068*/ 	.word	0x05000072


	//   ....[17]....
        /*006c*/ 	.word	0x05000072


	//   ....[18]....
        /*0070*/ 	.word	0x05000072


	//   ....[19]....
        /*0074*/ 	.word	0x05000072


	//----- nvinfo : EIATTR_COOP_GROUP_INSTR_OFFSETS
	.align		4
.L_1878:
        /*0078*/ 	.byte	0x04, 0x28
        /*007a*/ 	.short	(.L_1880 - .L_1879)


	//   ....[0]....
.L_1879:
        /*007c*/ 	.word	0x00010db0


	//   ....[1]....
        /*0080*/ 	.word	0x00010de0


	//   ....[2]....
        /*0084*/ 	.word	0x00010e00


	//   ....[3]....
        /*0088*/ 	.word	0x00010e20


	//   ....[4]....
        /*008c*/ 	.word	0x00010e40


	//   ....[5]....
        /*0090*/ 	.word	0x00011080


	//   ....[6]....
        /*0094*/ 	.word	0x000110a0


	//   ....[7]....
        /*0098*/ 	.word	0x000110c0


	//   ....[8]....
        /*009c*/ 	.word	0x000110e0


	//   ....[9]....
        /*00a0*/ 	.word	0x00011100


	//   ....[10]....
        /*00a4*/ 	.word	0x00011960


	//   ....[11]....
        /*00a8*/ 	.word	0x00011a10


	//   ....[12]....
        /*00ac*/ 	.word	0x00011a80


	//   ....[13]....
        /*00b0*/ 	.word	0x00011af0


	//   ....[14]....
        /*00b4*/ 	.word	0x00011b60


	//   ....[15]....
        /*00b8*/ 	.word	0x00011df0


	//   ....[16]....
        /*00bc*/ 	.word	0x00011e60


	//   ....[17]....
        /*00c0*/ 	.word	0x00011ed0


	//   ....[18]....
        /*00c4*/ 	.word	0x00011f40


	//   ....[19]....
        /*00c8*/ 	.word	0x00011fb0


	//----- nvinfo : EIATTR_VRC_CTA_INIT_COUNT
	.align		4
.L_1880:
        /*00cc*/ 	.byte	0x02, 0x4a
	.zero		1
	.zero		1


	//----- nvinfo : EIATTR_EXIT_INSTR_OFFSETS
	.align		4
        /*00d0*/ 	.byte	0x04, 0x1c
        /*00d2*/ 	.short	(.L_1882 - .L_1881)


	//   ....[0]....
.L_1881:
        /*00d4*/ 	.word	0x000012b0


	//   ....[1]....
        /*00d8*/ 	.word	0x000118f0


	//----- nvinfo : EIATTR_MAX_THREADS
	.align		4
.L_1882:
        /*00dc*/ 	.byte	0x04, 0x05
        /*00de*/ 	.short	(.L_1884 - .L_1883)
.L_1883:
        /*00e0*/ 	.word	0x00000080
        /*00e4*/ 	.word	0x00000001
        /*00e8*/ 	.word	0x00000001


	//----- nvinfo : EIATTR_CRS_STACK_SIZE
	.align		4
.L_1884:
        /*00ec*/ 	.byte	0x04, 0x1e
        /*00ee*/ 	.short	(.L_1886 - .L_1885)
.L_1885:
        /*00f0*/ 	.word	0x00000000


	//----- nvinfo : EIATTR_CBANK_PARAM_SIZE
	.align		4
.L_1886:
        /*00f4*/ 	.byte	0x03, 0x19
        /*00f6*/ 	.short	0x00e8


	//----- nvinfo : EIATTR_PARAM_CBANK
	.align		4
        /*00f8*/ 	.byte	0x04, 0x0a
        /*00fa*/ 	.short	(.L_1888 - .L_1887)
	.align		4
.L_1887:
        /*00fc*/ 	.word	index@(.nv.constant0._ZN10layer_norm31ln_parallel_residual_fwd_kernelINS_13Kernel_traitsIfffffjLj512ELj1ELj4ELj1ELj16ENS_18Kernel_traits_baseILj512EfffffjLj128EEEEELb1ELb0ELb0EEEvNS_9FwdParamsE)
        /*0100*/ 	.short	0x0380
        /*0102*/ 	.short	0x00e8


	//----- nvinfo : EIATTR_SW_WAR
	.align		4
.L_1888:
        /*0104*/ 	.byte	0x04, 0x36
        /*0106*/ 	.short	(.L_1890 - .L_1889)
.L_1889:
        /*0108*/ 	.word	0x00000008
.L_1890:


//--------------------- .nv.info._ZN10layer_norm31ln_parallel_residual_fwd_kernelINS_13Kernel_traitsIfffffjLj512ELj1ELj4ELj1ELj16ENS_18Kernel_traits_baseILj512EfffffjLj128EEEEELb1ELb0ELb1EEEvNS_9FwdParamsE --------------------------
	.section	.nv.info._ZN10layer_norm31ln_parallel_residual_fwd_kernelINS_13Kernel_traitsIfffffjLj512ELj1ELj4ELj1ELj16ENS_18Kernel_traits_baseILj512EfffffjLj128EEEEELb1ELb0ELb1EEEvNS_9FwdParamsE,"",@"SHT_CUDA_INFO"
	.sectionflags	@""
	.align	4


	//----- nvinfo : EIATTR_CUDA_API_VERSION
	.align		4
        /*0000*/ 	.byte	0x04, 0x37
        /*0002*/ 	.short	(.L_1892 - .L_1891)
.L_1891:
        /*0004*/ 	.word	0x00000082


	//----- nvinfo : EIATTR_KPARAM_INFO
	.align		4
.L_1892:
        /*0008*/ 	.byte	0x04, 0x17
        /*000a*/ 	.short	(.L_1894 - .L_1893)
.L_1893:
        /*000c*/ 	.word	0x00000000
        /*0010*/ 	.short	0x0000
        /*0012*/ 	.short	0x0000
        /*0014*/ 	.byte	0x00, 0xf0, 0xa1, 0x03


	//----- nvinfo : EIATTR_SPARSE_MMA_MASK
	.align		4
.L_1894:
        /*0018*/ 	.byte	0x03, 0x50
        /*001a*/ 	.short	0x0000


	//----- nvinfo : EIATTR_MAXREG_COUNT
	.align		4
        /*001c*/ 	.byte	0x03, 0x1b
        /*001e*/ 	.short	0x00ff


	//----- nvinfo : EIATTR_MERCURY_ISA_VERSION
	.align		4
        /*0020*/ 	.byte	0x03, 0x5f
        /*0022*/ 	.short	0x0101


	//----- nvinfo : EIATTR_COOP_GROUP_MASK_REGIDS
	.align		4
        /*0024*/ 	.byte	0x04, 0x29
        /*0026*/ 	.short	(.L_1896 - .L_1895)


	//   ....[0]....
.L_1895:
        /*0028*/ 	.word	0xffffffff


	//   ....[1]....
        /*002c*/ 	.word	0xffffffff


	//   ....[2]....
        /*0030*/ 	.word	0xffffffff


	//   ....[3]....
        /*0034*/ 	.word	0xffffffff


	//   ....[4]....
        /*0038*/ 	.word	0xffffffff


	//   ....[5]....
        /*003c*/ 	.word	0xffffffff


	//   ....[6]....
        /*0040*/ 	.word	0xffffffff


	//   ....[7]....
        /*0044*/ 	.word	0xffffffff


	//   ....[8]....
        /*0048*/ 	.word	0xffffffff


	//   ....[9]....
        /*004c*/ 	.word	0xffffffff


	//   ....[10]....
        /*0050*/ 	.word	0x05000074


	//   ....[11]....
        /*0054*/ 	.word	0x05000074


	//   ....[12]....
        /*0058*/ 	.word	0x05000074


	//   ....[13]....
        /*005c*/ 	.word	0x05000074


	//   ....[14]....
        /*0060*/ 	.word	0x05000074


	//   ....[15]....
        /*0064*/ 	.word	0x05000074


	//   ....[16]....
        /*0068*/ 	.word	0x05000074


	//   ....[17]....
        /*006c*/ 	.word	0x05000074


	//   ....[18]....
        /*0070*/ 	.word	0x05000074


	//   ....[19]....
        /*0074*/ 	.word	0x05000074


	//----- nvinfo : EIATTR_COOP_GROUP_INSTR_OFFSETS
	.align		4
.L_1896:
        /*0078*/ 	.byte	0x04, 0x28
        /*007a*/ 	.short	(.L_1898 - .L_1897)


	//   ....[0]....
.L_1897:
        /*007c*/ 	.word	0x00010110


	//   ....[1]....
        /*0080*/ 	.word	0x00010130


	//   ....[2]....
        /*0084*/ 	.word	0x00010150


	//   ....[3]....
        /*0088*/ 	.word	0x00010170


	//   ....[4]....
        /*008c*/ 	.word	0x000101a0


	//   ....[5]....
        /*0090*/ 	.word	0x000103d0


	//   ....[6]....
        /*0094*/ 	.word	0x000103f0


	//   ....[7]....
        /*0098*/ 	.word	0x00010410


	//   ....[8]....
        /*009c*/ 	.word	0x00010430


	//   ....[9]....
        /*00a0*/ 	.word	0x00010450


	//   ....[10]....
        /*00a4*/ 	.word	0x00010b30


	//   ....[11]....
        /*00a8*/ 	.word	0x00010bd0


	//   ....[12]....
        /*00ac*/ 	.word	0x00010c40


	//   ....[13]....
        /*00b0*/ 	.word	0x00010cb0


	//   ....[14]....
        /*00b4*/ 	.word	0x00010d30


	//   ....[15]....
        /*00b8*/ 	.word	0x00010fb0


	//   ....[16]....
        /*00bc*/ 	.word	0x00011020


	//   ....[17]....
        /*00c0*/ 	.word	0x00011090


	//   ....[18]....
        /*00c4*/ 	.word	0x00011100


	//   ....[19]....
        /*00c8*/ 	.word	0x00011170


	//----- nvinfo : EIATTR_VRC_CTA_INIT_COUNT
	.align		4
.L_1898:
        /*00cc*/ 	.byte	0x02, 0x4a
	.zero		1
	.zero		1


	//----- nvinfo : EIATTR_EXIT_INSTR_OFFSETS
	.align		4
        /*00d0*/ 	.byte	0x04, 0x1c
        /*00d2*/ 	.short	(.L_1900 - .L_1899)


	//   ....[0]....
.L_1899:
        /*00d4*/ 	.word	0x000008f0


	//   ....[1]....
        /*00d8*/ 	.word	0x00010ac0


	//----- nvinfo : EIATTR_MAX_THREADS
	.align		4
.L_1900:
        /*00dc*/ 	.byte	0x04, 0x05
        /*00de*/ 	.short	(.L_1902 - .L_1901)
.L_1901:
        /*00e0*/ 	.word	0x00000080
        /*00e4*/ 	.word	0x00000001
        /*00e8*/ 	.word	0x00000001


	//----- nvinfo : EIATTR_CRS_STACK_SIZE
	.align		4
.L_1902:
        /*00ec*/ 	.byte	0x04, 0x1e
        /*00ee*/ 	.short	(.L_1904 - .L_1903)
.L_1903:
        /*00f0*/ 	.word	0x00000000


	//----- nvinfo : EIATTR_CBANK_PARAM_SIZE
	.align		4
.L_1904:
        /*00f4*/ 	.byte	0x03, 0x19
        /*00f6*/ 	.short	0x00e8


	//----- nvinfo : EIATTR_PARAM_CBANK
	.align		4
        /*00f8*/ 	.byte	0x04, 0x0a
        /*00fa*/ 	.short	(.L_1906 - .L_1905)
	.align		4
.L_1905:
        /*00fc*/ 	.word	index@(.nv.constant0._ZN10layer_norm31ln_parallel_residual_fwd_kernelINS_13Kernel_traitsIfffffjLj512ELj1ELj4ELj1ELj16ENS_18Kernel_traits_baseILj512EfffffjLj128EEEEELb1ELb0ELb1EEEvNS_9FwdParamsE)
        /*0100*/ 	.short	0x0380
        /*0102*/ 	.short	0x00e8


	//----- nvinfo : EIATTR_SW_WAR
	.align		4
.L_1906:
        /*0104*/ 	.byte	0x04, 0x36
        /*0106*/ 	.short	(.L_1908 - .L_1907)
.L_1907:
        /*0108*/ 	.word	0x00000008
.L_1908:


//--------------------- .nv.info._ZN10layer_norm31ln_parallel_residual_fwd_kernelINS_13Kernel_traitsIfffffjLj512ELj1ELj4ELj1ELj16ENS_18Kernel_traits_baseILj512EfffffjLj128EEEEELb1ELb1ELb0EEEvNS_9FwdParamsE --------------------------
	.section	.nv.info._ZN10layer_norm31ln_parallel_residual_fwd_kernelINS_13Kernel_traitsIfffffjLj512ELj1ELj4ELj1ELj16ENS_18Kernel_traits_baseILj512EfffffjLj128EEEEELb1ELb1ELb0EEEvNS_9FwdParamsE,"",@"SHT_CUDA_INFO"
	.sectionflags	@""
	.align	4


	//----- nvinfo : EIATTR_CUDA_API_VERSION
	.align		4
        /*0000*/ 	.byte	0x04, 0x37
        /*0002*/ 	.short	(.L_1910 - .L_1909)
.L_1909:
        /*0004*/ 	.word	0x00000082


	//----- nvinfo : EIATTR_KPARAM_INFO
	.align		4
.L_1910:
        /*0008*/ 	.byte	0x04, 0x17
        /*000a*/ 	.short	(.L_1912 - .L_1911)
.L_1911:
        /*000c*/ 	.word	0x00000000
        /*0010*/ 	.short	0x0000
        /*0012*/ 	.short	0x0000
        /*0014*/ 	.byte	0x00, 0xf0, 0xa1, 0x03


	//----- nvinfo : EIATTR_SPARSE_MMA_MASK
	.align		4
.L_1912:
        /*0018*/ 	.byte	0x03, 0x50
        /*001a*/ 	.short	0x0000


	//----- nvinfo : EIATTR_MAXREG_COUNT
	.align		4
        /*001c*/ 	.byte	0x03, 0x1b
        /*001e*/ 	.short	0x00ff


	//----- nvinfo : EIATTR_MERCURY_ISA_VERSION
	.align		4
        /*0020*/ 	.byte	0x03, 0x5f
        /*0022*/ 	.short	0x0101


	//----- nvinfo : EIATTR_COOP_GROUP_MASK_REGIDS
	.align		4
        /*0024*/ 	.byte	0x04, 0x29
        /*0026*/ 	.short	(.L_1914 - .L_1913)


	//   ....[0]....
.L_1913:
        /*0028*/ 	.word	0xffffffff


	//   ....[1]....
        /*002c*/ 	.word	0xffffffff


	//   ....[2]....
        /*0030*/ 	.word	0xffffffff


	//   ....[3]....
        /*0034*/ 	.word	0xffffffff


	//   ....[4]....
        /*0038*/ 	.word	0xffffffff


	//   ....[5]....
        /*003c*/ 	.word	0xffffffff


	//   ....[6]....
        /*0040*/ 	.word	0xffffffff


	//   ....[7]....
        /*0044*/ 	.word	0xffffffff


	//   ....[8]....
        /*0048*/ 	.word	0xffffffff


	//   ....[9]....
        /*004c*/ 	.word	0xffffffff


	//   ....[10]....
        /*0050*/ 	.word	0x05000052


	//   ....[11]....
        /*0054*/ 	.word	0x05000052


	//   ....[12]....
        /*0058*/ 	.word	0x05000052


	//   ....[13]....
        /*005c*/ 	.word	0x05000052


	//   ....[14]....
        /*0060*/ 	.word	0x05000052


	//   ....[15]....
        /*0064*/ 	.word	0x05000052


	//   ....[16]....
        /*0068*/ 	.word	0x05000052


	//   ....[17]....
        /*006c*/ 	.word	0x05000052


	//   ....[18]....
        /*0070*/ 	.word	0x05000052


	//   ....[19]....
        /*0074*/ 	.word	0x05000052


	//----- nvinfo : EIATTR_COOP_GROUP_INSTR_OFFSETS
	.align		4
.L_1914:
        /*0078*/ 	.byte	0x04, 0x28
        /*007a*/ 	.short	(.L_1916 - .L_1915)


	//   ....[0]....
.L_1915:
        /*007c*/ 	.word	0x000104f0


	//   ....[1]....
        /*0080*/ 	.word	0x00010520


	//   ....[2]....
        /*0084*/ 	.word	0x00010540


	//   ....[3]....
        /*0088*/ 	.word	0x00010560


	//   ....[4]....
        /*008c*/ 	.word	0x00010580


	//   ....[5]....
        /*0090*/ 	.word	0x000107c0


	//   ....[6]....
        /*0094*/ 	.word	0x000107e0


	//   ....[7]....
        /*0098*/ 	.word	0x00010800


	//   ....[8]....
        /*009c*/ 	.word	0x00010820


	//   ....[9]....
        /*00a0*/ 	.word	0x00010840


	//   ....[10]....
        /*00a4*/ 	.word	0x00010ee0


	//   ....[11]....
        /*00a8*/ 	.word	0x00010f90


	//   ....[12]....
        /*00ac*/ 	.word	0x00011000


	//   ....[13]....
        /*00b0*/ 	.word	0x00011070


	//   ....[14]....
        /*00b4*/ 	.word	0x000110e0


	//   ....[15]....
        /*00b8*/ 	.word	0x00011370


	//   ....[16]....
        /*00bc*/ 	.word	0x000113e0


	//   ....[17]....
        /*00c0*/ 	.word	0x00011450


	//   ....[18]....
        /*00c4*/ 	.word	0x000114c0


	//   ....[19]....
        /*00c8*/ 	.word	0x00011530


	//----- nvinfo : EIATTR_VRC_CTA_INIT_COUNT
	.align		4
.L_1916:
        /*00cc*/ 	.byte	0x02, 0x4a
	.zero		1
	.zero		1


	//----- nvinfo : EIATTR_EXIT_INSTR_OFFSETS
	.align		4
        /*00d0*/ 	.byte	0x04, 0x1c
        /*00d2*/ 	.short	(.L_1918 - .L_1917)


	//   ....[0]....
.L_1917:
        /*00d4*/ 	.word	0x00000770


	//   ....[1]....
        /*00d8*/ 	.word	0x00010e70


	//----- nvinfo : EIATTR_MAX_THREADS
	.align		4
.L_1918:
        /*00dc*/ 	.byte	0x04, 0x05
        /*00de*/ 	.short	(.L_1920 - .L_1919)
.L_1919:
        /*00e0*/ 	.word	0x00000080
        /*00e4*/ 	.word	0x00000001
        /*00e8*/ 	.word	0x00000001


	//----- nvinfo : EIATTR_CRS_STACK_SIZE
	.align		4
.L_1920:
        /*00ec*/ 	.byte	0x04, 0x1e
        /*00ee*/ 	.short	(.L_1922 - .L_1921)
.L_1921:
        /*00f0*/ 	.word	0x00000000


	//----- nvinfo : EIATTR_CBANK_PARAM_SIZE
	.align		4
.L_1922:
        /*00f4*/ 	.byte	0x03, 0x19
        /*00f6*/ 	.short	0x00e8


	//----- nvinfo : EIATTR_PARAM_CBANK
	.align		4
        /*00f8*/ 	.byte	0x04, 0x0a
        /*00fa*/ 	.short	(.L_1924 - .L_1923)
	.align		4
.L_1923:
        /*00fc*/ 	.word	index@(.nv.constant0._ZN10layer_norm31ln_parallel_residual_fwd_kernelINS_13Kernel_traitsIfffffjLj512ELj1ELj4ELj1ELj16ENS_18Kernel_traits_baseILj512EfffffjLj128EEEEELb1ELb1ELb0EEEvNS_9FwdParamsE)
        /*0100*/ 	.short	0x0380
        /*0102*/ 	.short	0x00e8


	//----- nvinfo : EIATTR_SW_WAR
	.align		4
.L_1924:
        /*0104*/ 	.byte	0x04, 0x36
        /*0106*/ 	.short	(.L_1926 - .L_1925)
.L_1925:
        /*0108*/ 	.word	0x00000008
.L_1926:


//--------------------- .nv.info._ZN10layer_norm31ln_parallel_residual_fwd_kernelINS_13Kernel_traitsIfffffjLj512ELj1ELj4ELj1ELj16ENS_18Kernel_traits_baseILj512EfffffjLj128EEEEELb1ELb1ELb1EEEvNS_9FwdParamsE --------------------------
	.section	.nv.info._ZN10layer_norm31ln_parallel_residual_fwd_kernelINS_13Kernel_traitsIfffffjLj512ELj1ELj4ELj1ELj16ENS_18Kernel_traits_baseILj512EfffffjLj128EEEEELb1ELb1ELb1EEEvNS_9FwdParamsE,"",@"SHT_CUDA_INFO"
	.sectionflags	@""
	.align	4


	//----- nvinfo : EIATTR_CUDA_API_VERSION
	.align		4
        /*0000*/ 	.byte	0x04, 0x37
        /*0002*/ 	.short	(.L_1928 - .L_1927)
.L_1927:
        /*0004*/ 	.word	0x00000082


	//----- nvinfo : EIATTR_KPARAM_INFO
	.align		4
.L_1928:
        /*0008*/ 	.byte	0x04, 0x17
        /*000a*/ 	.short	(.L_1930 - .L_1929)
.L_1929:
        /*000c*/ 	.word	0x00000000
        /*0010*/ 	.short	0x0000
        /*0012*/ 	.short	0x0000
        /*0014*/ 	.byte	0x00, 0xf0, 0xa1, 0x03


	//----- nvinfo : EIATTR_SPARSE_MMA_MASK
	.align		4
.L_1930:
        /*0018*/ 	.byte	0x03, 0x50
        /*001a*/ 	.short	0x0000


	//----- nvinfo : EIATTR_MAXREG_COUNT
	.align		4
        /*001c*/ 	.byte	0x03, 0x1b
        /*001e*/ 	.short	0x00ff


	//----- nvinfo : EIATTR_MERCURY_ISA_VERSION
	.align		4
        /*0020*/ 	.byte	0x03, 0x5f
        /*0022*/ 	.short	0x0101


	//----- nvinfo : EIATTR_COOP_GROUP_MASK_REGIDS
	.align		4
        /*0024*/ 	.byte	0x04, 0x29
        /*0026*/ 	.short	(.L_1932 - .L_1931)


	//   ....[0]....
.L_1931:
        /*0028*/ 	.word	0xffffffff


	//   ....[1]....
        /*002c*/ 	.word	0xffffffff


	//   ....[2]....
        /*0030*/ 	.word	0xffffffff


	//   ....[3]....
        /*0034*/ 	.word	0xffffffff


	//   ....[4]....
        /*0038*/ 	.word	0xffffffff


	//   ....[5]....
        /*003c*/ 	.word	0xffffffff


	//   ....[6]....
        /*0040*/ 	.word	0xffffffff


	//   ....[7]....
        /*0044*/ 	.word	0xffffffff


	//   ....[8]....
        /*0048*/ 	.word	0xffffffff


	//   ....[9]....
        /*004c*/ 	.word	0xffffffff


	//   ....[10]....
        /*0050*/ 	.word	0x05000053


	//   ....[11]....
        /*0054*/ 	.word	0x05000053


	//   ....[12]....
        /*0058*/ 	.word	0x05000053


	//   ....[13]....
        /*005c*/ 	.word	0x05000053


	//   ....[14]....
        /*0060*/ 	.word	0x05000053


	//   ....[15]....
        /*0064*/ 	.word	0x05000053


	//   ....[16]....
        /*0068*/ 	.word	0x05000053


	//   ....[17]....
        /*006c*/ 	.word	0x05000053


	//   ....[18]....
        /*0070*/ 	.word	0x05000053


	//   ....[19]....
        /*0074*/ 	.word	0x05000053


	//----- nvinfo : EIATTR_COOP_GROUP_INSTR_OFFSETS
	.align		4
.L_1932:
        /*0078*/ 	.byte	0x04, 0x28
        /*007a*/ 	.short	(.L_1934 - .L_1933)


	//   ....[0]....
.L_1933:
        /*007c*/ 	.word	0x0000ffd0


	//   ....[1]....
        /*0080*/ 	.word	0x0000fff0


	//   ....[2]....
        /*0084*/ 	.word	0x00010010


	//   ....[3]....
        /*0088*/ 	.word	0x00010030


	//   ....[4]....
        /*008c*/ 	.word	0x00010060


	//   ....[5]....
        /*0090*/ 	.word	0x00010290


	//   ....[6]....
        /*0094*/ 	.word	0x000102b0


	//   ....[7]....
        /*0098*/ 	.word	0x000102d0


	//   ....[8]....
        /*009c*/ 	.word	0x000102f0


	//   ....[9]....
        /*00a0*/ 	.word	0x00010310


	//   ....[10]....
        /*00a4*/ 	.word	0x00010860


	//   ....[11]....
        /*00a8*/ 	.word	0x00010900


	//   ....[12]....
        /*00ac*/ 	.word	0x00010970


	//   ....[13]....
        /*00b0*/ 	.word	0x000109e0


	//   ....[14]....
        /*00b4*/ 	.word	0x00010a60


	//   ....[15]....
        /*00b8*/ 	.word	0x00010ce0


	//   ....[16]....
        /*00bc*/ 	.word	0x00010d50


	//   ....[17]....
        /*00c0*/ 	.word	0x00010dc0


	//   ....[18]....
        /*00c4*/ 	.word	0x00010e30


	//   ....[19]....
        /*00c8*/ 	.word	0x00010ea0


	//----- nvinfo : EIATTR_VRC_CTA_INIT_COUNT
	.align		4
.L_1934:
        /*00cc*/ 	.byte	0x02, 0x4a
	.zero		1
	.zero		1


	//----- nvinfo : EIATTR_EXIT_INSTR_OFFSETS
	.align		4
        /*00d0*/ 	.byte	0x04, 0x1c
        /*00d2*/ 	.short	(.L_1936 - .L_1935)


	//   ....[0]....
.L_1935:
        /*00d4*/ 	.word	0x00000290


	//   ....[1]....
        /*00d8*/ 	.word	0x000107f0


	//----- nvinfo : EIATTR_MAX_THREADS
	.align		4
.L_1936:
        /*00dc*/ 	.byte	0x04, 0x05
        /*00de*/ 	.short	(.L_1938 - .L_1937)
.L_1937:
        /*00e0*/ 	.word	0x00000080
        /*00e4*/ 	.word	0x00000001
        /*00e8*/ 	.word	0x00000001


	//----- nvinfo : EIATTR_CRS_STACK_SIZE
	.align		4
.L_1938:
        /*00ec*/ 	.byte	0x04, 0x1e
        /*00ee*/ 	.short	(.L_1940 - .L_1939)
.L_1939:
        /*00f0*/ 	.word	0x00000000


	//----- nvinfo : EIATTR_CBANK_PARAM_SIZE
	.align		4
.L_1940:
        /*00f4*/ 	.byte	0x03, 0x19
        /*00f6*/ 	.short	0x00e8


	//----- nvinfo : EIATTR_PARAM_CBANK
	.align		4
        /*00f8*/ 	.byte	0x04, 0x0a
        /*00fa*/ 	.short	(.L_1942 - .L_1941)
	.align		4
.L_1941:
        /*00fc*/ 	.word	index@(.nv.constant0._ZN10layer_norm31ln_parallel_residual_fwd_kernelINS_13Kernel_traitsIfffffjLj512ELj1ELj4ELj1ELj16ENS_18Kernel_traits_baseILj512EfffffjLj128EEEEELb1ELb1ELb1EEEvNS_9FwdParamsE)
        /*0100*/ 	.short	0x0380
        /*0102*/ 	.short	0x00e8


	//----- nvinfo : EIATTR_SW_WAR
	.align		4
.L_1942:
        /*0104*/ 	.byte	0x04, 0x36
        /*0106*/ 	.short	(.L_1944 - .L_1943)
.L_1943:
        /*0108*/ 	.word	0x00000008
.L_1944:


//--------------------- .nv.callgraph             --------------------------
	.section	.nv.callgraph,"",@"SHT_CUDA_CALLGRAPH"
	.align	4
	.sectionentsize	8
	.align		4
        /*0000*/ 	.word	0x00000000
	.align		4
        /*0004*/ 	.word	0xffffffff
	.align		4
        /*0008*/ 	.word	0x00000000
	.align		4
        /*000c*/ 	.word	0xfffffffe
	.align		4
        /*0010*/ 	.word	0x00000000
	.align		4
        /*0014*/ 	.word	0xfffffffd
	.align		4
        /*0018*/ 	.word	0x00000000
	.align		4
        /*001c*/ 	.word	0xfffffffc


//--------------------- .nv.constant4             --------------------------
	.section	.nv.constant4,"a",@progbits
	.align	8
	.align		8
.nv.constant4:
        /*0000*/ 	.dword	precalc_xorwow_matrix
	.align		8
        /*0008*/ 	.dword	precalc_xorwow_offset_matrix
	.align		8
        /*0010*/ 	.dword	mrg32k3aM1
	.align		8
        /*0018*/ 	.dword	mrg32k3aM2
	.align		8
        /*0020*/ 	.dword	mrg32k3aM1SubSeq
	.align		8
        /*0028*/ 	.dword	mrg32k3aM2SubSeq
	.align		8
        /*0030*/ 	.dword	mrg32k3aM1Seq
	.align		8
        /*0038*/ 	.dword	mrg32k3aM2Seq


//--------------------- .nv.constant3             --------------------------
	.section	.nv.constant3,"a",@progbits
	.align	8
.nv.constant3:
	.type		__cr_lgamma_table,@object
	.size		__cr_lgamma_table,(.L_8 - __cr_lgamma_table)
__cr_lgamma_table:
        /*0000*/ 	.byte	0x00, 0x00, 0x00, 0x00, 0x00, 0x00, 0x00, 0x00, 0x00, 0x00, 0x00, 0x00, 0x00, 0x00, 0x00, 0x00
        /*0010*/ 	.byte	0xef, 0x39, 0xfa, 0xfe, 0x42, 0x2e, 0xe6, 0x3f, 0x02, 0x20, 0x2a, 0xfa, 0x0b, 0xab, 0xfc, 0x3f
        /*0020*/ 	.byte	0xf9, 0x2c, 0x92, 0x7c, 0xa7, 0x6c, 0x09, 0x40, 0xc9, 0x79, 0x44, 0x3c, 0x64, 0x26, 0x13, 0x40
        /*0030*/ 	.byte	0xca, 0x01, 0xcf, 0x3a, 0x27, 0x51, 0x1a, 0x40, 0x30, 0xcc, 0x2d, 0xf3, 0xe1, 0x0c, 0x21, 0x40
        /*0040*/ 	.byte	0x0d, 0xb7, 0xfc, 0x82, 0x8e, 0x35, 0x25, 0x40
.L_8:


//--------------------- .text._ZN10layer_norm31ln_parallel_residual_fwd_kernelINS_13Kernel_traitsI13__nv_bfloat16S2_S2_S2_fjLj512ELj1ELj4ELj1ELj16ENS_18Kernel_traits_baseILj512ES2_S2_S2_S2_fjLj128EEEEELb0ELb0ELb0EEEvNS_9FwdParamsE --------------------------
	.section	.text._ZN10layer_norm31ln_parallel_residual_fwd_kernelINS_13Kernel_traitsI13__nv_bfloat16S2_S2_S2_fjLj512ELj1ELj4ELj1ELj16ENS_18Kernel_traits_baseILj512ES2_S2_S2_S2_fjLj128EEEEELb0ELb0ELb0EEEvNS_9FwdParamsE,"ax",@progbits
	.align	128
        .global         _ZN10layer_norm31ln_parallel_residual_fwd_kernelINS_13Kernel_traitsI13__nv_bfloat16S2_S2_S2_fjLj512ELj1ELj4ELj1ELj16ENS_18Kernel_traits_baseILj512ES2_S2_S2_S2_fjLj128EEEEELb0ELb0ELb0EEEvNS_9FwdParamsE
        .type           _ZN10layer_norm31ln_parallel_residual_fwd_kernelINS_13Kernel_traitsI13__nv_bfloat16S2_S2_S2_fjLj512ELj1ELj4ELj1ELj16ENS_18Kernel_traits_baseILj512ES2_S2_S2_S2_fjLj128EEEEELb0ELb0ELb0EEEvNS_9FwdParamsE,@function
        .size           _ZN10layer_norm31ln_parallel_residual_fwd_kernelINS_13Kernel_traitsI13__nv_bfloat16S2_S2_S2_fjLj512ELj1ELj4ELj1ELj16ENS_18Kernel_traits_baseILj512ES2_S2_S2_S2_fjLj128EEEEELb0ELb0ELb0EEEvNS_9FwdParamsE,(.L_x_12097 - _ZN10layer_norm31ln_parallel_residual_fwd_kernelINS_13Kernel_traitsI13__nv_bfloat16S2_S2_S2_fjLj512ELj1ELj4ELj1ELj16ENS_18Kernel_traits_baseILj512ES2_S2_S2_S2_fjLj128EEEEELb0ELb0ELb0EEEvNS_9FwdParamsE)
        .other          _ZN10layer_norm31ln_parallel_residual_fwd_kernelINS_13Kernel_traitsI13__nv_bfloat16S2_S2_S2_fjLj512ELj1ELj4ELj1ELj16ENS_18Kernel_traits_baseILj512ES2_S2_S2_S2_fjLj128EEEEELb0ELb0ELb0EEEvNS_9FwdParamsE,@"STO_CUDA_ENTRY STV_DEFAULT"
_ZN10layer_norm31ln_parallel_residual_fwd_kernelINS_13Kernel_traitsI13__nv_bfloat16S2_S2_S2_fjLj512ELj1ELj4ELj1ELj16ENS_18Kernel_traits_baseILj512ES2_S2_S2_S2_fjLj128EEEEELb0ELb0ELb0EEEvNS_9FwdParamsE:
.text._ZN10layer_norm31ln_parallel_residual_fwd_kernelINS_13Kernel_traitsI13__nv_bfloat16S2_S2_S2_fjLj512ELj1ELj4ELj1ELj16ENS_18Kernel_traits_baseILj512ES2_S2_S2_S2_fjLj128EEEEELb0ELb0ELb0EEEvNS_9FwdParamsE:
[----:B------:R-:W-:Y:S01]  /*0000*/  LDC R1, c[0x0][0x37c] ;  /* 0x0000df00ff017b82 */ /* 0x000fe20000000800 */
[----:B------:R-:W0:Y:S01]  /*0010*/  S2R R86, SR_TID.X ;  /* 0x0000000000567919 */ /* 0x000e220000002100 */
[----:B------:R-:W1:Y:S06]  /*0020*/  LDCU.64 UR10, c[0x0][0x438] ;  /* 0x00008700ff0a77ac */ /* 0x000e6c0008000a00 */
[----:B------:R-:W2:Y:S01]  /*0030*/  LDC R3, c[0x0][0x388] ;  /* 0x0000e200ff037b82 */ /* 0x000ea20000000800 */
[----:B------:R-:W-:Y:S01]  /*0040*/  BSSY.RECONVERGENT B0, `(.L_x_0) ;  /* 0x0000094000007945 */ /* 0x000fe20003800200 */
[----:B------:R-:W3:Y:S01]  /*0050*/  LDCU.64 UR8, c[0x0][0x3a0] ;  /* 0x00007400ff0877ac */ /* 0x000ee20008000a00 */
[----:B------:R-:W4:Y:S05]  /*0060*/  LDCU.64 UR6, c[0x0][0x358] ;  /* 0x00006b00ff0677ac */ /* 0x000f2a0008000a00 */
[----:B------:R-:W5:Y:S08]  /*0070*/  S2UR UR4, SR_CTAID.X ;  /* 0x00000000000479c3 */ /* 0x000f700000002500 */
[----:B------:R-:W3:Y:S01]  /*0080*/  LDC.64 R4, c[0x0][0x398] ;  /* 0x0000e600ff047b82 */ /* 0x000ee20000000a00 */
[----:B-1----:R-:W-:-:S04]  /*0090*/  UISETP.NE.U32.AND UP0, UPT, UR10, URZ, UPT ;  /* 0x000000ff0a00728c */ /* 0x002fc8000bf05070 */
[----:B------:R-:W-:Y:S01]  /*00a0*/  UISETP.NE.AND.EX UP0, UPT, UR11, URZ, UPT, UP0 ;  /* 0x000000ff0b00728c */ /* 0x000fe2000bf05300 */
[----:B--2---:R-:W-:-:S04]  /*00b0*/  SHF.R.S32.HI R0, RZ, 0x1f, R3 ;  /* 0x0000001fff007819 */ /* 0x004fc80000011403 */
[----:B------:R-:W-:Y:S02]  /*00c0*/  LEA.HI R0, R0, R3, RZ, 0x3 ;  /* 0x0000000300007211 */ /* 0x000fe400078f18ff */
[----:B0-----:R-:W-:Y:S01]  /*00d0*/  LOP3.LUT R87, R86, 0x1f, RZ, 0xc, !PT ;  /* 0x0000001f56577812 */ /* 0x001fe200078e0cff */
[----:B-----5:R-:W-:Y:S01]  /*00e0*/  USHF.L.U32 UR4, UR4, 0x2, URZ ;  /* 0x0000000204047899 */ /* 0x020fe200080006ff */
[----:B------:R-:W-:Y:S02]  /*00f0*/  SHF.R.U32.HI R85, RZ, 0x5, R86 ;  /* 0x00000005ff557819 */ /* 0x000fe40000011656 */
[----:B------:R-:W-:Y:S02]  /*0100*/  LEA.HI.SX32 R87, R0, R87, 0x1d ;  /* 0x0000005700577211 */ /* 0x000fe400078feaff */
[----:B------:R-:W-:Y:S02]  /*0110*/  LOP3.LUT R86, R86, 0x1f, RZ, 0xc0, !PT ;  /* 0x0000001f56567812 */ /* 0x000fe400078ec0ff */
[----:B------:R-:W-:-:S02]  /*0120*/  LOP3.LUT R85, R85, UR4, RZ, 0xfc, !PT ;  /* 0x0000000455557c12 */ /* 0x000fc4000f8efcff */
[----:B---3--:R-:W-:-:S04]  /*0130*/  LOP3.LUT P0, RZ, R4, UR8, RZ, 0xfc, !PT ;  /* 0x0000000804ff7c12 */ /* 0x008fc8000f80fcff */
[----:B------:R-:W-:Y:S01]  /*0140*/  LOP3.LUT P0, RZ, R5, UR9, RZ, 0xfc, P0 ;  /* 0x0000000905ff7c12 */ /* 0x000fe2000800fcff */
[----:B----4-:R-:W-:-:S12]  /*0150*/  BRA.U UP0, `(.L_x_1) ;  /* 0x0000000500087547 */ /* 0x010fd8000b800000 */
[----:B------:R-:W0:Y:S02]  /*0160*/  LDCU.64 UR4, c[0x0][0x440] ;  /* 0x00008800ff0477ac */ /* 0x000e240008000a00 */
[----:B0-----:R-:W-:-:S04]  /*0170*/  UISETP.NE.U32.AND UP0, UPT, UR4, URZ, UPT ;  /* 0x000000ff0400728c */ /* 0x001fc8000bf05070 */
[----:B------:R-:W-:-:S09]  /*0180*/  UISETP.NE.AND.EX UP0, UPT, UR5, URZ, UPT, UP0 ;  /* 0x000000ff0500728c */ /* 0x000fd2000bf05300 */
[----:B------:R-:W-:Y:S05]  /*0190*/  BRA.U UP0, `(.L_x_2) ;  /* 0x00000001007c7547 */ /* 0x000fea000b800000 */
[----:B------:R-:W0:Y:S01]  /*01a0*/  LDC.64 R2, c[0x0][0x3d0] ;  /* 0x0000f400ff027b82 */ /* 0x000e220000000a00 */
[----:B------:R-:W-:-:S07]  /*01b0*/  ISETP.GE.U32.AND P1, PT, R87, 0x20, PT ;  /* 0x000000205700780c */ /* 0x000fce0003f26070 */
[----:B------:R-:W1:Y:S06]  /*01c0*/  LDC.64 R4, c[0x0][0x3d8] ;  /* 0x0000f600ff047b82 */ /* 0x000e6c0000000a00 */
[----:B0-----:R-:W-:-:S05]  /*01d0*/  @P1 IMAD.WIDE.U32 R2, R86, 0x10, R2 ;  /* 0x0000001056021825 */ /* 0x001fca00078e0002 */
[----:B------:R0:W5:Y:S01]  /*01e0*/  @P1 LDG.E.128 R20, desc[UR6][R2.64] ;  /* 0x0000000602141981 */ /* 0x000162000c1e1d00 */
[----:B-1----:R-:W-:-:S05]  /*01f0*/  @P1 IMAD.WIDE.U32 R4, R86, 0x10, R4 ;  /* 0x0000001056041825 */ /* 0x002fca00078e0004 */
[----:B------:R0:W5:Y:S01]  /*0200*/  @P1 LDG.E.128 R24, desc[UR6][R4.64] ;  /* 0x0000000604181981 */ /* 0x000162000c1e1d00 */
[----:B------:R-:W-:Y:S01]  /*0210*/  ISETP.GE.U32.AND P2, PT, R87, 0x40, PT ;  /* 0x000000405700780c */ /* 0x000fe20003f46070 */
[----:B------:R-:W-:Y:S01]  /*0220*/  IMAD.MOV.U32 R30, RZ, RZ, RZ ;  /* 0x000000ffff1e7224 */ /* 0x000fe200078e00ff */
[----:B------:R-:W-:Y:S02]  /*0230*/  MOV R7, R86 ;  /* 0x0000005600077202 */ /* 0x000fe40000000f00 */
[----:B------:R-:W-:Y:S02]  /*0240*/  CS2R R28, SRZ ;  /* 0x00000000001c7805 */ /* 0x000fe4000001ff00 */
[----:B------:R-:W-:Y:S02]  /*0250*/  CS2R R34, SRZ ;  /* 0x0000000000227805 */ /* 0x000fe4000001ff00 */
[----:B------:R-:W-:Y:S02]  /*0260*/  CS2R R32, SRZ ;  /* 0x0000000000207805 */ /* 0x000fe4000001ff00 */
[----:B------:R-:W-:-:S02]  /*0270*/  @P1 LOP3.LUT R7, R86, 0x20, RZ, 0xfc, !PT ;  /* 0x0000002056071812 */ /* 0x000fc400078efcff */
[----:B------:R-:W-:Y:S01]  /*0280*/  @P1 MOV R31, RZ ;  /* 0x000000ff001f1202 */ /* 0x000fe20000000f00 */
[----:B0-----:R-:W-:Y:S06]  /*0290*/  @!P2 BRA `(.L_x_3) ;  /* 0x0000000400b8a947 */ /* 0x001fec0003800000 */
[----:B------:R-:W0:Y:S08]  /*02a0*/  LDC.64 R36, c[0x0][0x3d0] ;  /* 0x0000f400ff247b82 */ /* 0x000e300000000a00 */
[----:B------:R-:W1:Y:S01]  /*02b0*/  LDC.64 R40, c[0x0][0x3d8] ;  /* 0x0000f600ff287b82 */ /* 0x000e620000000a00 */
[----:B0-----:R-:W-:-:S06]  /*02c0*/  IMAD.WIDE.U32 R36, R7, 0x10, R36 ;  /* 0x0000001007247825 */ /* 0x001fcc00078e0024 */
[----:B------:R-:W5:Y:S01]  /*02d0*/  LDG.E.128 R36, desc[UR6][R36.64] ;  /* 0x0000000624247981 */ /* 0x000f62000c1e1d00 */
[----:B-1----:R-:W-:-:S06]  /*02e0*/  IMAD.WIDE.U32 R40, R7, 0x10, R40 ;  /* 0x0000001007287825 */ /* 0x002fcc00078e0028 */
[----:B------:R-:W5:Y:S01]  /*02f0*/  LDG.E.128 R40, desc[UR6][R40.64] ;  /* 0x0000000628287981 */ /* 0x000f62000c1e1d00 */
[----:B------:R-:W-:Y:S02]  /*0300*/  CS2R R46, SRZ ;  /* 0x00000000002e7805 */ /* 0x000fe4000001ff00 */
[----:B------:R-:W-:Y:S01]  /*0310*/  CS2R R44, SRZ ;  /* 0x00000000002c7805 */ /* 0x000fe2000001ff00 */
[----:B------:R-:W-:Y:S01]  /*0320*/  IMAD.MOV.U32 R30, RZ, RZ, RZ ;  /* 0x000000ffff1e7224 */ /* 0x000fe200078e00ff */
[----:B------:R-:W-:Y:S02]  /*0330*/  CS2R R28, SRZ ;  /* 0x00000000001c7805 */ /* 0x000fe4000001ff00 */
[----:B------:R-:W-:Y:S02]  /*0340*/  CS2R R50, SRZ ;  /* 0x0000000000327805 */ /* 0x000fe4000001ff00 */
[----:B------:R-:W-:Y:S02]  /*0350*/  CS2R R48, SRZ ;  /* 0x0000000000307805 */ /* 0x000fe4000001ff00 */
[----:B------:R-:W-:-:S02]  /*0360*/  CS2R R34, SRZ ;  /* 0x0000000000227805 */ /* 0x000fc4000001ff00 */
[----:B------:R-:W-:Y:S01]  /*0370*/  CS2R R32, SRZ ;  /* 0x0000000000207805 */ /* 0x000fe2000001ff00 */
[----:B------:R-:W-:Y:S06]  /*0380*/  BRA `(.L_x_3) ;  /* 0x00000004007c7947 */ /* 0x000fec0003800000 */
.L_x_2:
[----:B------:R-:W-:Y:S01]  /*0390*/  ISETP.GE.U32.AND P1, PT, R87, 0x20, PT ;  /* 0x000000205700780c */ /* 0x000fe20003f26070 */
[----:B------:R-:W0:Y:S08]  /*03a0*/  LDC.64 R4, c[0x0][0x3d0] ;  /* 0x0000f400ff047b82 */ /* 0x000e300000000a00 */
[----:B------:R-:W1:Y:S08]  /*03b0*/  LDC.64 R6, c[0x0][0x3d8] ;  /* 0x0000f600ff067b82 */ /* 0x000e700000000a00 */
[----:B------:R-:W2:Y:S01]  /*03c0*/  @P1 LDC.64 R2, c[0x0][0x440] ;  /* 0x00011000ff021b82 */ /* 0x000ea20000000a00 */
[----:B0-----:R-:W-:-:S05]  /*03d0*/  @P1 IMAD.WIDE.U32 R4, R86, 0x10, R4 ;  /* 0x0000001056041825 */ /* 0x001fca00078e0004 */
[----:B------:R0:W5:Y:S01]  /*03e0*/  @P1 LDG.E.128 R20, desc[UR6][R4.64] ;  /* 0x0000000604141981 */ /* 0x000162000c1e1d00 */
[----:B-1----:R-:W-:-:S05]  /*03f0*/  @P1 IMAD.WIDE.U32 R6, R86, 0x10, R6 ;  /* 0x0000001056061825 */ /* 0x002fca00078e0006 */
[----:B------:R0:W5:Y:S01]  /*0400*/  @P1 LDG.E.128 R24, desc[UR6][R6.64] ;  /* 0x0000000606181981 */ /* 0x000162000c1e1d00 */
[----:B--2---:R-:W-:-:S05]  /*0410*/  @P1 IMAD.WIDE.U32 R2, R86, 0x10, R2 ;  /* 0x0000001056021825 */ /* 0x004fca00078e0002 */
[----:B------:R0:W5:Y:S01]  /*0420*/  @P1 LD.E.128 R32, desc[UR6][R2.64] ;  /* 0x0000000602201980 */ /* 0x000162000c101d00 */
[----:B------:R-:W-:Y:S01]  /*0430*/  ISETP.GE.U32.AND P2, PT, R87, 0x40, PT ;  /* 0x000000405700780c */ /* 0x000fe20003f46070 */
[----:B------:R-:W-:Y:S01]  /*0440*/  IMAD.MOV.U32 R30, RZ, RZ, RZ ;  /* 0x000000ffff1e7224 */ /* 0x000fe200078e00ff */
[----:B------:R-:W-:Y:S02]  /*0450*/  MOV R9, R86 ;  /* 0x0000005600097202 */ /* 0x000fe40000000f00 */
[----:B------:R-:W-:Y:S02]  /*0460*/  CS2R R28, SRZ ;  /* 0x00000000001c7805 */ /* 0x000fe4000001ff00 */
[----:B------:R-:W-:Y:S02]  /*0470*/  @P1 LOP3.LUT R9, R86, 0x20, RZ, 0xfc, !PT ;  /* 0x0000002056091812 */ /* 0x000fe400078efcff */
[----:B------:R-:W-:-:S05]  /*0480*/  @P1 MOV R31, RZ ;  /* 0x000000ff001f1202 */ /* 0x000fca0000000f00 */
[----:B0-----:R-:W-:Y:S05]  /*0490*/  @!P2 BRA `(.L_x_3) ;  /* 0x000000040038a947 */ /* 0x001fea0003800000 */
[----:B------:R-:W0:Y:S08]  /*04a0*/  LDC.64 R36, c[0x0][0x3d0] ;  /* 0x0000f400ff247b82 */ /* 0x000e300000000a00 */
[----:B------:R-:W1:Y:S08]  /*04b0*/  LDC.64 R40, c[0x0][0x3d8] ;  /* 0x0000f600ff287b82 */ /* 0x000e700000000a00 */
[----:B------:R-:W2:Y:S01]  /*04c0*/  LDC.64 R48, c[0x0][0x440] ;  /* 0x00011000ff307b82 */ /* 0x000ea20000000a00 */
[----:B0-----:R-:W-:-:S06]  /*04d0*/  IMAD.WIDE.U32 R36, R9, 0x10, R36 ;  /* 0x0000001009247825 */ /* 0x001fcc00078e0024 */
[----:B------:R-:W5:Y:S01]  /*04e0*/  LDG.E.128 R36, desc[UR6][R36.64] ;  /* 0x0000000624247981 */ /* 0x000f62000c1e1d00 */
[----:B-1----:R-:W-:-:S06]  /*04f0*/  IMAD.WIDE.U32 R40, R9, 0x10, R40 ;  /* 0x0000001009287825 */ /* 0x002fcc00078e0028 */
[----:B------:R-:W5:Y:S01]  /*0500*/  LDG.E.128 R40, desc[UR6][R40.64] ;  /* 0x0000000628287981 */ /* 0x000f62000c1e1d00 */
[----:B--2---:R-:W-:-:S06]  /*0510*/  IMAD.WIDE.U32 R48, R9, 0x10, R48 ;  /* 0x0000001009307825 */ /* 0x004fcc00078e0030 */
[----:B------:R-:W5:Y:S01]  /*0520*/  LD.E.128 R48, desc[UR6][R48.64] ;  /* 0x0000000630307980 */ /* 0x000f62000c101d00 */
[----:B------:R-:W-:Y:S02]  /*0530*/  CS2R R46, SRZ ;  /* 0x00000000002e7805 */ /* 0x000fe4000001ff00 */
[----:B------:R-:W-:Y:S01]  /*0540*/  CS2R R44, SRZ ;  /* 0x00000000002c7805 */ /* 0x000fe2000001ff00 */
[----:B------:R-:W-:Y:S01]  /*0550*/  IMAD.MOV.U32 R30, RZ, RZ, RZ ;  /* 0x000000ffff1e7224 */ /* 0x000fe200078e00ff */
[----:B------:R-:W-:Y:S01]  /*0560*/  CS2R R28, SRZ ;  /* 0x00000000001c7805 */ /* 0x000fe2000001ff00 */
[----:B------:R-:W-:Y:S06]  /*0570*/  BRA `(.L_x_3) ;  /* 0x0000000400007947 */ /* 0x000fec0003800000 */
.L_x_1:
[----:B------:R-:W0:Y:S02]  /*0580*/  LDCU.64 UR4, c[0x0][0x440] ;  /* 0x00008800ff0477ac */ /* 0x000e240008000a00 */
[----:B0-----:R-:W-:-:S04]  /*0590*/  UISETP.NE.U32.AND UP0, UPT, UR4, URZ, UPT ;  /* 0x000000ff0400728c */ /* 0x001fc8000bf05070 */
[----:B------:R-:W-:-:S09]  /*05a0*/  UISETP.NE.AND.EX UP0, UPT, UR5, URZ, UPT, UP0 ;  /* 0x000000ff0500728c */ /* 0x000fd2000bf05300 */
[----:B------:R-:W-:Y:S05]  /*05b0*/  BRA.U !UP0, `(.L_x_4) ;  /* 0x0000000108847547 */ /* 0x000fea000b800000 */
[C---:B------:R-:W-:Y:S01]  /*05c0*/  ISETP.GE.U32.AND P1, PT, R87.reuse, 0x20, PT ;  /* 0x000000205700780c */ /* 0x040fe20003f26070 */
[----:B------:R-:W-:Y:S01]  /*05d0*/  BSSY.RECONVERGENT B1, `(.L_x_5) ;  /* 0x0000011000017945 */ /* 0x000fe20003800200 */
[----:B------:R-:W-:Y:S02]  /*05e0*/  ISETP.GE.U32.AND P2, PT, R87, 0x40, PT ;  /* 0x000000405700780c */ /* 0x000fe40003f46070 */
[----:B------:R-:W-:-:S09]  /*05f0*/  MOV R9, R86 ;  /* 0x0000005600097202 */ /* 0x000fd20000000f00 */
[----:B------:R-:W-:Y:S05]  /*0600*/  @!P1 BRA `(.L_x_6) ;  /* 0x0000000000349947 */ /* 0x000fea0003800000 */
[----:B------:R-:W0:Y:S08]  /*0610*/  LDC.64 R28, c[0x0][0x438] ;  /* 0x00010e00ff1c7b82 */ /* 0x000e300000000a00 */
[----:B------:R-:W1:Y:S08]  /*0620*/  LDC.64 R2, c[0x0][0x3d0] ;  /* 0x0000f400ff027b82 */ /* 0x000e700000000a00 */
[----:B------:R-:W2:Y:S08]  /*0630*/  LDC.64 R4, c[0x0][0x3d8] ;  /* 0x0000f600ff047b82 */ /* 0x000eb00000000a00 */
[----:B------:R-:W3:Y:S01]  /*0640*/  LDC.64 R6, c[0x0][0x440] ;  /* 0x00011000ff067b82 */ /* 0x000ee20000000a00 */
[----:B0-----:R-:W-:-:S06]  /*0650*/  IMAD.WIDE.U32 R28, R86, 0x10, R28 ;  /* 0x00000010561c7825 */ /* 0x001fcc00078e001c */
[----:B------:R-:W5:Y:S01]  /*0660*/  LD.E.128 R28, desc[UR6][R28.64] ;  /* 0x000000061c1c7980 */ /* 0x000f62000c101d00 */
[----:B-1----:R-:W-:-:S05]  /*0670*/  IMAD.WIDE.U32 R2, R86, 0x10, R2 ;  /* 0x0000001056027825 */ /* 0x002fca00078e0002 */
[----:B------:R0:W5:Y:S01]  /*0680*/  LDG.E.128 R20, desc[UR6][R2.64] ;  /* 0x0000000602147981 */ /* 0x000162000c1e1d00 */
[----:B--2---:R-:W-:-:S05]  /*0690*/  IMAD.WIDE.U32 R4, R86, 0x10, R4 ;  /* 0x0000001056047825 */ /* 0x004fca00078e0004 */
[----:B------:R0:W5:Y:S01]  /*06a0*/  LDG.E.128 R24, desc[UR6][R4.64] ;  /* 0x0000000604187981 */ /* 0x000162000c1e1d00 */
[----:B---3--:R-:W-:-:S05]  /*06b0*/  IMAD.WIDE.U32 R6, R86, 0x10, R6 ;  /* 0x0000001056067825 */ /* 0x008fca00078e0006 */
[----:B------:R0:W5:Y:S01]  /*06c0*/  LD.E.128 R32, desc[UR6][R6.64] ;  /* 0x0000000606207980 */ /* 0x000162000c101d00 */
[----:B------:R-:W-:-:S07]  /*06d0*/  LOP3.LUT R9, R86, 0x20, RZ, 0xfc, !PT ;  /* 0x0000002056097812 */ /* 0x000fce00078efcff */
.L_x_6:
[----:B------:R-:W-:Y:S05]  /*06e0*/  BSYNC.RECONVERGENT B1 ;  /* 0x0000000000017941 */ /* 0x000fea0003800200 */
.L_x_5:
[----:B------:R-:W-:Y:S05]  /*06f0*/  @!P2 BRA `(.L_x_3) ;  /* 0x0000000000a0a947 */ /* 0x000fea0003800000 */
[----:B------:R-:W1:Y:S08]  /*0700*/  LDC.64 R36, c[0x0][0x3d0] ;  /* 0x0000f400ff247b82 */ /* 0x000e700000000a00 */
[----:B------:R-:W2:Y:S08]  /*0710*/  LDC.64 R44, c[0x0][0x438] ;  /* 0x00010e00ff2c7b82 */ /* 0x000eb00000000a00 */
[----:B------:R-:W3:Y:S08]  /*0720*/  LDC.64 R40, c[0x0][0x3d8] ;  /* 0x0000f600ff287b82 */ /* 0x000ef00000000a00 */
[----:B------:R-:W4:Y:S01]  /*0730*/  LDC.64 R48, c[0x0][0x440] ;  /* 0x00011000ff307b82 */ /* 0x000f220000000a00 */
[----:B-1----:R-:W-:-:S06]  /*0740*/  IMAD.WIDE.U32 R36, R9, 0x10, R36 ;  /* 0x0000001009247825 */ /* 0x002fcc00078e0024 */
[----:B------:R-:W5:Y:S01]  /*0750*/  LDG.E.128 R36, desc[UR6][R36.64] ;  /* 0x0000000624247981 */ /* 0x000f62000c1e1d00 */
[----:B--2---:R-:W-:-:S06]  /*0760*/  IMAD.WIDE.U32 R44, R9, 0x10, R44 ;  /* 0x00000010092c7825 */ /* 0x004fcc00078e002c */
[----:B------:R-:W5:Y:S01]  /*0770*/  LD.E.128 R44, desc[UR6][R44.64] ;  /* 0x000000062c2c7980 */ /* 0x000f62000c101d00 */
[----:B---3--:R-:W-:-:S06]  /*0780*/  IMAD.WIDE.U32 R40, R9, 0x10, R40 ;  /* 0x0000001009287825 */ /* 0x008fcc00078e0028 */
[----:B------:R-:W5:Y:S01]  /*0790*/  LDG.E.128 R40, desc[UR6][R40.64] ;  /* 0x0000000628287981 */ /* 0x000f62000c1e1d00 */
[----:B----4-:R-:W-:-:S06]  /*07a0*/  IMAD.WIDE.U32 R48, R9, 0x10, R48 ;  /* 0x0000001009307825 */ /* 0x010fcc00078e0030 */
[----:B------:R-:W5:Y:S01]  /*07b0*/  LD.E.128 R48, desc[UR6][R48.64] ;  /* 0x0000000630307980 */ /* 0x000f62000c101d00 */
[----:B------:R-:W-:Y:S05]  /*07c0*/  BRA `(.L_x_3) ;  /* 0x00000000006c7947 */ /* 0x000fea0003800000 */
.L_x_4:
[C---:B------:R-:W-:Y:S01]  /*07d0*/  ISETP.GE.U32.AND P2, PT, R87.reuse, 0x40, PT ;  /* 0x000000405700780c */ /* 0x040fe20003f46070 */
[----:B------:R-:W0:Y:S01]  /*07e0*/  LDC.64 R2, c[0x0][0x3d0] ;  /* 0x0000f400ff027b82 */ /* 0x000e220000000a00 */
[----:B------:R-:W-:Y:S01]  /*07f0*/  ISETP.GE.U32.AND P1, PT, R87, 0x20, PT ;  /* 0x000000205700780c */ /* 0x000fe20003f26070 */
[----:B------:R-:W-:-:S06]  /*0800*/  IMAD.MOV.U32 R15, RZ, RZ, R86 ;  /* 0x000000ffff0f7224 */ /* 0x000fcc00078e0056 */
[----:B------:R-:W1:Y:S06]  /*0810*/  LDC.64 R6, c[0x0][0x3d8] ;  /* 0x0000f600ff067b82 */ /* 0x000e6c0000000a00 */
[----:B------:R-:W-:Y:S02]  /*0820*/  @P1 LOP3.LUT R15, R86, 0x20, RZ, 0xfc, !PT ;  /* 0x00000020560f1812 */ /* 0x000fe400078efcff */
[----:B------:R-:W2:Y:S08]  /*0830*/  @P2 LDC.64 R4, c[0x0][0x438] ;  /* 0x00010e00ff042b82 */ /* 0x000eb00000000a00 */
[----:B------:R-:W3:Y:S01]  /*0840*/  LDC.64 R8, c[0x0][0x3d0] ;  /* 0x0000f400ff087b82 */ /* 0x000ee20000000a00 */
[----:B0-----:R-:W-:-:S05]  /*0850*/  @P2 IMAD.WIDE.U32 R2, R15, 0x10, R2 ;  /* 0x000000100f022825 */ /* 0x001fca00078e0002 */
[----:B------:R4:W5:Y:S02]  /*0860*/  @P2 LDG.E.128 R36, desc[UR6][R2.64] ;  /* 0x0000000602242981 */ /* 0x000964000c1e1d00 */
[----:B------:R-:W0:Y:S01]  /*0870*/  @P1 LDC.64 R10, c[0x0][0x438] ;  /* 0x00010e00ff0a1b82 */ /* 0x000e220000000a00 */
[----:B-1----:R-:W-:-:S05]  /*0880*/  @P2 IMAD.WIDE.U32 R6, R15, 0x10, R6 ;  /* 0x000000100f062825 */ /* 0x002fca00078e0006 */
[----:B------:R4:W5:Y:S02]  /*0890*/  @P2 LDG.E.128 R40, desc[UR6][R6.64] ;  /* 0x0000000606282981 */ /* 0x000964000c1e1d00 */
[----:B------:R-:W1:Y:S01]  /*08a0*/  LDC.64 R12, c[0x0][0x3d8] ;  /* 0x0000f600ff0c7b82 */ /* 0x000e620000000a00 */
[----:B--2---:R-:W-:-:S05]  /*08b0*/  @P2 IMAD.WIDE.U32 R4, R15, 0x10, R4 ;  /* 0x000000100f042825 */ /* 0x004fca00078e0004 */
[----:B------:R4:W5:Y:S01]  /*08c0*/  @P2 LD.E.128 R44, desc[UR6][R4.64] ;  /* 0x00000006042c2980 */ /* 0x000962000c101d00 */
[----:B---3--:R-:W-:-:S05]  /*08d0*/  @P1 IMAD.WIDE.U32 R8, R86, 0x10, R8 ;  /* 0x0000001056081825 */ /* 0x008fca00078e0008 */
[----:B------:R4:W5:Y:S01]  /*08e0*/  @P1 LDG.E.128 R20, desc[UR6][R8.64] ;  /* 0x0000000608141981 */ /* 0x000962000c1e1d00 */
[----:B0-----:R-:W-:-:S05]  /*08f0*/  @P1 IMAD.WIDE.U32 R10, R86, 0x10, R10 ;  /* 0x00000010560a1825 */ /* 0x001fca00078e000a */
[----:B------:R4:W5:Y:S01]  /*0900*/  @P1 LD.E.128 R28, desc[UR6][R10.64] ;  /* 0x000000060a1c1980 */ /* 0x000962000c101d00 */
[----:B-1----:R-:W-:-:S05]  /*0910*/  @P1 IMAD.WIDE.U32 R12, R86, 0x10, R12 ;  /* 0x00000010560c1825 */ /* 0x002fca00078e000c */
[----:B------:R4:W5:Y:S01]  /*0920*/  @P1 LDG.E.128 R24, desc[UR6][R12.64] ;  /* 0x000000060c181981 */ /* 0x000962000c1e1d00 */
[----:B------:R-:W-:Y:S01]  /*0930*/  HFMA2 R34, -RZ, RZ, 0, 0 ;  /* 0x00000000ff227431 */ /* 0x000fe200000001ff */
[----:B------:R-:W-:Y:S01]  /*0940*/  CS2R R32, SRZ ;  /* 0x0000000000207805 */ /* 0x000fe2000001ff00 */
[----:B------:R-:W-:Y:S01]  /*0950*/  @P1 IMAD.MOV.U32 R35, RZ, RZ, RZ ;  /* 0x000000ffff231224 */ /* 0x000fe200078e00ff */
[----:B------:R-:W-:Y:S02]  /*0960*/  @P2 CS2R R50, SRZ ;  /* 0x0000000000322805 */ /* 0x000fe4000001ff00 */
[----:B------:R-:W-:-:S07]  /*0970*/  @P2 CS2R R48, SRZ ;  /* 0x0000000000302805 */ /* 0x000fce000001ff00 */
.L_x_3:
[----:B------:R-:W-:Y:S05]  /*0980*/  BSYNC.RECONVERGENT B0 ;  /* 0x0000000000007941 */ /* 0x000fea0003800200 */
.L_x_0:
[----:B------:R-:W1:Y:S02]  /*0990*/  LDCU UR4, c[0x0][0x384] ;  /* 0x00007080ff0477ac */ /* 0x000e640008000800 */
[----:B-1----:R-:W-:-:S13]  /*09a0*/  ISETP.GE.AND P2, PT, R85, UR4, PT ;  /* 0x0000000455007c0c */ /* 0x002fda000bf46270 */
[----:B------:R-:W-:Y:S05]  /*09b0*/  @P2 EXIT ;  /* 0x000000000000294d */ /* 0x000fea0003800000 */
[----:B------:R-:W1:Y:S01]  /*09c0*/  LDCU.U8 UR4, c[0x0][0x410] ;  /* 0x00008200ff0477ac */ /* 0x000e620008000000 */
[----:B-----5:R-:W-:Y:S02]  /*09d0*/  PRMT R84, R51, 0x7632, R84 ;  /* 0x0000763233547816 */ /* 0x020fe40000000054 */
[----:B------:R-:W-:Y:S01]  /*09e0*/  PRMT R83, R43, 0x7632, R83 ;  /* 0x000076322b537816 */ /* 0x000fe20000000053 */
[----:B------:R-:W2:Y:S01]  /*09f0*/  LDCU UR8, c[0x0][0x388] ;  /* 0x00007100ff0877ac */ /* 0x000ea20008000800 */
[----:B------:R-:W-:Y:S02]  /*0a00*/  PRMT R82, R47, 0x7632, R82 ;  /* 0x000076322f527816 */ /* 0x000fe40000000052 */
[----:B------:R-:W-:Y:S01]  /*0a10*/  PRMT R81, R39, 0x7632, R81 ;  /* 0x0000763227517816 */ /* 0x000fe20000000051 */
[----:B------:R-:W3:Y:S01]  /*0a20*/  LDCU UR5, c[0x0][0x448] ;  /* 0x00008900ff0577ac */ /* 0x000ee20008000800 */
[----:B------:R-:W-:Y:S02]  /*0a30*/  PRMT R80, R50, 0x7632, R80 ;  /* 0x0000763232507816 */ /* 0x000fe40000000050 */
[----:B------:R-:W-:Y:S01]  /*0a40*/  PRMT R79, R42, 0x7632, R79 ;  /* 0x000076322a4f7816 */ /* 0x000fe2000000004f */
[----:B------:R-:W0:Y:S01]  /*0a50*/  LDCU.64 UR10, c[0x0][0x398] ;  /* 0x00007300ff0a77ac */ /* 0x000e220008000a00 */
[----:B------:R-:W-:-:S02]  /*0a60*/  PRMT R78, R46, 0x7632, R78 ;  /* 0x000076322e4e7816 */ /* 0x000fc4000000004e */
[----:B------:R-:W-:Y:S01]  /*0a70*/  PRMT R77, R38, 0x7632, R77 ;  /* 0x00007632264d7816 */ /* 0x000fe2000000004d */
[----:B------:R-:W0:Y:S01]  /*0a80*/  LDCU.64 UR12, c[0x0][0x3a0] ;  /* 0x00007400ff0c77ac */ /* 0x000e220008000a00 */
[----:B------:R-:W-:Y:S02]  /*0a90*/  PRMT R76, R49, 0x7632, R76 ;  /* 0x00007632314c7816 */ /* 0x000fe4000000004c */
[----:B------:R-:W-:Y:S02]  /*0aa0*/  PRMT R75, R41, 0x7632, R75 ;  /* 0x00007632294b7816 */ /* 0x000fe4000000004b */
[----:B------:R-:W-:Y:S02]  /*0ab0*/  PRMT R74, R45, 0x7632, R74 ;  /* 0x000076322d4a7816 */ /* 0x000fe4000000004a */
[----:B------:R-:W-:Y:S02]  /*0ac0*/  PRMT R73, R37, 0x7632, R73 ;  /* 0x0000763225497816 */ /* 0x000fe40000000049 */
[----:B------:R-:W-:-:S02]  /*0ad0*/  PRMT R72, R48, 0x7632, R72 ;  /* 0x0000763230487816 */ /* 0x000fc40000000048 */
[----:B------:R-:W-:Y:S02]  /*0ae0*/  PRMT R19, R40, 0x7632, R19 ;  /* 0x0000763228137816 */ /* 0x000fe40000000013 */
[----:B------:R-:W-:Y:S02]  /*0af0*/  PRMT R18, R44, 0x7632, R18 ;  /* 0x000076322c127816 */ /* 0x000fe40000000012 */
[----:B------:R-:W-:Y:S02]  /*0b00*/  PRMT R17, R36, 0x7632, R17 ;  /* 0x0000763224117816 */ /* 0x000fe40000000011 */
[----:B------:R-:W-:Y:S02]  /*0b10*/  PRMT R16, R35, 0x7632, R16 ;  /* 0x0000763223107816 */ /* 0x000fe40000000010 */
[----:B------:R-:W-:Y:S02]  /*0b20*/  PRMT R15, R27, 0x7632, R15 ;  /* 0x000076321b0f7816 */ /* 0x000fe4000000000f */
[----:B------:R-:W-:-:S02]  /*0b30*/  PRMT R14, R31, 0x7632, R14 ;  /* 0x000076321f0e7816 */ /* 0x000fc4000000000e */
[----:B----4-:R-:W-:Y:S02]  /*0b40*/  PRMT R13, R23, 0x7632, R13 ;  /* 0x00007632170d7816 */ /* 0x010fe4000000000d */
[----:B------:R-:W-:Y:S02]  /*0b50*/  PRMT R12, R34, 0x7632, R12 ;  /* 0x00007632220c7816 */ /* 0x000fe4000000000c */
[----:B------:R-:W-:Y:S02]  /*0b60*/  PRMT R11, R26, 0x7632, R11 ;  /* 0x000076321a0b7816 */ /* 0x000fe4000000000b */
[----:B------:R-:W-:Y:S02]  /*0b70*/  PRMT R10, R30, 0x7632, R10 ;  /* 0x000076321e0a7816 */ /* 0x000fe4000000000a */
[----:B------:R-:W-:Y:S02]  /*0b80*/  PRMT R9, R22, 0x7632, R9 ;  /* 0x0000763216097816 */ /* 0x000fe40000000009 */
[----:B------:R-:W-:-:S02]  /*0b90*/  PRMT R8, R33, 0x7632, R8 ;  /* 0x0000763221087816 */ /* 0x000fc40000000008 */
[----:B0-----:R-:W-:Y:S02]  /*0ba0*/  PRMT R7, R25, 0x7632, R7 ;  /* 0x0000763219077816 */ /* 0x001fe40000000007 */
[----:B-1----:R-:W-:Y:S02]  /*0bb0*/  ISETP.NE.AND P3, PT, RZ, UR4, PT ;  /* 0x00000004ff007c0c */ /* 0x002fe4000bf65270 */
[----:B------:R-:W-:Y:S02]  /*0bc0*/  PRMT R6, R29, 0x7632, R6 ;  /* 0x000076321d067816 */ /* 0x000fe40000000006 */
[----:B------:R-:W-:Y:S02]  /*0bd0*/  PRMT R5, R21, 0x7632, R5 ;  /* 0x0000763215057816 */ /* 0x000fe40000000005 */
[----:B------:R-:W-:Y:S02]  /*0be0*/  PRMT R4, R32, 0x7632, R4 ;  /* 0x0000763220047816 */ /* 0x000fe40000000004 */
[----:B------:R-:W-:-:S02]  /*0bf0*/  PRMT R3, R24, 0x7632, R3 ;  /* 0x0000763218037816 */ /* 0x000fc40000000003 */
[----:B------:R-:W-:Y:S02]  /*0c00*/  PRMT R2, R28, 0x7632, R2 ;  /* 0x000076321c027816 */ /* 0x000fe40000000002 */
[----:B--23--:R-:W-:-:S07]  /*0c10*/  PRMT R0, R20, 0x7632, R0 ;  /* 0x0000763214007816 */ /* 0x00cfce0000000000 */
.L_x_24:
[----:B------:R-:W-:Y:S01]  /*0c20*/  IMAD R64, R85, UR8, RZ ;  /* 0x0000000855407c24 */ /* 0x000fe2000f8e02ff */
[----:B------:R-:W-:Y:S04]  /*0c30*/  BSSY.RECONVERGENT B0, `(.L_x_7) ;  /* 0x00000a9000007945 */ /* 0x000fe80003800200 */
[----:B------:R-:W-:-:S04]  /*0c40*/  SHF.R.S32.HI R65, RZ, 0x1f, R64 ;  /* 0x0000001fff417819 */ /* 0x000fc80000011440 */
[----:B------:R-:W-:-:S04]  /*0c50*/  LEA.HI R65, R65, R64, RZ, 0x3 ;  /* 0x0000004041417211 */ /* 0x000fc800078f18ff */
[----:B------:R-:W-:-:S04]  /*0c60*/  LEA.HI.SX32 R109, R65, R86, 0x1d ;  /* 0x00000056416d7211 */ /* 0x000fc800078feaff */
[----:B------:R-:W-:Y:S01]  /*0c70*/  MOV R89, R109 ;  /* 0x0000006d00597202 */ /* 0x000fe20000000f00 */
[----:B------:R-:W-:Y:S06]  /*0c80*/  @!P1 BRA `(.L_x_8) ;  /* 0x00000008008c9947 */ /* 0x000fec0003800000 */
[----:B------:R-:W-:Y:S01]  /*0c90*/  ISETP.NE.U32.AND P2, PT, RZ, UR12, PT ;  /* 0x0000000cff007c0c */ /* 0x000fe2000bf45070 */
[----:B------:R-:W0:Y:S01]  /*0ca0*/  LDC.64 R68, c[0x0][0x390] ;  /* 0x0000e400ff447b82 */ /* 0x000e220000000a00 */
[----:B------:R-:W-:Y:S02]  /*0cb0*/  ISETP.NE.U32.AND P1, PT, RZ, UR10, PT ;  /* 0x0000000aff007c0c */ /* 0x000fe4000bf25070 */
[----:B------:R-:W-:Y:S02]  /*0cc0*/  ISETP.NE.AND.EX P2, PT, RZ, UR13, PT, P2 ;  /* 0x0000000dff007c0c */ /* 0x000fe4000bf45320 */
[----:B------:R-:W-:-:S11]  /*0cd0*/  ISETP.NE.AND.EX P1, PT, RZ, UR11, PT, P1 ;  /* 0x0000000bff007c0c */ /* 0x000fd6000bf25310 */
[----:B------:R-:W1:Y:S08]  /*0ce0*/  @P2 LDC.64 R64, c[0x0][0x3a0] ;  /* 0x0000e800ff402b82 */ /* 0x000e700000000a00 */
[----:B------:R-:W2:Y:S01]  /*0cf0*/  @P1 LDC.64 R66, c[0x0][0x398] ;  /* 0x0000e600ff421b82 */ /* 0x000ea20000000a00 */
[----:B-1----:R-:W-:-:S04]  /*0d00*/  @P2 IMAD.WIDE.U32 R70, R109, 0x10, R64 ;  /* 0x000000106d462825 */ /* 0x002fc800078e0040 */
[C---:B0-----:R-:W-:Y:S01]  /*0d10*/  IMAD.WIDE.U32 R64, R109.reuse, 0x10, R68 ;  /* 0x000000106d407825 */ /* 0x041fe200078e0044 */
[----:B------:R-:W3:Y:S03]  /*0d20*/  @P2 LDG.E.128 R52, desc[UR6][R70.64] ;  /* 0x0000000646342981 */ /* 0x000ee6000c1e1d00 */
[----:B--2---:R-:W-:Y:S02]  /*0d30*/  @P1 IMAD.WIDE.U32 R68, R109, 0x10, R66 ;  /* 0x000000106d441825 */ /* 0x004fe400078e0042 */
[----:B------:R-:W5:Y:S04]  /*0d40*/  LDG.E.128 R64, desc[UR6][R64.64] ;  /* 0x0000000640407981 */ /* 0x000f68000c1e1d00 */
[----:B------:R0:W5:Y:S01]  /*0d50*/  @P1 LDG.E.128 R56, desc[UR6][R68.64] ;  /* 0x0000000644381981 */ /* 0x000162000c1e1d00 */
[----:B---3--:R-:W-:-:S02]  /*0d60*/  PRMT R88, R55, 0x7632, R88 ;  /* 0x0000763237587816 */ /* 0x008fc40000000058 */
[----:B------:R-:W-:Y:S02]  /*0d70*/  PRMT R89, R54, 0x7632, R89 ;  /* 0x0000763236597816 */ /* 0x000fe40000000059 */
[----:B------:R-:W-:Y:S02]  /*0d80*/  PRMT R90, R53, 0x7632, R90 ;  /* 0x00007632355a7816 */ /* 0x000fe4000000005a */
[----:B------:R-:W-:Y:S01]  /*0d90*/  PRMT R91, R52, 0x7632, R91 ;  /* 0x00007632345b7816 */ /* 0x000fe2000000005b */
[----:B0-----:R-:W-:Y:S06]  /*0da0*/  @!P1 BRA `(.L_x_9) ;  /* 0x00000004007c9947 */ /* 0x001fec0003800000 */
[----:B------:R-:W-:Y:S05]  /*0db0*/  @!P2 BRA `(.L_x_10) ;  /* 0x0000000000e4a947 */ /* 0x000fea0003800000 */
[C---:B-----5:R-:W-:Y:S01]  /*0dc0*/  PRMT R60, R64.reuse, 0x7632, R60 ;  /* 0x00007632403c7816 */ /* 0x060fe2000000003c */
[----:B------:R-:W-:Y:S01]  /*0dd0*/  IMAD.U32 R64, R64, 0x10000, RZ ;  /* 0x0001000040407824 */ /* 0x000fe200078e00ff */
[----:B------:R-:W-:Y:S01]  /*0de0*/  SHF.L.U32 R63, R66, 0x10, RZ ;  /* 0x00000010423f7819 */ /* 0x000fe200000006ff */
[----:B------:R-:W-:Y:S01]  /*0df0*/  IMAD.U32 R61, R56, 0x10000, RZ ;  /* 0x00010000383d7824 */ /* 0x000fe200078e00ff */
[----:B------:R-:W-:Y:S01]  /*0e00*/  SHF.L.U32 R60, R60, 0x10, RZ ;  /* 0x000000103c3c7819 */ /* 0x000fe200000006ff */
[----:B------:R-:W-:Y:S01]  /*0e10*/  IMAD.U32 R88, R59, 0x10000, RZ ;  /* 0x000100003b587824 */ /* 0x000fe200078e00ff */
[----:B------:R-:W-:Y:S01]  /*0e20*/  SHF.L.U32 R70, R58, 0x10, RZ ;  /* 0x000000103a467819 */ /* 0x000fe200000006ff */
[--C-:B------:R-:W-:Y:S01]  /*0e30*/  FADD.FTZ R64, R64, R61.reuse ;  /* 0x0000003d40407221 */ /* 0x100fe20000010000 */
[----:B------:R-:W-:Y:S02]  /*0e40*/  PRMT R61, R56, 0x7632, R61 ;  /* 0x00007632383d7816 */ /* 0x000fe4000000003d */
[----:B------:R-:W-:Y:S01]  /*0e50*/  SHF.L.U32 R93, R52, 0x10, RZ ;  /* 0x00000010345d7819 */ /* 0x000fe200000006ff */
[----:B------:R-:W-:Y:S01]  /*0e60*/  FADD.FTZ R70, R63, R70 ;  /* 0x000000463f467221 */ /* 0x000fe20000010000 */
[----:B------:R-:W-:Y:S01]  /*0e70*/  PRMT R62, R65, 0x7632, R62 ;  /* 0x00007632413e7816 */ /* 0x000fe2000000003e */
[----:B------:R-:W-:Y:S01]  /*0e80*/  IMAD.U32 R61, R61, 0x10000, RZ ;  /* 0x000100003d3d7824 */ /* 0x000fe200078e00ff */
[----:B------:R-:W-:Y:S01]  /*0e90*/  SHF.L.U32 R65, R65, 0x10, RZ ;  /* 0x0000001041417819 */ /* 0x000fe200000006ff */
[----:B------:R-:W-:Y:S01]  /*0ea0*/  FADD.FTZ R93, R64, R93 ;  /* 0x0000005d405d7221 */ /* 0x000fe20000010000 */
[----:B------:R-:W-:Y:S01]  /*0eb0*/  PRMT R68, R66, 0x7632, R68 ;  /* 0x0000763242447816 */ /* 0x000fe20000000044 */
[----:B------:R-:W-:Y:S01]  /*0ec0*/  FADD.FTZ R61, R60, R61 ;  /* 0x0000003d3c3d7221 */ /* 0x000fe20000010000 */
[C---:B------:R-:W-:Y:S01]  /*0ed0*/  PRMT R60, R57.reuse, 0x7632, R60 ;  /* 0x00007632393c7816 */ /* 0x040fe2000000003c */
[----:B------:R-:W-:Y:S01]  /*0ee0*/  IMAD.U32 R66, R57, 0x10000, RZ ;  /* 0x0001000039427824 */ /* 0x000fe200078e00ff */
[----:B------:R-:W-:Y:S01]  /*0ef0*/  PRMT R69, R67, 0x7632, R69 ;  /* 0x0000763243457816 */ /* 0x000fe20000000045 */
[----:B------:R-:W-:Y:S01]  /*0f00*/  IMAD.U32 R62, R62, 0x10000, RZ ;  /* 0x000100003e3e7824 */ /* 0x000fe200078e00ff */
[----:B------:R-:W-:Y:S01]  /*0f10*/  PRMT R71, R59, 0x7632, R71 ;  /* 0x000076323b477816 */ /* 0x000fe20000000047 */
[----:B------:R-:W-:Y:S01]  /*0f20*/  FADD.FTZ R65, R65, R66 ;  /* 0x0000004241417221 */ /* 0x000fe20000010000 */
[----:B------:R-:W-:Y:S01]  /*0f30*/  SHF.L.U32 R63, R60, 0x10, RZ ;  /* 0x000000103c3f7819 */ /* 0x000fe200000006ff */
[----:B------:R-:W-:Y:S01]  /*0f40*/  IMAD.U32 R67, R67, 0x10000, RZ ;  /* 0x0001000043437824 */ /* 0x000fe200078e00ff */
[----:B------:R-:W-:-:S02]  /*0f50*/  SHF.L.U32 R64, R53, 0x10, RZ ;  /* 0x0000001035407819 */ /* 0x000fc400000006ff */
[----:B------:R-:W-:Y:S01]  /*0f60*/  SHF.L.U32 R69, R69, 0x10, RZ ;  /* 0x0000001045457819 */ /* 0x000fe200000006ff */
[----:B------:R-:W-:Y:S01]  /*0f70*/  FADD.FTZ R63, R62, R63 ;  /* 0x0000003f3e3f7221 */ /* 0x000fe20000010000 */
[----:B------:R-:W-:Y:S01]  /*0f80*/  SHF.L.U32 R60, R71, 0x10, RZ ;  /* 0x00000010473c7819 */ /* 0x000fe200000006ff */
[----:B------:R-:W-:Y:S01]  /*0f90*/  FADD.FTZ R95, R65, R64 ;  /* 0x00000040415f7221 */ /* 0x000fe20000010000 */
[----:B------:R-:W-:Y:S01]  /*0fa0*/  PRMT R66, R58, 0x7632, R66 ;  /* 0x000076323a427816 */ /* 0x000fe20000000042 */
[----:B------:R-:W-:Y:S01]  /*0fb0*/  FADD.FTZ R88, R67, R88 ;  /* 0x0000005843587221 */ /* 0x000fe20000010000 */
[----:B------:R-:W-:Y:S01]  /*0fc0*/  SHF.L.U32 R68, R68, 0x10, RZ ;  /* 0x0000001044447819 */ /* 0x000fe200000006ff */
[--C-:B------:R-:W-:Y:S01]  /*0fd0*/  FADD.FTZ R99, R69, R60.reuse ;  /* 0x0000003c45637221 */ /* 0x100fe20000010000 */
[----:B------:R-:W-:Y:S01]  /*0fe0*/  PRMT R60, R52, 0x7632, R60 ;  /* 0x00007632343c7816 */ /* 0x000fe2000000003c */
[----:B------:R-:W-:Y:S01]  /*0ff0*/  IMAD.U32 R67, R66, 0x10000, RZ ;  /* 0x0001000042437824 */ /* 0x000fe200078e00ff */
[C---:B------:R-:W-:Y:S01]  /*1000*/  PRMT R65, R55.reuse, 0x7632, R65 ;  /* 0x0000763237417816 */ /* 0x040fe20000000041 */
[----:B------:R-:W-:Y:S01]  /*1010*/  IMAD.U32 R69, R55, 0x10000, RZ ;  /* 0x0001000037457824 */ /* 0x000fe200078e00ff */
[----:B------:R-:W-:Y:S01]  /*1020*/  PRMT R64, R54, 0x7632, R64 ;  /* 0x0000763236407816 */ /* 0x000fe20000000040 */
[----:B------:R-:W-:Y:S01]  /*1030*/  FADD.FTZ R67, R68, R67 ;  /* 0x0000004344437221 */ /* 0x000fe20000010000 */
[----:B------:R-:W-:Y:S01]  /*1040*/  PRMT R62, R53, 0x7632, R62 ;  /* 0x00007632353e7816 */ /* 0x000fe2000000003e */
[----:B------:R-:W-:Y:S01]  /*1050*/  FADD.FTZ R98, R88, R69 ;  /* 0x0000004558627221 */ /* 0x000fe20000010000 */
[----:B------:R-:W-:-:S02]  /*1060*/  SHF.L.U32 R97, R54, 0x10, RZ ;  /* 0x0000001036617819 */ /* 0x000fc400000006ff */
[----:B------:R-:W-:Y:S01]  /*1070*/  SHF.L.U32 R66, R65, 0x10, RZ ;  /* 0x0000001041427819 */ /* 0x000fe200000006ff */
[----:B------:R-:W-:Y:S01]  /*1080*/  IMAD.U32 R62, R62, 0x10000, RZ ;  /* 0x000100003e3e7824 */ /* 0x000fe200078e00ff */
[----:B------:R-:W-:Y:S01]  /*1090*/  SHF.L.U32 R64, R64, 0x10, RZ ;  /* 0x0000001040407819 */ /* 0x000fe200000006ff */
[----:B------:R-:W-:Y:S01]  /*10a0*/  FADD.FTZ R97, R70, R97 ;  /* 0x0000006146617221 */ /* 0x000fe20000010000 */
[----:B------:R-:W-:Y:S01]  /*10b0*/  SHF.L.U32 R60, R60, 0x10, RZ ;  /* 0x000000103c3c7819 */ /* 0x000fe200000006ff */
[----:B------:R-:W-:Y:S01]  /*10c0*/  FADD.FTZ R99, R99, R66 ;  /* 0x0000004263637221 */ /* 0x000fe20000010000 */
[----:B------:R-:W-:Y:S01]  /*10d0*/  FADD.FTZ R102, R63, R62 ;  /* 0x0000003e3f667221 */ /* 0x000fe20000010000 */
[----:B------:R-:W-:Y:S02]  /*10e0*/  FADD.FTZ R100, R67, R64 ;  /* 0x0000004043647221 */ /* 0x000fe40000010000 */
[----:B------:R-:W-:Y:S01]  /*10f0*/  FADD.FTZ R104, R61, R60 ;  /* 0x0000003c3d687221 */ /* 0x000fe20000010000 */
[----:B------:R-:W-:-:S02]  /*1100*/  F2FP.BF16.F32.PACK_AB R63, R99, R98 ;  /* 0x00000062633f723e */ /* 0x000fc400000010ff */
[----:B------:R-:W-:Y:S02]  /*1110*/  F2FP.BF16.F32.PACK_AB R62, R100, R97 ;  /* 0x00000061643e723e */ /* 0x000fe400000010ff */
[----:B------:R-:W-:Y:S02]  /*1120*/  F2FP.BF16.F32.PACK_AB R61, R102, R95 ;  /* 0x0000005f663d723e */ /* 0x000fe400000010ff */
[----:B------:R-:W-:Y:S01]  /*1130*/  F2FP.BF16.F32.PACK_AB R60, R104, R93 ;  /* 0x0000005d683c723e */ /* 0x000fe200000010ff */
[----:B------:R-:W-:Y:S06]  /*1140*/  BRA `(.L_x_11) ;  /* 0x00000004004c7947 */ /* 0x000fec0003800000 */
.L_x_10:
[C---:B-----5:R-:W-:Y:S01]  /*1150*/  PRMT R69, R65.reuse, 0x7632, R69 ;  /* 0x0000763241457816 */ /* 0x060fe20000000045 */
[----:B------:R-:W-:Y:S01]  /*1160*/  IMAD.U32 R65, R65, 0x10000, RZ ;  /* 0x0001000041417824 */ /* 0x000fe200078e00ff */
[C---:B------:R-:W-:Y:S01]  /*1170*/  PRMT R68, R64.reuse, 0x7632, R68 ;  /* 0x0000763240447816 */ /* 0x040fe20000000044 */
[----:B------:R-:W-:Y:S01]  /*1180*/  IMAD.U32 R60, R57, 0x10000, RZ ;  /* 0x00010000393c7824 */ /* 0x000fe200078e00ff */
[----:B------:R-:W-:Y:S01]  /*1190*/  SHF.L.U32 R64, R64, 0x10, RZ ;  /* 0x0000001040407819 */ /* 0x000fe200000006ff */
[----:B------:R-:W-:Y:S01]  /*11a0*/  IMAD.U32 R89, R59, 0x10000, RZ ;  /* 0x000100003b597824 */ /* 0x000fe200078e00ff */
[----:B------:R-:W-:Y:S01]  /*11b0*/  SHF.L.U32 R93, R56, 0x10, RZ ;  /* 0x00000010385d7819 */ /* 0x000fe200000006ff */
[----:B------:R-:W-:Y:S01]  /*11c0*/  FADD.FTZ R95, R65, R60 ;  /* 0x0000003c415f7221 */ /* 0x000fe20000010000 */
[----:B------:R-:W-:Y:S02]  /*11d0*/  PRMT R70, R66, 0x7632, R70 ;  /* 0x0000763242467816 */ /* 0x000fe40000000046 */
[----:B------:R-:W-:Y:S01]  /*11e0*/  PRMT R71, R67, 0x7632, R71 ;  /* 0x0000763243477816 */ /* 0x000fe20000000047 */
[----:B------:R-:W-:Y:S01]  /*11f0*/  FADD.FTZ R93, R64, R93 ;  /* 0x0000005d405d7221 */ /* 0x000fe20000010000 */
[----:B------:R-:W-:-:S02]  /*1200*/  PRMT R60, R56, 0x7632, R60 ;  /* 0x00007632383c7816 */ /* 0x000fc4000000003c */
[----:B------:R-:W-:Y:S02]  /*1210*/  PRMT R61, R57, 0x7632, R61 ;  /* 0x00007632393d7816 */ /* 0x000fe4000000003d */
[----:B------:R-:W-:Y:S02]  /*1220*/  PRMT R62, R58, 0x7632, R62 ;  /* 0x000076323a3e7816 */ /* 0x000fe4000000003e */
[----:B------:R-:W-:Y:S02]  /*1230*/  PRMT R63, R59, 0x7632, R63 ;  /* 0x000076323b3f7816 */ /* 0x000fe4000000003f */
[----:B------:R-:W-:Y:S01]  /*1240*/  SHF.L.U32 R66, R66, 0x10, RZ ;  /* 0x0000001042427819 */ /* 0x000fe200000006ff */
[----:B------:R-:W-:Y:S01]  /*1250*/  IMAD.U32 R62, R62, 0x10000, RZ ;  /* 0x000100003e3e7824 */ /* 0x000fe200078e00ff */
[----:B------:R-:W-:Y:S02]  /*1260*/  SHF.L.U32 R97, R58, 0x10, RZ ;  /* 0x000000103a617819 */ /* 0x000fe400000006ff */
[----:B------:R-:W-:Y:S01]  /*1270*/  SHF.L.U32 R98, R67, 0x10, RZ ;  /* 0x0000001043627819 */ /* 0x000fe200000006ff */
[----:B------:R-:W-:Y:S01]  /*1280*/  IMAD.U32 R67, R70, 0x10000, RZ ;  /* 0x0001000046437824 */ /* 0x000fe200078e00ff */
[----:B------:R-:W-:Y:S01]  /*1290*/  SHF.L.U32 R65, R68, 0x10, RZ ;  /* 0x0000001044417819 */ /* 0x000fe200000006ff */
[----:B------:R-:W-:Y:S01]  /*12a0*/  FADD.FTZ R97, R66, R97 ;  /* 0x0000006142617221 */ /* 0x000fe20000010000 */
[----:B------:R-:W-:Y:S01]  /*12b0*/  SHF.L.U32 R102, R69, 0x10, RZ ;  /* 0x0000001045667819 */ /* 0x000fe200000006ff */
[----:B------:R-:W-:Y:S01]  /*12c0*/  FADD.FTZ R98, R98, R89 ;  /* 0x0000005962627221 */ /* 0x000fe20000010000 */
[----:B------:R-:W-:Y:S01]  /*12d0*/  SHF.L.U32 R64, R71, 0x10, RZ ;  /* 0x0000001047407819 */ /* 0x000fe200000006ff */
[----:B------:R-:W-:Y:S01]  /*12e0*/  FADD.FTZ R100, R67, R62 ;  /* 0x0000003e43647221 */ /* 0x000fe20000010000 */
[----:B------:R-:W-:-:S02]  /*12f0*/  SHF.L.U32 R63, R63, 0x10, RZ ;  /* 0x000000103f3f7819 */ /* 0x000fc400000006ff */
[----:B------:R-:W-:Y:S02]  /*1300*/  SHF.L.U32 R61, R61, 0x10, RZ ;  /* 0x000000103d3d7819 */ /* 0x000fe400000006ff */
[----:B------:R-:W-:Y:S01]  /*1310*/  SHF.L.U32 R60, R60, 0x10, RZ ;  /* 0x000000103c3c7819 */ /* 0x000fe200000006ff */
[----:B------:R-:W-:Y:S01]  /*1320*/  FADD.FTZ R99, R64, R63 ;  /* 0x0000003f40637221 */ /* 0x000fe20000010000 */
[----:B------:R-:W-:Y:S01]  /*1330*/  F2FP.BF16.F32.PACK_AB R62, R100, R97 ;  /* 0x00000061643e723e */ /* 0x000fe200000010ff */
[----:B------:R-:W-:Y:S02]  /*1340*/  FADD.FTZ R102, R102, R61 ;  /* 0x0000003d66667221 */ /* 0x000fe40000010000 */
[----:B------:R-:W-:Y:S01]  /*1350*/  FADD.FTZ R104, R65, R60 ;  /* 0x0000003c41687221 */ /* 0x000fe20000010000 */
[----:B------:R-:W-:Y:S02]  /*1360*/  F2FP.BF16.F32.PACK_AB R63, R99, R98 ;  /* 0x00000062633f723e */ /* 0x000fe400000010ff */
[----:B------:R-:W-:-:S02]  /*1370*/  F2FP.BF16.F32.PACK_AB R61, R102, R95 ;  /* 0x0000005f663d723e */ /* 0x000fc400000010ff */
[----:B------:R-:W-:Y:S01]  /*1380*/  F2FP.BF16.F32.PACK_AB R60, R104, R93 ;  /* 0x0000005d683c723e */ /* 0x000fe200000010ff */
[----:B------:R-:W-:Y:S06]  /*1390*/  BRA `(.L_x_11) ;  /* 0x0000000000b87947 */ /* 0x000fec0003800000 */
.L_x_9:
[----:B------:R-:W-:Y:S05]  /*13a0*/  @!P2 BRA `(.L_x_12) ;  /* 0x000000000084a947 */ /* 0x000fea0003800000 */
[C---:B-----5:R-:W-:Y:S01]  /*13b0*/  PRMT R60, R64.reuse, 0x7632, R60 ;  /* 0x00007632403c7816 */ /* 0x060fe2000000003c */
[----:B------:R-:W-:Y:S01]  /*13c0*/  IMAD.U32 R64, R64, 0x10000, RZ ;  /* 0x0001000040407824 */ /* 0x000fe200078e00ff */
[----:B------:R-:W-:Y:S01]  /*13d0*/  PRMT R61, R65, 0x7632, R61 ;  /* 0x00007632413d7816 */ /* 0x000fe2000000003d */
[----:B------:R-:W-:Y:S01]  /*13e0*/  IMAD.U32 R93, R52, 0x10000, RZ ;  /* 0x00010000345d7824 */ /* 0x000fe200078e00ff */
[----:B------:R-:W-:Y:S01]  /*13f0*/  PRMT R63, R66, 0x7632, R63 ;  /* 0x00007632423f7816 */ /* 0x000fe2000000003f */
[----:B------:R-:W-:Y:S01]  /*1400*/  IMAD.U32 R89, R89, 0x10000, RZ ;  /* 0x0001000059597824 */ /* 0x000fe200078e00ff */
[C---:B------:R-:W-:Y:S01]  /*1410*/  PRMT R68, R67.reuse, 0x7632, R68 ;  /* 0x0000763243447816 */ /* 0x040fe20000000044 */
[----:B------:R-:W-:Y:S01]  /*1420*/  IMAD.U32 R67, R67, 0x10000, RZ ;  /* 0x0001000043437824 */ /* 0x000fe200078e00ff */
[----:B------:R-:W-:Y:S01]  /*1430*/  SHF.L.U32 R65, R65, 0x10, RZ ;  /* 0x0000001041417819 */ /* 0x000fe200000006ff */
[----:B------:R-:W-:Y:S01]  /*1440*/  IMAD.U32 R60, R60, 0x10000, RZ ;  /* 0x000100003c3c7824 */ /* 0x000fe200078e00ff */
[----:B------:R-:W-:Y:S01]  /*1450*/  SHF.L.U32 R66, R66, 0x10, RZ ;  /* 0x0000001042427819 */ /* 0x000fe200000006ff */
[----:B------:R-:W-:Y:S01]  /*1460*/  IMAD.U32 R99, R68, 0x10000, RZ ;  /* 0x0001000044637824 */ /* 0x000fe200078e00ff */
[----:B------:R-:W-:Y:S01]  /*1470*/  SHF.L.U32 R62, R53, 0x10, RZ ;  /* 0x00000010353e7819 */ /* 0x000fe200000006ff */
[----:B------:R-:W-:Y:S01]  /*1480*/  FADD.FTZ R93, R64, R93 ;  /* 0x0000005d405d7221 */ /* 0x000fe20000010000 */
[----:B------:R-:W-:-:S02]  /*1490*/  SHF.L.U32 R97, R54, 0x10, RZ ;  /* 0x0000001036617819 */ /* 0x000fc400000006ff */
[----:B------:R-:W-:Y:S01]  /*14a0*/  SHF.L.U32 R91, R91, 0x10, RZ ;  /* 0x000000105b5b7819 */ /* 0x000fe200000006ff */
[----:B------:R-:W-:Y:S01]  /*14b0*/  FADD.FTZ R95, R65, R62 ;  /* 0x0000003e415f7221 */ /* 0x000fe20000010000 */
[----:B------:R-:W-:Y:S01]  /*14c0*/  SHF.L.U32 R90, R90, 0x10, RZ ;  /* 0x000000105a5a7819 */ /* 0x000fe200000006ff */
[----:B------:R-:W-:Y:S01]  /*14d0*/  FADD.FTZ R97, R66, R97 ;  /* 0x0000006142617221 */ /* 0x000fe20000010000 */
[----:B------:R-:W-:Y:S01]  /*14e0*/  SHF.L.U32 R88, R88, 0x10, RZ ;  /* 0x0000001058587819 */ /* 0x000fe200000006ff */
[----:B------:R-:W-:Y:S01]  /*14f0*/  FADD.FTZ R104, R60, R91 ;  /* 0x0000005b3c687221 */ /* 0x000fe20000010000 */
[----:B------:R-:W-:Y:S02]  /*1500*/  SHF.L.U32 R98, R55, 0x10, RZ ;  /* 0x0000001037627819 */ /* 0x000fe400000006ff */
[----:B------:R-:W-:Y:S01]  /*1510*/  SHF.L.U32 R100, R63, 0x10, RZ ;  /* 0x000000103f647819 */ /* 0x000fe200000006ff */
[----:B------:R-:W-:Y:S01]  /*1520*/  FADD.FTZ R99, R99, R88 ;  /* 0x0000005863637221 */ /* 0x000fe20000010000 */
[----:B------:R-:W-:Y:S01]  /*1530*/  SHF.L.U32 R61, R61, 0x10, RZ ;  /* 0x000000103d3d7819 */ /* 0x000fe200000006ff */
[----:B------:R-:W-:Y:S01]  /*1540*/  FADD.FTZ R98, R67, R98 ;  /* 0x0000006243627221 */ /* 0x000fe20000010000 */
[----:B------:R-:W-:Y:S01]  /*1550*/  F2FP.BF16.F32.PACK_AB R60, R104, R93 ;  /* 0x0000005d683c723e */ /* 0x000fe200000010ff */
[----:B------:R-:W-:-:S02]  /*1560*/  FADD.FTZ R100, R100, R89 ;  /* 0x0000005964647221 */ /* 0x000fc40000010000 */
[----:B------:R-:W-:Y:S01]  /*1570*/  FADD.FTZ R102, R61, R90 ;  /* 0x0000005a3d667221 */ /* 0x000fe20000010000 */
[----:B------:R-:W-:Y:S02]  /*1580*/  F2FP.BF16.F32.PACK_AB R63, R99, R98 ;  /* 0x00000062633f723e */ /* 0x000fe400000010ff */
[----:B------:R-:W-:Y:S02]  /*1590*/  F2FP.BF16.F32.PACK_AB R62, R100, R97 ;  /* 0x00000061643e723e */ /* 0x000fe400000010ff */
[----:B------:R-:W-:Y:S01]  /*15a0*/  F2FP.BF16.F32.PACK_AB R61, R102, R95 ;  /* 0x0000005f663d723e */ /* 0x000fe200000010ff */
[----:B------:R-:W-:Y:S06]  /*15b0*/  BRA `(.L_x_11) ;  /* 0x0000000000307947 */ /* 0x000fec0003800000 */
.L_x_12:
[----:B-----5:R-:W-:Y:S01]  /*15c0*/  PRMT R102, R65, 0x7632, R102 ;  /* 0x0000763241667816 */ /* 0x020fe20000000066 */
[----:B------:R-:W-:Y:S01]  /*15d0*/  IMAD.U32 R97, R66, 0x10000, RZ ;  /* 0x0001000042617824 */ /* 0x000fe200078e00ff */
[----:B------:R-:W-:Y:S02]  /*15e0*/  PRMT R104, R64, 0x7632, R104 ;  /* 0x0000763240687816 */ /* 0x000fe40000000068 */
[----:B------:R-:W-:Y:S01]  /*15f0*/  PRMT R100, R66, 0x7632, R100 ;  /* 0x0000763242647816 */ /* 0x000fe20000000064 */
[----:B------:R-:W-:Y:S01]  /*1600*/  IMAD.U32 R102, R102, 0x10000, RZ ;  /* 0x0001000066667824 */ /* 0x000fe200078e00ff */
[----:B------:R-:W-:Y:S02]  /*1610*/  PRMT R99, R67, 0x7632, R99 ;  /* 0x0000763243637816 */ /* 0x000fe40000000063 */
[----:B------:R-:W-:Y:S02]  /*1620*/  SHF.L.U32 R93, R64, 0x10, RZ ;  /* 0x00000010405d7819 */ /* 0x000fe400000006ff */
[----:B------:R-:W-:-:S02]  /*1630*/  SHF.L.U32 R95, R65, 0x10, RZ ;  /* 0x00000010415f7819 */ /* 0x000fc400000006ff */
[----:B------:R-:W-:Y:S02]  /*1640*/  SHF.L.U32 R98, R67, 0x10, RZ ;  /* 0x0000001043627819 */ /* 0x000fe400000006ff */
[----:B------:R-:W-:Y:S02]  /*1650*/  SHF.L.U32 R104, R104, 0x10, RZ ;  /* 0x0000001068687819 */ /* 0x000fe400000006ff */
[----:B------:R-:W-:Y:S02]  /*1660*/  SHF.L.U32 R100, R100, 0x10, RZ ;  /* 0x0000001064647819 */ /* 0x000fe400000006ff */
[----:B------:R-:W-:-:S07]  /*1670*/  SHF.L.U32 R99, R99, 0x10, RZ ;  /* 0x0000001063637819 */ /* 0x000fce00000006ff */
.L_x_11:
[----:B------:R-:W0:Y:S01]  /*1680*/  @P0 LDC.64 R64, c[0x0][0x3a8] ;  /* 0x0000ea00ff400b82 */ /* 0x000e220000000a00 */
[C---:B------:R-:W-:Y:S02]  /*1690*/  VIADD R89, R109.reuse, 0x20 ;  /* 0x000000206d597836 */ /* 0x040fe40000000000 */
[----:B0-----:R-:W-:-:S05]  /*16a0*/  @P0 IMAD.WIDE.U32 R64, R109, 0x10, R64 ;  /* 0x000000106d400825 */ /* 0x001fca00078e0040 */
[----:B------:R0:W-:Y:S02]  /*16b0*/  @P0 STG.E.128 desc[UR6][R64.64], R60 ;  /* 0x0000003c40000986 */ /* 0x0001e4000c101d06 */
.L_x_8:
[----:B------:R-:W-:Y:S05]  /*16c0*/  BSYNC.RECONVERGENT B0 ;  /* 0x0000000000007941 */ /* 0x000fea0003800200 */
.L_x_7:
[----:B------:R-:W-:Y:S01]  /*16d0*/  ISETP.GE.U32.AND P4, PT, R87, 0x40, PT ;  /* 0x000000405700780c */ /* 0x000fe20003f86070 */
[----:B------:R-:W-:-:S12]  /*16e0*/  BSSY.RECONVERGENT B0, `(.L_x_13) ;  /* 0x00000aa000007945 */ /* 0x000fd80003800200 */
[----:B------:R-:W-:Y:S05]  /*16f0*/  @!P4 BRA `(.L_x_14) ;  /* 0x0000000800a0c947 */ /* 0x000fea0003800000 */
[----:B------:R-:W-:Y:S01]  /*1700*/  ISETP.NE.U32.AND P1, PT, RZ, UR10, PT ;  /* 0x0000000aff007c0c */ /* 0x000fe2000bf25070 */
[----:B0-----:R-:W0:Y:S01]  /*1710*/  LDC.64 R64, c[0x0][0x390] ;  /* 0x0000e400ff407b82 */ /* 0x001e220000000a00 */
[----:B------:R-:W-:Y:S02]  /*1720*/  ISETP.NE.U32.AND P2, PT, RZ, UR12, PT ;  /* 0x0000000cff007c0c */ /* 0x000fe4000bf45070 */
[----:B------:R-:W-:Y:S02]  /*1730*/  ISETP.NE.AND.EX P1, PT, RZ, UR11, PT, P1 ;  /* 0x0000000bff007c0c */ /* 0x000fe4000bf25310 */
[----:B------:R-:W-:-:S11]  /*1740*/  ISETP.NE.AND.EX P2, PT, RZ, UR13, PT, P2 ;  /* 0x0000000dff007c0c */ /* 0x000fd6000bf45320 */
[----:B------:R-:W1:Y:S08]  /*1750*/  @P1 LDC.64 R70, c[0x0][0x398] ;  /* 0x0000e600ff461b82 */ /* 0x000e700000000a00 */
[----:B------:R-:W2:Y:S01]  /*1760*/  @P2 LDC.64 R68, c[0x0][0x3a0] ;  /* 0x0000e800ff442b82 */ /* 0x000ea20000000a00 */
[----:B0-----:R-:W-:-:S06]  /*1770*/  IMAD.WIDE.U32 R64, R89, 0x10, R64 ;  /* 0x0000001059407825 */ /* 0x001fcc00078e0040 */
[----:B------:R-:W5:Y:S01]  /*1780*/  LDG.E.128 R64, desc[UR6][R64.64] ;  /* 0x0000000640407981 */ /* 0x000f62000c1e1d00 */
[----:B-1----:R-:W-:-:S05]  /*1790*/  @P1 IMAD.WIDE.U32 R70, R89, 0x10, R70 ;  /* 0x0000001059461825 */ /* 0x002fca00078e0046 */
[----:B------:R0:W5:Y:S01]  /*17a0*/  @P1 LDG.E.128 R56, desc[UR6][R70.64] ;  /* 0x0000000646381981 */ /* 0x000162000c1e1d00 */
[----:B--2---:R-:W-:-:S05]  /*17b0*/  @P2 IMAD.WIDE.U32 R68, R89, 0x10, R68 ;  /* 0x0000001059442825 */ /* 0x004fca00078e0044 */
[----:B------:R0:W5:Y:S01]  /*17c0*/  @P2 LDG.E.128 R52, desc[UR6][R68.64] ;  /* 0x0000000644342981 */ /* 0x000162000c1e1d00 */
[----:B------:R-:W-:-:S04]  /*17d0*/  UISETP.NE.U32.AND UP0, UPT, UR10, URZ, UPT ;  /* 0x000000ff0a00728c */ /* 0x000fc8000bf05070 */
[----:B------:R-:W-:-:S09]  /*17e0*/  UISETP.NE.AND.EX UP0, UPT, UR11, URZ, UPT, UP0 ;  /* 0x000000ff0b00728c */ /* 0x000fd2000bf05300 */
[----:B0-----:R-:W-:Y:S05]  /*17f0*/  BRA.U UP0, `(.L_x_15) ;  /* 0x0000000100d47547 */ /* 0x001fea000b800000 */
[----:B------:R-:W-:Y:S01]  /*1800*/  UISETP.NE.U32.AND UP0, UPT, UR12, URZ, UPT ;  /* 0x000000ff0c00728c */ /* 0x000fe2000bf05070 */
[----:B-----5:R-:W-:Y:S02]  /*1810*/  PRMT R68, R55, 0x7632, R68 ;  /* 0x0000763237447816 */ /* 0x020fe40000000044 */
[----:B------:R-:W-:Y:S01]  /*1820*/  PRMT R69, R54, 0x7632, R69 ;  /* 0x0000763236457816 */ /* 0x000fe20000000045 */
[----:B------:R-:W-:Y:S01]  /*1830*/  UISETP.NE.AND.EX UP0, UPT, UR13, URZ, UPT, UP0 ;  /* 0x000000ff0d00728c */ /* 0x000fe2000bf05300 */
[----:B------:R-:W-:Y:S02]  /*1840*/  PRMT R70, R53, 0x7632, R70 ;  /* 0x0000763235467816 */ /* 0x000fe40000000046 */
[----:B------:R-:W-:-:S06]  /*1850*/  PRMT R71, R52, 0x7632, R71 ;  /* 0x0000763234477816 */ /* 0x000fcc0000000047 */
[----:B------:R-:W-:Y:S05]  /*1860*/  BRA.U UP0, `(.L_x_16) ;  /* 0x0000000100347547 */ /* 0x000fea000b800000 */
[----:B------:R-:W-:Y:S01]  /*1870*/  PRMT R105, R65, 0x7632, R105 ;  /* 0x0000763241697816 */ /* 0x000fe20000000069 */
        /* <DEDUP_REMOVED lines=10> */
[----:B------:R-:W-:Y:S01]  /*1920*/  SHF.L.U32 R106, R106, 0x10, RZ ;  /* 0x000000106a6a7819 */ /* 0x000fe200000006ff */
[----:B------:R-:W-:Y:S06]  /*1930*/  BRA `(.L_x_17) ;  /* 0x0000000800047947 */ /* 0x000fec0003800000 */
.L_x_16:
[----:B------:R-:W-:Y:S01]  /*1940*/  PRMT R63, R66, 0x7632, R63 ;  /* 0x00007632423f7816 */ /* 0x000fe2000000003f */
[----:B------:R-:W-:Y:S01]  /*1950*/  IMAD.U32 R61, R52, 0x10000, RZ ;  /* 0x00010000343d7824 */ /* 0x000fe200078e00ff */
[C---:B------:R-:W-:Y:S01]  /*1960*/  PRMT R60, R64.reuse, 0x7632, R60 ;  /* 0x00007632403c7816 */ /* 0x040fe2000000003c */
[----:B------:R-:W-:Y:S01]  /*1970*/  IMAD.U32 R64, R64, 0x10000, RZ ;  /* 0x0001000040407824 */ /* 0x000fe200078e00ff */
[----:B------:R-:W-:Y:S01]  /*1980*/  SHF.L.U32 R66, R66, 0x10, RZ ;  /* 0x0000001042427819 */ /* 0x000fe200000006ff */
[----:B------:R-:W-:Y:S01]  /*1990*/  IMAD.U32 R69, R69, 0x10000, RZ ;  /* 0x0001000045457824 */ /* 0x000fe200078e00ff */
[----:B------:R-:W-:Y:S01]  /*19a0*/  SHF.L.U32 R91, R54, 0x10, RZ ;  /* 0x00000010365b7819 */ /* 0x000fe200000006ff */
[----:B------:R-:W-:Y:S01]  /*19b0*/  FADD.FTZ R92, R61, R64 ;  /* 0x000000403d5c7221 */ /* 0x000fe20000010000 */
[----:B------:R-:W-:Y:S01]  /*19c0*/  PRMT R62, R65, 0x7632, R62 ;  /* 0x00007632413e7816 */ /* 0x000fe2000000003e */
[----:B------:R-:W-:Y:S01]  /*19d0*/  IMAD.U32 R60, R60, 0x10000, RZ ;  /* 0x000100003c3c7824 */ /* 0x000fe200078e00ff */
[----:B------:R-:W-:Y:S01]  /*19e0*/  PRMT R88, R67, 0x7632, R88 ;  /* 0x0000763243587816 */ /* 0x000fe20000000058 */
[----:B------:R-:W-:Y:S01]  /*19f0*/  FADD.FTZ R96, R91, R66 ;  /* 0x000000425b607221 */ /* 0x000fe20000010000 */
[----:B------:R-:W-:Y:S01]  /*1a00*/  SHF.L.U32 R65, R65, 0x10, RZ ;  /* 0x0000001041417819 */ /* 0x000fe200000006ff */
[----:B------:R-:W-:Y:S01]  /*1a10*/  IMAD.U32 R67, R67, 0x10000, RZ ;  /* 0x0001000043437824 */ /* 0x000fe200078e00ff */
[----:B------:R-:W-:Y:S01]  /*1a20*/  SHF.L.U32 R94, R53, 0x10, RZ ;  /* 0x00000010355e7819 */ /* 0x000fe200000006ff */
[----:B------:R-:W-:Y:S01]  /*1a30*/  IMAD.U32 R61, R88, 0x10000, RZ ;  /* 0x00010000583d7824 */ /* 0x000fe200078e00ff */
[----:B------:R-:W-:-:S02]  /*1a40*/  SHF.L.U32 R71, R71, 0x10, RZ ;  /* 0x0000001047477819 */ /* 0x000fc400000006ff */
        /* <DEDUP_REMOVED lines=16> */
.L_x_15:
[----:B------:R-:W-:-:S04]  /*1b50*/  UISETP.NE.U32.AND UP0, UPT, UR12, URZ, UPT ;  /* 0x000000ff0c00728c */ /* 0x000fc8000bf05070 */
[----:B------:R-:W-:-:S09]  /*1b60*/  UISETP.NE.AND.EX UP0, UPT, UR13, URZ, UPT, UP0 ;  /* 0x000000ff0d00728c */ /* 0x000fd2000bf05300 */
[----:B------:R-:W-:Y:S05]  /*1b70*/  BRA.U UP0, `(.L_x_18) ;  /* 0x0000000100947547 */ /* 0x000fea000b800000 */
[----:B-----5:R-:W-:Y:S01]  /*1b80*/  PRMT R68, R64, 0x7632, R68 ;  /* 0x0000763240447816 */ /* 0x020fe20000000044 */
[----:B------:R-:W-:Y:S01]  /*1b90*/  IMAD.U32 R63, R58, 0x10000, RZ ;  /* 0x000100003a3f7824 */ /* 0x000fe200078e00ff */
[----:B------:R-:W-:Y:S02]  /*1ba0*/  SHF.L.U32 R64, R64, 0x10, RZ ;  /* 0x0000001040407819 */ /* 0x000fe400000006ff */
[C---:B------:R-:W-:Y:S01]  /*1bb0*/  PRMT R70, R66.reuse, 0x7632, R70 ;  /* 0x0000763242467816 */ /* 0x040fe20000000046 */
[----:B------:R-:W-:Y:S01]  /*1bc0*/  IMAD.U32 R66, R66, 0x10000, RZ ;  /* 0x0001000042427824 */ /* 0x000fe200078e00ff */
[----:B------:R-:W-:Y:S01]  /*1bd0*/  SHF.L.U32 R61, R56, 0x10, RZ ;  /* 0x00000010383d7819 */ /* 0x000fe200000006ff */
[----:B------:R-:W-:Y:S01]  /*1be0*/  IMAD.U32 R103, R68, 0x10000, RZ ;  /* 0x0001000044677824 */ /* 0x000fe200078e00ff */
[----:B------:R-:W-:Y:S01]  /*1bf0*/  PRMT R69, R65, 0x7632, R69 ;  /* 0x0000763241457816 */ /* 0x000fe20000000045 */
[----:B------:R-:W-:Y:S01]  /*1c00*/  FADD.FTZ R96, R63, R66 ;  /* 0x000000423f607221 */ /* 0x000fe20000010000 */
[----:B------:R-:W-:Y:S01]  /*1c10*/  PRMT R71, R67, 0x7632, R71 ;  /* 0x0000763243477816 */ /* 0x000fe20000000047 */
[----:B------:R-:W-:Y:S01]  /*1c20*/  FADD.FTZ R92, R61, R64 ;  /* 0x000000403d5c7221 */ /* 0x000fe20000010000 */
[----:B------:R-:W-:-:S02]  /*1c30*/  PRMT R60, R56, 0x7632, R60 ;  /* 0x00007632383c7816 */ /* 0x000fc4000000003c */
[----:B------:R-:W-:Y:S01]  /*1c40*/  PRMT R61, R57, 0x7632, R61 ;  /* 0x00007632393d7816 */ /* 0x000fe2000000003d */
[----:B------:R-:W-:Y:S01]  /*1c50*/  IMAD.U32 R106, R71, 0x10000, RZ ;  /* 0x00010000476a7824 */ /* 0x000fe200078e00ff */
[----:B------:R-:W-:Y:S02]  /*1c60*/  PRMT R62, R58, 0x7632, R62 ;  /* 0x000076323a3e7816 */ /* 0x000fe4000000003e */
[----:B------:R-:W-:Y:S01]  /*1c70*/  PRMT R63, R59, 0x7632, R63 ;  /* 0x000076323b3f7816 */ /* 0x000fe2000000003f */
[----:B------:R-:W-:Y:S01]  /*1c80*/  IMAD.U32 R61, R61, 0x10000, RZ ;  /* 0x000100003d3d7824 */ /* 0x000fe200078e00ff */
[----:B------:R-:W-:Y:S02]  /*1c90*/  SHF.L.U32 R65, R65, 0x10, RZ ;  /* 0x0000001041417819 */ /* 0x000fe400000006ff */
[----:B------:R-:W-:Y:S02]  /*1ca0*/  SHF.L.U32 R94, R57, 0x10, RZ ;  /* 0x00000010395e7819 */ /* 0x000fe400000006ff */
[----:B------:R-:W-:-:S02]  /*1cb0*/  SHF.L.U32 R67, R67, 0x10, RZ ;  /* 0x0000001043437819 */ /* 0x000fc400000006ff */
[----:B------:R-:W-:Y:S01]  /*1cc0*/  SHF.L.U32 R66, R59, 0x10, RZ ;  /* 0x000000103b427819 */ /* 0x000fe200000006ff */
[----:B------:R-:W-:Y:S01]  /*1cd0*/  FADD.FTZ R94, R94, R65 ;  /* 0x000000415e5e7221 */ /* 0x000fe20000010000 */
[----:B------:R-:W-:Y:S02]  /*1ce0*/  SHF.L.U32 R64, R69, 0x10, RZ ;  /* 0x0000001045407819 */ /* 0x000fe400000006ff */
[----:B------:R-:W-:Y:S01]  /*1cf0*/  SHF.L.U32 R107, R70, 0x10, RZ ;  /* 0x00000010466b7819 */ /* 0x000fe200000006ff */
[----:B------:R-:W-:Y:S01]  /*1d00*/  FADD.FTZ R101, R66, R67 ;  /* 0x0000004342657221 */ /* 0x000fe20000010000 */
[----:B------:R-:W-:Y:S01]  /*1d10*/  SHF.L.U32 R63, R63, 0x10, RZ ;  /* 0x000000103f3f7819 */ /* 0x000fe200000006ff */
[----:B------:R-:W-:Y:S01]  /*1d20*/  FADD.FTZ R105, R64, R61 ;  /* 0x0000003d40697221 */ /* 0x000fe20000010000 */
[----:B------:R-:W-:Y:S02]  /*1d30*/  SHF.L.U32 R62, R62, 0x10, RZ ;  /* 0x000000103e3e7819 */ /* 0x000fe400000006ff */
        /* <DEDUP_REMOVED lines=9> */
.L_x_18:
[----:B-----5:R-:W-:Y:S01]  /*1dd0*/  PRMT R61, R64, 0x7632, R61 ;  /* 0x00007632403d7816 */ /* 0x020fe2000000003d */
[----:B------:R-:W-:Y:S01]  /*1de0*/  IMAD.U32 R71, R67, 0x10000, RZ ;  /* 0x0001000043477824 */ /* 0x000fe200078e00ff */
[----:B------:R-:W-:Y:S02]  /*1df0*/  PRMT R60, R56, 0x7632, R60 ;  /* 0x00007632383c7816 */ /* 0x000fe4000000003c */
[----:B------:R-:W-:Y:S02]  /*1e00*/  SHF.L.U32 R64, R64, 0x10, RZ ;  /* 0x0000001040407819 */ /* 0x000fe400000006ff */
[----:B------:R-:W-:Y:S01]  /*1e10*/  SHF.L.U32 R63, R56, 0x10, RZ ;  /* 0x00000010383f7819 */ /* 0x000fe200000006ff */
[----:B------:R-:W-:Y:S01]  /*1e20*/  IMAD.U32 R60, R60, 0x10000, RZ ;  /* 0x000100003c3c7824 */ /* 0x000fe200078e00ff */
[C---:B------:R-:W-:Y:S01]  /*1e30*/  PRMT R68, R65.reuse, 0x7632, R68 ;  /* 0x0000763241447816 */ /* 0x040fe20000000044 */
[----:B------:R-:W-:Y:S01]  /*1e40*/  IMAD.U32 R65, R65, 0x10000, RZ ;  /* 0x0001000041417824 */ /* 0x000fe200078e00ff */
[----:B------:R-:W-:Y:S01]  /*1e50*/  SHF.L.U32 R62, R57, 0x10, RZ ;  /* 0x00000010393e7819 */ /* 0x000fe200000006ff */
[----:B------:R-:W-:Y:S01]  /*1e60*/  FADD.FTZ R63, R63, R64 ;  /* 0x000000403f3f7221 */ /* 0x000fe20000010000 */
[----:B------:R-:W-:Y:S01]  /*1e70*/  SHF.L.U32 R61, R61, 0x10, RZ ;  /* 0x000000103d3d7819 */ /* 0x000fe200000006ff */
[----:B------:R-:W-:Y:S01]  /*1e80*/  IMAD.U32 R105, R68, 0x10000, RZ ;  /* 0x0001000044697824 */ /* 0x000fe200078e00ff */
[----:B------:R-:W-:Y:S01]  /*1e90*/  PRMT R69, R66, 0x7632, R69 ;  /* 0x0000763242457816 */ /* 0x000fe20000000045 */
[----:B------:R-:W-:Y:S01]  /*1ea0*/  FADD.FTZ R65, R62, R65 ;  /* 0x000000413e417221 */ /* 0x000fe20000010000 */
[----:B------:R-:W-:Y:S01]  /*1eb0*/  SHF.L.U32 R66, R66, 0x10, RZ ;  /* 0x0000001042427819 */ /* 0x000fe200000006ff */
[----:B------:R-:W-:Y:S01]  /*1ec0*/  FADD.FTZ R103, R61, R60 ;  /* 0x0000003c3d677221 */ /* 0x000fe20000010000 */
[----:B------:R-:W-:Y:S01]  /*1ed0*/  PRMT R70, R67, 0x7632, R70 ;  /* 0x0000763243467816 */ /* 0x000fe20000000046 */
[----:B------:R-:W-:Y:S01]  /*1ee0*/  IMAD.U32 R67, R58, 0x10000, RZ ;  /* 0x000100003a437824 */ /* 0x000fe200078e00ff */
[----:B------:R-:W-:-:S02]  /*1ef0*/  SHF.L.U32 R92, R52, 0x10, RZ ;  /* 0x00000010345c7819 */ /* 0x000fc400000006ff */
[----:B------:R-:W-:Y:S01]  /*1f00*/  SHF.L.U32 R64, R59, 0x10, RZ ;  /* 0x000000103b407819 */ /* 0x000fe200000006ff */
[----:B------:R-:W-:Y:S01]  /*1f10*/  FADD.FTZ R66, R67, R66 ;  /* 0x0000004243427221 */ /* 0x000fe20000010000 */
[----:B------:R-:W-:Y:S01]  /*1f20*/  PRMT R60, R57, 0x7632, R60 ;  /* 0x00007632393c7816 */ /* 0x000fe2000000003c */
[----:B------:R-:W-:Y:S01]  /*1f30*/  FADD.FTZ R92, R92, R63 ;  /* 0x0000003f5c5c7221 */ /* 0x000fe20000010000 */
[----:B------:R-:W-:Y:S01]  /*1f40*/  PRMT R61, R58, 0x7632, R61 ;  /* 0x000076323a3d7816 */ /* 0x000fe2000000003d */
[----:B------:R-:W-:Y:S01]  /*1f50*/  FADD.FTZ R71, R64, R71 ;  /* 0x0000004740477221 */ /* 0x000fe20000010000 */
[----:B------:R-:W-:Y:S02]  /*1f60*/  PRMT R62, R59, 0x7632, R62 ;  /* 0x000076323b3e7816 */ /* 0x000fe4000000003e */
[----:B------:R-:W-:Y:S01]  /*1f70*/  SHF.L.U32 R63, R54, 0x10, RZ ;  /* 0x00000010363f7819 */ /* 0x000fe200000006ff */
[----:B------:R-:W-:Y:S01]  /*1f80*/  IMAD.U32 R61, R61, 0x10000, RZ ;  /* 0x000100003d3d7824 */ /* 0x000fe200078e00ff */
[----:B------:R-:W-:-:S02]  /*1f90*/  SHF.L.U32 R60, R60, 0x10, RZ ;  /* 0x000000103c3c7819 */ /* 0x000fc400000006ff */
[----:B------:R-:W-:Y:S01]  /*1fa0*/  SHF.L.U32 R64, R69, 0x10, RZ ;  /* 0x0000001045407819 */ /* 0x000fe200000006ff */
[----:B------:R-:W-:Y:S01]  /*1fb0*/  FADD.FTZ R96, R63, R66 ;  /* 0x000000423f607221 */ /* 0x000fe20000010000 */
[----:B------:R-:W-:Y:S01]  /*1fc0*/  SHF.L.U32 R67, R70, 0x10, RZ ;  /* 0x0000001046437819 */ /* 0x000fe200000006ff */
[--C-:B------:R-:W-:Y:S01]  /*1fd0*/  FADD.FTZ R105, R105, R60.reuse ;  /* 0x0000003c69697221 */ /* 0x100fe20000010000 */
[----:B------:R-:W-:Y:S01]  /*1fe0*/  SHF.L.U32 R62, R62, 0x10, RZ ;  /* 0x000000103e3e7819 */ /* 0x000fe200000006ff */
[----:B------:R-:W-:Y:S01]  /*1ff0*/  FADD.FTZ R107, R64, R61 ;  /* 0x0000003d406b7221 */ /* 0x000fe20000010000 */
[----:B------:R-:W-:Y:S01]  /*2000*/  PRMT R60, R52, 0x7632, R60 ;  /* 0x00007632343c7816 */ /* 0x000fe2000000003c */
[C---:B------:R-:W-:Y:S01]  /*2010*/  IMAD.U32 R66, R55.reuse, 0x10000, RZ ;  /* 0x0001000037427824 */ /* 0x040fe200078e00ff */
[----:B------:R-:W-:Y:S01]  /*2020*/  PRMT R63, R55, 0x7632, R63 ;  /* 0x00007632373f7816 */ /* 0x000fe2000000003f */
[--C-:B------:R-:W-:Y:S01]  /*2030*/  FADD.FTZ R106, R67, R62.reuse ;  /* 0x0000003e436a7221 */ /* 0x100fe20000010000 */
[----:B------:R-:W-:Y:S01]  /*2040*/  PRMT R62, R54, 0x7632, R62 ;  /* 0x00007632363e7816 */ /* 0x000fe2000000003e */
[----:B------:R-:W-:Y:S01]  /*2050*/  FADD.FTZ R101, R66, R71 ;  /* 0x0000004742657221 */ /* 0x000fe20000010000 */
[----:B------:R-:W-:-:S02]  /*2060*/  PRMT R61, R53, 0x7632, R61 ;  /* 0x00007632353d7816 */ /* 0x000fc4000000003d */
[----:B------:R-:W-:Y:S02]  /*2070*/  SHF.L.U32 R94, R53, 0x10, RZ ;  /* 0x00000010355e7819 */ /* 0x000fe400000006ff */
[----:B------:R-:W-:Y:S02]  /*2080*/  SHF.L.U32 R63, R63, 0x10, RZ ;  /* 0x000000103f3f7819 */ /* 0x000fe400000006ff */
[----:B------:R-:W-:Y:S01]  /*2090*/  SHF.L.U32 R64, R62, 0x10, RZ ;  /* 0x000000103e407819 */ /* 0x000fe200000006ff */
[----:B------:R-:W-:Y:S01]  /*20a0*/  IMAD.U32 R62, R61, 0x10000, RZ ;  /* 0x000100003d3e7824 */ /* 0x000fe200078e00ff */
[----:B------:R-:W-:Y:S01]  /*20b0*/  SHF.L.U32 R60, R60, 0x10, RZ ;  /* 0x000000103c3c7819 */ /* 0x000fe200000006ff */
[----:B------:R-:W-:Y:S01]  /*20c0*/  FADD.FTZ R94, R94, R65 ;  /* 0x000000415e5e7221 */ /* 0x000fe20000010000 */
[----:B------:R-:W-:Y:S01]  /*20d0*/  FADD.FTZ R106, R106, R63 ;  /* 0x0000003f6a6a7221 */ /* 0x000fe20000010000 */
[----:B------:R-:W-:Y:S01]  /*20e0*/  FADD.FTZ R107, R107, R64 ;  /* 0x000000406b6b7221 */ /* 0x000fe20000010000 */
[----:B------:R-:W-:Y:S01]  /*20f0*/  FADD.FTZ R105, R105, R62 ;  /* 0x0000003e69697221 */ /* 0x000fe20000010000 */
[----:B------:R-:W-:-:S02]  /*2100*/  FADD.FTZ R103, R103, R60 ;  /* 0x0000003c67677221 */ /* 0x000fc40000010000 */
[----:B------:R-:W-:Y:S02]  /*2110*/  F2FP.BF16.F32.PACK_AB R63, R106, R101 ;  /* 0x000000656a3f723e */ /* 0x000fe400000010ff */
[----:B------:R-:W-:Y:S02]  /*2120*/  F2FP.BF16.F32.PACK_AB R62, R107, R96 ;  /* 0x000000606b3e723e */ /* 0x000fe400000010ff */
[----:B------:R-:W-:Y:S02]  /*2130*/  F2FP.BF16.F32.PACK_AB R61, R105, R94 ;  /* 0x0000005e693d723e */ /* 0x000fe400000010ff */
[----:B------:R-:W-:-:S07]  /*2140*/  F2FP.BF16.F32.PACK_AB R60, R103, R92 ;  /* 0x0000005c673c723e */ /* 0x000fce00000010ff */
.L_x_17:
[----:B------:R-:W0:Y:S02]  /*2150*/  @P0 LDC.64 R64, c[0x0][0x3a8] ;  /* 0x0000ea00ff400b82 */ /* 0x000e240000000a00 */
[----:B0-----:R-:W-:-:S05]  /*2160*/  @P0 IMAD.WIDE.U32 R64, R89, 0x10, R64 ;  /* 0x0000001059400825 */ /* 0x001fca00078e0040 */
[----:B------:R1:W-:Y:S02]  /*2170*/  @P0 STG.E.128 desc[UR6][R64.64], R60 ;  /* 0x0000003c40000986 */ /* 0x0003e4000c101d06 */
.L_x_14:
[----:B------:R-:W-:Y:S05]  /*2180*/  BSYNC.RECONVERGENT B0 ;  /* 0x0000000000007941 */ /* 0x000fea0003800200 */
.L_x_13:
[----:B01----:R-:W-:Y:S01]  /*2190*/  FADD.FTZ R65, RZ, R93 ;  /* 0x0000005dff417221 */ /* 0x003fe20000010000 */
[C---:B------:R-:W-:Y:S01]  /*21a0*/  ISETP.GE.U32.AND P1, PT, R87.reuse, 0x20, PT ;  /* 0x000000205700780c */ /* 0x040fe20003f26070 */
[----:B------:R-:W-:Y:S01]  /*21b0*/  UMOV UR4, 0xffffffff ;  /* 0xffffffff00047882 */ /* 0x000fe20000000000 */
[----:B------:R-:W-:Y:S01]  /*21c0*/  ISETP.GT.U32.AND P2, PT, R87, 0x3f, PT ;  /* 0x0000003f5700780c */ /* 0x000fe20003f44070 */
[----:B------:R-:W-:Y:S01]  /*21d0*/  FADD.FTZ R64, R104, R65 ;  /* 0x0000004168407221 */ /* 0x000fe20000010000 */
[----:B------:R-:W-:-:S03]  /*21e0*/  ISETP.NE.AND P5, PT, R86, RZ, PT ;  /* 0x000000ff5600720c */ /* 0x000fc60003fa5270 */
[----:B------:R-:W-:-:S04]  /*21f0*/  FADD.FTZ R65, R95, R64 ;  /* 0x000000405f417221 */ /* 0x000fc80000010000 */
[----:B------:R-:W-:-:S04]  /*2200*/  FADD.FTZ R64, R102, R65 ;  /* 0x0000004166407221 */ /* 0x000fc80000010000 */
[----:B------:R-:W-:-:S04]  /*2210*/  FADD.FTZ R65, R97, R64 ;  /* 0x0000004061417221 */ /* 0x000fc80000010000 */
[----:B------:R-:W-:-:S04]  /*2220*/  FADD.FTZ R65, R100, R65 ;  /* 0x0000004164417221 */ /* 0x000fc80000010000 */
[----:B------:R-:W-:-:S04]  /*2230*/  FADD.FTZ R64, R98, R65 ;  /* 0x0000004162407221 */ /* 0x000fc80000010000 */
[----:B------:R-:W-:-:S05]  /*2240*/  FADD.FTZ R64, R99, R64 ;  /* 0x0000004063407221 */ /* 0x000fca0000010000 */
[----:B------:R-:W-:-:S05]  /*2250*/  FSEL R65, R64, RZ, P1 ;  /* 0x000000ff40417208 */ /* 0x000fca0000800000 */
[----:B------:R-:W-:-:S04]  /*2260*/  FADD.FTZ R64, R92, R65 ;  /* 0x000000415c407221 */ /* 0x000fc80000010000 */
[----:B------:R-:W-:-:S04]  /*2270*/  FADD.FTZ R67, R103, R64 ;  /* 0x0000004067437221 */ /* 0x000fc80000010000 */
[----:B------:R-:W-:-:S04]  /*2280*/  FADD.FTZ R64, R94, R67 ;  /* 0x000000435e407221 */ /* 0x000fc80000010000 */
[----:B------:R-:W-:-:S04]  /*2290*/  FADD.FTZ R67, R105, R64 ;  /* 0x0000004069437221 */ /* 0x000fc80000010000 */
[----:B------:R-:W-:-:S04]  /*22a0*/  FADD.FTZ R64, R96, R67 ;  /* 0x0000004360407221 */ /* 0x000fc80000010000 */
[----:B------:R-:W-:-:S04]  /*22b0*/  FADD.FTZ R64, R107, R64 ;  /* 0x000000406b407221 */ /* 0x000fc80000010000 */
[----:B------:R-:W-:-:S04]  /*22c0*/  FADD.FTZ R67, R101, R64 ;  /* 0x0000004065437221 */ /* 0x000fc80000010000 */
[----:B------:R-:W-:Y:S01]  /*22d0*/  @P2 FADD.FTZ R65, R106, R67 ;  /* 0x000000436a412221 */ /* 0x000fe20000010000 */
[----:B------:R-:W-:Y:S06]  /*22e0*/  BRA.DIV UR4, `(.L_x_19) ;  /* 0x0000000e04ac7947 */ /* 0x000fec000b800000 */
[----:B------:R-:W0:Y:S01]  /*22f0*/  SHFL.BFLY PT, R64, R65, 0x1, 0x1f ;  /* 0x0c201f0041407f89 */ /* 0x000e2200000e0000 */
[----:B------:R-:W1:Y:S01]  /*2300*/  LDC R68, c[0x0][0x400] ;  /* 0x00010000ff447b82 */ /* 0x000e620000000800 */
[----:B0-----:R-:W-:-:S05]  /*2310*/  FADD.FTZ R66, R65, R64 ;  /* 0x0000004041427221 */ /* 0x001fca0000010000 */
[----:B------:R-:W0:Y:S02]  /*2320*/  SHFL.BFLY PT, R67, R66, 0x2, 0x1f ;  /* 0x0c401f0042437f89 */ /* 0x000e2400000e0000 */
[----:B0-----:R-:W-:-:S05]  /*2330*/  FADD.FTZ R67, R66, R67 ;  /* 0x0000004342437221 */ /* 0x001fca0000010000 */
[----:B------:R-:W0:Y:S02]  /*2340*/  SHFL.BFLY PT, R64, R67, 0x4, 0x1f ;  /* 0x0c801f0043407f89 */ /* 0x000e2400000e0000 */
[----:B0-----:R-:W-:-:S05]  /*2350*/  FADD.FTZ R70, R67, R64 ;  /* 0x0000004043467221 */ /* 0x001fca0000010000 */
[----:B------:R-:W0:Y:S02]  /*2360*/  SHFL.BFLY PT, R69, R70, 0x8, 0x1f ;  /* 0x0d001f0046457f89 */ /* 0x000e2400000e0000 */
[----:B0-----:R-:W-:-:S05]  /*2370*/  FADD.FTZ R71, R70, R69 ;  /* 0x0000004546477221 */ /* 0x001fca0000010000 */
[----:B------:R-:W0:Y:S02]  /*2380*/  SHFL.BFLY PT, R64, R71, 0x10, 0x1f ;  /* 0x0e001f0047407f89 */ /* 0x000e2400000e0000 */
[----:B0-----:R-:W-:-:S04]  /*2390*/  FADD.FTZ R69, R71, R64 ;  /* 0x0000004047457221 */ /* 0x001fc80000010000 */
[----:B-1----:R-:W-:-:S04]  /*23a0*/  FMUL.FTZ R69, R69, R68 ;  /* 0x0000004445457220 */ /* 0x002fc80000410000 */
[--C-:B------:R-:W-:Y:S01]  /*23b0*/  FADD.FTZ R64, R93, -R69.reuse ;  /* 0x800000455d407221 */ /* 0x100fe20000010000 */
[--C-:B------:R-:W-:Y:S01]  /*23c0*/  FADD.FTZ R65, R104, -R69.reuse ;  /* 0x8000004568417221 */ /* 0x100fe20000010000 */
[--C-:B------:R-:W-:Y:S01]  /*23d0*/  FADD.FTZ R67, R95, -R69.reuse ;  /* 0x800000455f437221 */ /* 0x100fe20000010000 */
[--C-:B------:R-:W-:Y:S01]  /*23e0*/  FADD.FTZ R66, R103, -R69.reuse ;  /* 0x8000004567427221 */ /* 0x100fe20000010000 */
[----:B------:R-:W-:Y:S01]  /*23f0*/  FFMA.FTZ R64, R64, R64, RZ ;  /* 0x0000004040407223 */ /* 0x000fe200000100ff */
[----:B------:R-:W-:-:S03]  /*2400*/  FADD.FTZ R70, R94, -R69 ;  /* 0x800000455e467221 */ /* 0x000fc60000010000 */
[----:B------:R-:W-:Y:S01]  /*2410*/  FFMA.FTZ R64, R65, R65, R64 ;  /* 0x0000004141407223 */ /* 0x000fe20000010040 */
        /* <DEDUP_REMOVED lines=9> */
[----:B------:R-:W-:-:S04]  /*24b0*/  FFMA.FTZ R64, R67, R67, R64 ;  /* 0x0000004343407223 */ /* 0x000fc80000010040 */
[----:B------:R-:W-:Y:S01]  /*24c0*/  FFMA.FTZ R64, R65, R65, R64 ;  /* 0x0000004141407223 */ /* 0x000fe20000010040 */
[----:B------:R-:W-:-:S04]  /*24d0*/  FADD.FTZ R65, R92, -R69 ;  /* 0x800000455c417221 */ /* 0x000fc80000010000 */
[----:B------:R-:W-:-:S05]  /*24e0*/  FSEL R64, R64, RZ, P1 ;  /* 0x000000ff40407208 */ /* 0x000fca0000800000 */
[----:B------:R-:W-:-:S04]  /*24f0*/  FFMA.FTZ R65, R65, R65, R64 ;  /* 0x0000004141417223 */ /* 0x000fc80000010040 */
        /* <DEDUP_REMOVED lines=11> */
[----:B------:R-:W-:-:S05]  /*25b0*/  @P2 FFMA.FTZ R64, R66, R66, R65 ;  /* 0x0000004242402223 */ /* 0x000fca0000010041 */
[----:B------:R-:W0:Y:S02]  /*25c0*/  SHFL.BFLY PT, R65, R64, 0x1, 0x1f ;  /* 0x0c201f0040417f89 */ /* 0x000e2400000e0000 */
[----:B0-----:R-:W-:-:S05]  /*25d0*/  FADD.FTZ R65, R64, R65 ;  /* 0x0000004140417221 */ /* 0x001fca0000010000 */
[----:B------:R-:W0:Y:S02]  /*25e0*/  SHFL.BFLY PT, R66, R65, 0x2, 0x1f ;  /* 0x0c401f0041427f89 */ /* 0x000e2400000e0000 */
[----:B0-----:R-:W-:-:S05]  /*25f0*/  FADD.FTZ R66, R65, R66 ;  /* 0x0000004241427221 */ /* 0x001fca0000010000 */
[----:B------:R-:W0:Y:S02]  /*2600*/  SHFL.BFLY PT, R67, R66, 0x4, 0x1f ;  /* 0x0c801f0042437f89 */ /* 0x000e2400000e0000 */
[----:B0-----:R-:W-:-:S05]  /*2610*/  FADD.FTZ R67, R66, R67 ;  /* 0x0000004342437221 */ /* 0x001fca0000010000 */
[----:B------:R-:W0:Y:S02]  /*2620*/  SHFL.BFLY PT, R70, R67, 0x8, 0x1f ;  /* 0x0d001f0043467f89 */ /* 0x000e2400000e0000 */
[----:B0-----:R-:W-:-:S05]  /*2630*/  FADD.FTZ R70, R67, R70 ;  /* 0x0000004643467221 */ /* 0x001fca0000010000 */
[----:B------:R0:W1:Y:S02]  /*2640*/  SHFL.BFLY PT, R71, R70, 0x10, 0x1f ;  /* 0x0e001f0046477f89 */ /* 0x00006400000e0000 */
.L_x_36:
[----:B-1----:R-:W-:Y:S01]  /*2650*/  FADD.FTZ R89, R70, R71 ;  /* 0x0000004746597221 */ /* 0x002fe20000010000 */
[----:B0-----:R-:W-:Y:S01]  /*2660*/  FMUL.FTZ R70, R69, R69 ;  /* 0x0000004545467220 */ /* 0x001fe20000410000 */
[----:B------:R-:W0:Y:S01]  /*2670*/  @!P5 LDC.64 R66, c[0x0][0x3c0] ;  /* 0x0000f000ff42db82 */ /* 0x000e220000000a00 */
[----:B------:R-:W-:Y:S01]  /*2680*/  BSSY.RECONVERGENT B0, `(.L_x_20) ;  /* 0x000005b000007945 */ /* 0x000fe20003800200 */
[----:B------:R-:W-:Y:S01]  /*2690*/  FFMA.FTZ R68, R89, R68, UR5 ;  /* 0x0000000559447e23 */ /* 0x000fe20008010044 */
[----:B------:R-:W-:Y:S02]  /*26a0*/  FSEL R108, R69, RZ, !P3 ;  /* 0x000000ff456c7208 */ /* 0x000fe40005800000 */
[----:B------:R-:W-:-:S03]  /*26b0*/  FSEL R71, R70, RZ, P3 ;  /* 0x000000ff46477208 */ /* 0x000fc60001800000 */
[----:B------:R-:W1:Y:S02]  /*26c0*/  @!P5 LDC.64 R64, c[0x0][0x3c8] ;  /* 0x0000f200ff40db82 */ /* 0x000e640000000a00 */
[----:B------:R-:W-:-:S04]  /*26d0*/  FADD.FTZ R68, R68, R71 ;  /* 0x0000004744447221 */ /* 0x000fc80000010000 */
[----:B------:R-:W2:Y:S01]  /*26e0*/  MUFU.RSQ R111, R68 ;  /* 0x00000044006f7308 */ /* 0x000ea20000001400 */
[----:B0-----:R-:W-:-:S05]  /*26f0*/  @!P5 IMAD.WIDE R66, R85, 0x4, R66 ;  /* 0x000000045542d825 */ /* 0x001fca00078e0242 */
[----:B------:R0:W-:Y:S01]  /*2700*/  @!P5 STG.E desc[UR6][R66.64], R69 ;  /* 0x000000454200d986 */ /* 0x0001e2000c101906 */
[----:B-1----:R-:W-:-:S05]  /*2710*/  @!P5 IMAD.WIDE R64, R85, 0x4, R64 ;  /* 0x000000045540d825 */ /* 0x002fca00078e0240 */
[----:B--2---:R0:W-:Y:S01]  /*2720*/  @!P5 STG.E desc[UR6][R64.64], R111 ;  /* 0x0000006f4000d986 */ /* 0x0041e2000c101906 */
[----:B------:R-:W-:Y:S05]  /*2730*/  @!P1 BRA `(.L_x_21) ;  /* 0x00000004003c9947 */ /* 0x000fea0003800000 */
[--C-:B0-----:R-:W-:Y:S01]  /*2740*/  FADD.FTZ R64, R98, -R108.reuse ;  /* 0x8000006c62407221 */ /* 0x101fe20000010000 */
[----:B------:R-:W-:Y:S01]  /*2750*/  SHF.L.U32 R65, R23, 0x10, RZ ;  /* 0x0000001017417819 */ /* 0x000fe200000006ff */
[----:B------:R-:W-:Y:S02]  /*2760*/  IMAD.U32 R67, R31, 0x10000, RZ ;  /* 0x000100001f437824 */ /* 0x000fe400078e00ff */
[--C-:B------:R-:W-:Y:S01]  /*2770*/  FADD.FTZ R66, R99, -R108.reuse ;  /* 0x8000006c63427221 */ /* 0x100fe20000010000 */
[----:B------:R-:W-:Y:S01]  /*2780*/  FMUL.FTZ R110, R111, R64 ;  /* 0x000000406f6e7220 */ /* 0x000fe20000410000 */
[----:B------:R-:W-:Y:S01]  /*2790*/  FADD.FTZ R64, R97, -R108 ;  /* 0x8000006c61407221 */ /* 0x000fe20000010000 */
[----:B------:R-:W-:Y:S01]  /*27a0*/  SHF.L.U32 R115, R22, 0x10, RZ ;  /* 0x0000001016737819 */ /* 0x000fe200000006ff */
[C---:B------:R-:W-:Y:S01]  /*27b0*/  FMUL.FTZ R68, R111.reuse, R66 ;  /* 0x000000426f447220 */ /* 0x040fe20000410000 */
[----:B------:R-:W-:Y:S01]  /*27c0*/  FFMA.FTZ R116, R110, R65, R67 ;  /* 0x000000416e747223 */ /* 0x000fe20000010043 */
[----:B------:R-:W-:Y:S01]  /*27d0*/  SHF.L.U32 R65, R30, 0x10, RZ ;  /* 0x000000101e417819 */ /* 0x000fe200000006ff */
[----:B------:R-:W-:Y:S01]  /*27e0*/  IMAD.U32 R113, R26, 0x10000, RZ ;  /* 0x000100001a717824 */ /* 0x000fe200078e00ff */
[----:B------:R-:W-:Y:S01]  /*27f0*/  SHF.L.U32 R66, R34, 0x10, RZ ;  /* 0x0000001022427819 */ /* 0x000fe200000006ff */
[----:B------:R-:W-:Y:S01]  /*2800*/  FMUL.FTZ R64, R111, R64 ;  /* 0x000000406f407220 */ /* 0x000fe20000410000 */
[----:B------:R-:W-:Y:S01]  /*2810*/  SHF.L.U32 R69, R27, 0x10, RZ ;  /* 0x000000101b457819 */ /* 0x000fe200000006ff */
[----:B------:R-:W-:Y:S01]  /*2820*/  IMAD.U32 R67, R13, 0x10000, RZ ;  /* 0x000100000d437824 */ /* 0x000fe200078e00ff */
[----:B------:R-:W-:Y:S01]  /*2830*/  SHF.L.U32 R71, R35, 0x10, RZ ;  /* 0x0000001023477819 */ /* 0x000fe200000006ff */
[----:B------:R-:W-:Y:S01]  /*2840*/  IMAD.U32 R70, R16, 0x10000, RZ ;  /* 0x0001000010467824 */ /* 0x000fe200078e00ff */
[----:B------:R-:W-:Y:S01]  /*2850*/  SHF.L.U32 R89, R14, 0x10, RZ ;  /* 0x000000100e597819 */ /* 0x000fe200000006ff */
[C---:B------:R-:W-:Y:S01]  /*2860*/  FFMA.FTZ R115, R64.reuse, R115, R65 ;  /* 0x0000007340737223 */ /* 0x040fe20000010041 */
[----:B------:R-:W-:Y:S01]  /*2870*/  SHF.L.U32 R91, R15, 0x10, RZ ;  /* 0x000000100f5b7819 */ /* 0x000fe200000006ff */
[----:B------:R-:W-:Y:S01]  /*2880*/  FFMA.FTZ R113, R64, R113, R66 ;  /* 0x0000007140717223 */ /* 0x000fe20000010042 */
[----:B------:R-:W-:Y:S01]  /*2890*/  FADD.FTZ R64, R95, -R108 ;  /* 0x8000006c5f407221 */ /* 0x000fe20000010000 */
[----:B------:R-:W-:Y:S01]  /*28a0*/  FFMA.FTZ R110, R110, R69, R71 ;  /* 0x000000456e6e7223 */ /* 0x000fe20000010047 */
[C---:B------:R-:W-:Y:S01]  /*28b0*/  FFMA.FTZ R67, R68.reuse, R67, R89 ;  /* 0x0000004344437223 */ /* 0x040fe20000010059 */
[----:B------:R-:W-:Y:S01]  /*28c0*/  FFMA.FTZ R71, R68, R91, R70 ;  /* 0x0000005b44477223 */ /* 0x000fe20000010046 */
[----:B------:R-:W-:Y:S01]  /*28d0*/  FADD.FTZ R66, R100, -R108 ;  /* 0x8000006c64427221 */ /* 0x000fe20000010000 */
[----:B------:R-:W-:Y:S01]  /*28e0*/  SHF.L.U32 R69, R29, 0x10, RZ ;  /* 0x000000101d457819 */ /* 0x000fe200000006ff */
[----:B------:R-:W-:Y:S01]  /*28f0*/  IMAD.U32 R65, R21, 0x10000, RZ ;  /* 0x0001000015417824 */ /* 0x000fe200078e00ff */
[----:B------:R-:W-:Y:S01]  /*2900*/  SHF.L.U32 R89, R25, 0x10, RZ ;  /* 0x0000001019597819 */ /* 0x000fe200000006ff */
[----:B------:R-:W-:Y:S01]  /*2910*/  FMUL.FTZ R68, R111, R64 ;  /* 0x000000406f447220 */ /* 0x000fe20000410000 */
[----:B------:R-:W-:Y:S01]  /*2920*/  IMAD.U32 R88, R33, 0x10000, RZ ;  /* 0x0001000021587824 */ /* 0x000fe200078e00ff */
[----:B------:R-:W-:Y:S01]  /*2930*/  SHF.L.U32 R91, R9, 0x10, RZ ;  /* 0x00000010095b7819 */ /* 0x000fe200000006ff */
[----:B------:R-:W-:Y:S01]  /*2940*/  IMAD.U32 R117, R10, 0x10000, RZ ;  /* 0x000100000a757824 */ /* 0x000fe200078e00ff */
[----:B------:R-:W-:Y:S01]  /*2950*/  SHF.L.U32 R119, R11, 0x10, RZ ;  /* 0x000000100b777819 */ /* 0x000fe200000006ff */
[----:B------:R-:W-:Y:S01]  /*2960*/  FMUL.FTZ R70, R111, R66 ;  /* 0x000000426f467220 */ /* 0x000fe20000410000 */
[----:B------:R-:W-:Y:S01]  /*2970*/  SHF.L.U32 R90, R12, 0x10, RZ ;  /* 0x000000100c5a7819 */ /* 0x000fe200000006ff */
[C---:B------:R-:W-:Y:S01]  /*2980*/  FFMA.FTZ R64, R68.reuse, R65, R69 ;  /* 0x0000004144407223 */ /* 0x040fe20000010045 */
[----:B------:R-:W-:Y:S01]  /*2990*/  FFMA.FTZ R68, R68, R89, R88 ;  /* 0x0000005944447223 */ /* 0x000fe20000010058 */
[----:B------:R-:W-:Y:S01]  /*29a0*/  FADD.FTZ R88, R102, -R108 ;  /* 0x8000006c66587221 */ /* 0x000fe20000010000 */
[C---:B------:R-:W-:Y:S01]  /*29b0*/  FFMA.FTZ R66, R70.reuse, R91, R117 ;  /* 0x0000005b46427223 */ /* 0x040fe20000010075 */
[----:B------:R-:W-:Y:S01]  /*29c0*/  FFMA.FTZ R70, R70, R119, R90 ;  /* 0x0000007746467223 */ /* 0x000fe2000001005a */
[----:B------:R-:W-:Y:S01]  /*29d0*/  SHF.L.U32 R90, R5, 0x10, RZ ;  /* 0x00000010055a7819 */ /* 0x000fe200000006ff */
[----:B------:R-:W-:Y:S01]  /*29e0*/  FMUL.FTZ R69, R111, R88 ;  /* 0x000000586f457220 */ /* 0x000fe20000410000 */
[----:B------:R-:W-:Y:S01]  /*29f0*/  SHF.L.U32 R112, R6, 0x10, RZ ;  /* 0x0000001006707819 */ /* 0x000fe200000006ff */
[----:B------:R-:W-:Y:S01]  /*2a00*/  IMAD.U32 R114, R7, 0x10000, RZ ;  /* 0x0001000007727824 */ /* 0x000fe200078e00ff */
[----:B------:R-:W-:Y:S01]  /*2a10*/  SHF.L.U32 R89, R8, 0x10, RZ ;  /* 0x0000001008597819 */ /* 0x000fe200000006ff */
[----:B------:R-:W-:Y:S01]  /*2a20*/  FADD.FTZ R88, R93, -R108 ;  /* 0x8000006c5d587221 */ /* 0x000fe20000010000 */
[----:B------:R-:W-:Y:S01]  /*2a30*/  SHF.L.U32 R117, R24, 0x10, RZ ;  /* 0x0000001018757819 */ /* 0x000fe200000006ff */
[C---:B------:R-:W-:Y:S01]  /*2a40*/  FFMA.FTZ R65, R69.reuse, R90, R112 ;  /* 0x0000005a45417223 */ /* 0x040fe20000010070 */
[----:B------:R-:W-:Y:S01]  /*2a50*/  SHF.L.U32 R112, R32, 0x10, RZ ;  /* 0x0000001020707819 */ /* 0x000fe200000006ff */
[----:B------:R-:W-:Y:S01]  /*2a60*/  FFMA.FTZ R69, R69, R114, R89 ;  /* 0x0000007245457223 */ /* 0x000fe20000010059 */
[----:B------:R-:W-:Y:S01]  /*2a70*/  SHF.L.U32 R89, R20, 0x10, RZ ;  /* 0x0000001014597819 */ /* 0x000fe200000006ff */
[----:B------:R-:W-:Y:S01]  /*2a80*/  FMUL.FTZ R88, R111, R88 ;  /* 0x000000586f587220 */ /* 0x000fe20000410000 */
[----:B------:R-:W-:-:S02]  /*2a90*/  IMAD.U32 R91, R28, 0x10000, RZ ;  /* 0x000100001c5b7824 */ /* 0x000fc400078e00ff */
[----:B------:R-:W-:Y:S01]  /*2aa0*/  FADD.FTZ R118, R104, -R108 ;  /* 0x8000006c68767221 */ /* 0x000fe20000010000 */
[----:B------:R-:W-:Y:S01]  /*2ab0*/  SHF.L.U32 R119, R2, 0x10, RZ ;  /* 0x0000001002777819 */ /* 0x000fe200000006ff */
[C---:B------:R-:W-:Y:S01]  /*2ac0*/  FFMA.FTZ R112, R88.reuse, R117, R112 ;  /* 0x0000007558707223 */ /* 0x040fe20000010070 */
[----:B------:R-:W-:Y:S01]  /*2ad0*/  FFMA.FTZ R114, R88, R89, R91 ;  /* 0x0000005958727223 */ /* 0x000fe2000001005b */
[----:B------:R-:W-:Y:S01]  /*2ae0*/  FMUL.FTZ R118, R111, R118 ;  /* 0x000000766f767220 */ /* 0x000fe20000410000 */
[----:B------:R-:W0:Y:S01]  /*2af0*/  LDC.64 R88, c[0x0][0x428] ;  /* 0x00010a00ff587b82 */ /* 0x000e220000000a00 */
[----:B------:R-:W-:Y:S01]  /*2b00*/  IMAD.U32 R117, R0, 0x10000, RZ ;  /* 0x0001000000757824 */ /* 0x000fe200078e00ff */
[----:B------:R-:W-:Y:S01]  /*2b10*/  SHF.L.U32 R121, R3, 0x10, RZ ;  /* 0x0000001003797819 */ /* 0x000fe200000006ff */
[----:B------:R-:W-:Y:S01]  /*2b20*/  IMAD.U32 R120, R4, 0x10000, RZ ;  /* 0x0001000004787824 */ /* 0x000fe200078e00ff */
[----:B------:R-:W-:Y:S01]  /*2b30*/  F2FP.BF16.F32.PACK_AB R65, R65, R64 ;  /* 0x000000404141723e */ /* 0x000fe200000010ff */
[C---:B------:R-:W-:Y:S01]  /*2b40*/  FFMA.FTZ R117, R118.reuse, R117, R119 ;  /* 0x0000007576757223 */ /* 0x040fe20000010077 */
[----:B------:R-:W-:Y:S01]  /*2b50*/  F2FP.BF16.F32.PACK_AB R67, R67, R116 ;  /* 0x000000744343723e */ /* 0x000fe200000010ff */
[----:B------:R-:W-:Y:S01]  /*2b60*/  FFMA.FTZ R121, R118, R121, R120 ;  /* 0x0000007976797223 */ /* 0x000fe20000010078 */
[----:B------:R-:W1:Y:S01]  /*2b70*/  LDC.64 R90, c[0x0][0x430] ;  /* 0x00010c00ff5a7b82 */ /* 0x000e620000000a00 */
[----:B------:R-:W-:-:S02]  /*2b80*/  F2FP.BF16.F32.PACK_AB R66, R66, R115 ;  /* 0x000000734242723e */ /* 0x000fc400000010ff */
[----:B------:R-:W-:Y:S02]  /*2b90*/  F2FP.BF16.F32.PACK_AB R64, R117, R114 ;  /* 0x000000727540723e */ /* 0x000fe400000010ff */
[----:B------:R-:W-:Y:S02]  /*2ba0*/  F2FP.BF16.F32.PACK_AB R69, R69, R68 ;  /* 0x000000444545723e */ /* 0x000fe400000010ff */
[----:B------:R-:W-:Y:S02]  /*2bb0*/  F2FP.BF16.F32.PACK_AB R71, R71, R110 ;  /* 0x0000006e4747723e */ /* 0x000fe400000010ff */
[----:B------:R-:W-:Y:S02]  /*2bc0*/  F2FP.BF16.F32.PACK_AB R70, R70, R113 ;  /* 0x000000714646723e */ /* 0x000fe400000010ff */
[----:B------:R-:W-:Y:S01]  /*2bd0*/  F2FP.BF16.F32.PACK_AB R68, R121, R112 ;  /* 0x000000707944723e */ /* 0x000fe200000010ff */
[----:B0-----:R-:W-:-:S05]  /*2be0*/  IMAD.WIDE.U32 R88, R109, 0x10, R88 ;  /* 0x000000106d587825 */ /* 0x001fca00078e0058 */
[----:B------:R2:W-:Y:S01]  /*2bf0*/  STG.E.128 desc[UR6][R88.64], R64 ;  /* 0x0000004058007986 */ /* 0x0005e2000c101d06 */
[C---:B-1----:R-:W-:Y:S01]  /*2c00*/  IMAD.WIDE.U32 R90, R109.reuse, 0x10, R90 ;  /* 0x000000106d5a7825 */ /* 0x042fe200078e005a */
[----:B------:R-:W-:-:S04]  /*2c10*/  IADD3 R109, PT, PT, R109, 0x20, RZ ;  /* 0x000000206d6d7810 */ /* 0x000fc80007ffe0ff */
[----:B------:R2:W-:Y:S03]  /*2c20*/  STG.E.128 desc[UR6][R90.64], R68 ;  /* 0x000000445a007986 */ /* 0x0005e6000c101d06 */
.L_x_21:
[----:B------:R-:W-:Y:S05]  /*2c30*/  BSYNC.RECONVERGENT B0 ;  /* 0x0000000000007941 */ /* 0x000fea0003800200 */
.L_x_20:
[----:B------:R-:W-:Y:S04]  /*2c40*/  BSSY.RECONVERGENT B0, `(.L_x_22) ;  /* 0x0000050000007945 */ /* 0x000fe80003800200 */
[----:B------:R-:W-:Y:S05]  /*2c50*/  @!P4 BRA `(.L_x_23) ;  /* 0x000000040038c947 */ /* 0x000fea0003800000 */
[--C-:B0-2---:R-:W-:Y:S01]  /*2c60*/  FADD.FTZ R64, R92, -R108.reuse ;  /* 0x8000006c5c407221 */ /* 0x105fe20000010000 */
[----:B------:R-:W-:Y:S01]  /*2c70*/  SHF.L.U32 R66, R36, 0x10, RZ ;  /* 0x0000001024427819 */ /* 0x000fe200000006ff */
[----:B------:R-:W-:Y:S01]  /*2c80*/  IMAD.U32 R68, R44, 0x10000, RZ ;  /* 0x000100002c447824 */ /* 0x000fe200078e00ff */
[----:B------:R-:W-:Y:S01]  /*2c90*/  SHF.L.U32 R65, R18, 0x10, RZ ;  /* 0x0000001012417819 */ /* 0x000fe200000006ff */
[----:B------:R-:W-:Y:S01]  /*2ca0*/  FMUL.FTZ R113, R111, R64 ;  /* 0x000000406f717220 */ /* 0x000fe20000410000 */
[----:B------:R-:W-:Y:S01]  /*2cb0*/  SHF.L.U32 R69, R19, 0x10, RZ ;  /* 0x0000001013457819 */ /* 0x000fe200000006ff */
[----:B------:R-:W-:Y:S02]  /*2cc0*/  IMAD.U32 R67, R17, 0x10000, RZ ;  /* 0x0001000011437824 */ /* 0x000fe400078e00ff */
[----:B------:R-:W-:Y:S01]  /*2cd0*/  FADD.FTZ R90, R94, -R108 ;  /* 0x8000006c5e5a7221 */ /* 0x000fe20000010000 */
[----:B------:R-:W-:Y:S01]  /*2ce0*/  FFMA.FTZ R64, R113, R66, R68 ;  /* 0x0000004271407223 */ /* 0x000fe20000010044 */
[----:B------:R-:W-:Y:S01]  /*2cf0*/  FADD.FTZ R66, R103, -R108 ;  /* 0x8000006c67427221 */ /* 0x000fe20000010000 */
[----:B------:R-:W-:Y:S01]  /*2d00*/  IMAD.U32 R68, R72, 0x10000, RZ ;  /* 0x0001000048447824 */ /* 0x000fe200078e00ff */
[----:B------:R-:W-:Y:S01]  /*2d10*/  SHF.L.U32 R70, R40, 0x10, RZ ;  /* 0x0000001028467819 */ /* 0x000fe200000006ff */
[C---:B------:R-:W-:Y:S01]  /*2d20*/  FMUL.FTZ R90, R111.reuse, R90 ;  /* 0x0000005a6f5a7220 */ /* 0x040fe20000410000 */
[----:B------:R-:W-:Y:S01]  /*2d30*/  FMUL.FTZ R66, R111, R66 ;  /* 0x000000426f427220 */ /* 0x000fe20000410000 */
[----:B------:R-:W-:Y:S01]  /*2d40*/  SHF.L.U32 R88, R48, 0x10, RZ ;  /* 0x0000001030587819 */ /* 0x000fe200000006ff */
[----:B------:R-:W-:Y:S01]  /*2d50*/  IMAD.U32 R91, R41, 0x10000, RZ ;  /* 0x00010000295b7824 */ /* 0x000fe200078e00ff */
[----:B------:R-:W-:Y:S01]  /*2d60*/  SHF.L.U32 R71, R37, 0x10, RZ ;  /* 0x0000001025477819 */ /* 0x000fe200000006ff */
[C---:B------:R-:W-:Y:S01]  /*2d70*/  FFMA.FTZ R67, R66.reuse, R67, R65 ;  /* 0x0000004342437223 */ /* 0x040fe20000010041 */
[----:B------:R-:W-:Y:S01]  /*2d80*/  SHF.L.U32 R89, R45, 0x10, RZ ;  /* 0x000000102d597819 */ /* 0x000fe200000006ff */
[----:B------:R-:W-:Y:S01]  /*2d90*/  FFMA.FTZ R68, R66, R69, R68 ;  /* 0x0000004542447223 */ /* 0x000fe20000010044 */
[----:B------:R-:W-:Y:S01]  /*2da0*/  FADD.FTZ R66, R105, -R108 ;  /* 0x8000006c69427221 */ /* 0x000fe20000010000 */
[----:B------:R-:W-:Y:S01]  /*2db0*/  SHF.L.U32 R110, R49, 0x10, RZ ;  /* 0x00000010316e7819 */ /* 0x000fe200000006ff */
[----:B------:R-:W-:Y:S01]  /*2dc0*/  FFMA.FTZ R113, R113, R70, R88 ;  /* 0x0000004671717223 */ /* 0x000fe20000010058 */
[----:B------:R-:W-:Y:S01]  /*2dd0*/  FFMA.FTZ R65, R90, R71, R89 ;  /* 0x000000475a417223 */ /* 0x000fe20000010059 */
[----:B------:R-:W-:Y:S01]  /*2de0*/  SHF.L.U32 R69, R73, 0x10, RZ ;  /* 0x0000001049457819 */ /* 0x000fe200000006ff */
[----:B------:R-:W-:Y:S01]  /*2df0*/  FADD.FTZ R88, R96, -R108 ;  /* 0x8000006c60587221 */ /* 0x000fe20000010000 */
[----:B------:R-:W-:Y:S01]  /*2e00*/  IMAD.U32 R71, R74, 0x10000, RZ ;  /* 0x000100004a477824 */ /* 0x000fe200078e00ff */
[----:B------:R-:W-:Y:S01]  /*2e10*/  SHF.L.U32 R89, R75, 0x10, RZ ;  /* 0x000000104b597819 */ /* 0x000fe200000006ff */
[C---:B------:R-:W-:Y:S01]  /*2e20*/  FMUL.FTZ R66, R111.reuse, R66 ;  /* 0x000000426f427220 */ /* 0x040fe20000410000 */
[----:B------:R-:W-:Y:S01]  /*2e30*/  SHF.L.U32 R70, R76, 0x10, RZ ;  /* 0x000000104c467819 */ /* 0x000fe200000006ff */
[----:B------:R-:W-:Y:S01]  /*2e40*/  FFMA.FTZ R110, R90, R91, R110 ;  /* 0x0000005b5a6e7223 */ /* 0x000fe2000001006e */
[----:B------:R-:W-:Y:S01]  /*2e50*/  SHF.L.U32 R115, R46, 0x10, RZ ;  /* 0x000000102e737819 */ /* 0x000fe200000006ff */
[----:B------:R-:W-:Y:S01]  /*2e60*/  IMAD.U32 R91, R38, 0x10000, RZ ;  /* 0x00010000265b7824 */ /* 0x000fe200078e00ff */
[----:B------:R-:W-:Y:S01]  /*2e70*/  SHF.L.U32 R117, R42, 0x10, RZ ;  /* 0x000000102a757819 */ /* 0x000fe200000006ff */
[----:B------:R-:W-:Y:S01]  /*2e80*/  FMUL.FTZ R88, R111, R88 ;  /* 0x000000586f587220 */ /* 0x000fe20000410000 */
[----:B------:R-:W-:-:S02]  /*2e90*/  IMAD.U32 R90, R50, 0x10000, RZ ;  /* 0x00010000325a7824 */ /* 0x000fc400078e00ff */
        /* <DEDUP_REMOVED lines=15> */
[----:B------:R-:W-:-:S02]  /*2f90*/  IMAD.U32 R89, R47, 0x10000, RZ ;  /* 0x000100002f597824 */ /* 0x000fc400078e00ff */
[----:B------:R-:W-:Y:S01]  /*2fa0*/  FMUL.FTZ R90, R111, R90 ;  /* 0x0000005a6f5a7220 */ /* 0x000fe20000410000 */
[----:B------:R-:W-:Y:S01]  /*2fb0*/  SHF.L.U32 R114, R51, 0x10, RZ ;  /* 0x0000001033727819 */ /* 0x000fe200000006ff */
[----:B------:R-:W-:Y:S01]  /*2fc0*/  FADD.FTZ R108, R106, -R108 ;  /* 0x8000006c6a6c7221 */ /* 0x000fe20000010000 */
[----:B------:R-:W-:Y:S01]  /*2fd0*/  SHF.L.U32 R116, R82, 0x10, RZ ;  /* 0x0000001052747819 */ /* 0x000fe200000006ff */
[C---:B------:R-:W-:Y:S01]  /*2fe0*/  FFMA.FTZ R71, R90.reuse, R71, R89 ;  /* 0x000000475a477223 */ /* 0x040fe20000010059 */
[----:B------:R-:W-:Y:S01]  /*2ff0*/  SHF.L.U32 R118, R83, 0x10, RZ ;  /* 0x0000001053767819 */ /* 0x000fe200000006ff */
[----:B------:R-:W-:Y:S01]  /*3000*/  FFMA.FTZ R114, R90, R91, R114 ;  /* 0x0000005b5a727223 */ /* 0x000fe20000010072 */
[----:B------:R-:W0:Y:S01]  /*3010*/  LDC.64 R88, c[0x0][0x428] ;  /* 0x00010a00ff587b82 */ /* 0x000e220000000a00 */
[----:B------:R-:W-:Y:S01]  /*3020*/  FMUL.FTZ R111, R111, R108 ;  /* 0x0000006c6f6f7220 */ /* 0x000fe20000410000 */
[----:B------:R-:W-:Y:S01]  /*3030*/  IMAD.U32 R108, R81, 0x10000, RZ ;  /* 0x00010000516c7824 */ /* 0x000fe200078e00ff */
[----:B------:R-:W-:Y:S01]  /*3040*/  F2FP.BF16.F32.PACK_AB R64, R67, R64 ;  /* 0x000000404340723e */ /* 0x000fe200000010ff */
[----:B------:R-:W-:Y:S01]  /*3050*/  IMAD.U32 R119, R84, 0x10000, RZ ;  /* 0x0001000054777824 */ /* 0x000fe200078e00ff */
[----:B------:R-:W-:Y:S01]  /*3060*/  F2FP.BF16.F32.PACK_AB R66, R117, R66 ;  /* 0x000000427542723e */ /* 0x000fe200000010ff */
[C---:B------:R-:W-:Y:S01]  /*3070*/  FFMA.FTZ R108, R111.reuse, R108, R116 ;  /* 0x0000006c6f6c7223 */ /* 0x040fe20000010074 */
[----:B------:R-:W-:Y:S01]  /*3080*/  F2FP.BF16.F32.PACK_AB R65, R112, R65 ;  /* 0x000000417041723e */ /* 0x000fe200000010ff */
[----:B------:R-:W1:Y:S01]  /*3090*/  LDC.64 R90, c[0x0][0x430] ;  /* 0x00010c00ff5a7b82 */ /* 0x000e620000000a00 */
[----:B------:R-:W-:Y:S01]  /*30a0*/  FFMA.FTZ R119, R111, R118, R119 ;  /* 0x000000766f777223 */ /* 0x000fe20000010077 */
[----:B------:R-:W-:-:S02]  /*30b0*/  F2FP.BF16.F32.PACK_AB R70, R70, R115 ;  /* 0x000000734646723e */ /* 0x000fc400000010ff */
[----:B------:R-:W-:Y:S02]  /*30c0*/  F2FP.BF16.F32.PACK_AB R67, R108, R71 ;  /* 0x000000476c43723e */ /* 0x000fe400000010ff */
[----:B------:R-:W-:Y:S02]  /*30d0*/  F2FP.BF16.F32.PACK_AB R71, R119, R114 ;  /* 0x000000727747723e */ /* 0x000fe400000010ff */
[----:B------:R-:W-:Y:S02]  /*30e0*/  F2FP.BF16.F32.PACK_AB R69, R69, R110 ;  /* 0x0000006e4545723e */ /* 0x000fe400000010ff */
[----:B------:R-:W-:Y:S01]  /*30f0*/  F2FP.BF16.F32.PACK_AB R68, R68, R113 ;  /* 0x000000714444723e */ /* 0x000fe200000010ff */
[----:B0-----:R-:W-:-:S05]  /*3100*/  IMAD.WIDE.U32 R88, R109, 0x10, R88 ;  /* 0x000000106d587825 */ /* 0x001fca00078e0058 */
[----:B------:R3:W-:Y:S01]  /*3110*/  STG.E.128 desc[UR6][R88.64], R64 ;  /* 0x0000004058007986 */ /* 0x0007e2000c101d06 */
[----:B-1----:R-:W-:-:S05]  /*3120*/  IMAD.WIDE.U32 R90, R109, 0x10, R90 ;  /* 0x000000106d5a7825 */ /* 0x002fca00078e005a */
[----:B------:R3:W-:Y:S02]  /*3130*/  STG.E.128 desc[UR6][R90.64], R68 ;  /* 0x000000445a007986 */ /* 0x0007e4000c101d06 */
.L_x_23:
[----:B------:R-:W-:Y:S05]  /*3140*/  BSYNC.RECONVERGENT B0 ;  /* 0x0000000000007941 */ /* 0x000fea0003800200 */
.L_x_22:
[----:B0-23--:R-:W0:Y:S02]  /*3150*/  LDC.64 R64, c[0x0][0x380] ;  /* 0x0000e000ff407b82 */ /* 0x00de240000000a00 */
[----:B0-----:R-:W-:-:S04]  /*3160*/  LEA R85, R64, R85, 0x2 ;  /* 0x0000005540557211 */ /* 0x001fc800078e10ff */
[----:B------:R-:W-:-:S13]  /*3170*/  ISETP.GE.AND P2, PT, R85, R65, PT ;  /* 0x000000415500720c */ /* 0x000fda0003f46270 */
[----:B------:R-:W-:Y:S05]  /*3180*/  @!P2 BRA `(.L_x_24) ;  /* 0xffffffd800a4a947 */ /* 0x000fea000383ffff */
[----:B------:R-:W-:Y:S05]  /*3190*/  EXIT ;  /* 0x000000000000794d */ /* 0x000fea0003800000 */
.L_x_19:
[----:B------:R-:W-:Y:S01]  /*31a0*/  HFMA2 R111, -RZ, RZ, 0, 1.847743988037109375e-06 ;  /* 0x0000001fff6f7431 */ /* 0x000fe200000001ff */
[----:B------:R-:W-:Y:S01]  /*31b0*/  BSSY B0, `(.L_x_25) ;  /* 0x0000007000007945 */ /* 0x000fe20003800000 */
[----:B------:R-:W-:Y:S01]  /*31c0*/  MOV R91, R65 ;  /* 0x00000041005b7202 */ /* 0x000fe20000000f00 */
[----:B------:R-:W-:Y:S01]  /*31d0*/  IMAD.MOV.U32 R90, RZ, RZ, 0x1 ;  /* 0x00000001ff5a7424 */ /* 0x000fe200078e00ff */
[----:B------:R-:W-:-:S07]  /*31e0*/  MOV R88, 0xffffffff ;  /* 0xffffffff00587802 */ /* 0x000fce0000000f00 */
[----:B------:R-:W-:Y:S05]  /*31f0*/  WARPSYNC.COLLECTIVE R88, `(.L_x_26) ;  /* 0x0000000058087348 */ /* 0x000fea0003c00000 */
[----:B------:R0:W1:Y:S02]  /*3200*/  SHFL.BFLY P6, R89, R91, R90, R111 ;  /* 0x0c00005a5b597389 */ /* 0x00006400000c006f */
[----:B01----:R-:W-:Y:S05]  /*3210*/  ENDCOLLECTIVE ;  /* 0x000000000000791b */ /* 0x003fea0003800000 */
.L_x_26:
[----:B------:R-:W-:Y:S05]  /*3220*/  BSYNC B0 ;  /* 0x0000000000007941 */ /* 0x000fea0003800000 */
.L_x_25:
[----:B------:R-:W-:Y:S02]  /*3230*/  IMAD.MOV.U32 R64, RZ, RZ, R89 ;  /* 0x000000ffff407224 */ /* 0x000fe400078e0059 */
[----:B------:R-:W-:Y:S02]  /*3240*/  HFMA2 R90, -RZ, RZ, 0, 1.1920928955078125e-07 ;  /* 0x00000002ff5a7431 */ /* 0x000fe400000001ff */
[----:B------:R-:W-:Y:S01]  /*3250*/  IMAD.MOV.U32 R111, RZ, RZ, 0x1f ;  /* 0x0000001fff6f7424 */ /* 0x000fe200078e00ff */
[----:B------:R-:W-:Y:S01]  /*3260*/  MOV R88, 0xffffffff ;  /* 0xffffffff00587802 */ /* 0x000fe20000000f00 */
[----:B------:R-:W-:Y:S01]  /*3270*/  FADD.FTZ R66, R65, R64 ;  /* 0x0000004041427221 */ /* 0x000fe20000010000 */
[----:B------:R-:W0:Y:S04]  /*3280*/  LDC R68, c[0x0][0x400] ;  /* 0x00010000ff447b82 */ /* 0x000e280000000800 */
[----:B------:R-:W-:-:S07]  /*3290*/  MOV R91, R66 ;  /* 0x00000042005b7202 */ /* 0x000fce0000000f00 */
[----:B0-----:R-:W-:Y:S05]  /*32a0*/  WARPSYNC.COLLECTIVE R88, `(.L_x_27) ;  /* 0x0000000058087348 */ /* 0x001fea0003c00000 */
[----:B------:R1:W2:Y:S02]  /*32b0*/  SHFL.BFLY P6, R89, R91, R90, R111 ;  /* 0x0c00005a5b597389 */ /* 0x0002a400000c006f */
[----:B012---:R-:W-:Y:S05]  /*32c0*/  ENDCOLLECTIVE ;  /* 0x000000000000791b */ /* 0x007fea0003800000 */
.L_x_27:
[----:B------:R-:W-:Y:S01]  /*32d0*/  HFMA2 R90, -RZ, RZ, 0, 2.384185791015625e-07 ;  /* 0x00000004ff5a7431 */ /* 0x000fe200000001ff */
[----:B------:R-:W-:-:S05]  /*32e0*/  MOV R67, R89 ;  /* 0x0000005900437202 */ /* 0x000fca0000000f00 */
[----:B------:R-:W-:-:S04]  /*32f0*/  FADD.FTZ R67, R66, R67 ;  /* 0x0000004342437221 */ /* 0x000fc80000010000 */
[----:B------:R-:W-:-:S07]  /*3300*/  IMAD.MOV.U32 R91, RZ, RZ, R67 ;  /* 0x000000ffff5b7224 */ /* 0x000fce00078e0043 */
[----:B------:R-:W-:Y:S05]  /*3310*/  WARPSYNC.COLLECTIVE R88, `(.L_x_28) ;  /* 0x0000000058087348 */ /* 0x000fea0003c00000 */
[----:B------:R0:W1:Y:S02]  /*3320*/  SHFL.BFLY P6, R89, R91, R90, R111 ;  /* 0x0c00005a5b597389 */ /* 0x00006400000c006f */
[----:B01----:R-:W-:Y:S05]  /*3330*/  ENDCOLLECTIVE ;  /* 0x000000000000791b */ /* 0x003fea0003800000 */
.L_x_28:
[----:B------:R-:W-:Y:S01]  /*3340*/  HFMA2 R90, -RZ, RZ, 0, 4.76837158203125e-07 ;  /* 0x00000008ff5a7431 */ /* 0x000fe200000001ff */
[----:B------:R-:W-:-:S05]  /*3350*/  MOV R64, R89 ;  /* 0x0000005900407202 */ /* 0x000fca0000000f00 */
[----:B------:R-:W-:-:S04]  /*3360*/  FADD.FTZ R70, R67, R64 ;  /* 0x0000004043467221 */ /* 0x000fc80000010000 */
[----:B------:R-:W-:-:S07]  /*3370*/  IMAD.MOV.U32 R91, RZ, RZ, R70 ;  /* 0x000000ffff5b7224 */ /* 0x000fce00078e0046 */
[----:B------:R-:W-:Y:S05]  /*3380*/  WARPSYNC.COLLECTIVE R88, `(.L_x_29) ;  /* 0x0000000058087348 */ /* 0x000fea0003c00000 */
[----:B------:R0:W1:Y:S02]  /*3390*/  SHFL.BFLY P6, R89, R91, R90, R111 ;  /* 0x0c00005a5b597389 */ /* 0x00006400000c006f */
[----:B01----:R-:W-:Y:S05]  /*33a0*/  ENDCOLLECTIVE ;  /* 0x000000000000791b */ /* 0x003fea0003800000 */
.L_x_29:
[----:B------:R-:W-:Y:S01]  /*33b0*/  HFMA2 R90, -RZ, RZ, 0, 9.5367431640625e-07 ;  /* 0x00000010ff5a7431 */ /* 0x000fe200000001ff */
[----:B------:R-:W-:-:S05]  /*33c0*/  MOV R69, R89 ;  /* 0x0000005900457202 */ /* 0x000fca0000000f00 */
[----:B------:R-:W-:-:S04]  /*33d0*/  FADD.FTZ R71, R70, R69 ;  /* 0x0000004546477221 */ /* 0x000fc80000010000 */
[----:B------:R-:W-:-:S07]  /*33e0*/  IMAD.MOV.U32 R91, RZ, RZ, R71 ;  /* 0x000000ffff5b7224 */ /* 0x000fce00078e0047 */
[----:B------:R-:W-:Y:S05]  /*33f0*/  WARPSYNC.COLLECTIVE R88, `(.L_x_30) ;  /* 0x0000000058087348 */ /* 0x000fea0003c00000 */
[----:B------:R0:W1:Y:S02]  /*3400*/  SHFL.BFLY P6, R89, R91, R90, R111 ;  /* 0x0c00005a5b597389 */ /* 0x00006400000c006f */
[----:B01----:R-:W-:Y:S05]  /*3410*/  ENDCOLLECTIVE ;  /* 0x000000000000791b */ /* 0x003fea0003800000 */
.L_x_30:
[----:B------:R-:W-:Y:S01]  /*3420*/  HFMA2 R90, -RZ, RZ, 0, 5.9604644775390625e-08 ;  /* 0x00000001ff5a7431 */ /* 0x000fe200000001ff */
[----:B------:R-:W-:-:S05]  /*3430*/  MOV R64, R89 ;  /* 0x0000005900407202 */ /* 0x000fca0000000f00 */
[----:B------:R-:W-:-:S04]  /*3440*/  FADD.FTZ R69, R71, R64 ;  /* 0x0000004047457221 */ /* 0x000fc80000010000 */
[----:B------:R-:W-:-:S04]  /*3450*/  FMUL.FTZ R69, R69, R68 ;  /* 0x0000004445457220 */ /* 0x000fc80000410000 */
[--C-:B------:R-:W-:Y:S01]  /*3460*/  FADD.FTZ R64, R93, -R69.reuse ;  /* 0x800000455d407221 */ /* 0x100fe20000010000 */
[--C-:B------:R-:W-:Y:S01]  /*3470*/  FADD.FTZ R65, R104, -R69.reuse ;  /* 0x8000004568417221 */ /* 0x100fe20000010000 */
[----:B------:R-:W-:Y:S02]  /*3480*/  FADD.FTZ R66, R103, -R69 ;  /* 0x8000004567427221 */ /* 0x000fe40000010000 */
[----:B------:R-:W-:-:S04]  /*3490*/  FFMA.FTZ R64, R64, R64, RZ ;  /* 0x0000004040407223 */ /* 0x000fc800000100ff */
[----:B------:R-:W-:Y:S01]  /*34a0*/  FFMA.FTZ R64, R65, R65, R64 ;  /* 0x0000004141407223 */ /* 0x000fe20000010040 */
[----:B------:R-:W-:-:S04]  /*34b0*/  FADD.FTZ R65, R95, -R69 ;  /* 0x800000455f417221 */ /* 0x000fc80000010000 */
        /* <DEDUP_REMOVED lines=12> */
[----:B------:R-:W-:-:S05]  /*3580*/  FSEL R64, R64, RZ, P1 ;  /* 0x000000ff40407208 */ /* 0x000fca0000800000 */
[----:B------:R-:W-:-:S04]  /*3590*/  FFMA.FTZ R65, R65, R65, R64 ;  /* 0x0000004141417223 */ /* 0x000fc80000010040 */
        /* <DEDUP_REMOVED lines=12> */
[----:B------:R-:W-:-:S04]  /*3660*/  @P2 FFMA.FTZ R64, R66, R66, R65 ;  /* 0x0000004242402223 */ /* 0x000fc80000010041 */
[----:B------:R-:W-:-:S07]  /*3670*/  IMAD.MOV.U32 R91, RZ, RZ, R64 ;  /* 0x000000ffff5b7224 */ /* 0x000fce00078e0040 */
[----:B------:R-:W-:Y:S05]  /*3680*/  WARPSYNC.COLLECTIVE R88, `(.L_x_31) ;  /* 0x0000000058087348 */ /* 0x000fea0003c00000 */
[----:B------:R0:W1:Y:S02]  /*3690*/  SHFL.BFLY P6, R89, R91, R90, R111 ;  /* 0x0c00005a5b597389 */ /* 0x00006400000c006f */
[----:B01----:R-:W-:Y:S05]  /*36a0*/  ENDCOLLECTIVE ;  /* 0x000000000000791b */ /* 0x003fea0003800000 */
.L_x_31:
[----:B------:R-:W-:Y:S01]  /*36b0*/  HFMA2 R90, -RZ, RZ, 0, 1.1920928955078125e-07 ;  /* 0x00000002ff5a7431 */ /* 0x000fe200000001ff */
[----:B------:R-:W-:-:S05]  /*36c0*/  MOV R65, R89 ;  /* 0x0000005900417202 */ /* 0x000fca0000000f00 */
[----:B------:R-:W-:-:S04]  /*36d0*/  FADD.FTZ R65, R64, R65 ;  /* 0x0000004140417221 */ /* 0x000fc80000010000 */
[----:B------:R-:W-:-:S07]  /*36e0*/  IMAD.MOV.U32 R91, RZ, RZ, R65 ;  /* 0x000000ffff5b7224 */ /* 0x000fce00078e0041 */
[----:B------:R-:W-:Y:S05]  /*36f0*/  WARPSYNC.COLLECTIVE R88, `(.L_x_32) ;  /* 0x0000000058087348 */ /* 0x000fea0003c00000 */
[----:B------:R0:W1:Y:S02]  /*3700*/  SHFL.BFLY P6, R89, R91, R90, R111 ;  /* 0x0c00005a5b597389 */ /* 0x00006400000c006f */
[----:B01----:R-:W-:Y:S05]  /*3710*/  ENDCOLLECTIVE ;  /* 0x000000000000791b */ /* 0x003fea0003800000 */
.L_x_32:
[----:B------:R-:W-:Y:S01]  /*3720*/  HFMA2 R90, -RZ, RZ, 0, 2.384185791015625e-07 ;  /* 0x00000004ff5a7431 */ /* 0x000fe200000001ff */
[----:B------:R-:W-:-:S05]  /*3730*/  MOV R66, R89 ;  /* 0x0000005900427202 */ /* 0x000fca0000000f00 */
[----:B------:R-:W-:-:S04]  /*3740*/  FADD.FTZ R66, R65, R66 ;  /* 0x0000004241427221 */ /* 0x000fc80000010000 */
[----:B------:R-:W-:-:S07]  /*3750*/  IMAD.MOV.U32 R91, RZ, RZ, R66 ;  /* 0x000000ffff5b7224 */ /* 0x000fce00078e0042 */
[----:B------:R-:W-:Y:S05]  /*3760*/  WARPSYNC.COLLECTIVE R88, `(.L_x_33) ;  /* 0x0000000058087348 */ /* 0x000fea0003c00000 */
[----:B------:R0:W1:Y:S02]  /*3770*/  SHFL.BFLY P6, R89, R91, R90, R111 ;  /* 0x0c00005a5b597389 */ /* 0x00006400000c006f */
[----:B01----:R-:W-:Y:S05]  /*3780*/  ENDCOLLECTIVE ;  /* 0x000000000000791b */ /* 0x003fea0003800000 */
.L_x_33:
[----:B------:R-:W-:Y:S01]  /*3790*/  HFMA2 R90, -RZ, RZ, 0, 4.76837158203125e-07 ;  /* 0x00000008ff5a7431 */ /* 0x000fe200000001ff */
[----:B------:R-:W-:-:S05]  /*37a0*/  MOV R67, R89 ;  /* 0x0000005900437202 */ /* 0x000fca0000000f00 */
[----:B------:R-:W-:-:S04]  /*37b0*/  FADD.FTZ R67, R66, R67 ;  /* 0x0000004342437221 */ /* 0x000fc80000010000 */
[----:B------:R-:W-:-:S07]  /*37c0*/  IMAD.MOV.U32 R91, RZ, RZ, R67 ;  /* 0x000000ffff5b7224 */ /* 0x000fce00078e0043 */
[----:B------:R-:W-:Y:S05]  /*37d0*/  WARPSYNC.COLLECTIVE R88, `(.L_x_34) ;  /* 0x0000000058087348 */ /* 0x000fea0003c00000 */
[----:B------:R0:W1:Y:S02]  /*37e0*/  SHFL.BFLY P6, R89, R91, R90, R111 ;  /* 0x0c00005a5b597389 */ /* 0x00006400000c006f */
[----:B01----:R-:W-:Y:S05]  /*37f0*/  ENDCOLLECTIVE ;  /* 0x000000000000791b */ /* 0x003fea0003800000 */
.L_x_34:
[----:B------:R-:W-:Y:S01]  /*3800*/  HFMA2 R90, -RZ, RZ, 0, 9.5367431640625e-07 ;  /* 0x00000010ff5a7431 */ /* 0x000fe200000001ff */
[----:B------:R-:W-:-:S05]  /*3810*/  MOV R70, R89 ;  /* 0x0000005900467202 */ /* 0x000fca0000000f00 */
[----:B------:R-:W-:-:S04]  /*3820*/  FADD.FTZ R70, R67, R70 ;  /* 0x0000004643467221 */ /* 0x000fc80000010000 */
[----:B------:R-:W-:-:S07]  /*3830*/  IMAD.MOV.U32 R91, RZ, RZ, R70 ;  /* 0x000000ffff5b7224 */ /* 0x000fce00078e0046 */
[----:B------:R-:W-:Y:S05]  /*3840*/  WARPSYNC.COLLECTIVE R88, `(.L_x_35) ;  /* 0x0000000058087348 */ /* 0x000fea0003c00000 */
[----:B------:R0:W1:Y:S02]  /*3850*/  SHFL.BFLY P6, R89, R91, R90, R111 ;  /* 0x0c00005a5b597389 */ /* 0x00006400000c006f */
[----:B01----:R-:W-:Y:S05]  /*3860*/  ENDCOLLECTIVE ;  /* 0x000000000000791b */ /* 0x003fea0003800000 */
.L_x_35:
[----:B------:R-:W-:Y:S01]  /*3870*/  MOV R71, R89 ;  /* 0x0000005900477202 */ /* 0x000fe20000000f00 */
[----:B------:R-:W-:Y:S06]  /*3880*/  BRA `(.L_x_36) ;  /* 0xffffffec00707947 */ /* 0x000fec000383ffff */
.L_x_37:
[----:B------:R-:W-:-:S00]  /*3890*/  BRA `(.L_x_37) ;  /* 0xfffffffc00fc7947 */ /* 0x000fc0000383ffff */
[----:B------:R-:W-:-:S00]  /*38a0*/  NOP ;  /* 0x0000000000007918 */ /* 0x000fc00000000000 */
        /* <DEDUP_REMOVED lines=13> */
.L_x_12097:


//--------------------- .text._ZN10layer_norm31ln_parallel_residual_fwd_kernelINS_13Kernel_traitsI13__nv_bfloat16S2_S2_S2_fjLj512ELj1ELj4ELj1ELj16ENS_18Kernel_traits_baseILj512ES2_S2_S2_S2_fjLj128EEEEELb0ELb0ELb1EEEvNS_9FwdParamsE --------------------------
	.section	.text._ZN10layer_norm31ln_parallel_residual_fwd_kernelINS_13Kernel_traitsI13__nv_bfloat16S2_S2_S2_fjLj512ELj1ELj4ELj1ELj16ENS_18Kernel_traits_baseILj512ES2_S2_S2_S2_fjLj128EEEEELb0ELb0ELb1EEEvNS_9FwdParamsE,"ax",@progbits
	.align	128
        .global         _ZN10layer_norm31ln_parallel_residual_fwd_kernelINS_13Kernel_traitsI13__nv_bfloat16S2_S2_S2_fjLj512ELj1ELj4ELj1ELj16ENS_18Kernel_traits_baseILj512ES2_S2_S2_S2_fjLj128EEEEELb0ELb0ELb1EEEvNS_9FwdParamsE
        .type           _ZN10layer_norm31ln_parallel_residual_fwd_kernelINS_13Kernel_traitsI13__nv_bfloat16S2_S2_S2_fjLj512ELj1ELj4ELj1ELj16ENS_18Kernel_traits_baseILj512ES2_S2_S2_S2_fjLj128EEEEELb0ELb0ELb1EEEvNS_9FwdParamsE,@function
        .size           _ZN10layer_norm31ln_parallel_residual_fwd_kernelINS_13Kernel_traitsI13__nv_bfloat16S2_S2_S2_fjLj512ELj1ELj4ELj1ELj16ENS_18Kernel_traits_baseILj512ES2_S2_S2_S2_fjLj128EEEEELb0ELb0ELb1EEEvNS_9FwdParamsE,(.L_x_12098 - _ZN10layer_norm31ln_parallel_residual_fwd_kernelINS_13Kernel_traitsI13__nv_bfloat16S2_S2_S2_fjLj512ELj1ELj4ELj1ELj16ENS_18Kernel_traits_baseILj512ES2_S2_S2_S2_fjLj128EEEEELb0ELb0ELb1EEEvNS_9FwdParamsE)
        .other          _ZN10layer_norm31ln_parallel_residual_fwd_kernelINS_13Kernel_traitsI13__nv_bfloat16S2_S2_S2_fjLj512ELj1ELj4ELj1ELj16ENS_18Kernel_traits_baseILj512ES2_S2_S2_S2_fjLj128EEEEELb0ELb0ELb1EEEvNS_9FwdParamsE,@"STO_CUDA_ENTRY STV_DEFAULT"
_ZN10layer_norm31ln_parallel_residual_fwd_kernelINS_13Kernel_traitsI13__nv_bfloat16S2_S2_S2_fjLj512ELj1ELj4ELj1ELj16ENS_18Kernel_traits_baseILj512ES2_S2_S2_S2_fjLj128EEEEELb0ELb0ELb1EEEvNS_9FwdParamsE:
.text._ZN10layer_norm31ln_parallel_residual_fwd_kernelINS_13Kernel_traitsI13__nv_bfloat16S2_S2_S2_fjLj512ELj1ELj4ELj1ELj16ENS_18Kernel_traits_baseILj512ES2_S2_S2_S2_fjLj128EEEEELb0ELb0ELb1EEEvNS_9FwdParamsE:
[----:B------:R-:W-:Y:S01]  /*0000*/  LDC R1, c[0x0][0x37c] ;  /* 0x0000df00ff017b82 */ /* 0x000fe20000000800 */
[----:B------:R-:W0:Y:S01]  /*0010*/  S2R R0, SR_TID.X ;  /* 0x0000000000007919 */ /* 0x000e220000002100 */
[----:B------:R-:W1:Y:S06]  /*0020*/  LDCU.64 UR10, c[0x0][0x438] ;  /* 0x00008700ff0a77ac */ /* 0x000e6c0008000a00 */
[----:B------:R-:W2:Y:S01]  /*0030*/  S2UR UR4, SR_CTAID.X ;  /* 0x00000000000479c3 */ /* 0x000ea20000002500 */
[----:B------:R-:W3:Y:S01]  /*0040*/  LDCU.64 UR8, c[0x0][0x3a0] ;  /* 0x00007400ff0877ac */ /* 0x000ee20008000a00 */
[----:B------:R-:W4:Y:S06]  /*0050*/  LDCU.64 UR6, c[0x0][0x358] ;  /* 0x00006b00ff0677ac */ /* 0x000f2c0008000a00 */
[----:B------:R-:W3:Y:S01]  /*0060*/  LDC.64 R38, c[0x0][0x398] ;  /* 0x0000e600ff267b82 */ /* 0x000ee20000000a00 */
[----:B-1----:R-:W-:-:S04]  /*0070*/  UISETP.NE.U32.AND UP0, UPT, UR10, URZ, UPT ;  /* 0x000000ff0a00728c */ /* 0x002fc8000bf05070 */
[----:B------:R-:W-:Y:S02]  /*0080*/  UISETP.NE.AND.EX UP0, UPT, UR11, URZ, UPT, UP0 ;  /* 0x000000ff0b00728c */ /* 0x000fe4000bf05300 */
[----:B--2---:R-:W-:Y:S01]  /*0090*/  USHF.L.U32 UR4, UR4, 0x2, URZ ;  /* 0x0000000204047899 */ /* 0x004fe200080006ff */
[----:B0-----:R-:W-:Y:S02]  /*00a0*/  SHF.R.U32.HI R2, RZ, 0x5, R0 ;  /* 0x00000005ff027819 */ /* 0x001fe40000011600 */
[----:B---3--:R-:W-:Y:S02]  /*00b0*/  LOP3.LUT P0, RZ, R38, UR8, RZ, 0xfc, !PT ;  /* 0x0000000826ff7c12 */ /* 0x008fe4000f80fcff */
[----:B------:R-:W-:Y:S02]  /*00c0*/  LOP3.LUT R0, R0, 0x1f, RZ, 0xc0, !PT ;  /* 0x0000001f00007812 */ /* 0x000fe400078ec0ff */
[----:B------:R-:W-:Y:S02]  /*00d0*/  LOP3.LUT P0, RZ, R39, UR9, RZ, 0xfc, P0 ;  /* 0x0000000927ff7c12 */ /* 0x000fe4000800fcff */
[----:B------:R-:W-:Y:S01]  /*00e0*/  LOP3.LUT R2, R2, UR4, RZ, 0xfc, !PT ;  /* 0x0000000402027c12 */ /* 0x000fe2000f8efcff */
[----:B----4-:R-:W-:Y:S10]  /*00f0*/  BRA.U UP0, `(.L_x_38) ;  /* 0x0000000100b87547 */ /* 0x010ff4000b800000 */
[----:B------:R-:W0:Y:S01]  /*0100*/  LDC.64 R4, c[0x0][0x3d0] ;  /* 0x0000f400ff047b82 */ /* 0x000e220000000a00 */
[----:B------:R-:W1:Y:S07]  /*0110*/  LDCU.64 UR4, c[0x0][0x440] ;  /* 0x00008800ff0477ac */ /* 0x000e6e0008000a00 */
[----:B------:R-:W2:Y:S01]  /*0120*/  LDC.64 R6, c[0x0][0x3d8] ;  /* 0x0000f600ff067b82 */ /* 0x000ea20000000a00 */
[----:B-1----:R-:W-:Y:S01]  /*0130*/  ISETP.NE.U32.AND P1, PT, RZ, UR4, PT ;  /* 0x00000004ff007c0c */ /* 0x002fe2000bf25070 */
[----:B0-----:R-:W-:-:S05]  /*0140*/  IMAD.WIDE.U32 R4, R0, 0x10, R4 ;  /* 0x0000001000047825 */ /* 0x001fca00078e0004 */
[----:B------:R-:W3:Y:S01]  /*0150*/  LDG.E.128 R20, desc[UR6][R4.64] ;  /* 0x0000000604147981 */ /* 0x000ee2000c1e1d00 */
[----:B------:R-:W-:Y:S01]  /*0160*/  ISETP.NE.AND.EX P1, PT, RZ, UR5, PT, P1 ;  /* 0x00000005ff007c0c */ /* 0x000fe2000bf25310 */
[----:B--2---:R-:W-:Y:S02]  /*0170*/  IMAD.WIDE.U32 R6, R0, 0x10, R6 ;  /* 0x0000001000067825 */ /* 0x004fe400078e0006 */
[----:B------:R-:W2:Y:S04]  /*0180*/  LDG.E.128 R28, desc[UR6][R4.64+0x200] ;  /* 0x00020006041c7981 */ /* 0x000ea8000c1e1d00 */
[----:B------:R-:W4:Y:S04]  /*0190*/  LDG.E.128 R24, desc[UR6][R6.64] ;  /* 0x0000000606187981 */ /* 0x000f28000c1e1d00 */
[----:B------:R-:W5:Y:S02]  /*01a0*/  LDG.E.128 R32, desc[UR6][R6.64+0x200] ;  /* 0x0002000606207981 */ /* 0x000f64000c1e1d00 */
[----:B------:R-:W0:Y:S01]  /*01b0*/  @P1 LDC.64 R16, c[0x0][0x440] ;  /* 0x00011000ff101b82 */ /* 0x000e220000000a00 */
[----:B------:R-:W-:-:S02]  /*01c0*/  @!P1 CS2R R14, SRZ ;  /* 0x00000000000e9805 */ /* 0x000fc4000001ff00 */
[----:B------:R-:W-:Y:S02]  /*01d0*/  @!P1 CS2R R12, SRZ ;  /* 0x00000000000c9805 */ /* 0x000fe4000001ff00 */
[----:B------:R-:W-:Y:S02]  /*01e0*/  @!P1 CS2R R10, SRZ ;  /* 0x00000000000a9805 */ /* 0x000fe4000001ff00 */
[----:B------:R-:W-:Y:S01]  /*01f0*/  @!P1 CS2R R8, SRZ ;  /* 0x0000000000089805 */ /* 0x000fe2000001ff00 */
[----:B------:R-:W-:Y:S01]  /*0200*/  HFMA2 R61, -RZ, RZ, 0, 0 ;  /* 0x00000000ff3d7431 */ /* 0x000fe200000001ff */
[----:B------:R-:W-:Y:S01]  /*0210*/  CS2R R18, SRZ ;  /* 0x0000000000127805 */ /* 0x000fe2000001ff00 */
[----:B------:R-:W-:Y:S02]  /*0220*/  IMAD.MOV.U32 R57, RZ, RZ, RZ ;  /* 0x000000ffff397224 */ /* 0x000fe400078e00ff */
[----:B0-----:R-:W-:-:S05]  /*0230*/  @P1 IMAD.WIDE.U32 R16, R0, 0x10, R16 ;  /* 0x0000001000101825 */ /* 0x001fca00078e0010 */
[----:B------:R-:W5:Y:S04]  /*0240*/  @P1 LDG.E.128 R12, desc[UR6][R16.64] ;  /* 0x00000006100c1981 */ /* 0x000f68000c1e1d00 */
[----:B------:R0:W5:Y:S02]  /*0250*/  @P1 LDG.E.128 R8, desc[UR6][R16.64+0x200] ;  /* 0x0002000610081981 */ /* 0x000164000c1e1d00 */
[----:B0-----:R-:W-:Y:S02]  /*0260*/  HFMA2 R17, -RZ, RZ, 0, 0 ;  /* 0x00000000ff117431 */ /* 0x001fe400000001ff */
[----:B---3--:R-:W-:Y:S01]  /*0270*/  @!P1 IMAD.MOV.U32 R60, RZ, RZ, R21 ;  /* 0x000000ffff3c9224 */ /* 0x008fe200078e0015 */
[-C--:B------:R-:W-:Y:S01]  /*0280*/  @!P1 MOV R56, R22.reuse ;  /* 0x0000001600389202 */ /* 0x080fe20000000f00 */
[----:B------:R-:W-:Y:S01]  /*0290*/  @!P1 IMAD.MOV.U32 R36, RZ, RZ, R23 ;  /* 0x000000ffff249224 */ /* 0x000fe200078e0017 */
[----:B------:R-:W-:Y:S01]  /*02a0*/  @P1 MOV R56, R22 ;  /* 0x0000001600381202 */ /* 0x000fe20000000f00 */
[----:B------:R-:W-:Y:S01]  /*02b0*/  @P1 IMAD.MOV.U32 R60, RZ, RZ, R21 ;  /* 0x000000ffff3c1224 */ /* 0x000fe200078e0015 */
[----:B--2---:R-:W-:Y:S01]  /*02c0*/  @!P1 MOV R21, R29 ;  /* 0x0000001d00159202 */ /* 0x004fe20000000f00 */
[----:B------:R-:W-:Y:S01]  /*02d0*/  @P1 IMAD.MOV.U32 R36, RZ, RZ, R23 ;  /* 0x000000ffff241224 */ /* 0x000fe200078e0017 */
[----:B------:R-:W-:Y:S01]  /*02e0*/  @!P1 MOV R62, R20 ;  /* 0x00000014003e9202 */ /* 0x000fe20000000f00 */
[----:B----4-:R-:W-:Y:S01]  /*02f0*/  @!P1 IMAD.MOV.U32 R58, RZ, RZ, R25 ;  /* 0x000000ffff3a9224 */ /* 0x010fe200078e0019 */
[----:B------:R-:W-:Y:S01]  /*0300*/  @!P1 MOV R59, R24 ;  /* 0x00000018003b9202 */ /* 0x000fe20000000f00 */
[----:B------:R-:W-:Y:S01]  /*0310*/  @P1 IMAD.MOV.U32 R59, RZ, RZ, R24 ;  /* 0x000000ffff3b1224 */ /* 0x000fe200078e0018 */
[----:B------:R-:W-:Y:S01]  /*0320*/  @!P1 MOV R37, R26 ;  /* 0x0000001a00259202 */ /* 0x000fe20000000f00 */
[----:B------:R-:W-:Y:S01]  /*0330*/  @!P1 IMAD.MOV.U32 R22, RZ, RZ, R30 ;  /* 0x000000ffff169224 */ /* 0x000fe200078e001e */
[----:B------:R-:W-:Y:S01]  /*0340*/  @P1 MOV R58, R25 ;  /* 0x00000019003a1202 */ /* 0x000fe20000000f00 */
[----:B------:R-:W-:Y:S01]  /*0350*/  @P1 IMAD.MOV.U32 R21, RZ, RZ, R29 ;  /* 0x000000ffff151224 */ /* 0x000fe200078e001d */
[----:B------:R-:W-:Y:S01]  /*0360*/  @!P1 MOV R23, R31 ;  /* 0x0000001f00179202 */ /* 0x000fe20000000f00 */
[----:B------:R-:W-:Y:S01]  /*0370*/  @P1 IMAD.MOV.U32 R37, RZ, RZ, R26 ;  /* 0x000000ffff251224 */ /* 0x000fe200078e001a */
[----:B------:R-:W-:Y:S01]  /*0380*/  @P1 MOV R62, R20 ;  /* 0x00000014003e1202 */ /* 0x000fe20000000f00 */
[----:B------:R-:W-:Y:S01]  /*0390*/  @P1 IMAD.MOV.U32 R23, RZ, RZ, R31 ;  /* 0x000000ffff171224 */ /* 0x000fe200078e001f */
[----:B------:R-:W-:-:S02]  /*03a0*/  @P1 MOV R22, R30 ;  /* 0x0000001e00161202 */ /* 0x000fc40000000f00 */
[----:B------:R-:W-:Y:S02]  /*03b0*/  CS2R R24, SRZ ;  /* 0x0000000000187805 */ /* 0x000fe4000001ff00 */
[----:B------:R-:W-:Y:S01]  /*03c0*/  MOV R29, RZ ;  /* 0x000000ff001d7202 */ /* 0x000fe20000000f00 */
[----:B------:R-:W-:Y:S06]  /*03d0*/  BRA `(.L_x_39) ;  /* 0x0000000000ec7947 */ /* 0x000fec0003800000 */
.L_x_38:
[----:B------:R-:W0:Y:S01]  /*03e0*/  LDCU.64 UR4, c[0x0][0x440] ;  /* 0x00008800ff0477ac */ /* 0x000e220008000a00 */
[----:B------:R-:W1:Y:S08]  /*03f0*/  LDC.64 R24, c[0x0][0x438] ;  /* 0x00010e00ff187b82 */ /* 0x000e700000000a00 */
[----:B------:R-:W2:Y:S08]  /*0400*/  LDC.64 R4, c[0x0][0x3d0] ;  /* 0x0000f400ff047b82 */ /* 0x000eb00000000a00 */
[----:B------:R-:W3:Y:S01]  /*0410*/  LDC.64 R6, c[0x0][0x3d8] ;  /* 0x0000f600ff067b82 */ /* 0x000ee20000000a00 */
[----:B0-----:R-:W-:-:S04]  /*0420*/  ISETP.NE.U32.AND P1, PT, RZ, UR4, PT ;  /* 0x00000004ff007c0c */ /* 0x001fc8000bf25070 */
[----:B------:R-:W-:Y:S01]  /*0430*/  ISETP.NE.AND.EX P1, PT, RZ, UR5, PT, P1 ;  /* 0x00000005ff007c0c */ /* 0x000fe2000bf25310 */
[----:B-1----:R-:W-:-:S05]  /*0440*/  IMAD.WIDE.U32 R24, R0, 0x10, R24 ;  /* 0x0000001000187825 */ /* 0x002fca00078e0018 */
[----:B------:R-:W4:Y:S01]  /*0450*/  LDG.E.128 R32, desc[UR6][R24.64] ;  /* 0x0000000618207981 */ /* 0x000f22000c1e1d00 */
[----:B--2---:R-:W-:-:S03]  /*0460*/  IMAD.WIDE.U32 R26, R0, 0x10, R4 ;  /* 0x00000010001a7825 */ /* 0x004fc600078e0004 */
[----:B------:R-:W2:Y:S03]  /*0470*/  LDG.E.128 R16, desc[UR6][R24.64+0x200] ;  /* 0x0002000618107981 */ /* 0x000ea6000c1e1d00 */
[----:B------:R-:W0:Y:S01]  /*0480*/  @P1 LDC.64 R8, c[0x0][0x440] ;  /* 0x00011000ff081b82 */ /* 0x000e220000000a00 */
[----:B------:R-:W2:Y:S01]  /*0490*/  LDG.E.128 R40, desc[UR6][R26.64] ;  /* 0x000000061a287981 */ /* 0x000ea2000c1e1d00 */
[----:B---3--:R-:W-:-:S03]  /*04a0*/  IMAD.WIDE.U32 R28, R0, 0x10, R6 ;  /* 0x00000010001c7825 */ /* 0x008fc600078e0006 */
[----:B------:R-:W3:Y:S04]  /*04b0*/  LDG.E.128 R20, desc[UR6][R26.64+0x200] ;  /* 0x000200061a147981 */ /* 0x000ee8000c1e1d00 */
[----:B------:R-:W3:Y:S04]  /*04c0*/  LDG.E.128 R44, desc[UR6][R28.64] ;  /* 0x000000061c2c7981 */ /* 0x000ee8000c1e1d00 */
[----:B------:R1:W3:Y:S01]  /*04d0*/  LDG.E.128 R4, desc[UR6][R28.64+0x200] ;  /* 0x000200061c047981 */ /* 0x0002e2000c1e1d00 */
[----:B0-----:R-:W-:-:S05]  /*04e0*/  @P1 IMAD.WIDE.U32 R30, R0, 0x10, R8 ;  /* 0x00000010001e1825 */ /* 0x001fca00078e0008 */
[----:B------:R0:W5:Y:S04]  /*04f0*/  @P1 LDG.E.128 R12, desc[UR6][R30.64] ;  /* 0x000000061e0c1981 */ /* 0x000168000c1e1d00 */
[----:B------:R0:W5:Y:S01]  /*0500*/  @P1 LDG.E.128 R8, desc[UR6][R30.64+0x200] ;  /* 0x000200061e081981 */ /* 0x000162000c1e1d00 */
[-C--:B----4-:R-:W-:Y:S01]  /*0510*/  @P1 MOV R61, R32.reuse ;  /* 0x00000020003d1202 */ /* 0x090fe20000000f00 */
[----:B-1----:R-:W-:Y:S01]  /*0520*/  @P1 IMAD.MOV.U32 R29, RZ, RZ, R34 ;  /* 0x000000ffff1d1224 */ /* 0x002fe200078e0022 */
[----:B------:R-:W-:Y:S01]  /*0530*/  @P1 MOV R57, R33 ;  /* 0x0000002100391202 */ /* 0x000fe20000000f00 */
[----:B------:R-:W-:Y:S01]  /*0540*/  @!P1 IMAD.MOV.U32 R57, RZ, RZ, R33 ;  /* 0x000000ffff399224 */ /* 0x000fe200078e0021 */
[----:B------:R-:W-:Y:S02]  /*0550*/  @P1 MOV R25, R35 ;  /* 0x0000002300191202 */ /* 0x000fe40000000f00 */
[----:B------:R-:W-:-:S02]  /*0560*/  @!P1 MOV R61, R32 ;  /* 0x00000020003d9202 */ /* 0x000fc40000000f00 */
[----:B------:R-:W-:Y:S01]  /*0570*/  @!P1 MOV R29, R34 ;  /* 0x00000022001d9202 */ /* 0x000fe20000000f00 */
[----:B--2---:R-:W-:Y:S01]  /*0580*/  @P1 IMAD.MOV.U32 R60, RZ, RZ, R41 ;  /* 0x000000ffff3c1224 */ /* 0x004fe200078e0029 */
[----:B------:R-:W-:Y:S02]  /*0590*/  @!P1 MOV R25, R35 ;  /* 0x0000002300199202 */ /* 0x000fe40000000f00 */
[----:B------:R-:W-:Y:S01]  /*05a0*/  @P1 MOV R62, R40 ;  /* 0x00000028003e1202 */ /* 0x000fe20000000f00 */
[----:B------:R-:W-:Y:S01]  /*05b0*/  @!P1 IMAD.MOV.U32 R62, RZ, RZ, R40 ;  /* 0x000000ffff3e9224 */ /* 0x000fe200078e0028 */
[----:B------:R-:W-:Y:S02]  /*05c0*/  @P1 MOV R56, R42 ;  /* 0x0000002a00381202 */ /* 0x000fe40000000f00 */
[----:B------:R-:W-:Y:S01]  /*05d0*/  @P1 MOV R36, R43 ;  /* 0x0000002b00241202 */ /* 0x000fe20000000f00 */
[----:B---3--:R-:W-:Y:S01]  /*05e0*/  @P1 IMAD.MOV.U32 R59, RZ, RZ, R44 ;  /* 0x000000ffff3b1224 */ /* 0x008fe200078e002c */
[----:B------:R-:W-:Y:S01]  /*05f0*/  @P1 MOV R58, R45 ;  /* 0x0000002d003a1202 */ /* 0x000fe20000000f00 */
[----:B------:R-:W-:Y:S01]  /*0600*/  @P1 IMAD.MOV.U32 R27, RZ, RZ, R47 ;  /* 0x000000ffff1b1224 */ /* 0x000fe200078e002f */
[----:B------:R-:W-:Y:S01]  /*0610*/  @P1 MOV R37, R46 ;  /* 0x0000002e00251202 */ /* 0x000fe20000000f00 */
[----:B------:R-:W-:Y:S01]  /*0620*/  @P1 IMAD.MOV.U32 R32, RZ, RZ, R4 ;  /* 0x000000ffff201224 */ /* 0x000fe200078e0004 */
[----:B------:R-:W-:Y:S01]  /*0630*/  @P1 MOV R28, R20 ;  /* 0x00000014001c1202 */ /* 0x000fe20000000f00 */
[----:B------:R-:W-:Y:S01]  /*0640*/  @P1 IMAD.MOV.U32 R35, RZ, RZ, R7 ;  /* 0x000000ffff231224 */ /* 0x000fe200078e0007 */
[----:B------:R-:W-:Y:S01]  /*0650*/  @P1 MOV R24, R16 ;  /* 0x0000001000181202 */ /* 0x000fe20000000f00 */
[----:B------:R-:W-:Y:S01]  /*0660*/  @!P1 IMAD.MOV.U32 R36, RZ, RZ, R43 ;  /* 0x000000ffff249224 */ /* 0x000fe200078e002b */
[----:B------:R-:W-:Y:S01]  /*0670*/  @P1 MOV R33, R5 ;  /* 0x0000000500211202 */ /* 0x000fe20000000f00 */
[----:B------:R-:W-:Y:S01]  /*0680*/  @!P1 IMAD.MOV.U32 R37, RZ, RZ, R46 ;  /* 0x000000ffff259224 */ /* 0x000fe200078e002e */
[----:B------:R-:W-:Y:S01]  /*0690*/  @P1 MOV R34, R6 ;  /* 0x0000000600221202 */ /* 0x000fe20000000f00 */
[----:B------:R-:W-:Y:S01]  /*06a0*/  @!P1 IMAD.MOV.U32 R28, RZ, RZ, R20 ;  /* 0x000000ffff1c9224 */ /* 0x000fe200078e0014 */
[----:B------:R-:W-:Y:S01]  /*06b0*/  @!P1 MOV R60, R41 ;  /* 0x00000029003c9202 */ /* 0x000fe20000000f00 */
[----:B------:R-:W-:Y:S01]  /*06c0*/  @!P1 IMAD.MOV.U32 R34, RZ, RZ, R6 ;  /* 0x000000ffff229224 */ /* 0x000fe200078e0006 */
[----:B------:R-:W-:-:S02]  /*06d0*/  @!P1 MOV R56, R42 ;  /* 0x0000002a00389202 */ /* 0x000fc40000000f00 */
[----:B------:R-:W-:Y:S02]  /*06e0*/  @!P1 MOV R59, R44 ;  /* 0x0000002c003b9202 */ /* 0x000fe40000000f00 */
[----:B------:R-:W-:Y:S02]  /*06f0*/  @!P1 CS2R R14, SRZ ;  /* 0x00000000000e9805 */ /* 0x000fe4000001ff00 */
[----:B------:R-:W-:Y:S02]  /*0700*/  @!P1 MOV R58, R45 ;  /* 0x0000002d003a9202 */ /* 0x000fe40000000f00 */
[----:B------:R-:W-:Y:S02]  /*0710*/  @!P1 CS2R R12, SRZ ;  /* 0x00000000000c9805 */ /* 0x000fe4000001ff00 */
[----:B------:R-:W-:Y:S02]  /*0720*/  @!P1 MOV R27, R47 ;  /* 0x0000002f001b9202 */ /* 0x000fe40000000f00 */
[----:B------:R-:W-:-:S02]  /*0730*/  @!P1 CS2R R10, SRZ ;  /* 0x00000000000a9805 */ /* 0x000fc4000001ff00 */
[----:B------:R-:W-:Y:S02]  /*0740*/  @!P1 MOV R24, R16 ;  /* 0x0000001000189202 */ /* 0x000fe40000000f00 */
[----:B------:R-:W-:Y:S02]  /*0750*/  @!P1 CS2R R8, SRZ ;  /* 0x0000000000089805 */ /* 0x000fe4000001ff00 */
[----:B------:R-:W-:Y:S02]  /*0760*/  @!P1 MOV R32, R4 ;  /* 0x0000000400209202 */ /* 0x000fe40000000f00 */
[----:B------:R-:W-:Y:S02]  /*0770*/  @!P1 MOV R33, R5 ;  /* 0x0000000500219202 */ /* 0x000fe40000000f00 */
[----:B0-----:R-:W-:-:S07]  /*0780*/  @!P1 MOV R35, R7 ;  /* 0x0000000700239202 */ /* 0x001fce0000000f00 */
.L_x_39:
[----:B------:R-:W0:Y:S02]  /*0790*/  LDCU UR4, c[0x0][0x384] ;  /* 0x00007080ff0477ac */ /* 0x000e240008000800 */
[----:B0-----:R-:W-:-:S13]  /*07a0*/  ISETP.GE.AND P1, PT, R2, UR4, PT ;  /* 0x0000000402007c0c */ /* 0x001fda000bf26270 */
[----:B------:R-:W-:Y:S05]  /*07b0*/  @P1 EXIT ;  /* 0x000000000000194d */ /* 0x000fea0003800000 */
[----:B------:R-:W0:Y:S01]  /*07c0*/  LDCU.U8 UR4, c[0x0][0x410] ;  /* 0x00008200ff0477ac */ /* 0x000e220008000000 */
[----:B-----5:R-:W-:Y:S01]  /*07d0*/  PRMT R71, R9, 0x7632, R71 ;  /* 0x0000763209477816 */ /* 0x020fe20000000047 */
[----:B------:R-:W-:Y:S01]  /*07e0*/  IMAD.U32 R20, R21, 0x10000, RZ ;  /* 0x0001000015147824 */ /* 0x000fe200078e00ff */
[----:B------:R-:W-:Y:S01]  /*07f0*/  PRMT R95, R14, 0x7632, R95 ;  /* 0x000076320e5f7816 */ /* 0x000fe2000000005f */
        /* <DEDUP_REMOVED lines=11> */
[C---:B------:R-:W-:Y:S01]  /*08b0*/  PRMT R98, R56.reuse, 0x7632, R98 ;  /* 0x0000763238627816 */ /* 0x040fe20000000062 */
[----:B------:R-:W-:Y:S01]  /*08c0*/  IMAD.U32 R56, R56, 0x10000, RZ ;  /* 0x0001000038387824 */ /* 0x000fe200078e00ff */
[----:B------:R-:W-:Y:S01]  /*08d0*/  PRMT R101, R57, 0x7632, R101 ;  /* 0x0000763239657816 */ /* 0x000fe20000000065 */
[----:B------:R-:W-:Y:S01]  /*08e0*/  IMAD.U32 R71, R71, 0x10000, RZ ;  /* 0x0001000047477824 */ /* 0x000fe200078e00ff */
[----:B------:R-:W-:Y:S01]  /*08f0*/  PRMT R104, R59, 0x7632, R104 ;  /* 0x000076323b687816 */ /* 0x000fe20000000068 */
[----:B------:R-:W-:Y:S01]  /*0900*/  IMAD.U32 R86, R86, 0x10000, RZ ;  /* 0x0001000056567824 */ /* 0x000fe200078e00ff */
[----:B------:R-:W-:Y:S01]  /*0910*/  ISETP.NE.U32.AND P1, PT, R38, RZ, PT ;  /* 0x000000ff2600720c */ /* 0x000fe20003f25070 */
        /* <DEDUP_REMOVED lines=9> */
[----:B------:R-:W-:Y:S01]  /*09b0*/  PRMT R91, R15, 0x7632, R91 ;  /* 0x000076320f5b7816 */ /* 0x000fe2000000005b */
[----:B------:R-:W-:Y:S01]  /*09c0*/  IMAD.U32 R101, R101, 0x10000, RZ ;  /* 0x0001000065657824 */ /* 0x000fe200078e00ff */
[----:B------:R-:W-:Y:S01]  /*09d0*/  PRMT R99, R13, 0x7632, R99 ;  /* 0x000076320d637816 */ /* 0x000fe20000000063 */
[----:B------:R-:W-:Y:S01]  /*09e0*/  IMAD.U32 R104, R104, 0x10000, RZ ;  /* 0x0001000068687824 */ /* 0x000fe200078e00ff */
[----:B------:R-:W-:Y:S01]  /*09f0*/  PRMT R103, R12, 0x7632, R103 ;  /* 0x000076320c677816 */ /* 0x000fe20000000067 */
[----:B------:R-:W1:Y:S01]  /*0a00*/  LDCU UR5, c[0x0][0x388] ;  /* 0x00007100ff0577ac */ /* 0x000e620008000800 */
[----:B------:R-:W-:-:S02]  /*0a10*/  PRMT R64, R35, 0x7632, R64 ;  /* 0x0000763223407816 */ /* 0x000fc40000000040 */
[----:B------:R-:W-:Y:S01]  /*0a20*/  PRMT R66, R23, 0x7632, R66 ;  /* 0x0000763217427816 */ /* 0x000fe20000000042 */
[----:B------:R-:W2:Y:S01]  /*0a30*/  LDCU UR8, c[0x0][0x448] ;  /* 0x00008900ff0877ac */ /* 0x000ea20008000800 */
[----:B------:R-:W-:Y:S02]  /*0a40*/  PRMT R69, R18, 0x7632, R69 ;  /* 0x0000763212457816 */ /* 0x000fe40000000045 */
[----:B------:R-:W-:Y:S01]  /*0a50*/  PRMT R70, R22, 0x7632, R70 ;  /* 0x0000763216467816 */ /* 0x000fe20000000046 */
[----:B------:R-:W-:Y:S01]  /*0a60*/  IMAD.U32 R22, R28, 0x10000, RZ ;  /* 0x000100001c167824 */ /* 0x000fe200078e00ff */
[----:B------:R-:W-:Y:S01]  /*0a70*/  PRMT R84, R33, 0x7632, R84 ;  /* 0x0000763221547816 */ /* 0x000fe20000000054 */
[----:B------:R-:W3:Y:S01]  /*0a80*/  LDCU.64 UR10, c[0x0][0x3a0] ;  /* 0x00007400ff0a77ac */ /* 0x000ee20008000a00 */
[----:B------:R-:W-:Y:S02]  /*0a90*/  PRMT R85, R17, 0x7632, R85 ;  /* 0x0000763211557816 */ /* 0x000fe40000000055 */
[----:B------:R-:W-:Y:S01]  /*0aa0*/  PRMT R88, R32, 0x7632, R88 ;  /* 0x0000763220587816 */ /* 0x000fe20000000058 */
[----:B------:R-:W4:Y:S01]  /*0ab0*/  LDCU.64 UR12, c[0x0][0x398] ;  /* 0x00007300ff0c77ac */ /* 0x000f220008000a00 */
[----:B------:R-:W-:-:S02]  /*0ac0*/  PRMT R90, R28, 0x7632, R90 ;  /* 0x000076321c5a7816 */ /* 0x000fc4000000005a */
[----:B------:R-:W-:Y:S02]  /*0ad0*/  PRMT R93, R25, 0x7632, R93 ;  /* 0x00007632195d7816 */ /* 0x000fe4000000005d */
[----:B------:R-:W-:Y:S02]  /*0ae0*/  PRMT R94, R36, 0x7632, R94 ;  /* 0x00007632245e7816 */ /* 0x000fe4000000005e */
[----:B------:R-:W-:Y:S02]  /*0af0*/  PRMT R96, R37, 0x7632, R96 ;  /* 0x0000763225607816 */ /* 0x000fe40000000060 */
[----:B------:R-:W-:Y:S02]  /*0b00*/  PRMT R97, R29, 0x7632, R97 ;  /* 0x000076321d617816 */ /* 0x000fe40000000061 */
[----:B------:R-:W-:Y:S02]  /*0b10*/  PRMT R100, R58, 0x7632, R100 ;  /* 0x000076323a647816 */ /* 0x000fe40000000064 */
[C---:B------:R-:W-:Y:S01]  /*0b20*/  PRMT R102, R60.reuse, 0x7632, R102 ;  /* 0x000076323c667816 */ /* 0x040fe20000000066 */
[----:B------:R-:W-:Y:S01]  /*0b30*/  IMAD.U32 R60, R60, 0x10000, RZ ;  /* 0x000100003c3c7824 */ /* 0x000fe200078e00ff */
[----:B------:R-:W-:-:S02]  /*0b40*/  PRMT R105, R61, 0x7632, R105 ;  /* 0x000076323d697816 */ /* 0x000fc40000000069 */
[C---:B------:R-:W-:Y:S01]  /*0b50*/  PRMT R106, R62.reuse, 0x7632, R106 ;  /* 0x000076323e6a7816 */ /* 0x040fe2000000006a */
[----:B------:R-:W-:Y:S01]  /*0b60*/  IMAD.U32 R62, R62, 0x10000, RZ ;  /* 0x000100003e3e7824 */ /* 0x000fe200078e00ff */
[----:B------:R-:W-:Y:S01]  /*0b70*/  SHF.L.U32 R8, R14, 0x10, RZ ;  /* 0x000000100e087819 */ /* 0x000fe200000006ff */
[----:B------:R-:W-:Y:S01]  /*0b80*/  IMAD.U32 R14, R23, 0x10000, RZ ;  /* 0x00010000170e7824 */ /* 0x000fe200078e00ff */
[----:B------:R-:W-:Y:S02]  /*0b90*/  SHF.L.U32 R3, R11, 0x10, RZ ;  /* 0x000000100b037819 */ /* 0x000fe400000006ff */
[----:B------:R-:W-:Y:S02]  /*0ba0*/  SHF.L.U32 R5, R9, 0x10, RZ ;  /* 0x0000001009057819 */ /* 0x000fe400000006ff */
[----:B------:R-:W-:Y:S02]  /*0bb0*/  SHF.L.U32 R21, R24, 0x10, RZ ;  /* 0x0000001018157819 */ /* 0x000fe400000006ff */
[----:B------:R-:W-:-:S02]  /*0bc0*/  SHF.L.U32 R9, R13, 0x10, RZ ;  /* 0x000000100d097819 */ /* 0x000fc400000006ff */
[----:B------:R-:W-:Y:S02]  /*0bd0*/  SHF.L.U32 R11, R19, 0x10, RZ ;  /* 0x00000010130b7819 */ /* 0x000fe400000006ff */
[----:B------:R-:W-:Y:S02]  /*0be0*/  SHF.L.U32 R15, R18, 0x10, RZ ;  /* 0x00000010120f7819 */ /* 0x000fe400000006ff */
[----:B------:R-:W-:Y:S02]  /*0bf0*/  SHF.L.U32 R24, R27, 0x10, RZ ;  /* 0x000000101b187819 */ /* 0x000fe400000006ff */
[----:B------:R-:W-:Y:S02]  /*0c00*/  SHF.L.U32 R23, R25, 0x10, RZ ;  /* 0x0000001019177819 */ /* 0x000fe400000006ff */
[----:B------:R-:W-:Y:S02]  /*0c10*/  ISETP.NE.AND.EX P1, PT, R39, RZ, PT, P1 ;  /* 0x000000ff2700720c */ /* 0x000fe40003f25310 */
[----:B------:R-:W-:-:S02]  /*0c20*/  SHF.L.U32 R12, R35, 0x10, RZ ;  /* 0x00000010230c7819 */ /* 0x000fc400000006ff */
[----:B------:R-:W-:Y:S02]  /*0c30*/  SHF.L.U32 R13, R34, 0x10, RZ ;  /* 0x00000010220d7819 */ /* 0x000fe400000006ff */
[----:B------:R-:W-:Y:S02]  /*0c40*/  SHF.L.U32 R18, R33, 0x10, RZ ;  /* 0x0000001021127819 */ /* 0x000fe400000006ff */
        /* <DEDUP_REMOVED lines=8> */
[----:B0-----:R-:W-:Y:S02]  /*0cd0*/  ISETP.NE.AND P3, PT, RZ, UR4, PT ;  /* 0x00000004ff007c0c */ /* 0x001fe4000bf65270 */
        /* <DEDUP_REMOVED lines=21> */
[----:B-1234-:R-:W-:-:S07]  /*0e30*/  SHF.L.U32 R106, R106, 0x10, RZ ;  /* 0x000000106a6a7819 */ /* 0x01efce00000006ff */
.L_x_49:
[----:B------:R-:W-:Y:S01]  /*0e40*/  ISETP.NE.U32.AND P2, PT, RZ, UR10, PT ;  /* 0x0000000aff007c0c */ /* 0x000fe2000bf45070 */
[----:B0-----:R-:W0:Y:S01]  /*0e50*/  LDC.64 R44, c[0x0][0x390] ;  /* 0x0000e400ff2c7b82 */ /* 0x001e220000000a00 */
[----:B------:R-:W-:Y:S02]  /*0e60*/  IMAD R46, R2, UR5, RZ ;  /* 0x00000005022e7c24 */ /* 0x000fe4000f8e02ff */
[----:B------:R-:W-:-:S03]  /*0e70*/  ISETP.NE.AND.EX P2, PT, RZ, UR11, PT, P2 ;  /* 0x0000000bff007c0c */ /* 0x000fc6000bf45320 */
[----:B------:R-:W-:Y:S02]  /*0e80*/  SHF.R.S32.HI R47, RZ, 0x1f, R46 ;  /* 0x0000001fff2f7819 */ /* 0x000fe4000001142e */
[----:B------:R-:W1:Y:S02]  /*0e90*/  @P1 LDC.64 R42, c[0x0][0x398] ;  /* 0x0000e600ff2a1b82 */ /* 0x000e640000000a00 */
[----:B------:R-:W-:-:S04]  /*0ea0*/  LEA.HI R47, R47, R46, RZ, 0x3 ;  /* 0x0000002e2f2f7211 */ /* 0x000fc800078f18ff */
[----:B------:R-:W-:Y:S02]  /*0eb0*/  LEA.HI.SX32 R77, R47, R0, 0x1d ;  /* 0x000000002f4d7211 */ /* 0x000fe400078feaff */
[----:B------:R-:W2:Y:S03]  /*0ec0*/  @P2 LDC.64 R40, c[0x0][0x3a0] ;  /* 0x0000e800ff282b82 */ /* 0x000ea60000000a00 */
[----:B-1----:R-:W-:-:S05]  /*0ed0*/  @P1 IMAD.WIDE.U32 R48, R77, 0x10, R42 ;  /* 0x000000104d301825 */ /* 0x002fca00078e002a */
[----:B------:R1:W5:Y:S01]  /*0ee0*/  @P1 LDG.E.128 R32, desc[UR6][R48.64] ;  /* 0x0000000630201981 */ /* 0x000362000c1e1d00 */
[----:B--2---:R-:W-:-:S04]  /*0ef0*/  @P2 IMAD.WIDE.U32 R46, R77, 0x10, R40 ;  /* 0x000000104d2e2825 */ /* 0x004fc800078e0028 */
[----:B0-----:R-:W-:Y:S01]  /*0f00*/  IMAD.WIDE.U32 R40, R77, 0x10, R44 ;  /* 0x000000104d287825 */ /* 0x001fe200078e002c */
[----:B------:R-:W2:Y:S05]  /*0f10*/  @P2 LDG.E.128 R28, desc[UR6][R46.64] ;  /* 0x000000062e1c2981 */ /* 0x000eaa000c1e1d00 */
[----:B------:R-:W5:Y:S01]  /*0f20*/  LDG.E.128 R40, desc[UR6][R40.64] ;  /* 0x0000000628287981 */ /* 0x000f62000c1e1d00 */
[----:B--2---:R-:W-:Y:S02]  /*0f30*/  PRMT R72, R31, 0x7632, R72 ;  /* 0x000076321f487816 */ /* 0x004fe40000000048 */
[----:B------:R-:W-:Y:S02]  /*0f40*/  PRMT R53, R30, 0x7632, R53 ;  /* 0x000076321e357816 */ /* 0x000fe40000000035 */
[----:B------:R-:W-:-:S02]  /*0f50*/  PRMT R51, R29, 0x7632, R51 ;  /* 0x000076321d337816 */ /* 0x000fc40000000033 */
[----:B------:R-:W-:Y:S01]  /*0f60*/  PRMT R50, R28, 0x7632, R50 ;  /* 0x000076321c327816 */ /* 0x000fe20000000032 */
[----:B-1----:R-:W-:Y:S06]  /*0f70*/  @!P1 BRA `(.L_x_40) ;  /* 0x00000004006c9947 */ /* 0x002fec0003800000 */
[----:B------:R-:W-:Y:S05]  /*0f80*/  @!P2 BRA `(.L_x_41) ;  /* 0x0000000000d4a947 */ /* 0x000fea0003800000 */
[C---:B-----5:R-:W-:Y:S01]  /*0f90*/  PRMT R36, R40.reuse, 0x7632, R36 ;  /* 0x0000763228247816 */ /* 0x060fe20000000024 */
[----:B------:R-:W-:Y:S01]  /*0fa0*/  IMAD.U32 R40, R40, 0x10000, RZ ;  /* 0x0001000028287824 */ /* 0x000fe200078e00ff */
[----:B------:R-:W-:Y:S01]  /*0fb0*/  SHF.L.U32 R37, R32, 0x10, RZ ;  /* 0x0000001020257819 */ /* 0x000fe200000006ff */
[----:B------:R-:W-:Y:S01]  /*0fc0*/  IMAD.U32 R46, R33, 0x10000, RZ ;  /* 0x00010000212e7824 */ /* 0x000fe200078e00ff */
[----:B------:R-:W-:Y:S01]  /*0fd0*/  PRMT R38, R41, 0x7632, R38 ;  /* 0x0000763229267816 */ /* 0x000fe20000000026 */
[----:B------:R-:W-:Y:S01]  /*0fe0*/  IMAD.U32 R53, R53, 0x10000, RZ ;  /* 0x0001000035357824 */ /* 0x000fe200078e00ff */
[----:B------:R-:W-:Y:S01]  /*0ff0*/  PRMT R39, R33, 0x7632, R39 ;  /* 0x0000763221277816 */ /* 0x000fe20000000027 */
[--C-:B------:R-:W-:Y:S01]  /*1000*/  FADD.FTZ R40, R40, R37.reuse ;  /* 0x0000002528287221 */ /* 0x100fe20000010000 */
[----:B------:R-:W-:Y:S02]  /*1010*/  PRMT R37, R32, 0x7632, R37 ;  /* 0x0000763220257816 */ /* 0x000fe40000000025 */
[----:B------:R-:W-:-:S02]  /*1020*/  SHF.L.U32 R41, R41, 0x10, RZ ;  /* 0x0000001029297819 */ /* 0x000fc400000006ff */
[----:B------:R-:W-:Y:S01]  /*1030*/  SHF.L.U32 R38, R38, 0x10, RZ ;  /* 0x0000001026267819 */ /* 0x000fe200000006ff */
[----:B------:R-:W-:Y:S01]  /*1040*/  IMAD.U32 R37, R37, 0x10000, RZ ;  /* 0x0001000025257824 */ /* 0x000fe200078e00ff */
[----:B------:R-:W-:Y:S01]  /*1050*/  SHF.L.U32 R39, R39, 0x10, RZ ;  /* 0x0000001027277819 */ /* 0x000fe200000006ff */
[----:B------:R-:W-:Y:S01]  /*1060*/  FADD.FTZ R41, R41, R46 ;  /* 0x0000002e29297221 */ /* 0x000fe20000010000 */
[----:B------:R-:W-:Y:S02]  /*1070*/  SHF.L.U32 R36, R36, 0x10, RZ ;  /* 0x0000001024247819 */ /* 0x000fe400000006ff */
[----:B------:R-:W-:Y:S01]  /*1080*/  SHF.L.U32 R49, R43, 0x10, RZ ;  /* 0x000000102b317819 */ /* 0x000fe200000006ff */
[----:B------:R-:W-:Y:S01]  /*1090*/  FADD.FTZ R39, R38, R39 ;  /* 0x0000002726277221 */ /* 0x000fe20000010000 */
[C---:B------:R-:W-:Y:S01]  /*10a0*/  SHF.L.U32 R46, R35.reuse, 0x10, RZ ;  /* 0x00000010232e7819 */ /* 0x040fe200000006ff */
[----:B------:R-:W-:Y:S01]  /*10b0*/  FADD.FTZ R36, R36, R37 ;  /* 0x0000002524247221 */ /* 0x000fe20000010000 */
[----:B------:R-:W-:-:S02]  /*10c0*/  PRMT R38, R35, 0x7632, R38 ;  /* 0x0000763223267816 */ /* 0x000fc40000000026 */
[----:B------:R-:W-:Y:S01]  /*10d0*/  PRMT R48, R43, 0x7632, R48 ;  /* 0x000076322b307816 */ /* 0x000fe20000000030 */
[----:B------:R-:W-:Y:S01]  /*10e0*/  FADD.FTZ R49, R49, R46 ;  /* 0x0000002e31317221 */ /* 0x000fe20000010000 */
[----:B------:R-:W-:Y:S01]  /*10f0*/  PRMT R37, R34, 0x7632, R37 ;  /* 0x0000763222257816 */ /* 0x000fe20000000025 */
[----:B------:R-:W-:Y:S01]  /*1100*/  IMAD.U32 R55, R38, 0x10000, RZ ;  /* 0x0001000026377824 */ /* 0x000fe200078e00ff */
[----:B------:R-:W-:Y:S01]  /*1110*/  PRMT R47, R42, 0x7632, R47 ;  /* 0x000076322a2f7816 */ /* 0x000fe2000000002f */
[----:B------:R-:W-:Y:S01]  /*1120*/  IMAD.U32 R43, R34, 0x10000, RZ ;  /* 0x00010000222b7824 */ /* 0x000fe200078e00ff */
[----:B------:R-:W-:Y:S02]  /*1130*/  SHF.L.U32 R46, R37, 0x10, RZ ;  /* 0x00000010252e7819 */ /* 0x000fe400000006ff */
[----:B------:R-:W-:Y:S01]  /*1140*/  SHF.L.U32 R48, R48, 0x10, RZ ;  /* 0x0000001030307819 */ /* 0x000fe200000006ff */
[----:B------:R-:W-:Y:S01]  /*1150*/  IMAD.U32 R47, R47, 0x10000, RZ ;  /* 0x000100002f2f7824 */ /* 0x000fe200078e00ff */
[----:B------:R-:W-:-:S02]  /*1160*/  SHF.L.U32 R37, R28, 0x10, RZ ;  /* 0x000000101c257819 */ /* 0x000fc400000006ff */
[----:B------:R-:W-:Y:S01]  /*1170*/  SHF.L.U32 R38, R29, 0x10, RZ ;  /* 0x000000101d267819 */ /* 0x000fe200000006ff */
[----:B------:R-:W-:Y:S01]  /*1180*/  FADD.FTZ R48, R48, R55 ;  /* 0x0000003730307221 */ /* 0x000fe20000010000 */
[----:B------:R-:W-:Y:S01]  /*1190*/  SHF.L.U32 R42, R42, 0x10, RZ ;  /* 0x000000102a2a7819 */ /* 0x000fe200000006ff */
[----:B------:R-:W-:Y:S01]  /*11a0*/  FADD.FTZ R52, R40, R37 ;  /* 0x0000002528347221 */ /* 0x000fe20000010000 */
[----:B------:R-:W-:Y:S01]  /*11b0*/  SHF.L.U32 R37, R72, 0x10, RZ ;  /* 0x0000001048257819 */ /* 0x000fe200000006ff */
[----:B------:R-:W-:Y:S01]  /*11c0*/  FADD.FTZ R55, R41, R38 ;  /* 0x0000002629377221 */ /* 0x000fe20000010000 */
[----:B------:R-:W-:Y:S01]  /*11d0*/  SHF.L.U32 R38, R31, 0x10, RZ ;  /* 0x000000101f267819 */ /* 0x000fe200000006ff */
[----:B------:R-:W-:Y:S01]  /*11e0*/  FADD.FTZ R42, R42, R43 ;  /* 0x0000002b2a2a7221 */ /* 0x000fe20000010000 */
[----:B------:R-:W-:Y:S01]  /*11f0*/  SHF.L.U32 R76, R51, 0x10, RZ ;  /* 0x00000010334c7819 */ /* 0x000fe200000006ff */
[----:B------:R-:W-:Y:S01]  /*1200*/  IMAD.U32 R43, R30, 0x10000, RZ ;  /* 0x000100001e2b7824 */ /* 0x000fe200078e00ff */
[----:B------:R-:W-:Y:S01]  /*1210*/  SHF.L.U32 R83, R50, 0x10, RZ ;  /* 0x0000001032537819 */ /* 0x000fe200000006ff */
[----:B------:R-:W-:Y:S01]  /*1220*/  FADD.FTZ R46, R47, R46 ;  /* 0x0000002e2f2e7221 */ /* 0x000fe20000010000 */
[----:B------:R-:W-:Y:S01]  /*1230*/  FADD.FTZ R81, R49, R38 ;  /* 0x0000002631517221 */ /* 0x000fe20000010000 */
        /* <DEDUP_REMOVED lines=8> */
[----:B------:R-:W-:Y:S01]  /*12c0*/  F2FP.BF16.F32.PACK_AB R36, R83, R52 ;  /* 0x000000345324723e */ /* 0x000fe200000010ff */
[----:B------:R-:W-:Y:S06]  /*12d0*/  BRA `(.L_x_42) ;  /* 0x00000004004c7947 */ /* 0x000fec0003800000 */
.L_x_41:
[C---:B-----5:R-:W-:Y:S01]  /*12e0*/  PRMT R47, R41.reuse, 0x7632, R47 ;  /* 0x00007632292f7816 */ /* 0x060fe2000000002f */
[----:B------:R-:W-:Y:S01]  /*12f0*/  IMAD.U32 R37, R32, 0x10000, RZ ;  /* 0x0001000020257824 */ /* 0x000fe200078e00ff */
[----:B------:R-:W-:Y:S02]  /*1300*/  PRMT R48, R42, 0x7632, R48 ;  /* 0x000076322a307816 */ /* 0x000fe40000000030 */
[C---:B------:R-:W-:Y:S01]  /*1310*/  PRMT R46, R40.reuse, 0x7632, R46 ;  /* 0x00007632282e7816 */ /* 0x040fe2000000002e */
[----:B------:R-:W-:Y:S01]  /*1320*/  IMAD.U32 R40, R40, 0x10000, RZ ;  /* 0x0001000028287824 */ /* 0x000fe200078e00ff */
[----:B------:R-:W-:Y:S01]  /*1330*/  SHF.L.U32 R41, R41, 0x10, RZ ;  /* 0x0000001029297819 */ /* 0x000fe200000006ff */
[----:B------:R-:W-:Y:S01]  /*1340*/  IMAD.U32 R76, R47, 0x10000, RZ ;  /* 0x000100002f4c7824 */ /* 0x000fe200078e00ff */
[----:B------:R-:W-:Y:S01]  /*1350*/  SHF.L.U32 R42, R42, 0x10, RZ ;  /* 0x000000102a2a7819 */ /* 0x000fe200000006ff */
[----:B------:R-:W-:Y:S01]  /*1360*/  FADD.FTZ R52, R40, R37 ;  /* 0x0000002528347221 */ /* 0x000fe20000010000 */
[----:B------:R-:W-:-:S02]  /*1370*/  SHF.L.U32 R36, R33, 0x10, RZ ;  /* 0x0000001021247819 */ /* 0x000fc400000006ff */
[----:B------:R-:W-:Y:S02]  /*1380*/  SHF.L.U32 R39, R34, 0x10, RZ ;  /* 0x0000001022277819 */ /* 0x000fe400000006ff */
[----:B------:R-:W-:Y:S01]  /*1390*/  PRMT R49, R43, 0x7632, R49 ;  /* 0x000076322b317816 */ /* 0x000fe20000000031 */
[--C-:B------:R-:W-:Y:S01]  /*13a0*/  FADD.FTZ R55, R41, R36.reuse ;  /* 0x0000002429377221 */ /* 0x100fe20000010000 */
[----:B------:R-:W-:Y:S01]  /*13b0*/  PRMT R36, R32, 0x7632, R36 ;  /* 0x0000763220247816 */ /* 0x000fe20000000024 */
[----:B------:R-:W-:Y:S01]  /*13c0*/  FADD.FTZ R54, R42, R39 ;  /* 0x000000272a367221 */ /* 0x000fe20000010000 */
[----:B------:R-:W-:Y:S01]  /*13d0*/  PRMT R37, R33, 0x7632, R37 ;  /* 0x0000763221257816 */ /* 0x000fe20000000025 */
[----:B------:R-:W-:Y:S01]  /*13e0*/  IMAD.U32 R43, R43, 0x10000, RZ ;  /* 0x000100002b2b7824 */ /* 0x000fe200078e00ff */
[----:B------:R-:W-:Y:S01]  /*13f0*/  PRMT R38, R34, 0x7632, R38 ;  /* 0x0000763222267816 */ /* 0x000fe20000000026 */
[----:B------:R-:W-:Y:S01]  /*1400*/  IMAD.U32 R36, R36, 0x10000, RZ ;  /* 0x0001000024247824 */ /* 0x000fe200078e00ff */
[----:B------:R-:W-:-:S02]  /*1410*/  PRMT R39, R35, 0x7632, R39 ;  /* 0x0000763223277816 */ /* 0x000fc40000000027 */
[----:B------:R-:W-:Y:S02]  /*1420*/  SHF.L.U32 R40, R35, 0x10, RZ ;  /* 0x0000001023287819 */ /* 0x000fe400000006ff */
[----:B------:R-:W-:Y:S01]  /*1430*/  SHF.L.U32 R83, R46, 0x10, RZ ;  /* 0x000000102e537819 */ /* 0x000fe200000006ff */
[----:B------:R-:W-:Y:S01]  /*1440*/  IMAD.U32 R39, R39, 0x10000, RZ ;  /* 0x0001000027277824 */ /* 0x000fe200078e00ff */
        /* <DEDUP_REMOVED lines=14> */
.L_x_40:
[----:B------:R-:W-:Y:S05]  /*1530*/  @!P2 BRA `(.L_x_43) ;  /* 0x000000000084a947 */ /* 0x000fea0003800000 */
[----:B-----5:R-:W-:Y:S01]  /*1540*/  PRMT R36, R40, 0x7632, R36 ;  /* 0x0000763228247816 */ /* 0x020fe20000000024 */
[----:B------:R-:W-:Y:S01]  /*1550*/  IMAD.U32 R54, R42, 0x10000, RZ ;  /* 0x000100002a367824 */ /* 0x000fe200078e00ff */
[----:B------:R-:W-:Y:S01]  /*1560*/  SHF.L.U32 R40, R40, 0x10, RZ ;  /* 0x0000001028287819 */ /* 0x000fe200000006ff */
        /* <DEDUP_REMOVED lines=10> */
[C---:B------:R-:W-:Y:S01]  /*1610*/  PRMT R46, R43.reuse, 0x7632, R46 ;  /* 0x000076322b2e7816 */ /* 0x040fe2000000002e */
[----:B------:R-:W-:Y:S01]  /*1620*/  FADD.FTZ R76, R38, R51 ;  /* 0x00000033264c7221 */ /* 0x000fe20000010000 */
[----:B------:R-:W-:Y:S01]  /*1630*/  SHF.L.U32 R43, R43, 0x10, RZ ;  /* 0x000000102b2b7819 */ /* 0x000fe200000006ff */
[----:B------:R-:W-:Y:S01]  /*1640*/  FADD.FTZ R55, R41, R42 ;  /* 0x0000002a29377221 */ /* 0x000fe20000010000 */
[----:B------:R-:W-:Y:S01]  /*1650*/  SHF.L.U32 R83, R50, 0x10, RZ ;  /* 0x0000001032537819 */ /* 0x000fe200000006ff */
[----:B------:R-:W-:Y:S01]  /*1660*/  IMAD.U32 R42, R31, 0x10000, RZ ;  /* 0x000100001f2a7824 */ /* 0x000fe200078e00ff */
[----:B------:R-:W-:Y:S02]  /*1670*/  SHF.L.U32 R40, R53, 0x10, RZ ;  /* 0x0000001035287819 */ /* 0x000fe400000006ff */
        /* <DEDUP_REMOVED lines=13> */
.L_x_43:
[----:B-----5:R-:W-:Y:S01]  /*1750*/  PRMT R83, R40, 0x7632, R83 ;  /* 0x0000763228537816 */ /* 0x020fe20000000053 */
[----:B------:R-:W-:Y:S01]  /*1760*/  IMAD.U32 R55, R41, 0x10000, RZ ;  /* 0x0001000029377824 */ /* 0x000fe200078e00ff */
[----:B------:R-:W-:Y:S02]  /*1770*/  PRMT R72, R43, 0x7632, R72 ;  /* 0x000076322b487816 */ /* 0x000fe40000000048 */
[----:B------:R-:W-:Y:S01]  /*1780*/  PRMT R76, R41, 0x7632, R76 ;  /* 0x00007632294c7816 */ /* 0x000fe2000000004c */
[----:B------:R-:W-:Y:S01]  /*1790*/  IMAD.U32 R83, R83, 0x10000, RZ ;  /* 0x0001000053537824 */ /* 0x000fe200078e00ff */
[----:B------:R-:W-:Y:S01]  /*17a0*/  PRMT R73, R42, 0x7632, R73 ;  /* 0x000076322a497816 */ /* 0x000fe20000000049 */
[----:B------:R-:W-:Y:S01]  /*17b0*/  IMAD.U32 R72, R72, 0x10000, RZ ;  /* 0x0001000048487824 */ /* 0x000fe200078e00ff */
[----:B------:R-:W-:Y:S02]  /*17c0*/  SHF.L.U32 R52, R40, 0x10, RZ ;  /* 0x0000001028347819 */ /* 0x000fe400000006ff */
[----:B------:R-:W-:-:S02]  /*17d0*/  SHF.L.U32 R54, R42, 0x10, RZ ;  /* 0x000000102a367819 */ /* 0x000fc400000006ff */
[----:B------:R-:W-:Y:S02]  /*17e0*/  SHF.L.U32 R81, R43, 0x10, RZ ;  /* 0x000000102b517819 */ /* 0x000fe400000006ff */
[----:B------:R-:W-:Y:S02]  /*17f0*/  SHF.L.U32 R76, R76, 0x10, RZ ;  /* 0x000000104c4c7819 */ /* 0x000fe400000006ff */
[----:B------:R-:W-:-:S07]  /*1800*/  SHF.L.U32 R73, R73, 0x10, RZ ;  /* 0x0000001049497819 */ /* 0x000fce00000006ff */
.L_x_42:
[----:B------:R-:W0:Y:S01]  /*1810*/  @P1 LDC.64 R40, c[0x0][0x398] ;  /* 0x0000e600ff281b82 */ /* 0x000e220000000a00 */
[----:B------:R-:W-:-:S07]  /*1820*/  IADD3 R53, PT, PT, R77, 0x20, RZ ;  /* 0x000000204d357810 */ /* 0x000fce0007ffe0ff */
[----:B------:R-:W1:Y:S08]  /*1830*/  @P0 LDC.64 R46, c[0x0][0x3a8] ;  /* 0x0000ea00ff2e0b82 */ /* 0x000e700000000a00 */
[----:B------:R-:W2:Y:S01]  /*1840*/  @P2 LDC.64 R42, c[0x0][0x3a0] ;  /* 0x0000e800ff2a2b82 */ /* 0x000ea20000000a00 */
[----:B0-----:R-:W-:-:S04]  /*1850*/  @P1 IMAD.WIDE.U32 R48, R53, 0x10, R40 ;  /* 0x0000001035301825 */ /* 0x001fc800078e0028 */
[----:B------:R-:W-:-:S04]  /*1860*/  IMAD.WIDE.U32 R40, R53, 0x10, R44 ;  /* 0x0000001035287825 */ /* 0x000fc800078e002c */
[----:B-1----:R-:W-:-:S05]  /*1870*/  @P0 IMAD.WIDE.U32 R46, R77, 0x10, R46 ;  /* 0x000000104d2e0825 */ /* 0x002fca00078e002e */
[----:B------:R0:W-:Y:S01]  /*1880*/  @P0 STG.E.128 desc[UR6][R46.64], R36 ;  /* 0x000000242e000986 */ /* 0x0001e2000c101d06 */
[----:B--2---:R-:W-:-:S03]  /*1890*/  @P2 IMAD.WIDE.U32 R50, R53, 0x10, R42 ;  /* 0x0000001035322825 */ /* 0x004fc600078e002a */
[----:B------:R0:W5:Y:S04]  /*18a0*/  @P1 LDG.E.128 R32, desc[UR6][R48.64] ;  /* 0x0000000630201981 */ /* 0x000168000c1e1d00 */
[----:B------:R0:W5:Y:S04]  /*18b0*/  @P2 LDG.E.128 R28, desc[UR6][R50.64] ;  /* 0x00000006321c2981 */ /* 0x000168000c1e1d00 */
[----:B------:R-:W5:Y:S01]  /*18c0*/  LDG.E.128 R40, desc[UR6][R40.64] ;  /* 0x0000000628287981 */ /* 0x000f62000c1e1d00 */
        /* <DEDUP_REMOVED lines=10> */
[C---:B------:R-:W-:Y:S01]  /*1970*/  PRMT R44, R42.reuse, 0x7632, R44 ;  /* 0x000076322a2c7816 */ /* 0x040fe2000000002c */
[----:B------:R-:W-:Y:S01]  /*1980*/  IMAD.U32 R47, R41, 0x10000, RZ ;  /* 0x00010000292f7824 */ /* 0x000fe200078e00ff */
[----:B------:R-:W-:Y:S02]  /*1990*/  SHF.L.U32 R45, R42, 0x10, RZ ;  /* 0x000000102a2d7819 */ /* 0x000fe400000006ff */
[C---:B------:R-:W-:Y:S02]  /*19a0*/  PRMT R49, R40.reuse, 0x7632, R49 ;  /* 0x0000763228317816 */ /* 0x040fe40000000031 */
[----:B------:R-:W-:Y:S02]  /*19b0*/  PRMT R42, R43, 0x7632, R42 ;  /* 0x000076322b2a7816 */ /* 0x000fe4000000002a */
[----:B------:R-:W-:Y:S01]  /*19c0*/  PRMT R80, R41, 0x7632, R80 ;  /* 0x0000763229507816 */ /* 0x000fe20000000050 */
[----:B------:R-:W-:Y:S01]  /*19d0*/  IMAD.U32 R49, R49, 0x10000, RZ ;  /* 0x0001000031317824 */ /* 0x000fe200078e00ff */
[----:B------:R-:W-:Y:S01]  /*19e0*/  SHF.L.U32 R48, R40, 0x10, RZ ;  /* 0x0000001028307819 */ /* 0x000fe200000006ff */
[----:B------:R-:W-:Y:S01]  /*19f0*/  IMAD.U32 R42, R42, 0x10000, RZ ;  /* 0x000100002a2a7824 */ /* 0x000fe200078e00ff */
[----:B------:R-:W-:-:S02]  /*1a00*/  SHF.L.U32 R43, R43, 0x10, RZ ;  /* 0x000000102b2b7819 */ /* 0x000fc400000006ff */
[----:B------:R-:W-:Y:S02]  /*1a10*/  SHF.L.U32 R80, R80, 0x10, RZ ;  /* 0x0000001050507819 */ /* 0x000fe400000006ff */
[----:B------:R-:W-:Y:S01]  /*1a20*/  SHF.L.U32 R44, R44, 0x10, RZ ;  /* 0x000000102c2c7819 */ /* 0x000fe200000006ff */
[----:B------:R-:W-:Y:S06]  /*1a30*/  BRA `(.L_x_46) ;  /* 0x0000000800047947 */ /* 0x000fec0003800000 */
.L_x_45:
[----:B------:R-:W-:Y:S01]  /*1a40*/  PRMT R36, R40, 0x7632, R36 ;  /* 0x0000763228247816 */ /* 0x000fe20000000024 */
[----:B------:R-:W-:Y:S01]  /*1a50*/  IMAD.U32 R45, R42, 0x10000, RZ ;  /* 0x000100002a2d7824 */ /* 0x000fe200078e00ff */
[----:B------:R-:W-:Y:S01]  /*1a60*/  SHF.L.U32 R40, R40, 0x10, RZ ;  /* 0x0000001028287819 */ /* 0x000fe200000006ff */
[----:B------:R-:W-:Y:S01]  /*1a70*/  IMAD.U32 R49, R49, 0x10000, RZ ;  /* 0x0001000031317824 */ /* 0x000fe200078e00ff */
[----:B------:R-:W-:Y:S01]  /*1a80*/  SHF.L.U32 R37, R28, 0x10, RZ ;  /* 0x000000101c257819 */ /* 0x000fe200000006ff */
[----:B------:R-:W-:Y:S01]  /*1a90*/  IMAD.U32 R74, R30, 0x10000, RZ ;  /* 0x000100001e4a7824 */ /* 0x000fe200078e00ff */
[----:B------:R-:W-:Y:S02]  /*1aa0*/  PRMT R38, R41, 0x7632, R38 ;  /* 0x0000763229267816 */ /* 0x000fe40000000026 */
[----:B------:R-:W-:Y:S01]  /*1ab0*/  PRMT R51, R43, 0x7632, R51 ;  /* 0x000076322b337816 */ /* 0x000fe20000000033 */
[----:B------:R-:W-:Y:S01]  /*1ac0*/  FADD.FTZ R48, R37, R40 ;  /* 0x0000002825307221 */ /* 0x000fe20000010000 */
[----:B------:R-:W-:Y:S01]  /*1ad0*/  PRMT R39, R42, 0x7632, R39 ;  /* 0x000076322a277816 */ /* 0x000fe20000000027 */
[----:B------:R-:W-:Y:S01]  /*1ae0*/  IMAD.U32 R38, R38, 0x10000, RZ ;  /* 0x0001000026267824 */ /* 0x000fe200078e00ff */
        /* <DEDUP_REMOVED lines=9> */
[----:B------:R-:W-:Y:S01]  /*1b80*/  SHF.L.U32 R50, R50, 0x10, RZ ;  /* 0x0000001032327819 */ /* 0x000fe200000006ff */
[----:B------:R-:W-:Y:S01]  /*1b90*/  FADD.FTZ R42, R51, R44 ;  /* 0x0000002c332a7221 */ /* 0x000fe20000010000 */
[----:B------:R-:W-:Y:S01]  /*1ba0*/  SHF.L.U32 R46, R46, 0x10, RZ ;  /* 0x000000102e2e7819 */ /* 0x000fe200000006ff */
[----:B------:R-:W-:Y:S01]  /*1bb0*/  FADD.FTZ R43, R40, R43 ;  /* 0x0000002b282b7221 */ /* 0x000fe20000010000 */
[----:B------:R-:W-:Y:S02]  /*1bc0*/  SHF.L.U32 R39, R39, 0x10, RZ ;  /* 0x0000001027277819 */ /* 0x000fe400000006ff */
[----:B------:R-:W-:-:S03]  /*1bd0*/  SHF.L.U32 R37, R36, 0x10, RZ ;  /* 0x0000001024257819 */ /* 0x000fc600000006ff */
[----:B------:R-:W-:Y:S01]  /*1be0*/  FADD.FTZ R44, R39, R46 ;  /* 0x0000002e272c7221 */ /* 0x000fe20000010000 */
[----:B------:R-:W-:Y:S01]  /*1bf0*/  F2FP.BF16.F32.PACK_AB R39, R42, R43 ;  /* 0x0000002b2a27723e */ /* 0x000fe200000010ff */
[----:B------:R-:W-:Y:S01]  /*1c00*/  FADD.FTZ R49, R37, R50 ;  /* 0x0000003225317221 */ /* 0x000fe20000010000 */
[----:B------:R-:W-:Y:S02]  /*1c10*/  F2FP.BF16.F32.PACK_AB R37, R80, R47 ;  /* 0x0000002f5025723e */ /* 0x000fe400000010ff */
[----:B------:R-:W-:Y:S02]  /*1c20*/  F2FP.BF16.F32.PACK_AB R38, R44, R45 ;  /* 0x0000002d2c26723e */ /* 0x000fe400000010ff */
[----:B------:R-:W-:Y:S01]  /*1c30*/  F2FP.BF16.F32.PACK_AB R36, R49, R48 ;  /* 0x000000303124723e */ /* 0x000fe200000010ff */
[----:B------:R-:W-:Y:S06]  /*1c40*/  BRA `(.L_x_46) ;  /* 0x0000000400807947 */ /* 0x000fec0003800000 */
.L_x_44:
[----:B------:R-:W-:-:S04]  /*1c50*/  UISETP.NE.U32.AND UP0, UPT, UR10, URZ, UPT ;  /* 0x000000ff0a00728c */ /* 0x000fc8000bf05070 */
[----:B------:R-:W-:-:S09]  /*1c60*/  UISETP.NE.AND.EX UP0, UPT, UR11, URZ, UPT, UP0 ;  /* 0x000000ff0b00728c */ /* 0x000fd2000bf05300 */
[----:B------:R-:W-:Y:S05]  /*1c70*/  BRA.U UP0, `(.L_x_47) ;  /* 0x0000000100947547 */ /* 0x000fea000b800000 */
[C---:B-----5:R-:W-:Y:S01]  /*1c80*/  PRMT R44, R40.reuse, 0x7632, R44 ;  /* 0x00007632282c7816 */ /* 0x060fe2000000002c */
[----:B------:R-:W-:Y:S01]  /*1c90*/  IMAD.U32 R36, R33, 0x10000, RZ ;  /* 0x0001000021247824 */ /* 0x000fe200078e00ff */
[----:B------:R-:W-:Y:S02]  /*1ca0*/  SHF.L.U32 R40, R40, 0x10, RZ ;  /* 0x0000001028287819 */ /* 0x000fe400000006ff */
[C---:B------:R-:W-:Y:S01]  /*1cb0*/  PRMT R46, R41.reuse, 0x7632, R46 ;  /* 0x00007632292e7816 */ /* 0x040fe2000000002e */
[----:B------:R-:W-:Y:S01]  /*1cc0*/  IMAD.U32 R41, R41, 0x10000, RZ ;  /* 0x0001000029297824 */ /* 0x000fe200078e00ff */
[----:B------:R-:W-:Y:S02]  /*1cd0*/  SHF.L.U32 R37, R32, 0x10, RZ ;  /* 0x0000001020257819 */ /* 0x000fe400000006ff */
[----:B------:R-:W-:Y:S01]  /*1ce0*/  PRMT R50, R42, 0x7632, R50 ;  /* 0x000076322a327816 */ /* 0x000fe20000000032 */
[----:B------:R-:W-:Y:S01]  /*1cf0*/  FADD.FTZ R47, R36, R41 ;  /* 0x00000029242f7221 */ /* 0x000fe20000010000 */
[----:B------:R-:W-:Y:S01]  /*1d00*/  SHF.L.U32 R42, R42, 0x10, RZ ;  /* 0x000000102a2a7819 */ /* 0x000fe200000006ff */
[----:B------:R-:W-:Y:S01]  /*1d10*/  FADD.FTZ R48, R37, R40 ;  /* 0x0000002825307221 */ /* 0x000fe20000010000 */
[----:B------:R-:W-:Y:S01]  /*1d20*/  SHF.L.U32 R45, R34, 0x10, RZ ;  /* 0x00000010222d7819 */ /* 0x000fe200000006ff */
[----:B------:R-:W-:Y:S01]  /*1d30*/  IMAD.U32 R40, R35, 0x10000, RZ ;  /* 0x0001000023287824 */ /* 0x000fe200078e00ff */
[----:B------:R-:W-:Y:S01]  /*1d40*/  PRMT R51, R43, 0x7632, R51 ;  /* 0x000076322b337816 */ /* 0x000fe20000000033 */
[----:B------:R-:W-:Y:S01]  /*1d50*/  IMAD.U32 R41, R50, 0x10000, RZ ;  /* 0x0001000032297824 */ /* 0x000fe200078e00ff */
[----:B------:R-:W-:Y:S01]  /*1d60*/  PRMT R36, R32, 0x7632, R36 ;  /* 0x0000763220247816 */ /* 0x000fe20000000024 */
[----:B------:R-:W-:Y:S01]  /*1d70*/  FADD.FTZ R45, R45, R42 ;  /* 0x0000002a2d2d7221 */ /* 0x000fe20000010000 */
[----:B------:R-:W-:-:S02]  /*1d80*/  PRMT R37, R33, 0x7632, R37 ;  /* 0x0000763221257816 */ /* 0x000fc40000000025 */
[----:B------:R-:W-:Y:S02]  /*1d90*/  PRMT R38, R34, 0x7632, R38 ;  /* 0x0000763222267816 */ /* 0x000fe40000000026 */
[----:B------:R-:W-:Y:S02]  /*1da0*/  PRMT R39, R35, 0x7632, R39 ;  /* 0x0000763223277816 */ /* 0x000fe40000000027 */
[----:B------:R-:W-:Y:S01]  /*1db0*/  SHF.L.U32 R43, R43, 0x10, RZ ;  /* 0x000000102b2b7819 */ /* 0x000fe200000006ff */
[----:B------:R-:W-:Y:S01]  /*1dc0*/  IMAD.U32 R38, R38, 0x10000, RZ ;  /* 0x0001000026267824 */ /* 0x000fe200078e00ff */
[----:B------:R-:W-:Y:S02]  /*1dd0*/  SHF.L.U32 R49, R44, 0x10, RZ ;  /* 0x000000102c317819 */ /* 0x000fe400000006ff */
        /* <DEDUP_REMOVED lines=15> */
.L_x_47:
[C---:B-----5:R-:W-:Y:S01]  /*1ed0*/  PRMT R37, R40.reuse, 0x7632, R37 ;  /* 0x0000763228257816 */ /* 0x060fe20000000025 */
[----:B------:R-:W-:Y:S01]  /*1ee0*/  IMAD.U32 R40, R40, 0x10000, RZ ;  /* 0x0001000028287824 */ /* 0x000fe200078e00ff */
[C---:B------:R-:W-:Y:S01]  /*1ef0*/  PRMT R36, R32.reuse, 0x7632, R36 ;  /* 0x0000763220247816 */ /* 0x040fe20000000024 */
[----:B------:R-:W-:Y:S01]  /*1f00*/  IMAD.U32 R38, R33, 0x10000, RZ ;  /* 0x0001000021267824 */ /* 0x000fe200078e00ff */
[----:B------:R-:W-:Y:S01]  /*1f10*/  PRMT R44, R41, 0x7632, R44 ;  /* 0x00007632292c7816 */ /* 0x000fe2000000002c */
[----:B------:R-:W-:Y:S01]  /*1f20*/  IMAD.U32 R37, R37, 0x10000, RZ ;  /* 0x0001000025257824 */ /* 0x000fe200078e00ff */
[----:B------:R-:W-:Y:S02]  /*1f30*/  SHF.L.U32 R41, R41, 0x10, RZ ;  /* 0x0000001029297819 */ /* 0x000fe400000006ff */
[----:B------:R-:W-:Y:S02]  /*1f40*/  SHF.L.U32 R39, R32, 0x10, RZ ;  /* 0x0000001020277819 */ /* 0x000fe400000006ff */
[----:B------:R-:W-:Y:S01]  /*1f50*/  SHF.L.U32 R36, R36, 0x10, RZ ;  /* 0x0000001024247819 */ /* 0x000fe200000006ff */
[----:B------:R-:W-:Y:S01]  /*1f60*/  FADD.FTZ R41, R38, R41 ;  /* 0x0000002926297221 */ /* 0x000fe20000010000 */
[----:B------:R-:W-:Y:S01]  /*1f70*/  PRMT R46, R43, 0x7632, R46 ;  /* 0x000076322b2e7816 */ /* 0x000fe2000000002e */
[----:B------:R-:W-:Y:S01]  /*1f80*/  FADD.FTZ R39, R39, R40 ;  /* 0x0000002827277221 */ /* 0x000fe20000010000 */
[----:B------:R-:W-:Y:S01]  /*1f90*/  SHF.L.U32 R47, R43, 0x10, RZ ;  /* 0x000000102b2f7819 */ /* 0x000fe200000006ff */
[----:B------:R-:W-:Y:S01]  /*1fa0*/  FADD.FTZ R49, R37, R36 ;  /* 0x0000002425317221 */ /* 0x000fe20000010000 */
[C---:B------:R-:W-:Y:S01]  /*1fb0*/  PRMT R45, R42.reuse, 0x7632, R45 ;  /* 0x000076322a2d7816 */ /* 0x040fe2000000002d */
[----:B------:R-:W-:Y:S01]  /*1fc0*/  IMAD.U32 R42, R42, 0x10000, RZ ;  /* 0x000100002a2a7824 */ /* 0x000fe200078e00ff */
[----:B------:R-:W-:-:S02]  /*1fd0*/  SHF.L.U32 R48, R28, 0x10, RZ ;  /* 0x000000101c307819 */ /* 0x000fc400000006ff */
[----:B------:R-:W-:Y:S02]  /*1fe0*/  SHF.L.U32 R43, R34, 0x10, RZ ;  /* 0x00000010222b7819 */ /* 0x000fe400000006ff */
[----:B------:R-:W-:Y:S01]  /*1ff0*/  PRMT R36, R33, 0x7632, R36 ;  /* 0x0000763221247816 */ /* 0x000fe20000000024 */
[----:B------:R-:W-:Y:S01]  /*2000*/  FADD.FTZ R48, R48, R39 ;  /* 0x0000002730307221 */ /* 0x000fe20000010000 */
[----:B------:R-:W-:Y:S01]  /*2010*/  PRMT R37, R34, 0x7632, R37 ;  /* 0x0000763222257816 */ /* 0x000fe20000000025 */
[----:B------:R-:W-:Y:S01]  /*2020*/  FADD.FTZ R42, R43, R42 ;  /* 0x0000002a2b2a7221 */ /* 0x000fe20000010000 */
[C---:B------:R-:W-:Y:S01]  /*2030*/  PRMT R38, R35.reuse, 0x7632, R38 ;  /* 0x0000763223267816 */ /* 0x040fe20000000026 */
[----:B------:R-:W-:Y:S01]  /*2040*/  IMAD.U32 R43, R30, 0x10000, RZ ;  /* 0x000100001e2b7824 */ /* 0x000fe200078e00ff */
[----:B------:R-:W-:Y:S02]  /*2050*/  SHF.L.U32 R40, R35, 0x10, RZ ;  /* 0x0000001023287819 */ /* 0x000fe400000006ff */
[----:B------:R-:W-:Y:S01]  /*2060*/  SHF.L.U32 R39, R44, 0x10, RZ ;  /* 0x000000102c277819 */ /* 0x000fe200000006ff */
        /* <DEDUP_REMOVED lines=9> */
[----:B------:R-:W-:Y:S01]  /*2100*/  FADD.FTZ R44, R44, R37 ;  /* 0x000000252c2c7221 */ /* 0x000fe20000010000 */
[----:B------:R-:W-:Y:S01]  /*2110*/  FADD.FTZ R42, R51, R38 ;  /* 0x00000026332a7221 */ /* 0x000fe20000010000 */
[----:B------:R-:W-:Y:S01]  /*2120*/  PRMT R36, R28, 0x7632, R36 ;  /* 0x000076321c247816 */ /* 0x000fe20000000024 */
[----:B------:R-:W-:Y:S01]  /*2130*/  FADD.FTZ R47, R40, R41 ;  /* 0x00000029282f7221 */ /* 0x000fe20000010000 */
[----:B------:R-:W-:-:S02]  /*2140*/  PRMT R39, R31, 0x7632, R39 ;  /* 0x000076321f277816 */ /* 0x000fc40000000027 */
[----:B------:R-:W-:Y:S02]  /*2150*/  PRMT R38, R30, 0x7632, R38 ;  /* 0x000076321e267816 */ /* 0x000fe40000000026 */
[----:B------:R-:W-:Y:S02]  /*2160*/  PRMT R37, R29, 0x7632, R37 ;  /* 0x000076321d257816 */ /* 0x000fe40000000025 */
[----:B------:R-:W-:Y:S02]  /*2170*/  SHF.L.U32 R43, R31, 0x10, RZ ;  /* 0x000000101f2b7819 */ /* 0x000fe400000006ff */
[----:B------:R-:W-:Y:S01]  /*2180*/  SHF.L.U32 R41, R39, 0x10, RZ ;  /* 0x0000001027297819 */ /* 0x000fe200000006ff */
[----:B------:R-:W-:Y:S01]  /*2190*/  IMAD.U32 R39, R38, 0x10000, RZ ;  /* 0x0001000026277824 */ /* 0x000fe200078e00ff */
[----:B------:R-:W-:Y:S01]  /*21a0*/  SHF.L.U32 R37, R37, 0x10, RZ ;  /* 0x0000001025257819 */ /* 0x000fe200000006ff */
[----:B------:R-:W-:Y:S01]  /*21b0*/  FADD.FTZ R43, R43, R50 ;  /* 0x000000322b2b7221 */ /* 0x000fe20000010000 */
[----:B------:R-:W-:Y:S01]  /*21c0*/  SHF.L.U32 R36, R36, 0x10, RZ ;  /* 0x0000001024247819 */ /* 0x000fe200000006ff */
[----:B------:R-:W-:Y:S01]  /*21d0*/  FADD.FTZ R42, R42, R41 ;  /* 0x000000292a2a7221 */ /* 0x000fe20000010000 */
[----:B------:R-:W-:Y:S01]  /*21e0*/  FADD.FTZ R44, R44, R39 ;  /* 0x000000272c2c7221 */ /* 0x000fe20000010000 */
[----:B------:R-:W-:-:S02]  /*21f0*/  FADD.FTZ R80, R80, R37 ;  /* 0x0000002550507221 */ /* 0x000fc40000010000 */
[----:B------:R-:W-:Y:S01]  /*2200*/  FADD.FTZ R49, R49, R36 ;  /* 0x0000002431317221 */ /* 0x000fe20000010000 */
[----:B------:R-:W-:Y:S02]  /*2210*/  F2FP.BF16.F32.PACK_AB R39, R42, R43 ;  /* 0x0000002b2a27723e */ /* 0x000fe400000010ff */
[----:B------:R-:W-:Y:S02]  /*2220*/  F2FP.BF16.F32.PACK_AB R38, R44, R45 ;  /* 0x0000002d2c26723e */ /* 0x000fe400000010ff */
[----:B------:R-:W-:Y:S02]  /*2230*/  F2FP.BF16.F32.PACK_AB R37, R80, R47 ;  /* 0x0000002f5025723e */ /* 0x000fe400000010ff */
[----:B------:R-:W-:-:S07]  /*2240*/  F2FP.BF16.F32.PACK_AB R36, R49, R48 ;  /* 0x000000303124723e */ /* 0x000fce00000010ff */
.L_x_46:
[----:B------:R-:W-:Y:S01]  /*2250*/  FADD.FTZ R40, RZ, R52 ;  /* 0x00000034ff287221 */ /* 0x000fe20000010000 */
[----:B------:R-:W-:Y:S01]  /*2260*/  UMOV UR4, 0xffffffff ;  /* 0xffffffff00047882 */ /* 0x000fe20000000000 */
[----:B------:R-:W-:Y:S02]  /*2270*/  ISETP.NE.AND P2, PT, R0, RZ, PT ;  /* 0x000000ff0000720c */ /* 0x000fe40003f45270 */
[----:B------:R-:W-:-:S04]  /*2280*/  FADD.FTZ R40, R40, R83 ;  /* 0x0000005328287221 */ /* 0x000fc80000010000 */
[----:B------:R-:W-:-:S04]  /*2290*/  FADD.FTZ R41, R40, R55 ;  /* 0x0000003728297221 */ /* 0x000fc80000010000 */
[----:B------:R-:W-:Y:S02]  /*22a0*/  FADD.FTZ R51, R41, R76 ;  /* 0x0000004c29337221 */ /* 0x000fe40000010000 */
[----:B------:R-:W0:Y:S02]  /*22b0*/  @P0 LDC.64 R40, c[0x0][0x3a8] ;  /* 0x0000ea00ff280b82 */ /* 0x000e240000000a00 */
[----:B------:R-:W-:-:S04]  /*22c0*/  FADD.FTZ R46, R51, R54 ;  /* 0x00000036332e7221 */ /* 0x000fc80000010000 */
[----:B------:R-:W-:-:S04]  /*22d0*/  FADD.FTZ R46, R46, R73 ;  /* 0x000000492e2e7221 */ /* 0x000fc80000010000 */
[----:B------:R-:W-:-:S04]  /*22e0*/  FADD.FTZ R51, R46, R81 ;  /* 0x000000512e337221 */ /* 0x000fc80000010000 */
[----:B------:R-:W-:-:S04]  /*22f0*/  FADD.FTZ R51, R51, R72 ;  /* 0x0000004833337221 */ /* 0x000fc80000010000 */
[----:B------:R-:W-:-:S04]  /*2300*/  FADD.FTZ R46, R51, R48 ;  /* 0x00000030332e7221 */ /* 0x000fc80000010000 */
[----:B------:R-:W-:Y:S01]  /*2310*/  FADD.FTZ R46, R46, R49 ;  /* 0x000000312e2e7221 */ /* 0x000fe20000010000 */
[----:B0-----:R-:W-:-:S04]  /*2320*/  @P0 IMAD.WIDE.U32 R40, R53, 0x10, R40 ;  /* 0x0000001035280825 */ /* 0x001fc800078e0028 */
[----:B------:R-:W-:Y:S01]  /*2330*/  FADD.FTZ R51, R46, R47 ;  /* 0x0000002f2e337221 */ /* 0x000fe20000010000 */
[----:B------:R0:W-:Y:S03]  /*2340*/  @P0 STG.E.128 desc[UR6][R40.64], R36 ;  /* 0x0000002428000986 */ /* 0x0001e6000c101d06 */
[----:B------:R-:W-:-:S04]  /*2350*/  FADD.FTZ R46, R51, R80 ;  /* 0x00000050332e7221 */ /* 0x000fc80000010000 */
[----:B------:R-:W-:-:S04]  /*2360*/  FADD.FTZ R51, R46, R45 ;  /* 0x0000002d2e337221 */ /* 0x000fc80000010000 */
[----:B------:R-:W-:-:S04]  /*2370*/  FADD.FTZ R46, R51, R44 ;  /* 0x0000002c332e7221 */ /* 0x000fc80000010000 */
[----:B------:R-:W-:-:S04]  /*2380*/  FADD.FTZ R51, R46, R43 ;  /* 0x0000002b2e337221 */ /* 0x000fc80000010000 */
[----:B------:R-:W-:Y:S01]  /*2390*/  FADD.FTZ R51, R51, R42 ;  /* 0x0000002a33337221 */ /* 0x000fe20000010000 */
[----:B0-----:R-:W-:Y:S06]  /*23a0*/  BRA.DIV UR4, `(.L_x_48) ;  /* 0x0000000a04847947 */ /* 0x001fec000b800000 */
        /* <DEDUP_REMOVED lines=12> */
[C---:B------:R-:W-:Y:S01]  /*2470*/  FADD.FTZ R40, -R51.reuse, R52 ;  /* 0x0000003433287221 */ /* 0x040fe20000010100 */
[C---:B------:R-:W-:Y:S01]  /*2480*/  FADD.FTZ R41, -R51.reuse, R83 ;  /* 0x0000005333297221 */ /* 0x040fe20000010100 */
[C---:B------:R-:W-:Y:S01]  /*2490*/  FADD.FTZ R79, -R51.reuse, R55 ;  /* 0x00000037334f7221 */ /* 0x040fe20000010100 */
[----:B------:R-:W-:Y:S01]  /*24a0*/  FADD.FTZ R75, -R51, R54 ;  /* 0x00000036334b7221 */ /* 0x000fe20000010100 */
[----:B------:R-:W-:-:S04]  /*24b0*/  FFMA.FTZ R40, R40, R40, RZ ;  /* 0x0000002828287223 */ /* 0x000fc800000100ff */
[----:B------:R-:W-:Y:S01]  /*24c0*/  FFMA.FTZ R40, R41, R41, R40 ;  /* 0x0000002929287223 */ /* 0x000fe20000010028 */
[----:B------:R-:W-:-:S03]  /*24d0*/  FADD.FTZ R41, -R51, R76 ;  /* 0x0000004c33297221 */ /* 0x000fc60000010100 */
[----:B------:R-:W-:-:S04]  /*24e0*/  FFMA.FTZ R40, R79, R79, R40 ;  /* 0x0000004f4f287223 */ /* 0x000fc80000010028 */
[----:B------:R-:W-:Y:S01]  /*24f0*/  FFMA.FTZ R40, R41, R41, R40 ;  /* 0x0000002929287223 */ /* 0x000fe20000010028 */
[----:B------:R-:W-:-:S03]  /*2500*/  FADD.FTZ R41, -R51, R73 ;  /* 0x0000004933297221 */ /* 0x000fc60000010100 */
        /* <DEDUP_REMOVED lines=20> */
[----:B------:R-:W-:-:S04]  /*2650*/  FFMA.FTZ R40, R75, R75, R40 ;  /* 0x0000004b4b287223 */ /* 0x000fc80000010028 */
[----:B------:R-:W-:-:S05]  /*2660*/  FFMA.FTZ R40, R41, R41, R40 ;  /* 0x0000002929287223 */ /* 0x000fca0000010028 */
        /* <DEDUP_REMOVED lines=9> */
.L_x_61:
[----:B-1----:R-:W-:Y:S01]  /*2700*/  FADD.FTZ R79, R74, R79 ;  /* 0x0000004f4a4f7221 */ /* 0x002fe20000010000 */
[C---:B------:R-:W-:Y:S01]  /*2710*/  FMUL.FTZ R50, R51.reuse, R51 ;  /* 0x0000003333327220 */ /* 0x040fe20000410000 */
[----:B------:R-:W1:Y:S01]  /*2720*/  @!P2 LDC.64 R40, c[0x0][0x3c0] ;  /* 0x0000f000ff28ab82 */ /* 0x000e620000000a00 */
[----:B------:R-:W-:Y:S01]  /*2730*/  FSEL R112, R51, RZ, !P3 ;  /* 0x000000ff33707208 */ /* 0x000fe20005800000 */
[----:B------:R-:W-:Y:S02]  /*2740*/  FFMA.FTZ R46, R79, R46, UR8 ;  /* 0x000000084f2e7e23 */ /* 0x000fe4000801002e */
[----:B------:R-:W-:Y:S02]  /*2750*/  FSEL R79, R50, RZ, P3 ;  /* 0x000000ff324f7208 */ /* 0x000fe40001800000 */
[C---:B------:R-:W-:Y:S01]  /*2760*/  FADD.FTZ R114, -R112.reuse, R52 ;  /* 0x0000003470727221 */ /* 0x040fe20000010100 */
[----:B------:R-:W-:Y:S01]  /*2770*/  FADD.FTZ R116, -R112, R83 ;  /* 0x0000005370747221 */ /* 0x000fe20000010100 */
[----:B0-----:R-:W0:Y:S01]  /*2780*/  LDC.64 R74, c[0x0][0x428] ;  /* 0x00010a00ff4a7b82 */ /* 0x001e220000000a00 */
[----:B------:R-:W-:Y:S01]  /*2790*/  FADD.FTZ R107, R46, R79 ;  /* 0x0000004f2e6b7221 */ /* 0x000fe20000010000 */
[C---:B------:R-:W-:Y:S01]  /*27a0*/  FADD.FTZ R118, -R112.reuse, R55 ;  /* 0x0000003770767221 */ /* 0x040fe20000010100 */
[C---:B------:R-:W-:Y:S01]  /*27b0*/  FADD.FTZ R76, -R112.reuse, R76 ;  /* 0x0000004c704c7221 */ /* 0x040fe20000010100 */
[C---:B------:R-:W-:Y:S01]  /*27c0*/  FADD.FTZ R120, -R112.reuse, R54 ;  /* 0x0000003670787221 */ /* 0x040fe20000010100 */
[C---:B------:R-:W-:Y:S01]  /*27d0*/  FADD.FTZ R122, -R112.reuse, R73 ;  /* 0x00000049707a7221 */ /* 0x040fe20000010100 */
[C---:B------:R-:W-:Y:S01]  /*27e0*/  FADD.FTZ R108, -R112.reuse, R44 ;  /* 0x0000002c706c7221 */ /* 0x040fe20000010100 */
[----:B------:R-:W2:Y:S01]  /*27f0*/  MUFU.RSQ R107, R107 ;  /* 0x0000006b006b7308 */ /* 0x000ea20000001400 */
[----:B------:R-:W3:Y:S01]  /*2800*/  LDC.64 R78, c[0x0][0x430] ;  /* 0x00010c00ff4e7b82 */ /* 0x000ee20000000a00 */
[C---:B------:R-:W-:Y:S01]  /*2810*/  FADD.FTZ R52, -R112.reuse, R47 ;  /* 0x0000002f70347221 */ /* 0x040fe20000010100 */
[C---:B------:R-:W-:Y:S01]  /*2820*/  FADD.FTZ R54, -R112.reuse, R80 ;  /* 0x0000005070367221 */ /* 0x040fe20000010100 */
[C---:B------:R-:W-:Y:S01]  /*2830*/  FADD.FTZ R46, -R112.reuse, R81 ;  /* 0x00000051702e7221 */ /* 0x040fe20000010100 */
[C---:B------:R-:W-:Y:S01]  /*2840*/  FADD.FTZ R82, -R112.reuse, R72 ;  /* 0x0000004870527221 */ /* 0x040fe20000010100 */
[C---:B------:R-:W-:Y:S01]  /*2850*/  FADD.FTZ R48, -R112.reuse, R48 ;  /* 0x0000003070307221 */ /* 0x040fe20000010100 */
[C---:B------:R-:W-:Y:S01]  /*2860*/  FADD.FTZ R50, -R112.reuse, R49 ;  /* 0x0000003170327221 */ /* 0x040fe20000010100 */
[----:B------:R-:W-:Y:S01]  /*2870*/  FADD.FTZ R80, -R112, R45 ;  /* 0x0000002d70507221 */ /* 0x000fe20000010100 */
[----:B-1----:R-:W-:-:S04]  /*2880*/  @!P2 IMAD.WIDE R40, R2, 0x4, R40 ;  /* 0x000000040228a825 */ /* 0x002fc800078e0228 */
[C---:B------:R-:W-:Y:S01]  /*2890*/  FADD.FTZ R110, -R112.reuse, R43 ;  /* 0x0000002b706e7221 */ /* 0x040fe20000010100 */
[----:B------:R-:W-:Y:S01]  /*28a0*/  FADD.FTZ R112, -R112, R42 ;  /* 0x0000002a70707221 */ /* 0x000fe20000010100 */
[----:B------:R1:W-:Y:S01]  /*28b0*/  @!P2 STG.E desc[UR6][R40.64], R51 ;  /* 0x000000332800a986 */ /* 0x0003e2000c101906 */
[C---:B--2---:R-:W-:Y:S01]  /*28c0*/  FMUL.FTZ R114, R107.reuse, R114 ;  /* 0x000000726b727220 */ /* 0x044fe20000410000 */
[C---:B------:R-:W-:Y:S01]  /*28d0*/  FMUL.FTZ R116, R107.reuse, R116 ;  /* 0x000000746b747220 */ /* 0x040fe20000410000 */
[C---:B------:R-:W-:Y:S01]  /*28e0*/  FMUL.FTZ R118, R107.reuse, R118 ;  /* 0x000000766b767220 */ /* 0x040fe20000410000 */
[C---:B------:R-:W-:Y:S01]  /*28f0*/  FMUL.FTZ R44, R107.reuse, R76 ;  /* 0x0000004c6b2c7220 */ /* 0x040fe20000410000 */
[C---:B------:R-:W-:Y:S01]  /*2900*/  FMUL.FTZ R47, R107.reuse, R120 ;  /* 0x000000786b2f7220 */ /* 0x040fe20000410000 */
[----:B------:R-:W-:Y:S01]  /*2910*/  FMUL.FTZ R122, R107, R122 ;  /* 0x0000007a6b7a7220 */ /* 0x000fe20000410000 */
[----:B------:R-:W-:Y:S01]  /*2920*/  FFMA.FTZ R42, R114, R62, R61 ;  /* 0x0000003e722a7223 */ /* 0x000fe2000001003d */
[----:B------:R-:W-:Y:S01]  /*2930*/  FFMA.FTZ R43, R116, R106, R105 ;  /* 0x0000006a742b7223 */ /* 0x000fe20000010069 */
[----:B------:R-:W-:Y:S01]  /*2940*/  FFMA.FTZ R120, R44, R102, R101 ;  /* 0x000000662c787223 */ /* 0x000fe20000010065 */
[----:B-1----:R-:W-:Y:S01]  /*2950*/  FFMA.FTZ R41, R118, R60, R57 ;  /* 0x0000003c76297223 */ /* 0x002fe20000010039 */
[----:B------:R-:W-:Y:S01]  /*2960*/  FFMA.FTZ R45, R47, R56, R27 ;  /* 0x000000382f2d7223 */ /* 0x000fe2000001001b */
[----:B------:R-:W-:Y:S01]  /*2970*/  FFMA.FTZ R124, R122, R98, R97 ;  /* 0x000000627a7c7223 */ /* 0x000fe20000010061 */
[----:B------:R-:W-:Y:S01]  /*2980*/  F2FP.BF16.F32.PACK_AB R40, R43, R42 ;  /* 0x0000002a2b28723e */ /* 0x000fe200000010ff */
[C---:B------:R-:W-:Y:S01]  /*2990*/  FMUL.FTZ R82, R107.reuse, R82 ;  /* 0x000000526b527220 */ /* 0x040fe20000410000 */
[----:B------:R-:W-:Y:S01]  /*29a0*/  F2FP.BF16.F32.PACK_AB R41, R120, R41 ;  /* 0x000000297829723e */ /* 0x000fe200000010ff */
[----:B------:R-:W-:Y:S01]  /*29b0*/  FMUL.FTZ R120, R107, R46 ;  /* 0x0000002e6b787220 */ /* 0x000fe20000410000 */
[----:B------:R-:W-:Y:S01]  /*29c0*/  F2FP.BF16.F32.PACK_AB R42, R124, R45 ;  /* 0x0000002d7c2a723e */ /* 0x000fe200000010ff */
[----:B------:R-:W-:Y:S01]  /*29d0*/  FFMA.FTZ R45, R118, R58, R9 ;  /* 0x0000003a762d7223 */ /* 0x000fe20000010009 */
[----:B------:R-:W-:Y:S01]  /*29e0*/  FFMA.FTZ R44, R44, R100, R99 ;  /* 0x000000642c2c7223 */ /* 0x000fe20000010063 */
[----:B------:R-:W-:Y:S01]  /*29f0*/  FFMA.FTZ R114, R114, R59, R10 ;  /* 0x0000003b72727223 */ /* 0x000fe2000001000a */
[----:B------:R-:W-:Y:S01]  /*2a00*/  FFMA.FTZ R49, R116, R104, R103 ;  /* 0x0000006874317223 */ /* 0x000fe20000010067 */
[----:B------:R-:W-:Y:S01]  /*2a10*/  FFMA.FTZ R46, R47, R25, R8 ;  /* 0x000000192f2e7223 */ /* 0x000fe20000010008 */
[----:B------:R-:W-:Y:S01]  /*2a20*/  FFMA.FTZ R43, R120, R26, R23 ;  /* 0x0000001a782b7223 */ /* 0x000fe20000010017 */
[----:B------:R-:W-:Y:S01]  /*2a30*/  FFMA.FTZ R118, R82, R94, R93 ;  /* 0x0000005e52767223 */ /* 0x000fe2000001005d */
[----:B0-----:R-:W-:-:S04]  /*2a40*/  IMAD.WIDE.U32 R72, R77, 0x10, R74 ;  /* 0x000000104d487825 */ /* 0x001fc800078e004a */
[----:B------:R-:W-:Y:S01]  /*2a50*/  FFMA.FTZ R47, R120, R24, R7 ;  /* 0x00000018782f7223 */ /* 0x000fe20000010007 */
[----:B------:R-:W-:Y:S01]  /*2a60*/  FFMA.FTZ R82, R82, R92, R91 ;  /* 0x0000005c52527223 */ /* 0x000fe2000001005b */
[----:B------:R-:W-:Y:S01]  /*2a70*/  F2FP.BF16.F32.PACK_AB R45, R44, R45 ;  /* 0x0000002d2c2d723e */ /* 0x000fe200000010ff */
[----:B---3--:R-:W-:-:S04]  /*2a80*/  IMAD.WIDE.U32 R76, R77, 0x10, R78 ;  /* 0x000000104d4c7825 */ /* 0x008fc800078e004e */
[----:B------:R-:W-:Y:S01]  /*2a90*/  FFMA.FTZ R51, R122, R96, R95 ;  /* 0x000000607a337223 */ /* 0x000fe2000001005f */
[----:B------:R-:W-:Y:S01]  /*2aa0*/  F2FP.BF16.F32.PACK_AB R44, R49, R114 ;  /* 0x00000072312c723e */ /* 0x000fe200000010ff */
[----:B------:R-:W-:Y:S01]  /*2ab0*/  FMUL.FTZ R114, R107, R50 ;  /* 0x000000326b727220 */ /* 0x000fe20000410000 */
[----:B------:R-:W-:Y:S01]  /*2ac0*/  IMAD.WIDE.U32 R74, R53, 0x10, R74 ;  /* 0x00000010354a7825 */ /* 0x000fe200078e004a */
[----:B------:R-:W-:-:S03]  /*2ad0*/  F2FP.BF16.F32.PACK_AB R43, R118, R43 ;  /* 0x0000002b762b723e */ /* 0x000fc600000010ff */
[C---:B------:R-:W-:Y:S01]  /*2ae0*/  FMUL.FTZ R116, R107.reuse, R52 ;  /* 0x000000346b747220 */ /* 0x040fe20000410000 */
[----:B------:R-:W-:Y:S01]  /*2af0*/  FMUL.FTZ R54, R107, R54 ;  /* 0x000000366b367220 */ /* 0x000fe20000410000 */
[----:B------:R-:W-:-:S04]  /*2b00*/  IMAD.WIDE.U32 R78, R53, 0x10, R78 ;  /* 0x00000010354e7825 */ /* 0x000fc800078e004e */
[C---:B------:R-:W-:Y:S01]  /*2b10*/  FMUL.FTZ R53, R107.reuse, R48 ;  /* 0x000000306b357220 */ /* 0x040fe20000410000 */
[----:B------:R-:W-:Y:S01]  /*2b20*/  F2FP.BF16.F32.PACK_AB R47, R82, R47 ;  /* 0x0000002f522f723e */ /* 0x000fe200000010ff */
[C---:B------:R-:W-:Y:S01]  /*2b30*/  FMUL.FTZ R55, R107.reuse, R80 ;  /* 0x000000506b377220 */ /* 0x040fe20000410000 */
[C---:B------:R-:W-:Y:S01]  /*2b40*/  FMUL.FTZ R108, R107.reuse, R108 ;  /* 0x0000006c6b6c7220 */ /* 0x040fe20000410000 */
[C---:B------:R-:W-:Y:S01]  /*2b50*/  FMUL.FTZ R118, R107.reuse, R110 ;  /* 0x0000006e6b767220 */ /* 0x040fe20000410000 */
[----:B------:R-:W-:Y:S01]  /*2b60*/  FMUL.FTZ R112, R107, R112 ;  /* 0x000000706b707220 */ /* 0x000fe20000410000 */
[----:B------:R-:W0:Y:S01]  /*2b70*/  @!P2 LDC.64 R82, c[0x0][0x3c8] ;  /* 0x0000f200ff52ab82 */ /* 0x000e220000000a00 */
        /* <DEDUP_REMOVED lines=8> */
[----:B------:R-:W-:Y:S01]  /*2c00*/  FFMA.FTZ R109, R112, R66, R65 ;  /* 0x00000042706d7223 */ /* 0x000fe20000010041 */
[----:B------:R-:W-:Y:S01]  /*2c10*/  F2FP.BF16.F32.PACK_AB R48, R49, R48 ;  /* 0x000000303130723e */ /* 0x000fe200000010ff */
[----:B------:R-:W-:Y:S01]  /*2c20*/  FFMA.FTZ R110, R55, R13, R4 ;  /* 0x0000000d376e7223 */ /* 0x000fe20000010004 */
[----:B------:R-:W-:Y:S01]  /*2c30*/  F2FP.BF16.F32.PACK_AB R49, R51, R50 ;  /* 0x000000323331723e */ /* 0x000fe200000010ff */
[----:B------:R-:W-:Y:S01]  /*2c40*/  FFMA.FTZ R111, R108, R68, R67 ;  /* 0x000000446c6f7223 */ /* 0x000fe20000010043 */
[----:B------:R-:W-:Y:S01]  /*2c50*/  F2FP.BF16.F32.PACK_AB R50, R81, R52 ;  /* 0x000000345132723e */ /* 0x000fe200000010ff */
[----:B------:R-:W-:Y:S01]  /*2c60*/  FFMA.FTZ R52, R53, R19, R6 ;  /* 0x0000001335347223 */ /* 0x000fe20000010006 */
[----:B------:R-:W-:Y:S01]  /*2c70*/  F2FP.BF16.F32.PACK_AB R51, R109, R80 ;  /* 0x000000506d33723e */ /* 0x000fe200000010ff */
[----:B------:R-:W-:Y:S01]  /*2c80*/  FFMA.FTZ R53, R116, R18, R5 ;  /* 0x0000001274357223 */ /* 0x000fe20000010005 */
[----:B------:R-:W1:Y:S01]  /*2c90*/  LDC.64 R80, c[0x0][0x380] ;  /* 0x0000e000ff507b82 */ /* 0x000e620000000a00 */
[----:B------:R-:W-:Y:S01]  /*2ca0*/  FFMA.FTZ R55, R118, R12, R3 ;  /* 0x0000000c76377223 */ /* 0x000fe20000010003 */
[----:B------:R-:W-:Y:S01]  /*2cb0*/  FFMA.FTZ R112, R112, R64, R63 ;  /* 0x0000004070707223 */ /* 0x000fe2000001003f */
[----:B------:R-:W-:Y:S01]  /*2cc0*/  FFMA.FTZ R108, R54, R84, R71 ;  /* 0x00000054366c7223 */ /* 0x000fe20000010047 */
[----:B------:R-:W-:Y:S01]  /*2cd0*/  FFMA.FTZ R109, R114, R88, R87 ;  /* 0x00000058726d7223 */ /* 0x000fe20000010057 */
[----:B------:R-:W-:Y:S01]  /*2ce0*/  F2FP.BF16.F32.PACK_AB R54, R111, R110 ;  /* 0x0000006e6f36723e */ /* 0x000fe200000010ff */
[----:B0-----:R-:W-:Y:S01]  /*2cf0*/  @!P2 IMAD.WIDE R82, R2, 0x4, R82 ;  /* 0x000000040252a825 */ /* 0x001fe200078e0252 */
[----:B------:R-:W-:-:S02]  /*2d00*/  F2FP.BF16.F32.PACK_AB R55, R112, R55 ;  /* 0x000000377037723e */ /* 0x000fc400000010ff */
[----:B------:R-:W-:Y:S02]  /*2d10*/  F2FP.BF16.F32.PACK_AB R53, R108, R53 ;  /* 0x000000356c35723e */ /* 0x000fe400000010ff */
[----:B------:R-:W-:Y:S01]  /*2d20*/  F2FP.BF16.F32.PACK_AB R52, R109, R52 ;  /* 0x000000346d34723e */ /* 0x000fe200000010ff */
[----:B------:R0:W-:Y:S04]  /*2d30*/  @!P2 STG.E desc[UR6][R82.64], R107 ;  /* 0x0000006b5200a986 */ /* 0x0001e8000c101906 */
[----:B------:R0:W-:Y:S04]  /*2d40*/  STG.E.128 desc[UR6][R72.64], R40 ;  /* 0x0000002848007986 */ /* 0x0001e8000c101d06 */
[----:B------:R0:W-:Y:S04]  /*2d50*/  STG.E.128 desc[UR6][R76.64], R44 ;  /* 0x0000002c4c007986 */ /* 0x0001e8000c101d06 */
[----:B------:R0:W-:Y:S01]  /*2d60*/  STG.E.128 desc[UR6][R74.64], R48 ;  /* 0x000000304a007986 */ /* 0x0001e2000c101d06 */
[----:B-1----:R-:W-:-:S03]  /*2d70*/  IMAD R2, R80, 0x4, R2 ;  /* 0x0000000450027824 */ /* 0x002fc600078e0202 */
[----:B------:R0:W-:Y:S02]  /*2d80*/  STG.E.128 desc[UR6][R78.64], R52 ;  /* 0x000000344e007986 */ /* 0x0001e4000c101d06 */
[----:B------:R-:W-:-:S13]  /*2d90*/  ISETP.GE.AND P2, PT, R2, R81, PT ;  /* 0x000000510200720c */ /* 0x000fda0003f46270 */
[----:B------:R-:W-:Y:S05]  /*2da0*/  @!P2 BRA `(.L_x_49) ;  /* 0xffffffe00024a947 */ /* 0x000fea000383ffff */
[----:B------:R-:W-:Y:S05]  /*2db0*/  EXIT ;  /* 0x000000000000794d */ /* 0x000fea0003800000 */
.L_x_48:
[----:B------:R-:W-:Y:S01]  /*2dc0*/  HFMA2 R82, -RZ, RZ, 0, 5.9604644775390625e-08 ;  /* 0x00000001ff527431 */ /* 0x000fe200000001ff */
[----:B------:R-:W-:Y:S01]  /*2dd0*/  BSSY B0, `(.L_x_50) ;  /* 0x0000007000007945 */ /* 0x000fe20003800000 */
[----:B------:R-:W-:Y:S01]  /*2de0*/  MOV R107, R51 ;  /* 0x00000033006b7202 */ /* 0x000fe20000000f00 */
[----:B------:R-:W-:Y:S01]  /*2df0*/  IMAD.MOV.U32 R109, RZ, RZ, 0x1f ;  /* 0x0000001fff6d7424 */ /* 0x000fe200078e00ff */
[----:B------:R-:W-:-:S07]  /*2e00*/  MOV R78, 0xffffffff ;  /* 0xffffffff004e7802 */ /* 0x000fce0000000f00 */
[----:B------:R-:W-:Y:S05]  /*2e10*/  WARPSYNC.COLLECTIVE R78, `(.L_x_51) ;  /* 0x000000004e087348 */ /* 0x000fea0003c00000 */
[----:B------:R0:W1:Y:S02]  /*2e20*/  SHFL.BFLY P4, R79, R107, R82, R109 ;  /* 0x0c0000526b4f7389 */ /* 0x000064000008006d */
[----:B01----:R-:W-:Y:S05]  /*2e30*/  ENDCOLLECTIVE ;  /* 0x000000000000791b */ /* 0x003fea0003800000 */
.L_x_51:
[----:B------:R-:W-:Y:S05]  /*2e40*/  BSYNC B0 ;  /* 0x0000000000007941 */ /* 0x000fea0003800000 */
.L_x_50:
[----:B------:R-:W-:Y:S01]  /*2e50*/  MOV R40, R79 ;  /* 0x0000004f00287202 */ /* 0x000fe20000000f00 */
[----:B------:R-:W-:Y:S01]  /*2e60*/  HFMA2 R82, -RZ, RZ, 0, 1.1920928955078125e-07 ;  /* 0x00000002ff527431 */ /* 0x000fe200000001ff */
[----:B------:R-:W-:Y:S01]  /*2e70*/  MOV R109, 0x1f ;  /* 0x0000001f006d7802 */ /* 0x000fe20000000f00 */
[----:B------:R-:W-:Y:S01]  /*2e80*/  IMAD.MOV.U32 R78, RZ, RZ, -0x1 ;  /* 0xffffffffff4e7424 */ /* 0x000fe200078e00ff */
[----:B------:R-:W0:Y:S01]  /*2e90*/  LDC R46, c[0x0][0x400] ;  /* 0x00010000ff2e7b82 */ /* 0x000e220000000800 */
[----:B------:R-:W-:-:S04]  /*2ea0*/  FADD.FTZ R41, R51, R40 ;  /* 0x0000002833297221 */ /* 0x000fc80000010000 */
[----:B------:R-:W-:-:S07]  /*2eb0*/  IMAD.MOV.U32 R107, RZ, RZ, R41 ;  /* 0x000000ffff6b7224 */ /* 0x000fce00078e0029 */
[----:B0-----:R-:W-:Y:S05]  /*2ec0*/  WARPSYNC.COLLECTIVE R78, `(.L_x_52) ;  /* 0x000000004e087348 */ /* 0x001fea0003c00000 */
[----:B------:R1:W2:Y:S02]  /*2ed0*/  SHFL.BFLY P4, R79, R107, R82, R109 ;  /* 0x0c0000526b4f7389 */ /* 0x0002a4000008006d */
[----:B012---:R-:W-:Y:S05]  /*2ee0*/  ENDCOLLECTIVE ;  /* 0x000000000000791b */ /* 0x007fea0003800000 */
.L_x_52:
[----:B------:R-:W-:Y:S01]  /*2ef0*/  IMAD.MOV.U32 R82, RZ, RZ, 0x4 ;  /* 0x00000004ff527424 */ /* 0x000fe200078e00ff */
[----:B------:R-:W-:-:S05]  /*2f00*/  MOV R40, R79 ;  /* 0x0000004f00287202 */ /* 0x000fca0000000f00 */
[----:B------:R-:W-:-:S05]  /*2f10*/  FADD.FTZ R50, R41, R40 ;  /* 0x0000002829327221 */ /* 0x000fca0000010000 */
[----:B------:R-:W-:-:S07]  /*2f20*/  MOV R107, R50 ;  /* 0x00000032006b7202 */ /* 0x000fce0000000f00 */
[----:B------:R-:W-:Y:S05]  /*2f30*/  WARPSYNC.COLLECTIVE R78, `(.L_x_53) ;  /* 0x000000004e087348 */ /* 0x000fea0003c00000 */
[----:B------:R0:W1:Y:S02]  /*2f40*/  SHFL.BFLY P4, R79, R107, R82, R109 ;  /* 0x0c0000526b4f7389 */ /* 0x000064000008006d */
[----:B01----:R-:W-:Y:S05]  /*2f50*/  ENDCOLLECTIVE ;  /* 0x000000000000791b */ /* 0x003fea0003800000 */
.L_x_53:
[----:B------:R-:W-:Y:S01]  /*2f60*/  IMAD.MOV.U32 R82, RZ, RZ, 0x8 ;  /* 0x00000008ff527424 */ /* 0x000fe200078e00ff */
[----:B------:R-:W-:-:S05]  /*2f70*/  MOV R75, R79 ;  /* 0x0000004f004b7202 */ /* 0x000fca0000000f00 */
[----:B------:R-:W-:-:S05]  /*2f80*/  FADD.FTZ R75, R50, R75 ;  /* 0x0000004b324b7221 */ /* 0x000fca0000010000 */
[----:B------:R-:W-:-:S07]  /*2f90*/  MOV R107, R75 ;  /* 0x0000004b006b7202 */ /* 0x000fce0000000f00 */
[----:B------:R-:W-:Y:S05]  /*2fa0*/  WARPSYNC.COLLECTIVE R78, `(.L_x_54) ;  /* 0x000000004e087348 */ /* 0x000fea0003c00000 */
[----:B------:R0:W1:Y:S02]  /*2fb0*/  SHFL.BFLY P4, R79, R107, R82, R109 ;  /* 0x0c0000526b4f7389 */ /* 0x000064000008006d */
[----:B01----:R-:W-:Y:S05]  /*2fc0*/  ENDCOLLECTIVE ;  /* 0x000000000000791b */ /* 0x003fea0003800000 */
.L_x_54:
[----:B------:R-:W-:Y:S01]  /*2fd0*/  IMAD.MOV.U32 R82, RZ, RZ, 0x10 ;  /* 0x00000010ff527424 */ /* 0x000fe200078e00ff */
[----:B------:R-:W-:-:S05]  /*2fe0*/  MOV R40, R79 ;  /* 0x0000004f00287202 */ /* 0x000fca0000000f00 */
[----:B------:R-:W-:-:S05]  /*2ff0*/  FADD.FTZ R74, R75, R40 ;  /* 0x000000284b4a7221 */ /* 0x000fca0000010000 */
[----:B------:R-:W-:-:S07]  /*3000*/  MOV R107, R74 ;  /* 0x0000004a006b7202 */ /* 0x000fce0000000f00 */
[----:B------:R-:W-:Y:S05]  /*3010*/  WARPSYNC.COLLECTIVE R78, `(.L_x_55) ;  /* 0x000000004e087348 */ /* 0x000fea0003c00000 */
[----:B------:R0:W1:Y:S02]  /*3020*/  SHFL.BFLY P4, R79, R107, R82, R109 ;  /* 0x0c0000526b4f7389 */ /* 0x000064000008006d */
[----:B01----:R-:W-:Y:S05]  /*3030*/  ENDCOLLECTIVE ;  /* 0x000000000000791b */ /* 0x003fea0003800000 */
.L_x_55:
[----:B------:R-:W-:Y:S02]  /*3040*/  HFMA2 R82, -RZ, RZ, 0, 5.9604644775390625e-08 ;  /* 0x00000001ff527431 */ /* 0x000fe400000001ff */
[----:B------:R-:W-:-:S04]  /*3050*/  FADD.FTZ R51, R74, R79 ;  /* 0x0000004f4a337221 */ /* 0x000fc80000010000 */
[----:B------:R-:W-:-:S04]  /*3060*/  FMUL.FTZ R51, R51, R46 ;  /* 0x0000002e33337220 */ /* 0x000fc80000410000 */
[C---:B------:R-:W-:Y:S01]  /*3070*/  FADD.FTZ R40, -R51.reuse, R52 ;  /* 0x0000003433287221 */ /* 0x040fe20000010100 */
[----:B------:R-:W-:-:S03]  /*3080*/  FADD.FTZ R41, -R51, R83 ;  /* 0x0000005333297221 */ /* 0x000fc60000010100 */
[----:B------:R-:W-:-:S04]  /*3090*/  FFMA.FTZ R40, R40, R40, RZ ;  /* 0x0000002828287223 */ /* 0x000fc800000100ff */
[----:B------:R-:W-:Y:S01]  /*30a0*/  FFMA.FTZ R40, R41, R41, R40 ;  /* 0x0000002929287223 */ /* 0x000fe20000010028 */
[----:B------:R-:W-:-:S04]  /*30b0*/  FADD.FTZ R41, -R51, R55 ;  /* 0x0000003733297221 */ /* 0x000fc80000010100 */
        /* <DEDUP_REMOVED lines=26> */
[----:B------:R-:W-:-:S05]  /*3260*/  FFMA.FTZ R40, R41, R41, R40 ;  /* 0x0000002929287223 */ /* 0x000fca0000010028 */
[----:B------:R-:W-:-:S07]  /*3270*/  MOV R107, R40 ;  /* 0x00000028006b7202 */ /* 0x000fce0000000f00 */
[----:B------:R-:W-:Y:S05]  /*3280*/  WARPSYNC.COLLECTIVE R78, `(.L_x_56) ;  /* 0x000000004e087348 */ /* 0x000fea0003c00000 */
[----:B------:R0:W1:Y:S02]  /*3290*/  SHFL.BFLY P4, R79, R107, R82, R109 ;  /* 0x0c0000526b4f7389 */ /* 0x000064000008006d */
[----:B01----:R-:W-:Y:S05]  /*32a0*/  ENDCOLLECTIVE ;  /* 0x000000000000791b */ /* 0x003fea0003800000 */
.L_x_56:
[----:B------:R-:W-:Y:S02]  /*32b0*/  HFMA2 R82, -RZ, RZ, 0, 1.1920928955078125e-07 ;  /* 0x00000002ff527431 */ /* 0x000fe400000001ff */
[----:B------:R-:W-:-:S04]  /*32c0*/  IMAD.MOV.U32 R41, RZ, RZ, R79 ;  /* 0x000000ffff297224 */ /* 0x000fc800078e004f */
[----:B------:R-:W-:-:S05]  /*32d0*/  FADD.FTZ R41, R40, R41 ;  /* 0x0000002928297221 */ /* 0x000fca0000010000 */
[----:B------:R-:W-:-:S07]  /*32e0*/  MOV R107, R41 ;  /* 0x00000029006b7202 */ /* 0x000fce0000000f00 */
[----:B------:R-:W-:Y:S05]  /*32f0*/  WARPSYNC.COLLECTIVE R78, `(.L_x_57) ;  /* 0x000000004e087348 */ /* 0x000fea0003c00000 */
[----:B------:R0:W1:Y:S02]  /*3300*/  SHFL.BFLY P4, R79, R107, R82, R109 ;  /* 0x0c0000526b4f7389 */ /* 0x000064000008006d */
[----:B01----:R-:W-:Y:S05]  /*3310*/  ENDCOLLECTIVE ;  /* 0x000000000000791b */ /* 0x003fea0003800000 */
.L_x_57:
[----:B------:R-:W-:Y:S02]  /*3320*/  HFMA2 R82, -RZ, RZ, 0, 2.384185791015625e-07 ;  /* 0x00000004ff527431 */ /* 0x000fe400000001ff */
[----:B------:R-:W-:-:S04]  /*3330*/  IMAD.MOV.U32 R50, RZ, RZ, R79 ;  /* 0x000000ffff327224 */ /* 0x000fc800078e004f */
[----:B------:R-:W-:-:S05]  /*3340*/  FADD.FTZ R50, R41, R50 ;  /* 0x0000003229327221 */ /* 0x000fca0000010000 */
[----:B------:R-:W-:-:S07]  /*3350*/  MOV R107, R50 ;  /* 0x00000032006b7202 */ /* 0x000fce0000000f00 */
[----:B------:R-:W-:Y:S05]  /*3360*/  WARPSYNC.COLLECTIVE R78, `(.L_x_58) ;  /* 0x000000004e087348 */ /* 0x000fea0003c00000 */
[----:B------:R0:W1:Y:S02]  /*3370*/  SHFL.BFLY P4, R79, R107, R82, R109 ;  /* 0x0c0000526b4f7389 */ /* 0x000064000008006d */
[----:B01----:R-:W-:Y:S05]  /*3380*/  ENDCOLLECTIVE ;  /* 0x000000000000791b */ /* 0x003fea0003800000 */
.L_x_58:
[----:B------:R-:W-:Y:S02]  /*3390*/  HFMA2 R82, -RZ, RZ, 0, 4.76837158203125e-07 ;  /* 0x00000008ff527431 */ /* 0x000fe400000001ff */
[----:B------:R-:W-:-:S04]  /*33a0*/  IMAD.MOV.U32 R75, RZ, RZ, R79 ;  /* 0x000000ffff4b7224 */ /* 0x000fc800078e004f */
[----:B------:R-:W-:-:S05]  /*33b0*/  FADD.FTZ R75, R50, R75 ;  /* 0x0000004b324b7221 */ /* 0x000fca0000010000 */
[----:B------:R-:W-:-:S07]  /*33c0*/  MOV R107, R75 ;  /* 0x0000004b006b7202 */ /* 0x000fce0000000f00 */
[----:B------:R-:W-:Y:S05]  /*33d0*/  WARPSYNC.COLLECTIVE R78, `(.L_x_59) ;  /* 0x000000004e087348 */ /* 0x000fea0003c00000 */
[----:B------:R0:W1:Y:S02]  /*33e0*/  SHFL.BFLY P4, R79, R107, R82, R109 ;  /* 0x0c0000526b4f7389 */ /* 0x000064000008006d */
[----:B01----:R-:W-:Y:S05]  /*33f0*/  ENDCOLLECTIVE ;  /* 0x000000000000791b */ /* 0x003fea0003800000 */
.L_x_59:
[----:B------:R-:W-:Y:S02]  /*3400*/  HFMA2 R82, -RZ, RZ, 0, 9.5367431640625e-07 ;  /* 0x00000010ff527431 */ /* 0x000fe400000001ff */
[----:B------:R-:W-:-:S04]  /*3410*/  IMAD.MOV.U32 R74, RZ, RZ, R79 ;  /* 0x000000ffff4a7224 */ /* 0x000fc800078e004f */
[----:B------:R-:W-:-:S05]  /*3420*/  FADD.FTZ R74, R75, R74 ;  /* 0x0000004a4b4a7221 */ /* 0x000fca0000010000 */
[----:B------:R-:W-:-:S07]  /*3430*/  MOV R107, R74 ;  /* 0x0000004a006b7202 */ /* 0x000fce0000000f00 */
[----:B------:R-:W-:Y:S05]  /*3440*/  WARPSYNC.COLLECTIVE R78, `(.L_x_60) ;  /* 0x000000004e087348 */ /* 0x000fea0003c00000 */
[----:B------:R0:W1:Y:S02]  /*3450*/  SHFL.BFLY P4, R79, R107, R82, R109 ;  /* 0x0c0000526b4f7389 */ /* 0x000064000008006d */
[----:B01----:R-:W-:Y:S05]  /*3460*/  ENDCOLLECTIVE ;  /* 0x000000000000791b */ /* 0x003fea0003800000 */
.L_x_60:
[----:B------:R-:W-:Y:S05]  /*3470*/  BRA `(.L_x_61) ;  /* 0xfffffff000a07947 */ /* 0x000fea000383ffff */
.L_x_62:
        /* <DEDUP_REMOVED lines=16> */
.L_x_12098:


//--------------------- .text._ZN10layer_norm31ln_parallel_residual_fwd_kernelINS_13Kernel_traitsI13__nv_bfloat16S2_S2_S2_fjLj512ELj1ELj4ELj1ELj16ENS_18Kernel_traits_baseILj512ES2_S2_S2_S2_fjLj128EEEEELb0ELb1ELb0EEEvNS_9FwdParamsE --------------------------
	.section	.text._ZN10layer_norm31ln_parallel_residual_fwd_kernelINS_13Kernel_traitsI13__nv_bfloat16S2_S2_S2_fjLj512ELj1ELj4ELj1ELj16ENS_18Kernel_traits_baseILj512ES2_S2_S2_S2_fjLj128EEEEELb0ELb1ELb0EEEvNS_9FwdParamsE,"ax",@progbits
	.align	128
        .global         _ZN10layer_norm31ln_parallel_residual_fwd_kernelINS_13Kernel_traitsI13__nv_bfloat16S2_S2_S2_fjLj512ELj1ELj4ELj1ELj16ENS_18Kernel_traits_baseILj512ES2_S2_S2_S2_fjLj128EEEEELb0ELb1ELb0EEEvNS_9FwdParamsE
        .type           _ZN10layer_norm31ln_parallel_residual_fwd_kernelINS_13Kernel_traitsI13__nv_bfloat16S2_S2_S2_fjLj512ELj1ELj4ELj1ELj16ENS_18Kernel_traits_baseILj512ES2_S2_S2_S2_fjLj128EEEEELb0ELb1ELb0EEEvNS_9FwdParamsE,@function
        .size           _ZN10layer_norm31ln_parallel_residual_fwd_kernelINS_13Kernel_traitsI13__nv_bfloat16S2_S2_S2_fjLj512ELj1ELj4ELj1ELj16ENS_18Kernel_traits_baseILj512ES2_S2_S2_S2_fjLj128EEEEELb0ELb1ELb0EEEvNS_9FwdParamsE,(.L_x_12099 - _ZN10layer_norm31ln_parallel_residual_fwd_kernelINS_13Kernel_traitsI13__nv_bfloat16S2_S2_S2_fjLj512ELj1ELj4ELj1ELj16ENS_18Kernel_traits_baseILj512ES2_S2_S2_S2_fjLj128EEEEELb0ELb1ELb0EEEvNS_9FwdParamsE)
        .other          _ZN10layer_norm31ln_parallel_residual_fwd_kernelINS_13Kernel_traitsI13__nv_bfloat16S2_S2_S2_fjLj512ELj1ELj4ELj1ELj16ENS_18Kernel_traits_baseILj512ES2_S2_S2_S2_fjLj128EEEEELb0ELb1ELb0EEEvNS_9FwdParamsE,@"STO_CUDA_ENTRY STV_DEFAULT"
_ZN10layer_norm31ln_parallel_residual_fwd_kernelINS_13Kernel_traitsI13__nv_bfloat16S2_S2_S2_fjLj512ELj1ELj4ELj1ELj16ENS_18Kernel_traits_baseILj512ES2_S2_S2_S2_fjLj128EEEEELb0ELb1ELb0EEEvNS_9FwdParamsE:
.text._ZN10layer_norm31ln_parallel_residual_fwd_kernelINS_13Kernel_traitsI13__nv_bfloat16S2_S2_S2_fjLj512ELj1ELj4ELj1ELj16ENS_18Kernel_traits_baseILj512ES2_S2_S2_S2_fjLj128EEEEELb0ELb1ELb0EEEvNS_9FwdParamsE:
[----:B------:R-:W-:Y:S01]  /*0000*/  LDC R1, c[0x0][0x37c] ;  /* 0x0000df00ff017b82 */ /* 0x000fe20000000800 */
[----:B------:R-:W0:Y:S07]  /*0010*/  S2R R4, SR_TID.X ;  /* 0x0000000000047919 */ /* 0x000e2e0000002100 */
[----:B------:R-:W1:Y:S01]  /*0020*/  LDC R3, c[0x0][0x388] ;  /* 0x0000e200ff037b82 */ /* 0x000e620000000800 */
[----:B------:R-:W2:Y:S01]  /*0030*/  LDCU.64 UR10, c[0x0][0x438] ;  /* 0x00008700ff0a77ac */ /* 0x000ea20008000a00 */
[----:B------:R-:W-:Y:S01]  /*0040*/  BSSY.RECONVERGENT B0, `(.L_x_63) ;  /* 0x0000036000007945 */ /* 0x000fe20003800200 */
[----:B------:R-:W3:Y:S05]  /*0050*/  LDCU.64 UR8, c[0x0][0x3a0] ;  /* 0x00007400ff0877ac */ /* 0x000eea0008000a00 */
[----:B------:R-:W4:Y:S01]  /*0060*/  S2UR UR4, SR_CTAID.X ;  /* 0x00000000000479c3 */ /* 0x000f220000002500 */
[----:B------:R-:W0:Y:S07]  /*0070*/  LDCU.64 UR6, c[0x0][0x358] ;  /* 0x00006b00ff0677ac */ /* 0x000e2e0008000a00 */
[----:B------:R-:W3:Y:S01]  /*0080*/  LDC.64 R6, c[0x0][0x398] ;  /* 0x0000e600ff067b82 */ /* 0x000ee20000000a00 */
[----:B--2---:R-:W-:-:S04]  /*0090*/  UISETP.NE.U32.AND UP0, UPT, UR10, URZ, UPT ;  /* 0x000000ff0a00728c */ /* 0x004fc8000bf05070 */
[----:B------:R-:W-:Y:S01]  /*00a0*/  UISETP.NE.AND.EX UP0, UPT, UR11, URZ, UPT, UP0 ;  /* 0x000000ff0b00728c */ /* 0x000fe2000bf05300 */
[----:B-1----:R-:W-:-:S04]  /*00b0*/  SHF.R.S32.HI R0, RZ, 0x1f, R3 ;  /* 0x0000001fff007819 */ /* 0x002fc80000011403 */
[----:B------:R-:W-:Y:S02]  /*00c0*/  LEA.HI R0, R0, R3, RZ, 0x3 ;  /* 0x0000000300007211 */ /* 0x000fe400078f18ff */
[----:B0-----:R-:W-:Y:S01]  /*00d0*/  LOP3.LUT R3, R4, 0x1f, RZ, 0xc, !PT ;  /* 0x0000001f04037812 */ /* 0x001fe200078e0cff */
[----:B----4-:R-:W-:Y:S01]  /*00e0*/  USHF.L.U32 UR4, UR4, 0x2, URZ ;  /* 0x0000000204047899 */ /* 0x010fe200080006ff */
[----:B------:R-:W-:Y:S02]  /*00f0*/  SHF.R.U32.HI R2, RZ, 0x5, R4 ;  /* 0x00000005ff027819 */ /* 0x000fe40000011604 */
[----:B------:R-:W-:Y:S02]  /*0100*/  LEA.HI.SX32 R0, R0, R3, 0x1d ;  /* 0x0000000300007211 */ /* 0x000fe400078feaff */
[----:B------:R-:W-:Y:S02]  /*0110*/  LOP3.LUT R8, R4, 0x1f, RZ, 0xc0, !PT ;  /* 0x0000001f04087812 */ /* 0x000fe400078ec0ff */
[----:B------:R-:W-:-:S02]  /*0120*/  LOP3.LUT R2, R2, UR4, RZ, 0xfc, !PT ;  /* 0x0000000402027c12 */ /* 0x000fc4000f8efcff */
[----:B---3--:R-:W-:-:S04]  /*0130*/  LOP3.LUT P0, RZ, R6, UR8, RZ, 0xfc, !PT ;  /* 0x0000000806ff7c12 */ /* 0x008fc8000f80fcff */
[----:B------:R-:W-:Y:S01]  /*0140*/  LOP3.LUT P0, RZ, R7, UR9, RZ, 0xfc, P0 ;  /* 0x0000000907ff7c12 */ /* 0x000fe2000800fcff */
[----:B------:R-:W-:-:S12]  /*0150*/  BRA.U !UP0, `(.L_x_64) ;  /* 0x0000000108547547 */ /* 0x000fd8000b800000 */
[C---:B------:R-:W-:Y:S01]  /*0160*/  ISETP.GE.U32.AND P1, PT, R0.reuse, 0x20, PT ;  /* 0x000000200000780c */ /* 0x040fe20003f26070 */
[----:B------:R-:W-:Y:S01]  /*0170*/  BSSY.RECONVERGENT B1, `(.L_x_65) ;  /* 0x000000b000017945 */ /* 0x000fe20003800200 */
[----:B------:R-:W-:Y:S02]  /*0180*/  ISETP.GE.U32.AND P2, PT, R0, 0x40, PT ;  /* 0x000000400000780c */ /* 0x000fe40003f46070 */
[----:B------:R-:W-:-:S09]  /*0190*/  MOV R3, R8 ;  /* 0x0000000800037202 */ /* 0x000fd20000000f00 */
[----:B------:R-:W-:Y:S05]  /*01a0*/  @!P1 BRA `(.L_x_66) ;  /* 0x00000000001c9947 */ /* 0x000fea0003800000 */
[----:B------:R-:W0:Y:S08]  /*01b0*/  LDC.64 R12, c[0x0][0x3d0] ;  /* 0x0000f400ff0c7b82 */ /* 0x000e300000000a00 */
[----:B------:R-:W1:Y:S01]  /*01c0*/  LDC.64 R16, c[0x0][0x438] ;  /* 0x00010e00ff107b82 */ /* 0x000e620000000a00 */
[----:B0-----:R-:W-:-:S06]  /*01d0*/  IMAD.WIDE.U32 R12, R8, 0x10, R12 ;  /* 0x00000010080c7825 */ /* 0x001fcc00078e000c */
[----:B------:R-:W5:Y:S01]  /*01e0*/  LDG.E.128 R12, desc[UR6][R12.64] ;  /* 0x000000060c0c7981 */ /* 0x000f62000c1e1d00 */
[----:B-1----:R-:W-:-:S06]  /*01f0*/  IMAD.WIDE.U32 R16, R8, 0x10, R16 ;  /* 0x0000001008107825 */ /* 0x002fcc00078e0010 */
[----:B------:R-:W5:Y:S01]  /*0200*/  LD.E.128 R16, desc[UR6][R16.64] ;  /* 0x0000000610107980 */ /* 0x000f62000c101d00 */
[----:B------:R-:W-:-:S07]  /*0210*/  LOP3.LUT R3, R8, 0x20, RZ, 0xfc, !PT ;  /* 0x0000002008037812 */ /* 0x000fce00078efcff */
.L_x_66:
[----:B------:R-:W-:Y:S05]  /*0220*/  BSYNC.RECONVERGENT B1 ;  /* 0x0000000000017941 */ /* 0x000fea0003800200 */
.L_x_65:
[----:B------:R-:W-:Y:S05]  /*0230*/  @!P2 BRA `(.L_x_67) ;  /* 0x000000000058a947 */ /* 0x000fea0003800000 */
[----:B------:R-:W0:Y:S08]  /*0240*/  LDC.64 R20, c[0x0][0x3d0] ;  /* 0x0000f400ff147b82 */ /* 0x000e300000000a00 */
[----:B------:R-:W1:Y:S01]  /*0250*/  LDC.64 R24, c[0x0][0x438] ;  /* 0x00010e00ff187b82 */ /* 0x000e620000000a00 */
[----:B0-----:R-:W-:-:S06]  /*0260*/  IMAD.WIDE.U32 R20, R3, 0x10, R20 ;  /* 0x0000001003147825 */ /* 0x001fcc00078e0014 */
[----:B------:R-:W5:Y:S01]  /*0270*/  LDG.E.128 R20, desc[UR6][R20.64] ;  /* 0x0000000614147981 */ /* 0x000f62000c1e1d00 */
[----:B-1----:R-:W-:-:S06]  /*0280*/  IMAD.WIDE.U32 R24, R3, 0x10, R24 ;  /* 0x0000001003187825 */ /* 0x002fcc00078e0018 */
[----:B------:R-:W5:Y:S01]  /*0290*/  LD.E.128 R24, desc[UR6][R24.64] ;  /* 0x0000000618187980 */ /* 0x000f62000c101d00 */
[----:B------:R-:W-:Y:S05]  /*02a0*/  BRA `(.L_x_67) ;  /* 0x00000000003c7947 */ /* 0x000fea0003800000 */
.L_x_64:
[C---:B------:R-:W-:Y:S02]  /*02b0*/  ISETP.GE.U32.AND P2, PT, R0.reuse, 0x40, PT ;  /* 0x000000400000780c */ /* 0x040fe40003f46070 */
[----:B------:R-:W-:Y:S02]  /*02c0*/  ISETP.GE.U32.AND P1, PT, R0, 0x20, PT ;  /* 0x000000200000780c */ /* 0x000fe40003f26070 */
[----:B------:R-:W-:-:S09]  /*02d0*/  MOV R3, R8 ;  /* 0x0000000800037202 */ /* 0x000fd20000000f00 */
[----:B------:R-:W0:Y:S02]  /*02e0*/  @P2 LDC.64 R4, c[0x0][0x3d0] ;  /* 0x0000f400ff042b82 */ /* 0x000e240000000a00 */
[----:B------:R-:W-:-:S06]  /*02f0*/  @P1 LOP3.LUT R3, R8, 0x20, RZ, 0xfc, !PT ;  /* 0x0000002008031812 */ /* 0x000fcc00078efcff */
[----:B------:R-:W1:Y:S01]  /*0300*/  @P1 LDC.64 R6, c[0x0][0x3d0] ;  /* 0x0000f400ff061b82 */ /* 0x000e620000000a00 */
[----:B0-----:R-:W-:-:S05]  /*0310*/  @P2 IMAD.WIDE.U32 R4, R3, 0x10, R4 ;  /* 0x0000001003042825 */ /* 0x001fca00078e0004 */
[----:B------:R0:W5:Y:S01]  /*0320*/  @P2 LDG.E.128 R20, desc[UR6][R4.64] ;  /* 0x0000000604142981 */ /* 0x000162000c1e1d00 */
[----:B-1----:R-:W-:-:S05]  /*0330*/  @P1 IMAD.WIDE.U32 R6, R8, 0x10, R6 ;  /* 0x0000001008061825 */ /* 0x002fca00078e0006 */
[----:B------:R0:W5:Y:S01]  /*0340*/  @P1 LDG.E.128 R12, desc[UR6][R6.64] ;  /* 0x00000006060c1981 */ /* 0x000162000c1e1d00 */
[----:B------:R-:W-:Y:S01]  /*0350*/  IMAD.MOV.U32 R18, RZ, RZ, RZ ;  /* 0x000000ffff127224 */ /* 0x000fe200078e00ff */
[----:B------:R-:W-:Y:S02]  /*0360*/  CS2R R16, SRZ ;  /* 0x0000000000107805 */ /* 0x000fe4000001ff00 */
[----:B------:R-:W-:Y:S02]  /*0370*/  @P1 MOV R19, RZ ;  /* 0x000000ff00131202 */ /* 0x000fe40000000f00 */
[----:B------:R-:W-:Y:S02]  /*0380*/  @P2 CS2R R26, SRZ ;  /* 0x00000000001a2805 */ /* 0x000fe4000001ff00 */
[----:B------:R-:W-:-:S07]  /*0390*/  @P2 CS2R R24, SRZ ;  /* 0x0000000000182805 */ /* 0x000fce000001ff00 */
.L_x_67:
[----:B------:R-:W-:Y:S05]  /*03a0*/  BSYNC.RECONVERGENT B0 ;  /* 0x0000000000007941 */ /* 0x000fea0003800200 */
.L_x_63:
        /* <DEDUP_REMOVED lines=12> */
[----:B------:R-:W4:Y:S01]  /*0470*/  LDCU.64 UR10, c[0x0][0x398] ;  /* 0x00007300ff0a77ac */ /* 0x000f220008000a00 */
[----:B------:R-:W-:-:S02]  /*0480*/  PRMT R57, R18, 0x7632, R57 ;  /* 0x0000763212397816 */ /* 0x000fc40000000039 */
[----:B------:R-:W-:Y:S01]  /*0490*/  PRMT R56, R14, 0x7632, R56 ;  /* 0x000076320e387816 */ /* 0x000fe20000000038 */
[----:B------:R-:W0:Y:S01]  /*04a0*/  LDCU.64 UR12, c[0x0][0x3a0] ;  /* 0x00007400ff0c77ac */ /* 0x000e220008000a00 */
[----:B------:R-:W-:Y:S02]  /*04b0*/  PRMT R55, R17, 0x7632, R55 ;  /* 0x0000763211377816 */ /* 0x000fe40000000037 */
[----:B-1----:R-:W-:Y:S02]  /*04c0*/  ISETP.NE.AND P3, PT, RZ, UR4, PT ;  /* 0x00000004ff007c0c */ /* 0x002fe4000bf65270 */
[----:B------:R-:W-:-:S11]  /*04d0*/  PRMT R54, R13, 0x7632, R54 ;  /* 0x000076320d367816 */ /* 0x000fd60000000036 */
.L_x_85:
[----:B------:R-:W1:Y:S01]  /*04e0*/  S2R R51, SR_TID.X ;  /* 0x0000000000337919 */ /* 0x000e620000002100 */
[----:B--2---:R-:W-:Y:S01]  /*04f0*/  IMAD R40, R2, UR8, RZ ;  /* 0x0000000802287c24 */ /* 0x004fe2000f8e02ff */
[----:B------:R-:W-:Y:S04]  /*0500*/  BSSY.RECONVERGENT B0, `(.L_x_68) ;  /* 0x00000a8000007945 */ /* 0x000fe80003800200 */
[----:B------:R-:W-:-:S04]  /*0510*/  SHF.R.S32.HI R41, RZ, 0x1f, R40 ;  /* 0x0000001fff297819 */ /* 0x000fc80000011428 */
[----:B------:R-:W-:Y:S02]  /*0520*/  LEA.HI R41, R41, R40, RZ, 0x3 ;  /* 0x0000002829297211 */ /* 0x000fe400078f18ff */
[----:B-1----:R-:W-:-:S04]  /*0530*/  LOP3.LUT R51, R51, 0x1f, RZ, 0xc0, !PT ;  /* 0x0000001f33337812 */ /* 0x002fc800078ec0ff */
[----:B------:R-:W-:-:S04]  /*0540*/  LEA.HI.SX32 R53, R41, R51, 0x1d ;  /* 0x0000003329357211 */ /* 0x000fc800078feaff */
[----:B------:R-:W-:Y:S01]  /*0550*/  MOV R50, R53 ;  /* 0x0000003500327202 */ /* 0x000fe20000000f00 */
[----:B0-----:R-:W-:Y:S06]  /*0560*/  @!P1 BRA `(.L_x_69) ;  /* 0x0000000800849947 */ /* 0x001fec0003800000 */
[----:B0-----:R-:W-:Y:S01]  /*0570*/  ISETP.NE.U32.AND P2, PT, RZ, UR12, PT ;  /* 0x0000000cff007c0c */ /* 0x001fe2000bf45070 */
[----:B------:R-:W0:Y:S01]  /*0580*/  LDC.64 R6, c[0x0][0x390] ;  /* 0x0000e400ff067b82 */ /* 0x000e220000000a00 */
[----:B----4-:R-:W-:Y:S02]  /*0590*/  ISETP.NE.U32.AND P1, PT, RZ, UR10, PT ;  /* 0x0000000aff007c0c */ /* 0x010fe4000bf25070 */
[----:B------:R-:W-:Y:S02]  /*05a0*/  ISETP.NE.AND.EX P2, PT, RZ, UR13, PT, P2 ;  /* 0x0000000dff007c0c */ /* 0x000fe4000bf45320 */
[----:B------:R-:W-:-:S11]  /*05b0*/  ISETP.NE.AND.EX P1, PT, RZ, UR11, PT, P1 ;  /* 0x0000000bff007c0c */ /* 0x000fd6000bf25310 */
[----:B------:R-:W1:Y:S08]  /*05c0*/  @P2 LDC.64 R4, c[0x0][0x3a0] ;  /* 0x0000e800ff042b82 */ /* 0x000e700000000a00 */
[----:B------:R-:W2:Y:S01]  /*05d0*/  @P1 LDC.64 R8, c[0x0][0x398] ;  /* 0x0000e600ff081b82 */ /* 0x000ea20000000a00 */
[----:B-1----:R-:W-:-:S05]  /*05e0*/  @P2 IMAD.WIDE.U32 R4, R53, 0x10, R4 ;  /* 0x0000001035042825 */ /* 0x002fca00078e0004 */
[----:B------:R0:W4:Y:S01]  /*05f0*/  @P2 LDG.E.128 R28, desc[UR6][R4.64] ;  /* 0x00000006041c2981 */ /* 0x000122000c1e1d00 */
[----:B--2---:R-:W-:-:S05]  /*0600*/  @P1 IMAD.WIDE.U32 R8, R53, 0x10, R8 ;  /* 0x0000001035081825 */ /* 0x004fca00078e0008 */
[----:B------:R1:W5:Y:S01]  /*0610*/  @P1 LDG.E.128 R32, desc[UR6][R8.64] ;  /* 0x0000000608201981 */ /* 0x000362000c1e1d00 */
[----:B0-----:R-:W-:-:S06]  /*0620*/  IMAD.WIDE.U32 R4, R53, 0x10, R6 ;  /* 0x0000001035047825 */ /* 0x001fcc00078e0006 */
[----:B------:R-:W5:Y:S01]  /*0630*/  LDG.E.128 R4, desc[UR6][R4.64] ;  /* 0x0000000604047981 */ /* 0x000f62000c1e1d00 */
[----:B----4-:R-:W-:Y:S02]  /*0640*/  PRMT R40, R31, 0x7632, R40 ;  /* 0x000076321f287816 */ /* 0x010fe40000000028 */
[----:B------:R-:W-:Y:S02]  /*0650*/  PRMT R10, R29, 0x7632, R10 ;  /* 0x000076321d0a7816 */ /* 0x000fe4000000000a */
[----:B------:R-:W-:Y:S02]  /*0660*/  PRMT R42, R28, 0x7632, R42 ;  /* 0x000076321c2a7816 */ /* 0x000fe4000000002a */
[----:B------:R-:W-:Y:S01]  /*0670*/  PRMT R41, R30, 0x7632, R41 ;  /* 0x000076321e297816 */ /* 0x000fe20000000029 */
[----:B-1----:R-:W-:Y:S06]  /*0680*/  @!P1 BRA `(.L_x_70) ;  /* 0x0000000400749947 */ /* 0x002fec0003800000 */
[----:B------:R-:W-:Y:S05]  /*0690*/  @!P2 BRA `(.L_x_71) ;  /* 0x0000000000dca947 */ /* 0x000fea0003800000 */
[C---:B-----5:R-:W-:Y:S01]  /*06a0*/  PRMT R3, R6.reuse, 0x7632, R3 ;  /* 0x0000763206037816 */ /* 0x060fe20000000003 */
[C---:B------:R-:W-:Y:S01]  /*06b0*/  IMAD.U32 R8, R5.reuse, 0x10000, RZ ;  /* 0x0001000005087824 */ /* 0x040fe200078e00ff */
[----:B------:R-:W-:Y:S02]  /*06c0*/  SHF.L.U32 R39, R6, 0x10, RZ ;  /* 0x0000001006277819 */ /* 0x000fe400000006ff */
[----:B------:R-:W-:Y:S02]  /*06d0*/  PRMT R9, R5, 0x7632, R9 ;  /* 0x0000763205097816 */ /* 0x000fe40000000009 */
[C---:B------:R-:W-:Y:S02]  /*06e0*/  PRMT R6, R33.reuse, 0x7632, R6 ;  /* 0x0000763221067816 */ /* 0x040fe40000000006 */
[----:B------:R-:W-:Y:S02]  /*06f0*/  SHF.L.U32 R5, R4, 0x10, RZ ;  /* 0x0000001004057819 */ /* 0x000fe400000006ff */
[----:B------:R-:W-:Y:S01]  /*0700*/  SHF.L.U32 R36, R32, 0x10, RZ ;  /* 0x0000001020247819 */ /* 0x000fe200000006ff */
[----:B------:R-:W-:Y:S01]  /*0710*/  IMAD.U32 R38, R6, 0x10000, RZ ;  /* 0x0001000006267824 */ /* 0x000fe200078e00ff */
[----:B------:R-:W-:-:S02]  /*0720*/  SHF.L.U32 R37, R33, 0x10, RZ ;  /* 0x0000001021257819 */ /* 0x000fc400000006ff */
[----:B------:R-:W-:Y:S01]  /*0730*/  PRMT R41, R7, 0x7632, R41 ;  /* 0x0000763207297816 */ /* 0x000fe20000000029 */
[----:B------:R-:W-:Y:S01]  /*0740*/  FADD.FTZ R5, R5, R36 ;  /* 0x0000002405057221 */ /* 0x000fe20000010000 */
[----:B------:R-:W-:Y:S01]  /*0750*/  PRMT R42, R35, 0x7632, R42 ;  /* 0x00007632232a7816 */ /* 0x000fe2000000002a */
[----:B------:R-:W-:Y:S01]  /*0760*/  IMAD.U32 R7, R7, 0x10000, RZ ;  /* 0x0001000007077824 */ /* 0x000fe200078e00ff */
[----:B------:R-:W-:Y:S01]  /*0770*/  SHF.L.U32 R9, R9, 0x10, RZ ;  /* 0x0000001009097819 */ /* 0x000fe200000006ff */
[----:B------:R-:W-:Y:S01]  /*0780*/  IMAD.U32 R36, R34, 0x10000, RZ ;  /* 0x0001000022247824 */ /* 0x000fe200078e00ff */
[----:B------:R-:W-:Y:S01]  /*0790*/  SHF.L.U32 R50, R35, 0x10, RZ ;  /* 0x0000001023327819 */ /* 0x000fe200000006ff */
[--C-:B------:R-:W-:Y:S01]  /*07a0*/  FADD.FTZ R8, R8, R37.reuse ;  /* 0x0000002508087221 */ /* 0x100fe20000010000 */
[----:B------:R-:W-:Y:S01]  /*07b0*/  SHF.L.U32 R41, R41, 0x10, RZ ;  /* 0x0000001029297819 */ /* 0x000fe200000006ff */
[----:B------:R-:W-:Y:S01]  /*07c0*/  FADD.FTZ R9, R9, R38 ;  /* 0x0000002609097221 */ /* 0x000fe20000010000 */
[----:B------:R-:W-:Y:S01]  /*07d0*/  SHF.L.U32 R42, R42, 0x10, RZ ;  /* 0x000000102a2a7819 */ /* 0x000fe200000006ff */
[----:B------:R-:W-:Y:S01]  /*07e0*/  IMAD.U32 R38, R28, 0x10000, RZ ;  /* 0x000100001c267824 */ /* 0x000fe200078e00ff */
[----:B------:R-:W-:Y:S01]  /*07f0*/  PRMT R4, R4, 0x7632, R4 ;  /* 0x0000763204047816 */ /* 0x000fe20000000004 */
[----:B------:R-:W-:Y:S01]  /*0800*/  FADD.FTZ R36, R39, R36 ;  /* 0x0000002427247221 */ /* 0x000fe20000010000 */
[----:B------:R-:W-:Y:S01]  /*0810*/  PRMT R37, R32, 0x7632, R37 ;  /* 0x0000763220257816 */ /* 0x000fe20000000025 */
[----:B------:R-:W-:Y:S01]  /*0820*/  FADD.FTZ R6, R7, R50 ;  /* 0x0000003207067221 */ /* 0x000fe20000010000 */
[----:B------:R-:W-:Y:S01]  /*0830*/  SHF.L.U32 R43, R30, 0x10, RZ ;  /* 0x000000101e2b7819 */ /* 0x000fe200000006ff */
[----:B------:R-:W-:Y:S01]  /*0840*/  FADD.FTZ R7, R41, R42 ;  /* 0x0000002a29077221 */ /* 0x000fe20000010000 */
[----:B------:R-:W-:Y:S01]  /*0850*/  SHF.L.U32 R4, R4, 0x10, RZ ;  /* 0x0000001004047819 */ /* 0x000fe200000006ff */
        /* <DEDUP_REMOVED lines=25> */
[----:B------:R-:W-:Y:S01]  /*09f0*/  F2FP.BF16.F32.PACK_AB R36, R10, R3 ;  /* 0x000000030a24723e */ /* 0x000fe200000010ff */
[----:B------:R-:W-:Y:S06]  /*0a00*/  BRA `(.L_x_72) ;  /* 0x00000004004c7947 */ /* 0x000fec0003800000 */
.L_x_71:
[C---:B-----5:R-:W-:Y:S01]  /*0a10*/  PRMT R10, R4.reuse, 0x7632, R10 ;  /* 0x00007632040a7816 */ /* 0x060fe2000000000a */
[----:B------:R-:W-:Y:S01]  /*0a20*/  IMAD.U32 R3, R4, 0x10000, RZ ;  /* 0x0001000004037824 */ /* 0x000fe200078e00ff */
[C---:B------:R-:W-:Y:S01]  /*0a30*/  PRMT R37, R5.reuse, 0x7632, R37 ;  /* 0x0000763205257816 */ /* 0x040fe20000000025 */
[----:B------:R-:W-:Y:S01]  /*0a40*/  IMAD.U32 R4, R32, 0x10000, RZ ;  /* 0x0001000020047824 */ /* 0x000fe200078e00ff */
[----:B------:R-:W-:Y:S02]  /*0a50*/  SHF.L.U32 R5, R5, 0x10, RZ ;  /* 0x0000001005057819 */ /* 0x000fe400000006ff */
[----:B------:R-:W-:Y:S01]  /*0a60*/  SHF.L.U32 R8, R33, 0x10, RZ ;  /* 0x0000001021087819 */ /* 0x000fe200000006ff */
[----:B------:R-:W-:Y:S01]  /*0a70*/  FADD.FTZ R3, R3, R4 ;  /* 0x0000000403037221 */ /* 0x000fe20000010000 */
[----:B------:R-:W-:Y:S01]  /*0a80*/  SHF.L.U32 R9, R6, 0x10, RZ ;  /* 0x0000001006097819 */ /* 0x000fe200000006ff */
[----:B------:R-:W-:Y:S01]  /*0a90*/  IMAD.U32 R40, R37, 0x10000, RZ ;  /* 0x0001000025287824 */ /* 0x000fe200078e00ff */
[----:B------:R-:W-:Y:S01]  /*0aa0*/  SHF.L.U32 R36, R34, 0x10, RZ ;  /* 0x0000001022247819 */ /* 0x000fe200000006ff */
[----:B------:R-:W-:Y:S01]  /*0ab0*/  FADD.FTZ R4, R5, R8 ;  /* 0x0000000805047221 */ /* 0x000fe20000010000 */
[----:B------:R-:W-:Y:S01]  /*0ac0*/  PRMT R38, R6, 0x7632, R38 ;  /* 0x0000763206267816 */ /* 0x000fe20000000026 */
[C---:B------:R-:W-:Y:S01]  /*0ad0*/  IMAD.U32 R6, R7.reuse, 0x10000, RZ ;  /* 0x0001000007067824 */ /* 0x040fe200078e00ff */
[----:B------:R-:W-:Y:S01]  /*0ae0*/  PRMT R41, R7, 0x7632, R41 ;  /* 0x0000763207297816 */ /* 0x000fe20000000029 */
[--C-:B------:R-:W-:Y:S01]  /*0af0*/  FADD.FTZ R5, R9, R36.reuse ;  /* 0x0000002409057221 */ /* 0x100fe20000010000 */
[----:B------:R-:W-:-:S02]  /*0b00*/  PRMT R36, R35, 0x7632, R36 ;  /* 0x0000763223247816 */ /* 0x000fc40000000024 */
[----:B------:R-:W-:Y:S02]  /*0b10*/  PRMT R9, R34, 0x7632, R9 ;  /* 0x0000763222097816 */ /* 0x000fe40000000009 */
[----:B------:R-:W-:Y:S02]  /*0b20*/  PRMT R7, R32, 0x7632, R7 ;  /* 0x0000763220077816 */ /* 0x000fe40000000007 */
[----:B------:R-:W-:Y:S02]  /*0b30*/  PRMT R8, R33, 0x7632, R8 ;  /* 0x0000763221087816 */ /* 0x000fe40000000008 */
[----:B------:R-:W-:Y:S01]  /*0b40*/  SHF.L.U32 R39, R38, 0x10, RZ ;  /* 0x0000001026277819 */ /* 0x000fe200000006ff */
[----:B------:R-:W-:Y:S01]  /*0b50*/  IMAD.U32 R38, R36, 0x10000, RZ ;  /* 0x0001000024267824 */ /* 0x000fe200078e00ff */
[----:B------:R-:W-:Y:S01]  /*0b60*/  SHF.L.U32 R36, R9, 0x10, RZ ;  /* 0x0000001009247819 */ /* 0x000fe200000006ff */
[----:B------:R-:W-:Y:S01]  /*0b70*/  IMAD.U32 R37, R7, 0x10000, RZ ;  /* 0x0001000007257824 */ /* 0x000fe200078e00ff */
[----:B------:R-:W-:-:S02]  /*0b80*/  SHF.L.U32 R43, R35, 0x10, RZ ;  /* 0x00000010232b7819 */ /* 0x000fc400000006ff */
[----:B------:R-:W-:Y:S02]  /*0b90*/  SHF.L.U32 R10, R10, 0x10, RZ ;  /* 0x000000100a0a7819 */ /* 0x000fe400000006ff */
        /* <DEDUP_REMOVED lines=12> */
.L_x_70:
[----:B------:R-:W-:Y:S05]  /*0c60*/  @!P2 BRA `(.L_x_73) ;  /* 0x000000000084a947 */ /* 0x000fea0003800000 */
[----:B-----5:R-:W-:Y:S01]  /*0c70*/  PRMT R8, R4, 0x7632, R8 ;  /* 0x0000763204087816 */ /* 0x020fe20000000008 */
[----:B------:R-:W-:Y:S01]  /*0c80*/  IMAD.U32 R39, R6, 0x10000, RZ ;  /* 0x0001000006277824 */ /* 0x000fe200078e00ff */
[----:B------:R-:W-:Y:S01]  /*0c90*/  SHF.L.U32 R3, R4, 0x10, RZ ;  /* 0x0000001004037819 */ /* 0x000fe200000006ff */
[----:B------:R-:W-:Y:S01]  /*0ca0*/  IMAD.U32 R50, R30, 0x10000, RZ ;  /* 0x000100001e327824 */ /* 0x000fe200078e00ff */
[C---:B------:R-:W-:Y:S01]  /*0cb0*/  PRMT R9, R5.reuse, 0x7632, R9 ;  /* 0x0000763205097816 */ /* 0x040fe20000000009 */
[----:B------:R-:W-:Y:S01]  /*0cc0*/  IMAD.U32 R10, R10, 0x10000, RZ ;  /* 0x000100000a0a7824 */ /* 0x000fe200078e00ff */
[----:B------:R-:W-:Y:S02]  /*0cd0*/  SHF.L.U32 R4, R28, 0x10, RZ ;  /* 0x000000101c047819 */ /* 0x000fe400000006ff */
[----:B------:R-:W-:Y:S01]  /*0ce0*/  SHF.L.U32 R5, R5, 0x10, RZ ;  /* 0x0000001005057819 */ /* 0x000fe200000006ff */
[----:B------:R-:W-:Y:S01]  /*0cf0*/  IMAD.U32 R9, R9, 0x10000, RZ ;  /* 0x0001000009097824 */ /* 0x000fe200078e00ff */
[----:B------:R-:W-:Y:S01]  /*0d00*/  SHF.L.U32 R38, R29, 0x10, RZ ;  /* 0x000000101d267819 */ /* 0x000fe200000006ff */
[----:B------:R-:W-:Y:S01]  /*0d10*/  FADD.FTZ R3, R3, R4 ;  /* 0x0000000403037221 */ /* 0x000fe20000010000 */
        /* <DEDUP_REMOVED lines=11> */
[----:B------:R-:W-:Y:S02]  /*0dd0*/  SHF.L.U32 R39, R40, 0x10, RZ ;  /* 0x0000001028277819 */ /* 0x000fe400000006ff */
[----:B------:R-:W-:Y:S02]  /*0de0*/  SHF.L.U32 R36, R36, 0x10, RZ ;  /* 0x0000001024247819 */ /* 0x000fe400000006ff */
[----:B------:R-:W-:Y:S01]  /*0df0*/  SHF.L.U32 R37, R8, 0x10, RZ ;  /* 0x0000001008257819 */ /* 0x000fe200000006ff */
[----:B------:R-:W-:Y:S02]  /*0e00*/  FADD.FTZ R7, R38, R39 ;  /* 0x0000002726077221 */ /* 0x000fe40000010000 */
[----:B------:R-:W-:Y:S02]  /*0e10*/  FADD.FTZ R8, R36, R41 ;  /* 0x0000002924087221 */ /* 0x000fe40000010000 */
[----:B------:R-:W-:Y:S01]  /*0e20*/  FADD.FTZ R10, R37, R42 ;  /* 0x0000002a250a7221 */ /* 0x000fe20000010000 */
[----:B------:R-:W-:-:S02]  /*0e30*/  F2FP.BF16.F32.PACK_AB R39, R7, R6 ;  /* 0x000000060727723e */ /* 0x000fc400000010ff */
[----:B------:R-:W-:Y:S02]  /*0e40*/  F2FP.BF16.F32.PACK_AB R38, R8, R5 ;  /* 0x000000050826723e */ /* 0x000fe400000010ff */
[----:B------:R-:W-:Y:S02]  /*0e50*/  F2FP.BF16.F32.PACK_AB R37, R9, R4 ;  /* 0x000000040925723e */ /* 0x000fe400000010ff */
[----:B------:R-:W-:Y:S01]  /*0e60*/  F2FP.BF16.F32.PACK_AB R36, R10, R3 ;  /* 0x000000030a24723e */ /* 0x000fe200000010ff */
[----:B------:R-:W-:Y:S06]  /*0e70*/  BRA `(.L_x_72) ;  /* 0x0000000000307947 */ /* 0x000fec0003800000 */
.L_x_73:
[C---:B-----5:R-:W-:Y:S02]  /*0e80*/  PRMT R10, R4.reuse, 0x7632, R10 ;  /* 0x00007632040a7816 */ /* 0x060fe4000000000a */
[----:B------:R-:W-:Y:S02]  /*0e90*/  PRMT R40, R7, 0x7632, R40 ;  /* 0x0000763207287816 */ /* 0x000fe40000000028 */
[----:B------:R-:W-:Y:S01]  /*0ea0*/  SHF.L.U32 R3, R4, 0x10, RZ ;  /* 0x0000001004037819 */ /* 0x000fe200000006ff */
[C---:B------:R-:W-:Y:S01]  /*0eb0*/  IMAD.U32 R4, R5.reuse, 0x10000, RZ ;  /* 0x0001000005047824 */ /* 0x040fe200078e00ff */
[----:B------:R-:W-:Y:S01]  /*0ec0*/  PRMT R9, R5, 0x7632, R9 ;  /* 0x0000763205097816 */ /* 0x000fe20000000009 */
[----:B------:R-:W-:Y:S01]  /*0ed0*/  IMAD.U32 R10, R10, 0x10000, RZ ;  /* 0x000100000a0a7824 */ /* 0x000fe200078e00ff */
[C---:B------:R-:W-:Y:S02]  /*0ee0*/  PRMT R8, R6.reuse, 0x7632, R8 ;  /* 0x0000763206087816 */ /* 0x040fe40000000008 */
[----:B------:R-:W-:-:S02]  /*0ef0*/  SHF.L.U32 R5, R6, 0x10, RZ ;  /* 0x0000001006057819 */ /* 0x000fc400000006ff */
[----:B------:R-:W-:Y:S01]  /*0f00*/  SHF.L.U32 R6, R7, 0x10, RZ ;  /* 0x0000001007067819 */ /* 0x000fe200000006ff */
[----:B------:R-:W-:Y:S01]  /*0f10*/  IMAD.U32 R7, R40, 0x10000, RZ ;  /* 0x0001000028077824 */ /* 0x000fe200078e00ff */
[----:B------:R-:W-:Y:S02]  /*0f20*/  SHF.L.U32 R9, R9, 0x10, RZ ;  /* 0x0000001009097819 */ /* 0x000fe400000006ff */
[----:B------:R-:W-:-:S07]  /*0f30*/  SHF.L.U32 R8, R8, 0x10, RZ ;  /* 0x0000001008087819 */ /* 0x000fce00000006ff */
.L_x_72:
[----:B------:R-:W0:Y:S01]  /*0f40*/  @P0 LDC.64 R40, c[0x0][0x3a8] ;  /* 0x0000ea00ff280b82 */ /* 0x000e220000000a00 */
[C---:B------:R-:W-:Y:S01]  /*0f50*/  IADD3 R50, PT, PT, R53.reuse, 0x20, RZ ;  /* 0x0000002035327810 */ /* 0x040fe20007ffe0ff */
[----:B0-----:R-:W-:-:S05]  /*0f60*/  @P0 IMAD.WIDE.U32 R40, R53, 0x10, R40 ;  /* 0x0000001035280825 */ /* 0x001fca00078e0028 */
[----:B------:R1:W-:Y:S02]  /*0f70*/  @P0 STG.E.128 desc[UR6][R40.64], R36 ;  /* 0x0000002428000986 */ /* 0x0003e4000c101d06 */
.L_x_69:
[----:B0--34-:R-:W-:Y:S05]  /*0f80*/  BSYNC.RECONVERGENT B0 ;  /* 0x0000000000007941 */ /* 0x019fea0003800200 */
.L_x_68:
[----:B------:R-:W-:Y:S01]  /*0f90*/  ISETP.GE.U32.AND P4, PT, R0, 0x40, PT ;  /* 0x000000400000780c */ /* 0x000fe20003f86070 */
[----:B------:R-:W-:-:S12]  /*0fa0*/  BSSY.RECONVERGENT B0, `(.L_x_74) ;  /* 0x00000a8000007945 */ /* 0x000fd80003800200 */
[----:B------:R-:W-:Y:S05]  /*0fb0*/  @!P4 BRA `(.L_x_75) ;  /* 0x000000080098c947 */ /* 0x000fea0003800000 */
[----:B------:R-:W-:Y:S01]  /*0fc0*/  ISETP.NE.U32.AND P1, PT, RZ, UR12, PT ;  /* 0x0000000cff007c0c */ /* 0x000fe2000bf25070 */
[----:B------:R-:W0:Y:S03]  /*0fd0*/  LDC.64 R42, c[0x0][0x390] ;  /* 0x0000e400ff2a7b82 */ /* 0x000e260000000a00 */
[----:B------:R-:W-:Y:S02]  /*0fe0*/  ISETP.NE.AND.EX P2, PT, RZ, UR13, PT, P1 ;  /* 0x0000000dff007c0c */ /* 0x000fe4000bf45310 */
[----:B------:R-:W-:-:S04]  /*0ff0*/  ISETP.NE.U32.AND P1, PT, RZ, UR10, PT ;  /* 0x0000000aff007c0c */ /* 0x000fc8000bf25070 */
[----:B------:R-:W-:-:S07]  /*1000*/  ISETP.NE.AND.EX P1, PT, RZ, UR11, PT, P1 ;  /* 0x0000000bff007c0c */ /* 0x000fce000bf25310 */
[----:B-1----:R-:W1:Y:S08]  /*1010*/  @P2 LDC.64 R40, c[0x0][0x3a0] ;  /* 0x0000e800ff282b82 */ /* 0x002e700000000a00 */
[----:B------:R-:W2:Y:S01]  /*1020*/  @P1 LDC.64 R44, c[0x0][0x398] ;  /* 0x0000e600ff2c1b82 */ /* 0x000ea20000000a00 */
[----:B-1----:R-:W-:-:S05]  /*1030*/  @P2 IMAD.WIDE.U32 R40, R50, 0x10, R40 ;  /* 0x0000001032282825 */ /* 0x002fca00078e0028 */
[----:B------:R0:W3:Y:S01]  /*1040*/  @P2 LDG.E.128 R28, desc[UR6][R40.64] ;  /* 0x00000006281c2981 */ /* 0x0000e2000c1e1d00 */
[----:B--2---:R-:W-:-:S05]  /*1050*/  @P1 IMAD.WIDE.U32 R44, R50, 0x10, R44 ;  /* 0x00000010322c1825 */ /* 0x004fca00078e002c */
[----:B------:R1:W5:Y:S01]  /*1060*/  @P1 LDG.E.128 R32, desc[UR6][R44.64] ;  /* 0x000000062c201981 */ /* 0x000362000c1e1d00 */
[----:B0-----:R-:W-:-:S06]  /*1070*/  IMAD.WIDE.U32 R40, R50, 0x10, R42 ;  /* 0x0000001032287825 */ /* 0x001fcc00078e002a */
[----:B------:R-:W5:Y:S01]  /*1080*/  LDG.E.128 R40, desc[UR6][R40.64] ;  /* 0x0000000628287981 */ /* 0x000f62000c1e1d00 */
[----:B------:R-:W-:-:S04]  /*1090*/  UISETP.NE.U32.AND UP0, UPT, UR10, URZ, UPT ;  /* 0x000000ff0a00728c */ /* 0x000fc8000bf05070 */
[----:B------:R-:W-:Y:S01]  /*10a0*/  UISETP.NE.AND.EX UP0, UPT, UR11, URZ, UPT, UP0 ;  /* 0x000000ff0b00728c */ /* 0x000fe2000bf05300 */
[----:B---3--:R-:W-:Y:S02]  /*10b0*/  PRMT R46, R29, 0x7632, R46 ;  /* 0x000076321d2e7816 */ /* 0x008fe4000000002e */
[----:B------:R-:W-:-:S06]  /*10c0*/  PRMT R47, R28, 0x7632, R47 ;  /* 0x000076321c2f7816 */ /* 0x000fcc000000002f */
[----:B-1----:R-:W-:Y:S05]  /*10d0*/  BRA.U UP0, `(.L_x_76) ;  /* 0x0000000100cc7547 */ /* 0x002fea000b800000 */
[----:B------:R-:W-:Y:S01]  /*10e0*/  UISETP.NE.U32.AND UP0, UPT, UR12, URZ, UPT ;  /* 0x000000ff0c00728c */ /* 0x000fe2000bf05070 */
[----:B------:R-:W-:Y:S02]  /*10f0*/  PRMT R48, R31, 0x7632, R48 ;  /* 0x000076321f307816 */ /* 0x000fe40000000030 */
[----:B------:R-:W-:Y:S01]  /*1100*/  PRMT R49, R30, 0x7632, R49 ;  /* 0x000076321e317816 */ /* 0x000fe20000000031 */
[----:B------:R-:W-:-:S09]  /*1110*/  UISETP.NE.AND.EX UP0, UPT, UR13, URZ, UPT, UP0 ;  /* 0x000000ff0d00728c */ /* 0x000fd2000bf05300 */
[----:B------:R-:W-:Y:S05]  /*1120*/  BRA.U UP0, `(.L_x_77) ;  /* 0x0000000100347547 */ /* 0x000fea000b800000 */
[C---:B-----5:R-:W-:Y:S01]  /*1130*/  PRMT R49, R42.reuse, 0x7632, R49 ;  /* 0x000076322a317816 */ /* 0x060fe20000000031 */
[----:B------:R-:W-:Y:S01]  /*1140*/  IMAD.U32 R45, R42, 0x10000, RZ ;  /* 0x000100002a2d7824 */ /* 0x000fe200078e00ff */
[C---:B------:R-:W-:Y:S02]  /*1150*/  PRMT R47, R40.reuse, 0x7632, R47 ;  /* 0x00007632282f7816 */ /* 0x040fe4000000002f */
        /* <DEDUP_REMOVED lines=10> */
.L_x_77:
[----:B-----5:R-:W-:Y:S01]  /*1200*/  PRMT R36, R40, 0x7632, R36 ;  /* 0x0000763228247816 */ /* 0x020fe20000000024 */
[----:B------:R-:W-:Y:S01]  /*1210*/  IMAD.U32 R48, R48, 0x10000, RZ ;  /* 0x0001000030307824 */ /* 0x000fe200078e00ff */
[----:B------:R-:W-:Y:S02]  /*1220*/  SHF.L.U32 R11, R40, 0x10, RZ ;  /* 0x00000010280b7819 */ /* 0x000fe400000006ff */
[----:B------:R-:W-:Y:S02]  /*1230*/  SHF.L.U32 R40, R28, 0x10, RZ ;  /* 0x000000101c287819 */ /* 0x000fe400000006ff */
[C---:B------:R-:W-:Y:S01]  /*1240*/  PRMT R39, R43.reuse, 0x7632, R39 ;  /* 0x000076322b277816 */ /* 0x040fe20000000027 */
[----:B------:R-:W-:Y:S01]  /*1250*/  IMAD.U32 R43, R43, 0x10000, RZ ;  /* 0x000100002b2b7824 */ /* 0x000fe200078e00ff */
[----:B------:R-:W-:Y:S01]  /*1260*/  PRMT R37, R41, 0x7632, R37 ;  /* 0x0000763229257816 */ /* 0x000fe20000000025 */
[----:B------:R-:W-:Y:S01]  /*1270*/  FADD.FTZ R11, R40, R11 ;  /* 0x0000000b280b7221 */ /* 0x000fe20000010000 */
[C---:B------:R-:W-:Y:S01]  /*1280*/  PRMT R38, R42.reuse, 0x7632, R38 ;  /* 0x000076322a267816 */ /* 0x040fe20000000026 */
        /* <DEDUP_REMOVED lines=24> */
.L_x_76:
[----:B------:R-:W-:-:S04]  /*1410*/  UISETP.NE.U32.AND UP0, UPT, UR12, URZ, UPT ;  /* 0x000000ff0c00728c */ /* 0x000fc8000bf05070 */
[----:B------:R-:W-:-:S09]  /*1420*/  UISETP.NE.AND.EX UP0, UPT, UR13, URZ, UPT, UP0 ;  /* 0x000000ff0d00728c */ /* 0x000fd2000bf05300 */
[----:B------:R-:W-:Y:S05]  /*1430*/  BRA.U UP0, `(.L_x_79) ;  /* 0x0000000100947547 */ /* 0x000fea000b800000 */
[C---:B-----5:R-:W-:Y:S02]  /*1440*/  PRMT R39, R40.reuse, 0x7632, R39 ;  /* 0x0000763228277816 */ /* 0x060fe40000000027 */
[----:B------:R-:W-:Y:S02]  /*1450*/  SHF.L.U32 R11, R40, 0x10, RZ ;  /* 0x00000010280b7819 */ /* 0x000fe400000006ff */
[C---:B------:R-:W-:Y:S02]  /*1460*/  PRMT R36, R41.reuse, 0x7632, R36 ;  /* 0x0000763229247816 */ /* 0x040fe40000000024 */
[----:B------:R-:W-:Y:S02]  /*1470*/  SHF.L.U32 R41, R41, 0x10, RZ ;  /* 0x0000001029297819 */ /* 0x000fe400000006ff */
[C---:B------:R-:W-:Y:S01]  /*1480*/  PRMT R37, R42.reuse, 0x7632, R37 ;  /* 0x000076322a257816 */ /* 0x040fe20000000025 */
[----:B------:R-:W-:Y:S01]  /*1490*/  IMAD.U32 R42, R42, 0x10000, RZ ;  /* 0x000100002a2a7824 */ /* 0x000fe200078e00ff */
[----:B------:R-:W-:-:S02]  /*14a0*/  SHF.L.U32 R40, R32, 0x10, RZ ;  /* 0x0000001020287819 */ /* 0x000fc400000006ff */
[----:B------:R-:W-:Y:S01]  /*14b0*/  SHF.L.U32 R44, R33, 0x10, RZ ;  /* 0x00000010212c7819 */ /* 0x000fe200000006ff */
[----:B------:R-:W-:Y:S01]  /*14c0*/  IMAD.U32 R37, R37, 0x10000, RZ ;  /* 0x0001000025257824 */ /* 0x000fe200078e00ff */
[----:B------:R-:W-:Y:S01]  /*14d0*/  SHF.L.U32 R45, R34, 0x10, RZ ;  /* 0x00000010222d7819 */ /* 0x000fe200000006ff */
[----:B------:R-:W-:Y:S01]  /*14e0*/  FADD.FTZ R11, R40, R11 ;  /* 0x0000000b280b7221 */ /* 0x000fe20000010000 */
[----:B------:R-:W-:Y:S01]  /*14f0*/  PRMT R38, R43, 0x7632, R38 ;  /* 0x000076322b267816 */ /* 0x000fe20000000026 */
[--C-:B------:R-:W-:Y:S01]  /*1500*/  FADD.FTZ R44, R44, R41.reuse ;  /* 0x000000292c2c7221 */ /* 0x100fe20000010000 */
[----:B------:R-:W-:Y:S01]  /*1510*/  PRMT R46, R35, 0x7632, R46 ;  /* 0x00007632232e7816 */ /* 0x000fe2000000002e */
[----:B------:R-:W-:Y:S01]  /*1520*/  FADD.FTZ R45, R45, R42 ;  /* 0x0000002a2d2d7221 */ /* 0x000fe20000010000 */
[----:B------:R-:W-:Y:S01]  /*1530*/  PRMT R40, R32, 0x7632, R40 ;  /* 0x0000763220287816 */ /* 0x000fe20000000028 */
[----:B------:R-:W-:Y:S01]  /*1540*/  IMAD.U32 R43, R43, 0x10000, RZ ;  /* 0x000100002b2b7824 */ /* 0x000fe200078e00ff */
[----:B------:R-:W-:-:S02]  /*1550*/  PRMT R41, R33, 0x7632, R41 ;  /* 0x0000763221297816 */ /* 0x000fc40000000029 */
[----:B------:R-:W-:Y:S02]  /*1560*/  PRMT R42, R34, 0x7632, R42 ;  /* 0x00007632222a7816 */ /* 0x000fe4000000002a */
[----:B------:R-:W-:Y:S01]  /*1570*/  SHF.L.U32 R48, R35, 0x10, RZ ;  /* 0x0000001023307819 */ /* 0x000fe200000006ff */
[----:B------:R-:W-:Y:S01]  /*1580*/  IMAD.U32 R41, R41, 0x10000, RZ ;  /* 0x0001000029297824 */ /* 0x000fe200078e00ff */
[----:B------:R-:W-:Y:S02]  /*1590*/  SHF.L.U32 R47, R38, 0x10, RZ ;  /* 0x00000010262f7819 */ /* 0x000fe400000006ff */
[----:B------:R-:W-:Y:S01]  /*15a0*/  SHF.L.U32 R52, R46, 0x10, RZ ;  /* 0x000000102e347819 */ /* 0x000fe200000006ff */
[----:B------:R-:W-:Y:S01]  /*15b0*/  FADD.FTZ R46, R48, R43 ;  /* 0x0000002b302e7221 */ /* 0x000fe20000010000 */
[----:B------:R-:W-:Y:S02]  /*15c0*/  SHF.L.U32 R39, R39, 0x10, RZ ;  /* 0x0000001027277819 */ /* 0x000fe400000006ff */
[----:B------:R-:W-:Y:S01]  /*15d0*/  SHF.L.U32 R36, R36, 0x10, RZ ;  /* 0x0000001024247819 */ /* 0x000fe200000006ff */
[----:B------:R-:W-:Y:S01]  /*15e0*/  FADD.FTZ R52, R47, R52 ;  /* 0x000000342f347221 */ /* 0x000fe20000010000 */
[----:B------:R-:W-:-:S02]  /*15f0*/  SHF.L.U32 R42, R42, 0x10, RZ ;  /* 0x000000102a2a7819 */ /* 0x000fc400000006ff */
[----:B------:R-:W-:Y:S01]  /*1600*/  SHF.L.U32 R40, R40, 0x10, RZ ;  /* 0x0000001028287819 */ /* 0x000fe200000006ff */
[----:B------:R-:W-:Y:S02]  /*1610*/  FADD.FTZ R48, R36, R41 ;  /* 0x0000002924307221 */ /* 0x000fe40000010000 */
[----:B------:R-:W-:Y:S02]  /*1620*/  FADD.FTZ R49, R37, R42 ;  /* 0x0000002a25317221 */ /* 0x000fe40000010000 */
[----:B------:R-:W-:Y:S01]  /*1630*/  FADD.FTZ R47, R39, R40 ;  /* 0x00000028272f7221 */ /* 0x000fe20000010000 */
[----:B------:R-:W-:Y:S02]  /*1640*/  F2FP.BF16.F32.PACK_AB R39, R52, R46 ;  /* 0x0000002e3427723e */ /* 0x000fe400000010ff */
[----:B------:R-:W-:Y:S02]  /*1650*/  F2FP.BF16.F32.PACK_AB R38, R49, R45 ;  /* 0x0000002d3126723e */ /* 0x000fe400000010ff */
[----:B------:R-:W-:-:S02]  /*1660*/  F2FP.BF16.F32.PACK_AB R37, R48, R44 ;  /* 0x0000002c3025723e */ /* 0x000fc400000010ff */
[----:B------:R-:W-:Y:S01]  /*1670*/  F2FP.BF16.F32.PACK_AB R36, R47, R11 ;  /* 0x0000000b2f24723e */ /* 0x000fe200000010ff */
[----:B------:R-:W-:Y:S06]  /*1680*/  BRA `(.L_x_78) ;  /* 0x0000000000d87947 */ /* 0x000fec0003800000 */
.L_x_79:
[----:B-----5:R-:W-:Y:S01]  /*1690*/  PRMT R48, R40, 0x7632, R48 ;  /* 0x0000763228307816 */ /* 0x020fe20000000030 */
[----:B------:R-:W-:Y:S01]  /*16a0*/  IMAD.U32 R52, R34, 0x10000, RZ ;  /* 0x0001000022347824 */ /* 0x000fe200078e00ff */
[----:B------:R-:W-:Y:S01]  /*16b0*/  SHF.L.U32 R11, R40, 0x10, RZ ;  /* 0x00000010280b7819 */ /* 0x000fe200000006ff */
[----:B------:R-:W-:Y:S01]  /*16c0*/  IMAD.U32 R40, R32, 0x10000, RZ ;  /* 0x0001000020287824 */ /* 0x000fe200078e00ff */
[C---:B------:R-:W-:Y:S02]  /*16d0*/  PRMT R36, R41.reuse, 0x7632, R36 ;  /* 0x0000763229247816 */ /* 0x040fe40000000024 */
[----:B------:R-:W-:Y:S01]  /*16e0*/  SHF.L.U32 R44, R41, 0x10, RZ ;  /* 0x00000010292c7819 */ /* 0x000fe200000006ff */
[----:B------:R-:W-:Y:S01]  /*16f0*/  FADD.FTZ R11, R40, R11 ;  /* 0x0000000b280b7221 */ /* 0x000fe20000010000 */
[----:B------:R-:W-:Y:S02]  /*1700*/  SHF.L.U32 R41, R33, 0x10, RZ ;  /* 0x0000001021297819 */ /* 0x000fe400000006ff */
[----:B------:R-:W-:-:S02]  /*1710*/  PRMT R40, R32, 0x7632, R40 ;  /* 0x0000763220287816 */ /* 0x000fc40000000028 */
[----:B------:R-:W-:Y:S01]  /*1720*/  PRMT R37, R43, 0x7632, R37 ;  /* 0x000076322b257816 */ /* 0x000fe20000000025 */
[----:B------:R-:W-:Y:S01]  /*1730*/  FADD.FTZ R44, R41, R44 ;  /* 0x0000002c292c7221 */ /* 0x000fe20000010000 */
[----:B------:R-:W-:Y:S02]  /*1740*/  SHF.L.U32 R38, R43, 0x10, RZ ;  /* 0x000000102b267819 */ /* 0x000fe400000006ff */
[----:B------:R-:W-:Y:S02]  /*1750*/  PRMT R41, R33, 0x7632, R41 ;  /* 0x0000763221297816 */ /* 0x000fe40000000029 */
[----:B------:R-:W-:Y:S01]  /*1760*/  SHF.L.U32 R43, R48, 0x10, RZ ;  /* 0x00000010302b7819 */ /* 0x000fe200000006ff */
[----:B------:R-:W-:Y:S01]  /*1770*/  IMAD.U32 R48, R36, 0x10000, RZ ;  /* 0x0001000024307824 */ /* 0x000fe200078e00ff */
[----:B------:R-:W-:Y:S02]  /*1780*/  SHF.L.U32 R40, R40, 0x10, RZ ;  /* 0x0000001028287819 */ /* 0x000fe400000006ff */
[----:B------:R-:W-:-:S02]  /*1790*/  SHF.L.U32 R41, R41, 0x10, RZ ;  /* 0x0000001029297819 */ /* 0x000fc400000006ff */
[----:B------:R-:W-:Y:S01]  /*17a0*/  PRMT R39, R42, 0x7632, R39 ;  /* 0x000076322a277816 */ /* 0x000fe20000000027 */
[--C-:B------:R-:W-:Y:S01]  /*17b0*/  FADD.FTZ R36, R43, R40.reuse ;  /* 0x000000282b247221 */ /* 0x100fe20000010000 */
[----:B------:R-:W-:Y:S01]  /*17c0*/  PRMT R40, R34, 0x7632, R40 ;  /* 0x0000763222287816 */ /* 0x000fe20000000028 */
[--C-:B------:R-:W-:Y:S01]  /*17d0*/  FADD.FTZ R48, R48, R41.reuse ;  /* 0x0000002930307221 */ /* 0x100fe20000010000 */
[----:B------:R-:W-:Y:S02]  /*17e0*/  SHF.L.U32 R45, R42, 0x10, RZ ;  /* 0x000000102a2d7819 */ /* 0x000fe400000006ff */
[----:B------:R-:W-:Y:S02]  /*17f0*/  PRMT R41, R35, 0x7632, R41 ;  /* 0x0000763223297816 */ /* 0x000fe40000000029 */
[----:B------:R-:W-:Y:S01]  /*1800*/  SHF.L.U32 R39, R39, 0x10, RZ ;  /* 0x0000001027277819 */ /* 0x000fe200000006ff */
        /* <DEDUP_REMOVED lines=10> */
[----:B------:R-:W-:Y:S01]  /*18b0*/  PRMT R39, R31, 0x7632, R39 ;  /* 0x000076321f277816 */ /* 0x000fe20000000027 */
[----:B------:R-:W-:Y:S01]  /*18c0*/  FADD.FTZ R11, R42, R11 ;  /* 0x0000000b2a0b7221 */ /* 0x000fe20000010000 */
[C---:B------:R-:W-:Y:S01]  /*18d0*/  PRMT R37, R30.reuse, 0x7632, R37 ;  /* 0x000076321e257816 */ /* 0x040fe20000000025 */
[----:B------:R-:W-:Y:S01]  /*18e0*/  FADD.FTZ R38, R49, R38 ;  /* 0x0000002631267221 */ /* 0x000fe20000010000 */
        /* <DEDUP_REMOVED lines=16> */
.L_x_78:
[----:B------:R-:W0:Y:S02]  /*19f0*/  @P0 LDC.64 R40, c[0x0][0x3a8] ;  /* 0x0000ea00ff280b82 */ /* 0x000e240000000a00 */
[----:B0-----:R-:W-:-:S05]  /*1a00*/  @P0 IMAD.WIDE.U32 R40, R50, 0x10, R40 ;  /* 0x0000001032280825 */ /* 0x001fca00078e0028 */
[----:B------:R0:W-:Y:S02]  /*1a10*/  @P0 STG.E.128 desc[UR6][R40.64], R36 ;  /* 0x0000002428000986 */ /* 0x0001e4000c101d06 */
.L_x_75:
[----:B------:R-:W-:Y:S05]  /*1a20*/  BSYNC.RECONVERGENT B0 ;  /* 0x0000000000007941 */ /* 0x000fea0003800200 */
.L_x_74:
        /* <DEDUP_REMOVED lines=76> */
.L_x_97:
[----:B-1----:R-:W-:Y:S01]  /*1ef0*/  FADD.FTZ R65, R68, R61 ;  /* 0x0000003d44417221 */ /* 0x002fe20000010000 */
[----:B------:R-:W-:Y:S01]  /*1f00*/  FMUL.FTZ R61, R51, R51 ;  /* 0x00000033333d7220 */ /* 0x000fe20000410000 */
[----:B------:R-:W1:Y:S01]  /*1f10*/  @!P5 LDC.64 R42, c[0x0][0x3c0] ;  /* 0x0000f000ff2adb82 */ /* 0x000e620000000a00 */
[----:B------:R-:W-:Y:S01]  /*1f20*/  BSSY.RECONVERGENT B0, `(.L_x_81) ;  /* 0x000003e000007945 */ /* 0x000fe20003800200 */
[----:B------:R-:W-:Y:S01]  /*1f30*/  FFMA.FTZ R50, R65, R50, UR5 ;  /* 0x0000000541327e23 */ /* 0x000fe20008010032 */
[----:B------:R-:W-:Y:S02]  /*1f40*/  FSEL R65, R51, RZ, !P3 ;  /* 0x000000ff33417208 */ /* 0x000fe40005800000 */
[----:B------:R-:W-:-:S03]  /*1f50*/  FSEL R61, R61, RZ, P3 ;  /* 0x000000ff3d3d7208 */ /* 0x000fc60001800000 */
[----:B------:R-:W2:Y:S02]  /*1f60*/  @!P5 LDC.64 R40, c[0x0][0x3c8] ;  /* 0x0000f200ff28db82 */ /* 0x000ea40000000a00 */
[----:B------:R-:W-:-:S06]  /*1f70*/  FADD.FTZ R61, R50, R61 ;  /* 0x0000003d323d7221 */ /* 0x000fcc0000010000 */
[----:B------:R-:W3:Y:S01]  /*1f80*/  MUFU.RSQ R61, R61 ;  /* 0x0000003d003d7308 */ /* 0x000ee20000001400 */
[----:B-1----:R-:W-:-:S05]  /*1f90*/  @!P5 IMAD.WIDE R42, R2, 0x4, R42 ;  /* 0x00000004022ad825 */ /* 0x002fca00078e022a */
[----:B------:R1:W-:Y:S01]  /*1fa0*/  @!P5 STG.E desc[UR6][R42.64], R51 ;  /* 0x000000332a00d986 */ /* 0x0003e2000c101906 */
[----:B--2---:R-:W-:-:S05]  /*1fb0*/  @!P5 IMAD.WIDE R40, R2, 0x4, R40 ;  /* 0x000000040228d825 */ /* 0x004fca00078e0228 */
[----:B---3--:R1:W-:Y:S01]  /*1fc0*/  @!P5 STG.E desc[UR6][R40.64], R61 ;  /* 0x0000003d2800d986 */ /* 0x0083e2000c101906 */
[----:B------:R-:W-:Y:S05]  /*1fd0*/  @!P1 BRA `(.L_x_82) ;  /* 0x0000000000c89947 */ /* 0x000fea0003800000 */
[----:B------:R-:W-:Y:S01]  /*1fe0*/  FADD.FTZ R66, R4, -R65 ;  /* 0x8000004104427221 */ /* 0x000fe20000010000 */
[----:B------:R-:W-:Y:S01]  /*1ff0*/  PRMT R67, R12, 0x7632, R67 ;  /* 0x000076320c437816 */ /* 0x000fe20000000043 */
[----:B-1----:R-:W-:Y:S01]  /*2000*/  FADD.FTZ R40, R10, -R65 ;  /* 0x800000410a287221 */ /* 0x002fe20000010000 */
[----:B------:R-:W-:Y:S01]  /*2010*/  PRMT R69, R16, 0x7632, R69 ;  /* 0x0000763210457816 */ /* 0x000fe20000000045 */
[----:B0-----:R-:W-:Y:S01]  /*2020*/  FADD.FTZ R68, R9, -R65 ;  /* 0x8000004109447221 */ /* 0x001fe20000010000 */
[----:B------:R-:W-:Y:S01]  /*2030*/  SHF.L.U32 R50, R13, 0x10, RZ ;  /* 0x000000100d327819 */ /* 0x000fe200000006ff */
[----:B------:R-:W-:Y:S01]  /*2040*/  FMUL.FTZ R66, R61, R66 ;  /* 0x000000423d427220 */ /* 0x000fe20000410000 */
[----:B------:R-:W-:Y:S01]  /*2050*/  SHF.L.U32 R51, R17, 0x10, RZ ;  /* 0x0000001011337819 */ /* 0x000fe200000006ff */
[----:B------:R-:W-:Y:S01]  /*2060*/  IMAD.U32 R41, R54, 0x10000, RZ ;  /* 0x0001000036297824 */ /* 0x000fe200078e00ff */
[----:B------:R-:W-:Y:S01]  /*2070*/  SHF.L.U32 R67, R67, 0x10, RZ ;  /* 0x0000001043437819 */ /* 0x000fe200000006ff */
[----:B------:R-:W-:Y:S01]  /*2080*/  FMUL.FTZ R40, R61, R40 ;  /* 0x000000283d287220 */ /* 0x000fe20000410000 */
[----:B------:R-:W-:Y:S01]  /*2090*/  SHF.L.U32 R69, R69, 0x10, RZ ;  /* 0x0000001045457819 */ /* 0x000fe200000006ff */
[----:B------:R-:W-:Y:S01]  /*20a0*/  FMUL.FTZ R43, R61, R68 ;  /* 0x000000443d2b7220 */ /* 0x000fe20000410000 */
[----:B------:R-:W-:Y:S01]  /*20b0*/  SHF.L.U32 R42, R55, 0x10, RZ ;  /* 0x00000010372a7819 */ /* 0x000fe200000006ff */
[----:B------:R-:W-:Y:S01]  /*20c0*/  FFMA.FTZ R51, R66, R50, R51 ;  /* 0x0000003242337223 */ /* 0x000fe20000010033 */
[--C-:B------:R-:W-:Y:S01]  /*20d0*/  FADD.FTZ R68, R5, -R65.reuse ;  /* 0x8000004105447221 */ /* 0x100fe20000010000 */
[----:B------:R-:W-:Y:S01]  /*20e0*/  FADD.FTZ R50, R8, -R65 ;  /* 0x8000004108327221 */ /* 0x000fe20000010000 */
[----:B------:R-:W-:Y:S01]  /*20f0*/  FFMA.FTZ R40, R40, R67, R69 ;  /* 0x0000004328287223 */ /* 0x000fe20000010045 */
[----:B------:R-:W-:Y:S01]  /*2100*/  FFMA.FTZ R41, R43, R41, R42 ;  /* 0x000000292b297223 */ /* 0x000fe2000001002a */
[----:B------:R-:W-:Y:S01]  /*2110*/  SHF.L.U32 R66, R18, 0x10, RZ ;  /* 0x0000001012427819 */ /* 0x000fe200000006ff */
[----:B------:R-:W-:Y:S01]  /*2120*/  IMAD.U32 R67, R14, 0x10000, RZ ;  /* 0x000100000e437824 */ /* 0x000fe200078e00ff */
[----:B------:R-:W-:Y:S01]  /*2130*/  SHF.L.U32 R42, R56, 0x10, RZ ;  /* 0x00000010382a7819 */ /* 0x000fe200000006ff */
[----:B------:R-:W-:Y:S01]  /*2140*/  FMUL.FTZ R69, R61, R68 ;  /* 0x000000443d457220 */ /* 0x000fe20000410000 */
[----:B------:R-:W-:Y:S01]  /*2150*/  SHF.L.U32 R43, R57, 0x10, RZ ;  /* 0x00000010392b7819 */ /* 0x000fe200000006ff */
[----:B------:R-:W-:Y:S01]  /*2160*/  FMUL.FTZ R50, R61, R50 ;  /* 0x000000323d327220 */ /* 0x000fe20000410000 */
[----:B------:R-:W-:Y:S01]  /*2170*/  FADD.FTZ R68, R6, -R65 ;  /* 0x8000004106447221 */ /* 0x000fe20000010000 */
[----:B------:R-:W-:Y:S01]  /*2180*/  FFMA.FTZ R66, R69, R67, R66 ;  /* 0x0000004345427223 */ /* 0x000fe20000010042 */
[----:B------:R-:W-:Y:S01]  /*2190*/  SHF.L.U32 R67, R19, 0x10, RZ ;  /* 0x0000001013437819 */ /* 0x000fe200000006ff */
[----:B------:R-:W-:Y:S01]  /*21a0*/  FFMA.FTZ R42, R50, R42, R43 ;  /* 0x0000002a322a7223 */ /* 0x000fe2000001002b */
[----:B------:R-:W-:-:S02]  /*21b0*/  IMAD.U32 R50, R15, 0x10000, RZ ;  /* 0x000100000f327824 */ /* 0x000fc400078e00ff */
[----:B------:R-:W-:Y:S01]  /*21c0*/  FMUL.FTZ R43, R61, R68 ;  /* 0x000000443d2b7220 */ /* 0x000fe20000410000 */
[----:B------:R-:W-:Y:S01]  /*21d0*/  FADD.FTZ R68, R7, -R65 ;  /* 0x8000004107447221 */ /* 0x000fe20000010000 */
[----:B------:R-:W-:Y:S02]  /*21e0*/  SHF.L.U32 R69, R16, 0x10, RZ ;  /* 0x0000001010457819 */ /* 0x000fe400000006ff */
[----:B------:R-:W-:Y:S01]  /*21f0*/  FFMA.FTZ R67, R43, R50, R67 ;  /* 0x000000322b437223 */ /* 0x000fe20000010043 */
[----:B------:R-:W-:Y:S01]  /*2200*/  FMUL.FTZ R43, R61, R68 ;  /* 0x000000443d2b7220 */ /* 0x000fe20000410000 */
[----:B------:R-:W-:Y:S02]  /*2210*/  SHF.L.U32 R50, R58, 0x10, RZ ;  /* 0x000000103a327819 */ /* 0x000fe400000006ff */
[----:B------:R-:W-:Y:S02]  /*2220*/  SHF.L.U32 R68, R59, 0x10, RZ ;  /* 0x000000103b447819 */ /* 0x000fe400000006ff */
[----:B------:R-:W-:-:S02]  /*2230*/  F2FP.BF16.F32.PACK_AB R41, R41, R51 ;  /* 0x000000332929723e */ /* 0x000fc400000010ff */
[----:B------:R-:W-:Y:S01]  /*2240*/  F2FP.BF16.F32.PACK_AB R42, R42, R66 ;  /* 0x000000422a2a723e */ /* 0x000fe200000010ff */
[----:B------:R-:W-:Y:S01]  /*2250*/  FFMA.FTZ R43, R43, R50, R68 ;  /* 0x000000322b2b7223 */ /* 0x000fe20000010044 */
[----:B------:R-:W-:Y:S01]  /*2260*/  FADD.FTZ R50, R3, -R65 ;  /* 0x8000004103327221 */ /* 0x000fe20000010000 */
[----:B------:R-:W-:-:S03]  /*2270*/  IMAD.U32 R68, R12, 0x10000, RZ ;  /* 0x000100000c447824 */ /* 0x000fc600078e00ff */
[----:B------:R-:W-:Y:S01]  /*2280*/  FMUL.FTZ R50, R61, R50 ;  /* 0x000000323d327220 */ /* 0x000fe20000410000 */
[----:B------:R-:W-:-:S03]  /*2290*/  F2FP.BF16.F32.PACK_AB R43, R43, R67 ;  /* 0x000000432b2b723e */ /* 0x000fc600000010ff */
[----:B------:R-:W-:Y:S02]  /*22a0*/  FFMA.FTZ R50, R50, R68, R69 ;  /* 0x0000004432327223 */ /* 0x000fe40000010045 */
[----:B------:R-:W0:Y:S03]  /*22b0*/  LDC.64 R68, c[0x0][0x428] ;  /* 0x00010a00ff447b82 */ /* 0x000e260000000a00 */
[----:B------:R-:W-:Y:S01]  /*22c0*/  F2FP.BF16.F32.PACK_AB R40, R40, R50 ;  /* 0x000000322828723e */ /* 0x000fe200000010ff */
[C---:B0-----:R-:W-:Y:S01]  /*22d0*/  IMAD.WIDE.U32 R50, R53.reuse, 0x10, R68 ;  /* 0x0000001035327825 */ /* 0x041fe200078e0044 */
[----:B------:R-:W-:-:S04]  /*22e0*/  IADD3 R53, PT, PT, R53, 0x20, RZ ;  /* 0x0000002035357810 */ /* 0x000fc80007ffe0ff */
[----:B------:R2:W-:Y:S03]  /*22f0*/  STG.E.128 desc[UR6][R50.64], R40 ;  /* 0x0000002832007986 */ /* 0x0005e6000c101d06 */
.L_x_82:
[----:B------:R-:W-:Y:S05]  /*2300*/  BSYNC.RECONVERGENT B0 ;  /* 0x0000000000007941 */ /* 0x000fea0003800200 */
.L_x_81:
[----:B------:R-:W-:Y:S04]  /*2310*/  BSSY.RECONVERGENT B0, `(.L_x_83) ;  /* 0x0000035000007945 */ /* 0x000fe80003800200 */
[----:B------:R-:W-:Y:S05]  /*2320*/  @!P4 BRA `(.L_x_84) ;  /* 0x0000000000ccc947 */ /* 0x000fea0003800000 */
[----:B-12---:R-:W-:Y:S01]  /*2330*/  FADD.FTZ R42, R44, -R65 ;  /* 0x800000412c2a7221 */ /* 0x006fe20000010000 */
[----:B------:R-:W-:Y:S01]  /*2340*/  PRMT R41, R20, 0x7632, R41 ;  /* 0x0000763214297816 */ /* 0x000fe20000000029 */
[----:B------:R-:W-:Y:S01]  /*2350*/  FADD.FTZ R40, R47, -R65 ;  /* 0x800000412f287221 */ /* 0x000fe20000010000 */
[----:B------:R-:W-:Y:S01]  /*2360*/  PRMT R43, R24, 0x7632, R43 ;  /* 0x00007632182b7816 */ /* 0x000fe2000000002b */
[----:B------:R-:W-:Y:S01]  /*2370*/  FMUL.FTZ R51, R61, R42 ;  /* 0x0000002a3d337220 */ /* 0x000fe20000410000 */
[----:B------:R-:W-:Y:S01]  /*2380*/  SHF.L.U32 R66, R21, 0x10, RZ ;  /* 0x0000001015427819 */ /* 0x000fe200000006ff */
[----:B------:R-:W-:Y:S01]  /*2390*/  IMAD.U32 R41, R41, 0x10000, RZ ;  /* 0x0001000029297824 */ /* 0x000fe200078e00ff */
[----:B------:R-:W-:Y:S01]  /*23a0*/  SHF.L.U32 R50, R25, 0x10, RZ ;  /* 0x0000001019327819 */ /* 0x000fe200000006ff */
[----:B------:R-:W-:Y:S01]  /*23b0*/  FMUL.FTZ R40, R61, R40 ;  /* 0x000000283d287220 */ /* 0x000fe20000410000 */
[----:B------:R-:W-:Y:S01]  /*23c0*/  SHF.L.U32 R43, R43, 0x10, RZ ;  /* 0x000000102b2b7819 */ /* 0x000fe200000006ff */
[--C-:B------:R-:W-:Y:S01]  /*23d0*/  FADD.FTZ R42, R48, -R65.reuse ;  /* 0x80000041302a7221 */ /* 0x100fe20000010000 */
[----:B0-----:R-:W-:Y:S01]  /*23e0*/  PRMT R68, R25, 0x7632, R68 ;  /* 0x0000763219447816 */ /* 0x001fe20000000044 */
[----:B------:R-:W-:Y:S01]  /*23f0*/  FFMA.FTZ R66, R51, R66, R50 ;  /* 0x0000004233427223 */ /* 0x000fe20000010032 */
[----:B------:R-:W-:Y:S01]  /*2400*/  FADD.FTZ R51, R45, -R65 ;  /* 0x800000412d337221 */ /* 0x000fe20000010000 */
[----:B------:R-:W-:Y:S01]  /*2410*/  FFMA.FTZ R40, R40, R41, R43 ;  /* 0x0000002928287223 */ /* 0x000fe2000001002b */
[----:B------:R-:W-:Y:S01]  /*2420*/  PRMT R41, R21, 0x7632, R41 ;  /* 0x0000763215297816 */ /* 0x000fe20000000029 */
[----:B------:R-:W-:Y:S01]  /*2430*/  FMUL.FTZ R67, R61, R42 ;  /* 0x0000002a3d437220 */ /* 0x000fe20000410000 */
[----:B------:R-:W-:Y:S01]  /*2440*/  SHF.L.U32 R50, R22, 0x10, RZ ;  /* 0x0000001016327819 */ /* 0x000fe200000006ff */
[----:B------:R-:W-:-:S02]  /*2450*/  IMAD.U32 R43, R26, 0x10000, RZ ;  /* 0x000100001a2b7824 */ /* 0x000fc400078e00ff */
[----:B------:R-:W-:Y:S01]  /*2460*/  FMUL.FTZ R42, R61, R51 ;  /* 0x000000333d2a7220 */ /* 0x000fe20000410000 */
[----:B------:R-:W-:Y:S02]  /*2470*/  SHF.L.U32 R41, R41, 0x10, RZ ;  /* 0x0000001029297819 */ /* 0x000fe400000006ff */
[----:B------:R-:W-:Y:S01]  /*2480*/  SHF.L.U32 R68, R68, 0x10, RZ ;  /* 0x0000001044447819 */ /* 0x000fe200000006ff */
[----:B------:R-:W-:Y:S01]  /*2490*/  FFMA.FTZ R42, R42, R50, R43 ;  /* 0x000000322a2a7223 */ /* 0x000fe2000001002b */
[--C-:B------:R-:W-:Y:S01]  /*24a0*/  FADD.FTZ R50, R49, -R65.reuse ;  /* 0x8000004131327221 */ /* 0x100fe20000010000 */
[----:B------:R-:W-:Y:S01]  /*24b0*/  FADD.FTZ R43, R46, -R65 ;  /* 0x800000412e2b7221 */ /* 0x000fe20000010000 */
[----:B------:R-:W-:Y:S01]  /*24c0*/  SHF.L.U32 R51, R27, 0x10, RZ ;  /* 0x000000101b337819 */ /* 0x000fe200000006ff */
[----:B------:R-:W-:Y:S01]  /*24d0*/  FFMA.FTZ R41, R67, R41, R68 ;  /* 0x0000002943297223 */ /* 0x000fe20000010044 */
[----:B------:R-:W-:Y:S01]  /*24e0*/  SHF.L.U32 R67, R60, 0x10, RZ ;  /* 0x000000103c437819 */ /* 0x000fe200000006ff */
[----:B------:R-:W-:-:S02]  /*24f0*/  IMAD.U32 R68, R62, 0x10000, RZ ;  /* 0x000100003e447824 */ /* 0x000fc400078e00ff */
[----:B------:R-:W-:Y:S01]  /*2500*/  FMUL.FTZ R69, R61, R50 ;  /* 0x000000323d457220 */ /* 0x000fe20000410000 */
[----:B------:R-:W-:Y:S01]  /*2510*/  SHF.L.U32 R50, R23, 0x10, RZ ;  /* 0x0000001017327819 */ /* 0x000fe200000006ff */
[----:B------:R-:W-:Y:S01]  /*2520*/  FMUL.FTZ R43, R61, R43 ;  /* 0x0000002b3d2b7220 */ /* 0x000fe20000410000 */
[----:B------:R-:W-:Y:S01]  /*2530*/  F2FP.BF16.F32.PACK_AB R41, R41, R66 ;  /* 0x000000422929723e */ /* 0x000fe200000010ff */
[----:B------:R-:W-:Y:S01]  /*2540*/  FFMA.FTZ R67, R69, R67, R68 ;  /* 0x0000004345437223 */ /* 0x000fe20000010044 */
[----:B------:R-:W-:Y:S01]  /*2550*/  FADD.FTZ R68, R52, -R65 ;  /* 0x8000004134447221 */ /* 0x000fe20000010000 */
[----:B------:R-:W-:Y:S01]  /*2560*/  FFMA.FTZ R43, R43, R50, R51 ;  /* 0x000000322b2b7223 */ /* 0x000fe20000010033 */
[----:B------:R-:W-:Y:S01]  /*2570*/  SHF.L.U32 R50, R63, 0x10, RZ ;  /* 0x000000103f327819 */ /* 0x000fe200000006ff */
[----:B------:R-:W-:Y:S02]  /*2580*/  IMAD.U32 R51, R64, 0x10000, RZ ;  /* 0x0001000040337824 */ /* 0x000fe400078e00ff */
[----:B------:R-:W-:Y:S01]  /*2590*/  FMUL.FTZ R68, R61, R68 ;  /* 0x000000443d447220 */ /* 0x000fe20000410000 */
[----:B------:R-:W-:-:S03]  /*25a0*/  F2FP.BF16.F32.PACK_AB R42, R67, R42 ;  /* 0x0000002a432a723e */ /* 0x000fc600000010ff */
[----:B------:R-:W-:Y:S01]  /*25b0*/  FFMA.FTZ R68, R68, R50, R51 ;  /* 0x0000003244447223 */ /* 0x000fe20000010033 */
[----:B------:R-:W-:Y:S01]  /*25c0*/  FADD.FTZ R50, R11, -R65 ;  /* 0x800000410b327221 */ /* 0x000fe20000010000 */
[----:B------:R-:W-:-:S03]  /*25d0*/  SHF.L.U32 R51, R24, 0x10, RZ ;  /* 0x0000001018337819 */ /* 0x000fc600000006ff */
[----:B------:R-:W-:Y:S01]  /*25e0*/  FMUL.FTZ R61, R61, R50 ;  /* 0x000000323d3d7220 */ /* 0x000fe20000410000 */
[----:B------:R-:W-:Y:S02]  /*25f0*/  SHF.L.U32 R50, R20, 0x10, RZ ;  /* 0x0000001014327819 */ /* 0x000fe400000006ff */
[----:B------:R-:W-:-:S03]  /*2600*/  F2FP.BF16.F32.PACK_AB R43, R68, R43 ;  /* 0x0000002b442b723e */ /* 0x000fc600000010ff */
[----:B------:R-:W-:Y:S02]  /*2610*/  FFMA.FTZ R61, R61, R50, R51 ;  /* 0x000000323d3d7223 */ /* 0x000fe40000010033 */
[----:B------:R-:W0:Y:S03]  /*2620*/  LDC.64 R50, c[0x0][0x428] ;  /* 0x00010a00ff327b82 */ /* 0x000e260000000a00 */
[----:B------:R-:W-:Y:S01]  /*2630*/  F2FP.BF16.F32.PACK_AB R40, R40, R61 ;  /* 0x0000003d2828723e */ /* 0x000fe200000010ff */
[----:B0-----:R-:W-:-:S05]  /*2640*/  IMAD.WIDE.U32 R50, R53, 0x10, R50 ;  /* 0x0000001035327825 */ /* 0x001fca00078e0032 */
[----:B------:R3:W-:Y:S02]  /*2650*/  STG.E.128 desc[UR6][R50.64], R40 ;  /* 0x0000002832007986 */ /* 0x0007e4000c101d06 */
.L_x_84:
[----:B------:R-:W-:Y:S05]  /*2660*/  BSYNC.RECONVERGENT B0 ;  /* 0x0000000000007941 */ /* 0x000fea0003800200 */
.L_x_83:
[----:B-123--:R-:W1:Y:S02]  /*2670*/  LDC.64 R40, c[0x0][0x380] ;  /* 0x0000e000ff287b82 */ /* 0x00ee640000000a00 */
[----:B-1----:R-:W-:-:S04]  /*2680*/  LEA R2, R40, R2, 0x2 ;  /* 0x0000000228027211 */ /* 0x002fc800078e10ff */
[----:B------:R-:W-:-:S13]  /*2690*/  ISETP.GE.AND P2, PT, R2, R41, PT ;  /* 0x000000290200720c */ /* 0x000fda0003f46270 */
[----:B------:R-:W-:Y:S05]  /*26a0*/  @!P2 BRA `(.L_x_85) ;  /* 0xffffffdc008ca947 */ /* 0x000fea000383ffff */
[----:B------:R-:W-:Y:S05]  /*26b0*/  EXIT ;  /* 0x000000000000794d */ /* 0x000fea0003800000 */
.L_x_80:
[----:B------:R-:W-:Y:S01]  /*26c0*/  HFMA2 R43, -RZ, RZ, 0, 5.9604644775390625e-08 ;  /* 0x00000001ff2b7431 */ /* 0x000fe200000001ff */
[----:B------:R-:W-:Y:S01]  /*26d0*/  BSSY B0, `(.L_x_86) ;  /* 0x0000007000007945 */ /* 0x000fe20003800000 */
[----:B------:R-:W-:Y:S01]  /*26e0*/  IMAD.MOV.U32 R65, RZ, RZ, R40 ;  /* 0x000000ffff417224 */ /* 0x000fe200078e0028 */
[----:B------:R-:W-:Y:S02]  /*26f0*/  MOV R42, 0x1f ;  /* 0x0000001f002a7802 */ /* 0x000fe40000000f00 */
[----:B------:R-:W-:-:S07]  /*2700*/  MOV R41, 0xffffffff ;  /* 0xffffffff00297802 */ /* 0x000fce0000000f00 */
[----:B------:R-:W-:Y:S05]  /*2710*/  WARPSYNC.COLLECTIVE R41, `(.L_x_87) ;  /* 0x0000000029087348 */ /* 0x000fea0003c00000 */
[----:B------:R0:W1:Y:S02]  /*2720*/  SHFL.BFLY P6, R61, R65, R43, R42 ;  /* 0x0c00002b413d7389 */ /* 0x00006400000c002a */
[----:B01----:R-:W-:Y:S05]  /*2730*/  ENDCOLLECTIVE ;  /* 0x000000000000791b */ /* 0x003fea0003800000 */
.L_x_87:
[----:B------:R-:W-:Y:S05]  /*2740*/  BSYNC B0 ;  /* 0x0000000000007941 */ /* 0x000fea0003800000 */
.L_x_86:
[----:B------:R-:W-:Y:S02]  /*2750*/  HFMA2 R42, -RZ, RZ, 0, 1.847743988037109375e-06 ;  /* 0x0000001fff2a7431 */ /* 0x000fe400000001ff */
[----:B------:R-:W-:Y:S01]  /*2760*/  FADD.FTZ R65, R40, R61 ;  /* 0x0000003d28417221 */ /* 0x000fe20000010000 */
[----:B------:R-:W-:Y:S01]  /*2770*/  IMAD.MOV.U32 R43, RZ, RZ, 0x2 ;  /* 0x00000002ff2b7424 */ /* 0x000fe200078e00ff */
[----:B------:R-:W-:Y:S01]  /*2780*/  MOV R41, 0xffffffff ;  /* 0xffffffff00297802 */ /* 0x000fe20000000f00 */
[----:B------:R-:W0:Y:S06]  /*2790*/  LDC R50, c[0x0][0x400] ;  /* 0x00010000ff327b82 */ /* 0x000e2c0000000800 */
[----:B0-----:R-:W-:Y:S05]  /*27a0*/  WARPSYNC.COLLECTIVE R41, `(.L_x_88) ;  /* 0x0000000029087348 */ /* 0x001fea0003c00000 */
[----:B------:R1:W2:Y:S02]  /*27b0*/  SHFL.BFLY P6, R61, R65, R43, R42 ;  /* 0x0c00002b413d7389 */ /* 0x0002a400000c002a */
[----:B012---:R-:W-:Y:S05]  /*27c0*/  ENDCOLLECTIVE ;  /* 0x000000000000791b */ /* 0x007fea0003800000 */
.L_x_88:
[----:B------:R-:W-:Y:S02]  /*27d0*/  IMAD.MOV.U32 R43, RZ, RZ, 0x4 ;  /* 0x00000004ff2b7424 */ /* 0x000fe400078e00ff */
[----:B------:R-:W-:-:S05]  /*27e0*/  FADD.FTZ R66, R65, R61 ;  /* 0x0000003d41427221 */ /* 0x000fca0000010000 */
[----:B------:R-:W-:-:S07]  /*27f0*/  MOV R65, R66 ;  /* 0x0000004200417202 */ /* 0x000fce0000000f00 */
[----:B------:R-:W-:Y:S05]  /*2800*/  WARPSYNC.COLLECTIVE R41, `(.L_x_89) ;  /* 0x0000000029087348 */ /* 0x000fea0003c00000 */
[----:B------:R0:W1:Y:S02]  /*2810*/  SHFL.BFLY P6, R61, R65, R43, R42 ;  /* 0x0c00002b413d7389 */ /* 0x00006400000c002a */
[----:B01----:R-:W-:Y:S05]  /*2820*/  ENDCOLLECTIVE ;  /* 0x000000000000791b */ /* 0x003fea0003800000 */
.L_x_89:
[----:B------:R-:W-:Y:S02]  /*2830*/  HFMA2 R43, -RZ, RZ, 0, 4.76837158203125e-07 ;  /* 0x00000008ff2b7431 */ /* 0x000fe400000001ff */
[----:B------:R-:W-:-:S05]  /*2840*/  FADD.FTZ R67, R66, R61 ;  /* 0x0000003d42437221 */ /* 0x000fca0000010000 */
[----:B------:R-:W-:-:S07]  /*2850*/  MOV R65, R67 ;  /* 0x0000004300417202 */ /* 0x000fce0000000f00 */
[----:B------:R-:W-:Y:S05]  /*2860*/  WARPSYNC.COLLECTIVE R41, `(.L_x_90) ;  /* 0x0000000029087348 */ /* 0x000fea0003c00000 */
[----:B------:R0:W1:Y:S02]  /*2870*/  SHFL.BFLY P6, R61, R65, R43, R42 ;  /* 0x0c00002b413d7389 */ /* 0x00006400000c002a */
[----:B01----:R-:W-:Y:S05]  /*2880*/  ENDCOLLECTIVE ;  /* 0x000000000000791b */ /* 0x003fea0003800000 */
.L_x_90:
[----:B------:R-:W-:Y:S02]  /*2890*/  IMAD.MOV.U32 R43, RZ, RZ, 0x10 ;  /* 0x00000010ff2b7424 */ /* 0x000fe400078e00ff */
[----:B------:R-:W-:-:S05]  /*28a0*/  FADD.FTZ R68, R67, R61 ;  /* 0x0000003d43447221 */ /* 0x000fca0000010000 */
[----:B------:R-:W-:-:S07]  /*28b0*/  MOV R65, R68 ;  /* 0x0000004400417202 */ /* 0x000fce0000000f00 */
[----:B------:R-:W-:Y:S05]  /*28c0*/  WARPSYNC.COLLECTIVE R41, `(.L_x_91) ;  /* 0x0000000029087348 */ /* 0x000fea0003c00000 */
[----:B------:R0:W1:Y:S02]  /*28d0*/  SHFL.BFLY P6, R61, R65, R43, R42 ;  /* 0x0c00002b413d7389 */ /* 0x00006400000c002a */
[----:B01----:R-:W-:Y:S05]  /*28e0*/  ENDCOLLECTIVE ;  /* 0x000000000000791b */ /* 0x003fea0003800000 */
.L_x_91:
[----:B------:R-:W-:Y:S02]  /*28f0*/  HFMA2 R43, -RZ, RZ, 0, 5.9604644775390625e-08 ;  /* 0x00000001ff2b7431 */ /* 0x000fe400000001ff */
[----:B------:R-:W-:-:S04]  /*2900*/  FADD.FTZ R51, R68, R61 ;  /* 0x0000003d44337221 */ /* 0x000fc80000010000 */
[----:B------:R-:W-:-:S04]  /*2910*/  FMUL.FTZ R51, R51, R50 ;  /* 0x0000003233337220 */ /* 0x000fc80000410000 */
[--C-:B------:R-:W-:Y:S01]  /*2920*/  FADD.FTZ R40, R3, -R51.reuse ;  /* 0x8000003303287221 */ /* 0x100fe20000010000 */
[--C-:B------:R-:W-:Y:S01]  /*2930*/  FADD.FTZ R61, R10, -R51.reuse ;  /* 0x800000330a3d7221 */ /* 0x100fe20000010000 */
[--C-:B------:R-:W-:Y:S01]  /*2940*/  FADD.FTZ R41, R9, -R51.reuse ;  /* 0x8000003309297221 */ /* 0x100fe20000010000 */
[----:B------:R-:W-:Y:S01]  /*2950*/  FADD.FTZ R42, R47, -R51 ;  /* 0x800000332f2a7221 */ /* 0x000fe20000010000 */
[----:B------:R-:W-:-:S04]  /*2960*/  FFMA.FTZ R40, R40, R40, RZ ;  /* 0x0000002828287223 */ /* 0x000fc800000100ff */
[----:B------:R-:W-:Y:S01]  /*2970*/  FFMA.FTZ R40, R61, R61, R40 ;  /* 0x0000003d3d287223 */ /* 0x000fe20000010028 */
[----:B------:R-:W-:-:S04]  /*2980*/  FADD.FTZ R61, R4, -R51 ;  /* 0x80000033043d7221 */ /* 0x000fc80000010000 */
        /* <DEDUP_REMOVED lines=25> */
[----:B------:R-:W-:Y:S01]  /*2b20*/  @P2 FFMA.FTZ R40, R42, R42, R41 ;  /* 0x0000002a2a282223 */ /* 0x000fe20000010029 */
[----:B------:R-:W-:Y:S01]  /*2b30*/  MOV R42, 0x1f ;  /* 0x0000001f002a7802 */ /* 0x000fe20000000f00 */
[----:B------:R-:W-:-:S03]  /*2b40*/  IMAD.MOV.U32 R41, RZ, RZ, -0x1 ;  /* 0xffffffffff297424 */ /* 0x000fc600078e00ff */
[----:B------:R-:W-:-:S07]  /*2b50*/  MOV R65, R40 ;  /* 0x0000002800417202 */ /* 0x000fce0000000f00 */
[----:B------:R-:W-:Y:S05]  /*2b60*/  WARPSYNC.COLLECTIVE R41, `(.L_x_92) ;  /* 0x0000000029087348 */ /* 0x000fea0003c00000 */
[----:B------:R0:W1:Y:S02]  /*2b70*/  SHFL.BFLY P6, R61, R65, R43, R42 ;  /* 0x0c00002b413d7389 */ /* 0x00006400000c002a */
[----:B01----:R-:W-:Y:S05]  /*2b80*/  ENDCOLLECTIVE ;  /* 0x000000000000791b */ /* 0x003fea0003800000 */
.L_x_92:
[----:B------:R-:W-:Y:S02]  /*2b90*/  HFMA2 R43, -RZ, RZ, 0, 1.1920928955078125e-07 ;  /* 0x00000002ff2b7431 */ /* 0x000fe400000001ff */
[----:B------:R-:W-:-:S07]  /*2ba0*/  FADD.FTZ R65, R40, R61 ;  /* 0x0000003d28417221 */ /* 0x000fce0000010000 */
[----:B------:R-:W-:Y:S05]  /*2bb0*/  WARPSYNC.COLLECTIVE R41, `(.L_x_93) ;  /* 0x0000000029087348 */ /* 0x000fea0003c00000 */
[----:B------:R0:W1:Y:S02]  /*2bc0*/  SHFL.BFLY P6, R61, R65, R43, R42 ;  /* 0x0c00002b413d7389 */ /* 0x00006400000c002a */
[----:B01----:R-:W-:Y:S05]  /*2bd0*/  ENDCOLLECTIVE ;  /* 0x000000000000791b */ /* 0x003fea0003800000 */
.L_x_93:
[----:B------:R-:W-:Y:S02]  /*2be0*/  HFMA2 R43, -RZ, RZ, 0, 2.384185791015625e-07 ;  /* 0x00000004ff2b7431 */ /* 0x000fe400000001ff */
[----:B------:R-:W-:-:S05]  /*2bf0*/  FADD.FTZ R66, R65, R61 ;  /* 0x0000003d41427221 */ /* 0x000fca0000010000 */
[----:B------:R-:W-:-:S07]  /*2c00*/  MOV R65, R66 ;  /* 0x0000004200417202 */ /* 0x000fce0000000f00 */
[----:B------:R-:W-:Y:S05]  /*2c10*/  WARPSYNC.COLLECTIVE R41, `(.L_x_94) ;  /* 0x0000000029087348 */ /* 0x000fea0003c00000 */
[----:B------:R0:W1:Y:S02]  /*2c20*/  SHFL.BFLY P6, R61, R65, R43, R42 ;  /* 0x0c00002b413d7389 */ /* 0x00006400000c002a */
[----:B01----:R-:W-:Y:S05]  /*2c30*/  ENDCOLLECTIVE ;  /* 0x000000000000791b */ /* 0x003fea0003800000 */
.L_x_94:
[----:B------:R-:W-:Y:S01]  /*2c40*/  MOV R43, 0x8 ;  /* 0x00000008002b7802 */ /* 0x000fe20000000f00 */
[----:B------:R-:W-:-:S04]  /*2c50*/  FADD.FTZ R67, R66, R61 ;  /* 0x0000003d42437221 */ /* 0x000fc80000010000 */
[----:B------:R-:W-:-:S07]  /*2c60*/  IMAD.MOV.U32 R65, RZ, RZ, R67 ;  /* 0x000000ffff417224 */ /* 0x000fce00078e0043 */
[----:B------:R-:W-:Y:S05]  /*2c70*/  WARPSYNC.COLLECTIVE R41, `(.L_x_95) ;  /* 0x0000000029087348 */ /* 0x000fea0003c00000 */
[----:B------:R0:W1:Y:S02]  /*2c80*/  SHFL.BFLY P6, R61, R65, R43, R42 ;  /* 0x0c00002b413d7389 */ /* 0x00006400000c002a */
[----:B01----:R-:W-:Y:S05]  /*2c90*/  ENDCOLLECTIVE ;  /* 0x000000000000791b */ /* 0x003fea0003800000 */
.L_x_95:
[----:B------:R-:W-:Y:S02]  /*2ca0*/  HFMA2 R43, -RZ, RZ, 0, 9.5367431640625e-07 ;  /* 0x00000010ff2b7431 */ /* 0x000fe400000001ff */
[----:B------:R-:W-:-:S05]  /*2cb0*/  FADD.FTZ R68, R67, R61 ;  /* 0x0000003d43447221 */ /* 0x000fca0000010000 */
[----:B------:R-:W-:-:S07]  /*2cc0*/  MOV R65, R68 ;  /* 0x0000004400417202 */ /* 0x000fce0000000f00 */
[----:B------:R-:W-:Y:S05]  /*2cd0*/  WARPSYNC.COLLECTIVE R41, `(.L_x_96) ;  /* 0x0000000029087348 */ /* 0x000fea0003c00000 */
[----:B------:R0:W1:Y:S02]  /*2ce0*/  SHFL.BFLY P6, R61, R65, R43, R42 ;  /* 0x0c00002b413d7389 */ /* 0x00006400000c002a */
[----:B01----:R-:W-:Y:S05]  /*2cf0*/  ENDCOLLECTIVE ;  /* 0x000000000000791b */ /* 0x003fea0003800000 */
.L_x_96:
[----:B------:R-:W-:Y:S05]  /*2d00*/  BRA `(.L_x_97) ;  /* 0xfffffff000787947 */ /* 0x000fea000383ffff */
.L_x_98:
        /* <DEDUP_REMOVED lines=15> */
.L_x_12099:


//--------------------- .text._ZN10layer_norm31ln_parallel_residual_fwd_kernelINS_13Kernel_traitsI13__nv_bfloat16S2_S2_S2_fjLj512ELj1ELj4ELj1ELj16ENS_18Kernel_traits_baseILj512ES2_S2_S2_S2_fjLj128EEEEELb0ELb1ELb1EEEvNS_9FwdParamsE --------------------------
	.section	.text._ZN10layer_norm31ln_parallel_residual_fwd_kernelINS_13Kernel_traitsI13__nv_bfloat16S2_S2_S2_fjLj512ELj1ELj4ELj1ELj16ENS_18Kernel_traits_baseILj512ES2_S2_S2_S2_fjLj128EEEEELb0ELb1ELb1EEEvNS_9FwdParamsE,"ax",@progbits
	.align	128
        .global         _ZN10layer_norm31ln_parallel_residual_fwd_kernelINS_13Kernel_traitsI13__nv_bfloat16S2_S2_S2_fjLj512ELj1ELj4ELj1ELj16ENS_18Kernel_traits_baseILj512ES2_S2_S2_S2_fjLj128EEEEELb0ELb1ELb1EEEvNS_9FwdParamsE
        .type           _ZN10layer_norm31ln_parallel_residual_fwd_kernelINS_13Kernel_traitsI13__nv_bfloat16S2_S2_S2_fjLj512ELj1ELj4ELj1ELj16ENS_18Kernel_traits_baseILj512ES2_S2_S2_S2_fjLj128EEEEELb0ELb1ELb1EEEvNS_9FwdParamsE,@function
        .size           _ZN10layer_norm31ln_parallel_residual_fwd_kernelINS_13Kernel_traitsI13__nv_bfloat16S2_S2_S2_fjLj512ELj1ELj4ELj1ELj16ENS_18Kernel_traits_baseILj512ES2_S2_S2_S2_fjLj128EEEEELb0ELb1ELb1EEEvNS_9FwdParamsE,(.L_x_12100 - _ZN10layer_norm31ln_parallel_residual_fwd_kernelINS_13Kernel_traitsI13__nv_bfloat16S2_S2_S2_fjLj512ELj1ELj4ELj1ELj16ENS_18Kernel_traits_baseILj512ES2_S2_S2_S2_fjLj128EEEEELb0ELb1ELb1EEEvNS_9FwdParamsE)
        .other          _ZN10layer_norm31ln_parallel_residual_fwd_kernelINS_13Kernel_traitsI13__nv_bfloat16S2_S2_S2_fjLj512ELj1ELj4ELj1ELj16ENS_18Kernel_traits_baseILj512ES2_S2_S2_S2_fjLj128EEEEELb0ELb1ELb1EEEvNS_9FwdParamsE,@"STO_CUDA_ENTRY STV_DEFAULT"
_ZN10layer_norm31ln_parallel_residual_fwd_kernelINS_13Kernel_traitsI13__nv_bfloat16S2_S2_S2_fjLj512ELj1ELj4ELj1ELj16ENS_18Kernel_traits_baseILj512ES2_S2_S2_S2_fjLj128EEEEELb0ELb1ELb1EEEvNS_9FwdParamsE:
.text._ZN10layer_norm31ln_parallel_residual_fwd_kernelINS_13Kernel_traitsI13__nv_bfloat16S2_S2_S2_fjLj512ELj1ELj4ELj1ELj16ENS_18Kernel_traits_baseILj512ES2_S2_S2_S2_fjLj128EEEEELb0ELb1ELb1EEEvNS_9FwdParamsE:
[----:B------:R-:W0:Y:S01]  /*0000*/  LDC R1, c[0x0][0x37c] ;  /* 0x0000df00ff017b82 */ /* 0x000e220000000800 */
[----:B------:R-:W1:Y:S07]  /*0010*/  S2R R0, SR_TID.X ;  /* 0x0000000000007919 */ /* 0x000e6e0000002100 */
[----:B------:R-:W2:Y:S01]  /*0020*/  LDC.64 R2, c[0x0][0x3d0] ;  /* 0x0000f400ff027b82 */ /* 0x000ea20000000a00 */
[----:B------:R-:W3:Y:S01]  /*0030*/  LDCU.64 UR6, c[0x0][0x358] ;  /* 0x00006b00ff0677ac */ /* 0x000ee20008000a00 */
[----:B0-----:R-:W-:Y:S01]  /*0040*/  IADD3 R1, PT, PT, R1, -0x8, RZ ;  /* 0xfffffff801017810 */ /* 0x001fe20007ffe0ff */
[----:B------:R-:W0:Y:S05]  /*0050*/  LDCU.64 UR4, c[0x0][0x438] ;  /* 0x00008700ff0477ac */ /* 0x000e2a0008000a00 */
[----:B------:R-:W4:Y:S01]  /*0060*/  LDC.64 R16, c[0x0][0x398] ;  /* 0x0000e600ff107b82 */ /* 0x000f220000000a00 */
[----:B------:R-:W4:Y:S01]  /*0070*/  LDCU.64 UR8, c[0x0][0x3a0] ;  /* 0x00007400ff0877ac */ /* 0x000f220008000a00 */
[----:B0-----:R-:W-:-:S02]  /*0080*/  ISETP.NE.U32.AND P1, PT, RZ, UR4, PT ;  /* 0x00000004ff007c0c */ /* 0x001fc4000bf25070 */
[----:B-1----:R-:W-:-:S04]  /*0090*/  LOP3.LUT R8, R0, 0x1f, RZ, 0xc0, !PT ;  /* 0x0000001f00087812 */ /* 0x002fc800078ec0ff */
[----:B------:R-:W0:Y:S01]  /*00a0*/  S2UR UR4, SR_CTAID.X ;  /* 0x00000000000479c3 */ /* 0x000e220000002500 */
[----:B------:R-:W-:Y:S01]  /*00b0*/  ISETP.NE.AND.EX P1, PT, RZ, UR5, PT, P1 ;  /* 0x00000005ff007c0c */ /* 0x000fe2000bf25310 */
[----:B------:R-:W1:Y:S01]  /*00c0*/  LDCU UR5, c[0x0][0x384] ;  /* 0x00007080ff0577ac */ /* 0x000e620008000800 */
[----:B--2---:R-:W-:-:S05]  /*00d0*/  IMAD.WIDE.U32 R2, R8, 0x10, R2 ;  /* 0x0000001008027825 */ /* 0x004fca00078e0002 */
[----:B---3--:R-:W2:Y:S04]  /*00e0*/  LDG.E.128 R4, desc[UR6][R2.64+0x200] ;  /* 0x0002000602047981 */ /* 0x008ea8000c1e1d00 */
[----:B------:R-:W5:Y:S02]  /*00f0*/  LDG.E.128 R20, desc[UR6][R2.64] ;  /* 0x0000000602147981 */ /* 0x000f64000c1e1d00 */
[----:B------:R-:W3:Y:S01]  /*0100*/  @P1 LDC.64 R18, c[0x0][0x438] ;  /* 0x00010e00ff121b82 */ /* 0x000ee20000000a00 */
[----:B------:R-:W-:Y:S01]  /*0110*/  SHF.R.U32.HI R0, RZ, 0x5, R0 ;  /* 0x00000005ff007819 */ /* 0x000fe20000011600 */
[----:B0-----:R-:W-:-:S06]  /*0120*/  USHF.L.U32 UR4, UR4, 0x2, URZ ;  /* 0x0000000204047899 */ /* 0x001fcc00080006ff */
[----:B------:R-:W-:-:S04]  /*0130*/  LOP3.LUT R0, R0, UR4, RZ, 0xfc, !PT ;  /* 0x0000000400007c12 */ /* 0x000fc8000f8efcff */
[----:B-1----:R-:W-:Y:S02]  /*0140*/  ISETP.GE.AND P2, PT, R0, UR5, PT ;  /* 0x0000000500007c0c */ /* 0x002fe4000bf46270 */
[----:B----4-:R-:W-:Y:S01]  /*0150*/  LOP3.LUT P0, RZ, R16, UR8, RZ, 0xfc, !PT ;  /* 0x0000000810ff7c12 */ /* 0x010fe2000f80fcff */
[----:B---3--:R-:W-:-:S03]  /*0160*/  @P1 IMAD.WIDE.U32 R18, R8, 0x10, R18 ;  /* 0x0000001008121825 */ /* 0x008fc600078e0012 */
[----:B------:R-:W-:Y:S02]  /*0170*/  LOP3.LUT P0, RZ, R17, UR9, RZ, 0xfc, P0 ;  /* 0x0000000911ff7c12 */ /* 0x000fe4000800fcff */
[----:B------:R-:W5:Y:S04]  /*0180*/  @P1 LDG.E.128 R12, desc[UR6][R18.64+0x200] ;  /* 0x00020006120c1981 */ /* 0x000f68000c1e1d00 */
[----:B------:R2:W5:Y:S02]  /*0190*/  @P1 LDG.E.128 R8, desc[UR6][R18.64] ;  /* 0x0000000612081981 */ /* 0x000564000c1e1d00 */
[----:B--2---:R-:W-:Y:S01]  /*01a0*/  @P1 MOV R18, R4 ;  /* 0x0000000400121202 */ /* 0x004fe20000000f00 */
[--C-:B------:R-:W-:Y:S01]  /*01b0*/  @P1 IMAD.MOV.U32 R19, RZ, RZ, R5.reuse ;  /* 0x000000ffff131224 */ /* 0x100fe200078e0005 */
[----:B------:R-:W-:Y:S01]  /*01c0*/  @P1 MOV R24, R6 ;  /* 0x0000000600181202 */ /* 0x000fe20000000f00 */
[----:B------:R-:W-:Y:S01]  /*01d0*/  @!P1 IMAD.MOV.U32 R19, RZ, RZ, R5 ;  /* 0x000000ffff139224 */ /* 0x000fe200078e0005 */
[----:B------:R-:W-:-:S02]  /*01e0*/  @P1 MOV R25, R7 ;  /* 0x0000000700191202 */ /* 0x000fc40000000f00 */
[----:B------:R-:W-:Y:S02]  /*01f0*/  @!P1 MOV R18, R4 ;  /* 0x0000000400129202 */ /* 0x000fe40000000f00 */
[----:B------:R-:W-:Y:S02]  /*0200*/  @!P1 MOV R24, R6 ;  /* 0x0000000600189202 */ /* 0x000fe40000000f00 */
[----:B------:R-:W-:Y:S01]  /*0210*/  @!P1 MOV R25, R7 ;  /* 0x0000000700199202 */ /* 0x000fe20000000f00 */
[----:B------:R-:W-:Y:S06]  /*0220*/  @P2 EXIT ;  /* 0x000000000000294d */ /* 0x000fec0003800000 */
[----:B------:R-:W0:Y:S01]  /*0230*/  LDCU.U8 UR4, c[0x0][0x410] ;  /* 0x00008200ff0477ac */ /* 0x000e220008000000 */
[----:B-----5:R-:W-:Y:S02]  /*0240*/  @!P1 CS2R R14, SRZ ;  /* 0x00000000000e9805 */ /* 0x020fe4000001ff00 */
[----:B------:R-:W-:Y:S02]  /*0250*/  @!P1 CS2R R12, SRZ ;  /* 0x00000000000c9805 */ /* 0x000fe4000001ff00 */
[----:B------:R-:W-:Y:S02]  /*0260*/  @!P1 CS2R R10, SRZ ;  /* 0x00000000000a9805 */ /* 0x000fe4000001ff00 */
[----:B------:R-:W-:Y:S02]  /*0270*/  @!P1 CS2R R8, SRZ ;  /* 0x0000000000089805 */ /* 0x000fe4000001ff00 */
[----:B------:R-:W-:Y:S01]  /*0280*/  ISETP.NE.U32.AND P2, PT, R16, RZ, PT ;  /* 0x000000ff1000720c */ /* 0x000fe20003f45070 */
[----:B------:R-:W-:Y:S01]  /*0290*/  IMAD.U32 R32, R23, 0x10000, RZ ;  /* 0x0001000017207824 */ /* 0x000fe200078e00ff */
[C---:B------:R-:W-:Y:S01]  /*02a0*/  PRMT R33, R15.reuse, 0x7632, R33 ;  /* 0x000076320f217816 */ /* 0x040fe20000000021 */
[----:B------:R-:W-:Y:S01]  /*02b0*/  IMAD.U32 R2, R15, 0x10000, RZ ;  /* 0x000100000f027824 */ /* 0x000fe200078e00ff */
[----:B------:R-:W-:Y:S01]  /*02c0*/  PRMT R37, R13, 0x7632, R37 ;  /* 0x000076320d257816 */ /* 0x000fe20000000025 */
[C---:B------:R-:W-:Y:S01]  /*02d0*/  IMAD.U32 R6, R11.reuse, 0x10000, RZ ;  /* 0x000100000b067824 */ /* 0x040fe200078e00ff */
        /* <DEDUP_REMOVED lines=22> */
[----:B------:R-:W-:Y:S02]  /*0440*/  SHF.L.U32 R7, R10, 0x10, RZ ;  /* 0x000000100a077819 */ /* 0x000fe400000006ff */
[----:B------:R-:W-:Y:S02]  /*0450*/  SHF.L.U32 R60, R9, 0x10, RZ ;  /* 0x00000010093c7819 */ /* 0x000fe400000006ff */
[----:B------:R-:W-:Y:S01]  /*0460*/  SHF.L.U32 R68, R8, 0x10, RZ ;  /* 0x0000001008447819 */ /* 0x000fe200000006ff */
[----:B------:R-:W-:Y:S01]  /*0470*/  IMAD.U32 R8, R25, 0x10000, RZ ;  /* 0x0001000019087824 */ /* 0x000fe200078e00ff */
[----:B------:R-:W-:-:S02]  /*0480*/  SHF.L.U32 R3, R14, 0x10, RZ ;  /* 0x000000100e037819 */ /* 0x000fc400000006ff */
[----:B------:R-:W-:Y:S02]  /*0490*/  SHF.L.U32 R4, R13, 0x10, RZ ;  /* 0x000000100d047819 */ /* 0x000fe400000006ff */
[----:B------:R-:W-:Y:S02]  /*04a0*/  SHF.L.U32 R5, R12, 0x10, RZ ;  /* 0x000000100c057819 */ /* 0x000fe400000006ff */
[----:B------:R-:W-:Y:S02]  /*04b0*/  ISETP.NE.AND.EX P1, PT, R17, RZ, PT, P2 ;  /* 0x000000ff1100720c */ /* 0x000fe40003f25320 */
[----:B------:R-:W-:Y:S02]  /*04c0*/  SHF.L.U32 R9, R24, 0x10, RZ ;  /* 0x0000001018097819 */ /* 0x000fe400000006ff */
[----:B------:R-:W-:Y:S02]  /*04d0*/  SHF.L.U32 R10, R19, 0x10, RZ ;  /* 0x00000010130a7819 */ /* 0x000fe400000006ff */
[----:B------:R-:W-:-:S02]  /*04e0*/  SHF.L.U32 R11, R18, 0x10, RZ ;  /* 0x00000010120b7819 */ /* 0x000fc400000006ff */
[----:B------:R-:W-:Y:S02]  /*04f0*/  SHF.L.U32 R57, R22, 0x10, RZ ;  /* 0x0000001016397819 */ /* 0x000fe400000006ff */
[----:B------:R-:W-:Y:S02]  /*0500*/  SHF.L.U32 R65, R21, 0x10, RZ ;  /* 0x0000001015417819 */ /* 0x000fe400000006ff */
[----:B------:R-:W-:Y:S02]  /*0510*/  SHF.L.U32 R69, R20, 0x10, RZ ;  /* 0x0000001014457819 */ /* 0x000fe400000006ff */
[----:B0-----:R-:W-:Y:S02]  /*0520*/  ISETP.NE.AND P3, PT, RZ, UR4, PT ;  /* 0x00000004ff007c0c */ /* 0x001fe4000bf65270 */
        /* <DEDUP_REMOVED lines=11> */
[----:B-1234-:R-:W-:-:S07]  /*05e0*/  SHF.L.U32 R67, R67, 0x10, RZ ;  /* 0x0000001043437819 */ /* 0x01efce00000006ff */
.L_x_108:
[----:B------:R-:W-:Y:S01]  /*05f0*/  ISETP.NE.U32.AND P2, PT, RZ, UR10, PT ;  /* 0x0000000aff007c0c */ /* 0x000fe2000bf45070 */
[----:B0-----:R-:W0:Y:S01]  /*0600*/  S2R R64, SR_TID.X ;  /* 0x0000000000407919 */ /* 0x001e220000002100 */
[----:B------:R-:W-:Y:S01]  /*0610*/  IMAD R28, R0, UR5, RZ ;  /* 0x00000005001c7c24 */ /* 0x000fe2000f8e02ff */
[----:B------:R-:W1:Y:S01]  /*0620*/  @P1 LDC.64 R24, c[0x0][0x398] ;  /* 0x0000e600ff181b82 */ /* 0x000e620000000a00 */
[----:B------:R-:W-:-:S03]  /*0630*/  ISETP.NE.AND.EX P2, PT, RZ, UR11, PT, P2 ;  /* 0x0000000bff007c0c */ /* 0x000fc6000bf45320 */
[----:B------:R-:W-:-:S04]  /*0640*/  SHF.R.S32.HI R29, RZ, 0x1f, R28 ;  /* 0x0000001fff1d7819 */ /* 0x000fc8000001141c */
[----:B------:R-:W2:Y:S01]  /*0650*/  LDC.64 R48, c[0x0][0x390] ;  /* 0x0000e400ff307b82 */ /* 0x000ea20000000a00 */
[----:B------:R-:W-:-:S07]  /*0660*/  LEA.HI R29, R29, R28, RZ, 0x3 ;  /* 0x0000001c1d1d7211 */ /* 0x000fce00078f18ff */
[----:B------:R-:W3:Y:S01]  /*0670*/  @P2 LDC.64 R26, c[0x0][0x3a0] ;  /* 0x0000e800ff1a2b82 */ /* 0x000ee20000000a00 */
[----:B0-----:R-:W-:-:S04]  /*0680*/  LOP3.LUT R64, R64, 0x1f, RZ, 0xc0, !PT ;  /* 0x0000001f40407812 */ /* 0x001fc800078ec0ff */
[----:B------:R-:W-:-:S05]  /*0690*/  LEA.HI.SX32 R40, R29, R64, 0x1d ;  /* 0x000000401d287211 */ /* 0x000fca00078feaff */
[----:B---3--:R-:W-:-:S04]  /*06a0*/  @P2 IMAD.WIDE.U32 R26, R40, 0x10, R26 ;  /* 0x00000010281a2825 */ /* 0x008fc800078e001a */
[C---:B-1----:R-:W-:Y:S01]  /*06b0*/  @P1 IMAD.WIDE.U32 R24, R40.reuse, 0x10, R24 ;  /* 0x0000001028181825 */ /* 0x042fe200078e0018 */
[----:B-----5:R2:W3:Y:S04]  /*06c0*/  @P2 LDG.E.128 R12, desc[UR6][R26.64] ;  /* 0x000000061a0c2981 */ /* 0x0204e8000c1e1d00 */
[----:B------:R0:W5:Y:S01]  /*06d0*/  @P1 LDG.E.128 R16, desc[UR6][R24.64] ;  /* 0x0000000618101981 */ /* 0x000162000c1e1d00 */
[----:B--2---:R-:W-:-:S06]  /*06e0*/  IMAD.WIDE.U32 R26, R40, 0x10, R48 ;  /* 0x00000010281a7825 */ /* 0x004fcc00078e0030 */
[----:B------:R-:W5:Y:S01]  /*06f0*/  LDG.E.128 R24, desc[UR6][R26.64] ;  /* 0x000000061a187981 */ /* 0x000f62000c1e1d00 */
[----:B---3--:R-:W-:Y:S02]  /*0700*/  PRMT R43, R15, 0x7632, R43 ;  /* 0x000076320f2b7816 */ /* 0x008fe4000000002b */
        /* <DEDUP_REMOVED lines=8> */
[C---:B------:R-:W-:Y:S01]  /*0790*/  IMAD.U32 R41, R26.reuse, 0x10000, RZ ;  /* 0x000100001a297824 */ /* 0x040fe200078e00ff */
[----:B------:R-:W-:Y:S01]  /*07a0*/  SHF.L.U32 R24, R17, 0x10, RZ ;  /* 0x0000001011187819 */ /* 0x000fe200000006ff */
[----:B------:R-:W-:Y:S01]  /*07b0*/  IMAD.U32 R23, R23, 0x10000, RZ ;  /* 0x0001000017177824 */ /* 0x000fe200078e00ff */
[----:B------:R-:W-:Y:S01]  /*07c0*/  PRMT R22, R25, 0x7632, R22 ;  /* 0x0000763219167816 */ /* 0x000fe20000000016 */
[----:B------:R-:W-:Y:S01]  /*07d0*/  IMAD.U32 R43, R43, 0x10000, RZ ;  /* 0x000100002b2b7824 */ /* 0x000fe200078e00ff */
[----:B------:R-:W-:Y:S01]  /*07e0*/  PRMT R20, R26, 0x7632, R20 ;  /* 0x000076321a147816 */ /* 0x000fe20000000014 */
[--C-:B------:R-:W-:Y:S01]  /*07f0*/  FADD.FTZ R31, R31, R24.reuse ;  /* 0x000000181f1f7221 */ /* 0x100fe20000010000 */
[----:B------:R-:W-:-:S02]  /*0800*/  PRMT R24, R16, 0x7632, R24 ;  /* 0x0000763210187816 */ /* 0x000fc40000000018 */
[----:B------:R-:W-:Y:S01]  /*0810*/  SHF.L.U32 R25, R16, 0x10, RZ ;  /* 0x0000001010197819 */ /* 0x000fe200000006ff */
[----:B------:R-:W-:Y:S01]  /*0820*/  IMAD.U32 R45, R20, 0x10000, RZ ;  /* 0x00010000142d7824 */ /* 0x000fe200078e00ff */
[----:B------:R-:W-:Y:S02]  /*0830*/  SHF.L.U32 R24, R24, 0x10, RZ ;  /* 0x0000001018187819 */ /* 0x000fe400000006ff */
[----:B------:R-:W-:Y:S01]  /*0840*/  SHF.L.U32 R26, R18, 0x10, RZ ;  /* 0x00000010121a7819 */ /* 0x000fe200000006ff */
[----:B------:R-:W-:Y:S01]  /*0850*/  FADD.FTZ R30, R30, R25 ;  /* 0x000000191e1e7221 */ /* 0x000fe20000010000 */
[----:B------:R-:W-:Y:S01]  /*0860*/  PRMT R21, R27, 0x7632, R21 ;  /* 0x000076321b157816 */ /* 0x000fe20000000015 */
[----:B------:R-:W-:Y:S01]  /*0870*/  FADD.FTZ R47, R23, R24 ;  /* 0x00000018172f7221 */ /* 0x000fe20000010000 */
[----:B------:R-:W-:Y:S01]  /*0880*/  PRMT R23, R18, 0x7632, R23 ;  /* 0x0000763212177816 */ /* 0x000fe20000000017 */
[----:B------:R-:W-:Y:S01]  /*0890*/  FADD.FTZ R41, R41, R26 ;  /* 0x0000001a29297221 */ /* 0x000fe20000010000 */
[----:B------:R-:W-:-:S02]  /*08a0*/  PRMT R24, R19, 0x7632, R24 ;  /* 0x0000763213187816 */ /* 0x000fc40000000018 */
        /* <DEDUP_REMOVED lines=24> */
[----:B------:R-:W-:-:S02]  /*0a30*/  FADD.FTZ R45, R45, R28 ;  /* 0x0000001c2d2d7221 */ /* 0x000fc40000010000 */
[----:B------:R-:W-:Y:S01]  /*0a40*/  FADD.FTZ R43, R22, R29 ;  /* 0x0000001d162b7221 */ /* 0x000fe20000010000 */
[----:B------:R-:W-:Y:S01]  /*0a50*/  F2FP.BF16.F32.PACK_AB R23, R44, R46 ;  /* 0x0000002e2c17723e */ /* 0x000fe200000010ff */
[----:B------:R-:W-:Y:S01]  /*0a60*/  FADD.FTZ R47, R47, R42 ;  /* 0x0000002a2f2f7221 */ /* 0x000fe20000010000 */
[----:B------:R-:W-:Y:S02]  /*0a70*/  F2FP.BF16.F32.PACK_AB R22, R45, R41 ;  /* 0x000000292d16723e */ /* 0x000fe400000010ff */
[----:B------:R-:W-:Y:S02]  /*0a80*/  F2FP.BF16.F32.PACK_AB R21, R43, R31 ;  /* 0x0000001f2b15723e */ /* 0x000fe400000010ff */
[----:B------:R-:W-:Y:S01]  /*0a90*/  F2FP.BF16.F32.PACK_AB R20, R47, R30 ;  /* 0x0000001e2f14723e */ /* 0x000fe200000010ff */
[----:B------:R-:W-:Y:S06]  /*0aa0*/  BRA `(.L_x_101) ;  /* 0x00000004004c7947 */ /* 0x000fec0003800000 */
.L_x_100:
[----:B-----5:R-:W-:Y:S01]  /*0ab0*/  PRMT R29, R25, 0x7632, R29 ;  /* 0x00007632191d7816 */ /* 0x020fe2000000001d */
[----:B------:R-:W-:Y:S01]  /*0ac0*/  IMAD.U32 R20, R17, 0x10000, RZ ;  /* 0x0001000011147824 */ /* 0x000fe200078e00ff */
[C---:B------:R-:W-:Y:S01]  /*0ad0*/  PRMT R28, R24.reuse, 0x7632, R28 ;  /* 0x00007632181c7816 */ /* 0x040fe2000000001c */
[----:B------:R-:W-:Y:S01]  /*0ae0*/  IMAD.U32 R24, R24, 0x10000, RZ ;  /* 0x0001000018187824 */ /* 0x000fe200078e00ff */
[----:B------:R-:W-:Y:S02]  /*0af0*/  SHF.L.U32 R25, R25, 0x10, RZ ;  /* 0x0000001019197819 */ /* 0x000fe400000006ff */
[----:B------:R-:W-:Y:S01]  /*0b00*/  SHF.L.U32 R21, R16, 0x10, RZ ;  /* 0x0000001010157819 */ /* 0x000fe200000006ff */
[----:B------:R-:W-:Y:S01]  /*0b10*/  IMAD.U32 R47, R28, 0x10000, RZ ;  /* 0x000100001c2f7824 */ /* 0x000fe200078e00ff */
[----:B------:R-:W-:Y:S01]  /*0b20*/  PRMT R42, R26, 0x7632, R42 ;  /* 0x000076321a2a7816 */ /* 0x000fe2000000002a */
[--C-:B------:R-:W-:Y:S01]  /*0b30*/  FADD.FTZ R31, R25, R20.reuse ;  /* 0x00000014191f7221 */ /* 0x100fe20000010000 */
[----:B------:R-:W-:Y:S01]  /*0b40*/  PRMT R43, R27, 0x7632, R43 ;  /* 0x000076321b2b7816 */ /* 0x000fe2000000002b */
[----:B------:R-:W-:Y:S01]  /*0b50*/  FADD.FTZ R30, R24, R21 ;  /* 0x00000015181e7221 */ /* 0x000fe20000010000 */
[----:B------:R-:W-:-:S02]  /*0b60*/  PRMT R20, R16, 0x7632, R20 ;  /* 0x0000763210147816 */ /* 0x000fc40000000014 */
[----:B------:R-:W-:Y:S02]  /*0b70*/  PRMT R21, R17, 0x7632, R21 ;  /* 0x0000763211157816 */ /* 0x000fe40000000015 */
[----:B------:R-:W-:Y:S02]  /*0b80*/  PRMT R22, R18, 0x7632, R22 ;  /* 0x0000763212167816 */ /* 0x000fe40000000016 */
[----:B------:R-:W-:Y:S02]  /*0b90*/  PRMT R23, R19, 0x7632, R23 ;  /* 0x0000763213177816 */ /* 0x000fe40000000017 */
[----:B------:R-:W-:Y:S02]  /*0ba0*/  SHF.L.U32 R26, R26, 0x10, RZ ;  /* 0x000000101a1a7819 */ /* 0x000fe400000006ff */
[----:B------:R-:W-:Y:S01]  /*0bb0*/  SHF.L.U32 R41, R18, 0x10, RZ ;  /* 0x0000001012297819 */ /* 0x000fe200000006ff */
[----:B------:R-:W-:Y:S01]  /*0bc0*/  IMAD.U32 R23, R23, 0x10000, RZ ;  /* 0x0001000017177824 */ /* 0x000fe200078e00ff */
[----:B------:R-:W-:-:S02]  /*0bd0*/  SHF.L.U32 R27, R27, 0x10, RZ ;  /* 0x000000101b1b7819 */ /* 0x000fc400000006ff */
[----:B------:R-:W-:Y:S01]  /*0be0*/  SHF.L.U32 R46, R19, 0x10, RZ ;  /* 0x00000010132e7819 */ /* 0x000fe200000006ff */
[----:B------:R-:W-:Y:S01]  /*0bf0*/  FADD.FTZ R41, R26, R41 ;  /* 0x000000291a297221 */ /* 0x000fe20000010000 */
[----:B------:R-:W-:Y:S02]  /*0c00*/  SHF.L.U32 R24, R29, 0x10, RZ ;  /* 0x000000101d187819 */ /* 0x000fe400000006ff */
[----:B------:R-:W-:Y:S01]  /*0c10*/  SHF.L.U32 R45, R42, 0x10, RZ ;  /* 0x000000102a2d7819 */ /* 0x000fe200000006ff */
[----:B------:R-:W-:Y:S01]  /*0c20*/  FADD.FTZ R46, R27, R46 ;  /* 0x0000002e1b2e7221 */ /* 0x000fe20000010000 */
[----:B------:R-:W-:Y:S02]  /*0c30*/  SHF.L.U32 R44, R43, 0x10, RZ ;  /* 0x000000102b2c7819 */ /* 0x000fe400000006ff */
[----:B------:R-:W-:Y:S02]  /*0c40*/  SHF.L.U32 R22, R22, 0x10, RZ ;  /* 0x0000001016167819 */ /* 0x000fe400000006ff */
        /* <DEDUP_REMOVED lines=11> */
.L_x_99:
[----:B------:R-:W-:Y:S05]  /*0d00*/  @!P2 BRA `(.L_x_102) ;  /* 0x000000000084a947 */ /* 0x000fea0003800000 */
[C---:B-----5:R-:W-:Y:S02]  /*0d10*/  PRMT R21, R25.reuse, 0x7632, R21 ;  /* 0x0000763219157816 */ /* 0x060fe40000000015 */
[----:B------:R-:W-:Y:S02]  /*0d20*/  SHF.L.U32 R25, R25, 0x10, RZ ;  /* 0x0000001019197819 */ /* 0x000fe400000006ff */
[C---:B------:R-:W-:Y:S02]  /*0d30*/  PRMT R22, R26.reuse, 0x7632, R22 ;  /* 0x000076321a167816 */ /* 0x040fe40000000016 */
[----:B------:R-:W-:Y:S01]  /*0d40*/  SHF.L.U32 R41, R26, 0x10, RZ ;  /* 0x000000101a297819 */ /* 0x000fe200000006ff */
[----:B------:R-:W-:Y:S01]  /*0d50*/  IMAD.U32 R26, R13, 0x10000, RZ ;  /* 0x000100000d1a7824 */ /* 0x000fe200078e00ff */
[----:B------:R-:W-:Y:S02]  /*0d60*/  SHF.L.U32 R44, R14, 0x10, RZ ;  /* 0x000000100e2c7819 */ /* 0x000fe400000006ff */
[C---:B------:R-:W-:Y:S01]  /*0d70*/  PRMT R20, R24.reuse, 0x7632, R20 ;  /* 0x0000763218147816 */ /* 0x040fe20000000014 */
[----:B------:R-:W-:Y:S01]  /*0d80*/  IMAD.U32 R24, R24, 0x10000, RZ ;  /* 0x0001000018187824 */ /* 0x000fe200078e00ff */
[----:B------:R-:W-:Y:S01]  /*0d90*/  SHF.L.U32 R23, R12, 0x10, RZ ;  /* 0x000000100c177819 */ /* 0x000fe200000006ff */
[----:B------:R-:W-:Y:S01]  /*0da0*/  FADD.FTZ R31, R25, R26 ;  /* 0x0000001a191f7221 */ /* 0x000fe20000010000 */
[----:B------:R-:W-:Y:S01]  /*0db0*/  PRMT R46, R27, 0x7632, R46 ;  /* 0x000076321b2e7816 */ /* 0x000fe2000000002e */
[----:B------:R-:W-:Y:S01]  /*0dc0*/  FADD.FTZ R41, R41, R44 ;  /* 0x0000002c29297221 */ /* 0x000fe20000010000 */
[----:B------:R-:W-:Y:S01]  /*0dd0*/  SHF.L.U32 R43, R43, 0x10, RZ ;  /* 0x000000102b2b7819 */ /* 0x000fe200000006ff */
[----:B------:R-:W-:Y:S01]  /*0de0*/  FADD.FTZ R30, R24, R23 ;  /* 0x00000017181e7221 */ /* 0x000fe20000010000 */
[----:B------:R-:W-:Y:S01]  /*0df0*/  SHF.L.U32 R27, R27, 0x10, RZ ;  /* 0x000000101b1b7819 */ /* 0x000fe200000006ff */
[----:B------:R-:W-:Y:S01]  /*0e00*/  IMAD.U32 R44, R46, 0x10000, RZ ;  /* 0x000100002e2c7824 */ /* 0x000fe200078e00ff */
[----:B------:R-:W-:Y:S01]  /*0e10*/  SHF.L.U32 R47, R42, 0x10, RZ ;  /* 0x000000102a2f7819 */ /* 0x000fe200000006ff */
[----:B------:R-:W-:Y:S01]  /*0e20*/  IMAD.U32 R24, R29, 0x10000, RZ ;  /* 0x000100001d187824 */ /* 0x000fe200078e00ff */
[----:B------:R-:W-:Y:S01]  /*0e30*/  SHF.L.U32 R45, R28, 0x10, RZ ;  /* 0x000000101c2d7819 */ /* 0x000fe200000006ff */
[----:B------:R-:W-:Y:S01]  /*0e40*/  FADD.FTZ R44, R44, R43 ;  /* 0x0000002b2c2c7221 */ /* 0x000fe20000010000 */
[----:B------:R-:W-:-:S02]  /*0e50*/  SHF.L.U32 R26, R15, 0x10, RZ ;  /* 0x000000100f1a7819 */ /* 0x000fc400000006ff */
[----:B------:R-:W-:Y:S02]  /*0e60*/  SHF.L.U32 R22, R22, 0x10, RZ ;  /* 0x0000001016167819 */ /* 0x000fe400000006ff */
[----:B------:R-:W-:Y:S01]  /*0e70*/  SHF.L.U32 R21, R21, 0x10, RZ ;  /* 0x0000001015157819 */ /* 0x000fe200000006ff */
[----:B------:R-:W-:Y:S01]  /*0e80*/  FADD.FTZ R46, R27, R26 ;  /* 0x0000001a1b2e7221 */ /* 0x000fe20000010000 */
[----:B------:R-:W-:Y:S01]  /*0e90*/  SHF.L.U32 R20, R20, 0x10, RZ ;  /* 0x0000001014147819 */ /* 0x000fe200000006ff */
[----:B------:R-:W-:Y:S02]  /*0ea0*/  FADD.FTZ R45, R22, R45 ;  /* 0x0000002d162d7221 */ /* 0x000fe40000010000 */
[----:B------:R-:W-:Y:S01]  /*0eb0*/  FADD.FTZ R43, R21, R24 ;  /* 0x00000018152b7221 */ /* 0x000fe20000010000 */
[----:B------:R-:W-:Y:S01]  /*0ec0*/  F2FP.BF16.F32.PACK_AB R23, R44, R46 ;  /* 0x0000002e2c17723e */ /* 0x000fe200000010ff */
[----:B------:R-:W-:Y:S01]  /*0ed0*/  FADD.FTZ R47, R20, R47 ;  /* 0x0000002f142f7221 */ /* 0x000fe20000010000 */
[----:B------:R-:W-:-:S02]  /*0ee0*/  F2FP.BF16.F32.PACK_AB R22, R45, R41 ;  /* 0x000000292d16723e */ /* 0x000fc400000010ff */
[----:B------:R-:W-:Y:S02]  /*0ef0*/  F2FP.BF16.F32.PACK_AB R21, R43, R31 ;  /* 0x0000001f2b15723e */ /* 0x000fe400000010ff */
[----:B------:R-:W-:Y:S01]  /*0f00*/  F2FP.BF16.F32.PACK_AB R20, R47, R30 ;  /* 0x0000001e2f14723e */ /* 0x000fe200000010ff */
[----:B------:R-:W-:Y:S06]  /*0f10*/  BRA `(.L_x_101) ;  /* 0x0000000000307947 */ /* 0x000fec0003800000 */
.L_x_102:
[C---:B-----5:R-:W-:Y:S01]  /*0f20*/  PRMT R47, R24.reuse, 0x7632, R47 ;  /* 0x00007632182f7816 */ /* 0x060fe2000000002f */
[----:B------:R-:W-:Y:S01]  /*0f30*/  IMAD.U32 R30, R24, 0x10000, RZ ;  /* 0x00010000181e7824 */ /* 0x000fe200078e00ff */
[----:B------:R-:W-:Y:S02]  /*0f40*/  PRMT R43, R25, 0x7632, R43 ;  /* 0x00007632192b7816 */ /* 0x000fe4000000002b */
[C---:B------:R-:W-:Y:S01]  /*0f50*/  PRMT R45, R26.reuse, 0x7632, R45 ;  /* 0x000076321a2d7816 */ /* 0x040fe2000000002d */
        /* <DEDUP_REMOVED lines=8> */
.L_x_101:
[----:B------:R-:W0:Y:S01]  /*0fe0*/  @P0 LDC.64 R28, c[0x0][0x3a8] ;  /* 0x0000ea00ff1c0b82 */ /* 0x000e220000000a00 */
[----:B------:R-:W-:-:S07]  /*0ff0*/  VIADD R42, R40, 0x20 ;  /* 0x00000020282a7836 */ /* 0x000fce0000000000 */
[----:B------:R-:W1:Y:S08]  /*1000*/  @P2 LDC.64 R24, c[0x0][0x3a0] ;  /* 0x0000e800ff182b82 */ /* 0x000e700000000a00 */
[----:B------:R-:W2:Y:S01]  /*1010*/  @P1 LDC.64 R26, c[0x0][0x398] ;  /* 0x0000e600ff1a1b82 */ /* 0x000ea20000000a00 */
[----:B0-----:R-:W-:-:S05]  /*1020*/  @P0 IMAD.WIDE.U32 R28, R40, 0x10, R28 ;  /* 0x00000010281c0825 */ /* 0x001fca00078e001c */
[----:B------:R0:W-:Y:S01]  /*1030*/  @P0 STG.E.128 desc[UR6][R28.64], R20 ;  /* 0x000000141c000986 */ /* 0x0001e2000c101d06 */
[----:B-1----:R-:W-:-:S05]  /*1040*/  @P2 IMAD.WIDE.U32 R24, R42, 0x10, R24 ;  /* 0x000000102a182825 */ /* 0x002fca00078e0018 */
[----:B------:R1:W3:Y:S01]  /*1050*/  @P2 LDG.E.128 R12, desc[UR6][R24.64] ;  /* 0x00000006180c2981 */ /* 0x0002e2000c1e1d00 */
[----:B--2---:R-:W-:-:S05]  /*1060*/  @P1 IMAD.WIDE.U32 R26, R42, 0x10, R26 ;  /* 0x000000102a1a1825 */ /* 0x004fca00078e001a */
[----:B------:R0:W5:Y:S01]  /*1070*/  @P1 LDG.E.128 R16, desc[UR6][R26.64] ;  /* 0x000000061a101981 */ /* 0x000162000c1e1d00 */
[----:B-1----:R-:W-:-:S06]  /*1080*/  IMAD.WIDE.U32 R24, R42, 0x10, R48 ;  /* 0x000000102a187825 */ /* 0x002fcc00078e0030 */
[----:B------:R-:W5:Y:S01]  /*1090*/  LDG.E.128 R24, desc[UR6][R24.64] ;  /* 0x0000000618187981 */ /* 0x000f62000c1e1d00 */
[----:B------:R-:W-:-:S04]  /*10a0*/  UISETP.NE.U32.AND UP0, UPT, UR12, URZ, UPT ;  /* 0x000000ff0c00728c */ /* 0x000fc8000bf05070 */
[----:B------:R-:W-:Y:S01]  /*10b0*/  UISETP.NE.AND.EX UP0, UPT, UR13, URZ, UPT, UP0 ;  /* 0x000000ff0d00728c */ /* 0x000fe2000bf05300 */
[----:B---3--:R-:W-:Y:S02]  /*10c0*/  PRMT R48, R13, 0x7632, R48 ;  /* 0x000076320d307816 */ /* 0x008fe40000000030 */
[----:B------:R-:W-:-:S06]  /*10d0*/  PRMT R49, R12, 0x7632, R49 ;  /* 0x000076320c317816 */ /* 0x000fcc0000000031 */
[----:B0-----:R-:W-:Y:S05]  /*10e0*/  BRA.U UP0, `(.L_x_103) ;  /* 0x0000000100cc7547 */ /* 0x001fea000b800000 */
[----:B------:R-:W-:Y:S01]  /*10f0*/  UISETP.NE.U32.AND UP0, UPT, UR10, URZ, UPT ;  /* 0x000000ff0a00728c */ /* 0x000fe2000bf05070 */
[----:B------:R-:W-:Y:S02]  /*1100*/  PRMT R29, R14, 0x7632, R29 ;  /* 0x000076320e1d7816 */ /* 0x000fe4000000001d */
[----:B------:R-:W-:Y:S01]  /*1110*/  PRMT R55, R15, 0x7632, R55 ;  /* 0x000076320f377816 */ /* 0x000fe20000000037 */
[----:B------:R-:W-:-:S09]  /*1120*/  UISETP.NE.AND.EX UP0, UPT, UR11, URZ, UPT, UP0 ;  /* 0x000000ff0b00728c */ /* 0x000fd2000bf05300 */
[----:B------:R-:W-:Y:S05]  /*1130*/  BRA.U UP0, `(.L_x_104) ;  /* 0x0000000100347547 */ /* 0x000fea000b800000 */
[C---:B-----5:R-:W-:Y:S01]  /*1140*/  PRMT R49, R27.reuse, 0x7632, R49 ;  /* 0x000076321b317816 */ /* 0x060fe20000000031 */
        /* <DEDUP_REMOVED lines=12> */
.L_x_104:
[----:B-----5:R-:W-:Y:S01]  /*1210*/  PRMT R20, R24, 0x7632, R20 ;  /* 0x0000763218147816 */ /* 0x020fe20000000014 */
[----:B------:R-:W-:Y:S01]  /*1220*/  IMAD.U32 R61, R12, 0x10000, RZ ;  /* 0x000100000c3d7824 */ /* 0x000fe200078e00ff */
[----:B------:R-:W-:Y:S02]  /*1230*/  SHF.L.U32 R24, R24, 0x10, RZ ;  /* 0x0000001018187819 */ /* 0x000fe400000006ff */
[C---:B------:R-:W-:Y:S02]  /*1240*/  PRMT R21, R25.reuse, 0x7632, R21 ;  /* 0x0000763219157816 */ /* 0x040fe40000000015 */
[----:B------:R-:W-:Y:S01]  /*1250*/  SHF.L.U32 R25, R25, 0x10, RZ ;  /* 0x0000001019197819 */ /* 0x000fe200000006ff */
[----:B------:R-:W-:Y:S01]  /*1260*/  FADD.FTZ R28, R61, R24 ;  /* 0x000000183d1c7221 */ /* 0x000fe20000010000 */
[----:B------:R-:W-:Y:S01]  /*1270*/  SHF.L.U32 R56, R13, 0x10, RZ ;  /* 0x000000100d387819 */ /* 0x000fe200000006ff */
[----:B------:R-:W-:Y:S01]  /*1280*/  IMAD.U32 R24, R49, 0x10000, RZ ;  /* 0x0001000031187824 */ /* 0x000fe200078e00ff */
[----:B------:R-:W-:-:S02]  /*1290*/  PRMT R22, R26, 0x7632, R22 ;  /* 0x000076321a167816 */ /* 0x000fc40000000016 */
[C---:B------:R-:W-:Y:S01]  /*12a0*/  PRMT R23, R27.reuse, 0x7632, R23 ;  /* 0x000076321b177816 */ /* 0x040fe20000000017 */
[----:B------:R-:W-:Y:S01]  /*12b0*/  FADD.FTZ R61, R56, R25 ;  /* 0x00000019383d7221 */ /* 0x000fe20000010000 */
[----:B------:R-:W-:Y:S02]  /*12c0*/  SHF.L.U32 R27, R27, 0x10, RZ ;  /* 0x000000101b1b7819 */ /* 0x000fe400000006ff */
        /* <DEDUP_REMOVED lines=9> */
[----:B------:R-:W-:Y:S02]  /*1360*/  SHF.L.U32 R55, R55, 0x10, RZ ;  /* 0x0000001037377819 */ /* 0x000fe400000006ff */
[----:B------:R-:W-:Y:S01]  /*1370*/  SHF.L.U32 R23, R21, 0x10, RZ ;  /* 0x0000001015177819 */ /* 0x000fe200000006ff */
[----:B------:R-:W-:Y:S02]  /*1380*/  IMAD.U32 R21, R20, 0x10000, RZ ;  /* 0x0001000014157824 */ /* 0x000fe400078e00ff */
        /* <DEDUP_REMOVED lines=9> */
.L_x_103:
[----:B------:R-:W-:-:S04]  /*1420*/  UISETP.NE.U32.AND UP0, UPT, UR10, URZ, UPT ;  /* 0x000000ff0a00728c */ /* 0x000fc8000bf05070 */
[----:B------:R-:W-:-:S09]  /*1430*/  UISETP.NE.AND.EX UP0, UPT, UR11, URZ, UPT, UP0 ;  /* 0x000000ff0b00728c */ /* 0x000fd2000bf05300 */
[----:B------:R-:W-:Y:S05]  /*1440*/  BRA.U UP0, `(.L_x_106) ;  /* 0x0000000100947547 */ /* 0x000fea000b800000 */
[----:B-----5:R-:W-:Y:S01]  /*1450*/  PRMT R48, R26, 0x7632, R48 ;  /* 0x000076321a307816 */ /* 0x020fe20000000030 */
[----:B------:R-:W-:Y:S01]  /*1460*/  IMAD.U32 R21, R16, 0x10000, RZ ;  /* 0x0001000010157824 */ /* 0x000fe200078e00ff */
[----:B------:R-:W-:Y:S02]  /*1470*/  PRMT R29, R24, 0x7632, R29 ;  /* 0x00007632181d7816 */ /* 0x000fe4000000001d */
[----:B------:R-:W-:Y:S02]  /*1480*/  SHF.L.U32 R26, R26, 0x10, RZ ;  /* 0x000000101a1a7819 */ /* 0x000fe400000006ff */
[----:B------:R-:W-:Y:S02]  /*1490*/  SHF.L.U32 R23, R18, 0x10, RZ ;  /* 0x0000001012177819 */ /* 0x000fe400000006ff */
[----:B------:R-:W-:Y:S02]  /*14a0*/  SHF.L.U32 R24, R24, 0x10, RZ ;  /* 0x0000001018187819 */ /* 0x000fe400000006ff */
[----:B------:R-:W-:Y:S01]  /*14b0*/  PRMT R62, R25, 0x7632, R62 ;  /* 0x00007632193e7816 */ /* 0x000fe2000000003e */
[----:B------:R-:W-:Y:S01]  /*14c0*/  FADD.FTZ R26, R23, R26 ;  /* 0x0000001a171a7221 */ /* 0x000fe20000010000 */
[----:B------:R-:W-:Y:S01]  /*14d0*/  SHF.L.U32 R25, R25, 0x10, RZ ;  /* 0x0000001019197819 */ /* 0x000fe200000006ff */
[----:B------:R-:W-:Y:S01]  /*14e0*/  FADD.FTZ R28, R21, R24 ;  /* 0x00000018151c7221 */ /* 0x000fe20000010000 */
[----:B------:R-:W-:-:S02]  /*14f0*/  SHF.L.U32 R20, R17, 0x10, RZ ;  /* 0x0000001011147819 */ /* 0x000fc400000006ff */
[----:B------:R-:W-:Y:S02]  /*1500*/  PRMT R23, R18, 0x7632, R23 ;  /* 0x0000763212177816 */ /* 0x000fe40000000017 */
[----:B------:R-:W-:Y:S01]  /*1510*/  PRMT R49, R27, 0x7632, R49 ;  /* 0x000076321b317816 */ /* 0x000fe20000000031 */
[----:B------:R-:W-:Y:S01]  /*1520*/  FADD.FTZ R61, R20, R25 ;  /* 0x00000019143d7221 */ /* 0x000fe20000010000 */
[----:B------:R-:W-:Y:S01]  /*1530*/  PRMT R21, R16, 0x7632, R21 ;  /* 0x0000763210157816 */ /* 0x000fe20000000015 */
[----:B------:R-:W-:Y:S01]  /*1540*/  IMAD.U32 R20, R19, 0x10000, RZ ;  /* 0x0001000013147824 */ /* 0x000fe200078e00ff */
[----:B------:R-:W-:Y:S01]  /*1550*/  PRMT R22, R17, 0x7632, R22 ;  /* 0x0000763211167816 */ /* 0x000fe20000000016 */
[----:B------:R-:W-:Y:S01]  /*1560*/  IMAD.U32 R49, R49, 0x10000, RZ ;  /* 0x0001000031317824 */ /* 0x000fe200078e00ff */
[----:B------:R-:W-:Y:S02]  /*1570*/  PRMT R24, R19, 0x7632, R24 ;  /* 0x0000763213187816 */ /* 0x000fe40000000018 */
[----:B------:R-:W-:-:S02]  /*1580*/  SHF.L.U32 R25, R23, 0x10, RZ ;  /* 0x0000001017197819 */ /* 0x000fc400000006ff */
[----:B------:R-:W-:Y:S02]  /*1590*/  SHF.L.U32 R27, R27, 0x10, RZ ;  /* 0x000000101b1b7819 */ /* 0x000fe400000006ff */
[----:B------:R-:W-:Y:S02]  /*15a0*/  SHF.L.U32 R29, R29, 0x10, RZ ;  /* 0x000000101d1d7819 */ /* 0x000fe400000006ff */
[----:B------:R-:W-:Y:S01]  /*15b0*/  SHF.L.U32 R62, R62, 0x10, RZ ;  /* 0x000000103e3e7819 */ /* 0x000fe200000006ff */
[----:B------:R-:W-:Y:S01]  /*15c0*/  FADD.FTZ R27, R20, R27 ;  /* 0x0000001b141b7221 */ /* 0x000fe20000010000 */
[----:B------:R-:W-:Y:S02]  /*15d0*/  SHF.L.U32 R48, R48, 0x10, RZ ;  /* 0x0000001030307819 */ /* 0x000fe400000006ff */
[----:B------:R-:W-:Y:S02]  /*15e0*/  SHF.L.U32 R24, R24, 0x10, RZ ;  /* 0x0000001018187819 */ /* 0x000fe400000006ff */
[----:B------:R-:W-:Y:S01]  /*15f0*/  SHF.L.U32 R23, R22, 0x10, RZ ;  /* 0x0000001016177819 */ /* 0x000fe200000006ff */
[----:B------:R-:W-:-:S02]  /*1600*/  IMAD.U32 R22, R21, 0x10000, RZ ;  /* 0x0001000015167824 */ /* 0x000fc400078e00ff */
[----:B------:R-:W-:Y:S01]  /*1610*/  FADD.FTZ R48, R48, R25 ;  /* 0x0000001930307221 */ /* 0x000fe20000010000 */
[----:B------:R-:W-:Y:S01]  /*1620*/  FADD.FTZ R49, R49, R24 ;  /* 0x0000001831317221 */ /* 0x000fe20000010000 */
[----:B------:R-:W-:Y:S01]  /*1630*/  FADD.FTZ R62, R62, R23 ;  /* 0x000000173e3e7221 */ /* 0x000fe20000010000 */
[----:B------:R-:W-:Y:S02]  /*1640*/  FADD.FTZ R29, R29, R22 ;  /* 0x000000161d1d7221 */ /* 0x000fe40000010000 */
[----:B------:R-:W-:Y:S02]  /*1650*/  F2FP.BF16.F32.PACK_AB R22, R48, R26 ;  /* 0x0000001a3016723e */ /* 0x000fe400000010ff */
[----:B------:R-:W-:Y:S02]  /*1660*/  F2FP.BF16.F32.PACK_AB R23, R49, R27 ;  /* 0x0000001b3117723e */ /* 0x000fe400000010ff */
[----:B------:R-:W-:Y:S02]  /*1670*/  F2FP.BF16.F32.PACK_AB R21, R62, R61 ;  /* 0x0000003d3e15723e */ /* 0x000fe400000010ff */
[----:B------:R-:W-:Y:S01]  /*1680*/  F2FP.BF16.F32.PACK_AB R20, R29, R28 ;  /* 0x0000001c1d14723e */ /* 0x000fe200000010ff */
[----:B------:R-:W-:Y:S06]  /*1690*/  BRA `(.L_x_105) ;  /* 0x0000000000d87947 */ /* 0x000fec0003800000 */
.L_x_106:
[----:B-----5:R-:W-:Y:S01]  /*16a0*/  SHF.L.U32 R23, R24, 0x10, RZ ;  /* 0x0000001018177819 */ /* 0x020fe200000006ff */
[----:B------:R-:W-:Y:S01]  /*16b0*/  IMAD.U32 R28, R17, 0x10000, RZ ;  /* 0x00010000111c7824 */ /* 0x000fe200078e00ff */
[----:B------:R-:W-:Y:S01]  /*16c0*/  SHF.L.U32 R22, R16, 0x10, RZ ;  /* 0x0000001010167819 */ /* 0x000fe200000006ff */
        /* <DEDUP_REMOVED lines=15> */
[----:B------:R-:W-:-:S02]  /*17c0*/  SHF.L.U32 R28, R12, 0x10, RZ ;  /* 0x000000100c1c7819 */ /* 0x000fc400000006ff */
[----:B------:R-:W-:Y:S01]  /*17d0*/  PRMT R20, R26, 0x7632, R20 ;  /* 0x000076321a147816 */ /* 0x000fe20000000014 */
[----:B------:R-:W-:Y:S01]  /*17e0*/  FADD.FTZ R29, R29, R22 ;  /* 0x000000161d1d7221 */ /* 0x000fe20000010000 */
[----:B------:R-:W-:Y:S01]  /*17f0*/  SHF.L.U32 R24, R24, 0x10, RZ ;  /* 0x0000001018187819 */ /* 0x000fe200000006ff */
[----:B------:R-:W-:Y:S01]  /*1800*/  FADD.FTZ R28, R28, R23 ;  /* 0x000000171c1c7221 */ /* 0x000fe20000010000 */
        /* <DEDUP_REMOVED lines=10> */
[----:B------:R-:W-:Y:S01]  /*18b0*/  PRMT R25, R18, 0x7632, R25 ;  /* 0x0000763212197816 */ /* 0x000fe20000000019 */
[----:B------:R-:W-:Y:S01]  /*18c0*/  FADD.FTZ R26, R23, R26 ;  /* 0x0000001a171a7221 */ /* 0x000fe20000010000 */
[----:B------:R-:W-:-:S02]  /*18d0*/  SHF.L.U32 R21, R21, 0x10, RZ ;  /* 0x0000001015157819 */ /* 0x000fc400000006ff */
[----:B------:R-:W-:Y:S02]  /*18e0*/  SHF.L.U32 R56, R22, 0x10, RZ ;  /* 0x0000001016387819 */ /* 0x000fe400000006ff */
[----:B------:R-:W-:Y:S02]  /*18f0*/  SHF.L.U32 R25, R25, 0x10, RZ ;  /* 0x0000001019197819 */ /* 0x000fe400000006ff */
[----:B------:R-:W-:Y:S01]  /*1900*/  PRMT R23, R15, 0x7632, R23 ;  /* 0x000076320f177816 */ /* 0x000fe20000000017 */
[----:B------:R-:W-:Y:S01]  /*1910*/  FADD.FTZ R21, R21, R56 ;  /* 0x0000003815157221 */ /* 0x000fe20000010000 */
[----:B------:R-:W-:Y:S01]  /*1920*/  PRMT R22, R14, 0x7632, R22 ;  /* 0x000076320e167816 */ /* 0x000fe20000000016 */
[----:B------:R-:W-:Y:S01]  /*1930*/  FADD.FTZ R20, R20, R25 ;  /* 0x0000001914147221 */ /* 0x000fe20000010000 */
[----:B------:R-:W-:Y:S02]  /*1940*/  SHF.L.U32 R56, R23, 0x10, RZ ;  /* 0x0000001017387819 */ /* 0x000fe400000006ff */
[----:B------:R-:W-:Y:S01]  /*1950*/  SHF.L.U32 R23, R22, 0x10, RZ ;  /* 0x0000001016177819 */ /* 0x000fe200000006ff */
[----:B------:R-:W-:Y:S01]  /*1960*/  IMAD.U32 R22, R49, 0x10000, RZ ;  /* 0x0001000031167824 */ /* 0x000fe200078e00ff */
[----:B------:R-:W-:Y:S01]  /*1970*/  SHF.L.U32 R25, R48, 0x10, RZ ;  /* 0x0000001030197819 */ /* 0x000fe200000006ff */
[----:B------:R-:W-:-:S02]  /*1980*/  FADD.FTZ R49, R21, R56 ;  /* 0x0000003815317221 */ /* 0x000fc40000010000 */
[----:B------:R-:W-:Y:S01]  /*1990*/  FADD.FTZ R48, R20, R23 ;  /* 0x0000001714307221 */ /* 0x000fe20000010000 */
[----:B------:R-:W-:Y:S01]  /*19a0*/  FADD.FTZ R29, R22, R29 ;  /* 0x0000001d161d7221 */ /* 0x000fe20000010000 */
[----:B------:R-:W-:Y:S01]  /*19b0*/  FADD.FTZ R62, R25, R24 ;  /* 0x00000018193e7221 */ /* 0x000fe20000010000 */
[----:B------:R-:W-:Y:S02]  /*19c0*/  F2FP.BF16.F32.PACK_AB R23, R49, R27 ;  /* 0x0000001b3117723e */ /* 0x000fe400000010ff */
[----:B------:R-:W-:Y:S02]  /*19d0*/  F2FP.BF16.F32.PACK_AB R22, R48, R26 ;  /* 0x0000001a3016723e */ /* 0x000fe400000010ff */
[----:B------:R-:W-:Y:S02]  /*19e0*/  F2FP.BF16.F32.PACK_AB R21, R62, R61 ;  /* 0x0000003d3e15723e */ /* 0x000fe400000010ff */
[----:B------:R-:W-:-:S07]  /*19f0*/  F2FP.BF16.F32.PACK_AB R20, R29, R28 ;  /* 0x0000001c1d14723e */ /* 0x000fce00000010ff */
.L_x_105:
        /* <DEDUP_REMOVED lines=22> */
[----:B------:R-:W0:Y:S02]  /*1b60*/  SHFL.BFLY PT, R24, R63, 0x1, 0x1f ;  /* 0x0c201f003f187f89 */ /* 0x000e2400000e0000 */
[----:B0-----:R-:W-:-:S05]  /*1b70*/  FADD.FTZ R63, R63, R24 ;  /* 0x000000183f3f7221 */ /* 0x001fca0000010000 */
[----:B------:R-:W0:Y:S02]  /*1b80*/  SHFL.BFLY PT, R64, R63, 0x2, 0x1f ;  /* 0x0c401f003f407f89 */ /* 0x000e2400000e0000 */
[----:B0-----:R-:W-:-:S05]  /*1b90*/  FADD.FTZ R64, R63, R64 ;  /* 0x000000403f407221 */ /* 0x001fca0000010000 */
[----:B------:R-:W0:Y:S02]  /*1ba0*/  SHFL.BFLY PT, R55, R64, 0x4, 0x1f ;  /* 0x0c801f0040377f89 */ /* 0x000e2400000e0000 */
[----:B0-----:R-:W-:-:S05]  /*1bb0*/  FADD.FTZ R55, R64, R55 ;  /* 0x0000003740377221 */ /* 0x001fca0000010000 */
[----:B------:R-:W0:Y:S02]  /*1bc0*/  SHFL.BFLY PT, R64, R55, 0x8, 0x1f ;  /* 0x0d001f0037407f89 */ /* 0x000e2400000e0000 */
[----:B0-----:R-:W-:Y:S02]  /*1bd0*/  FADD.FTZ R55, R55, R64 ;  /* 0x0000004037377221 */ /* 0x001fe40000010000 */
[----:B------:R-:W0:Y:S03]  /*1be0*/  LDC R64, c[0x0][0x400] ;  /* 0x00010000ff407b82 */ /* 0x000e260000000800 */
[----:B------:R-:W1:Y:S02]  /*1bf0*/  SHFL.BFLY PT, R24, R55, 0x10, 0x1f ;  /* 0x0e001f0037187f89 */ /* 0x000e6400000e0000 */
[----:B-1----:R-:W-:-:S04]  /*1c00*/  FADD.FTZ R25, R55, R24 ;  /* 0x0000001837197221 */ /* 0x002fc80000010000 */
[----:B0-----:R-:W-:-:S04]  /*1c10*/  FMUL.FTZ R55, R25, R64 ;  /* 0x0000004019377220 */ /* 0x001fc80000410000 */
[C---:B------:R-:W-:Y:S01]  /*1c20*/  FADD.FTZ R24, -R55.reuse, R30 ;  /* 0x0000001e37187221 */ /* 0x040fe20000010100 */
[C---:B------:R-:W-:Y:S01]  /*1c30*/  FADD.FTZ R25, -R55.reuse, R47 ;  /* 0x0000002f37197221 */ /* 0x040fe20000010100 */
[----:B------:R-:W-:Y:S02]  /*1c40*/  FADD.FTZ R63, -R55, R49 ;  /* 0x00000031373f7221 */ /* 0x000fe40000010100 */
        /* <DEDUP_REMOVED lines=38> */
.L_x_120:
[----:B------:R-:W-:Y:S01]  /*1eb0*/  FMUL.FTZ R24, R55, R55 ;  /* 0x0000003737187220 */ /* 0x000fe20000410000 */
[----:B01----:R-:W-:Y:S01]  /*1ec0*/  FADD.FTZ R63, R63, R56 ;  /* 0x000000383f3f7221 */ /* 0x003fe20000010000 */
[----:B------:R0:W-:Y:S01]  /*1ed0*/  STL.64 [R1], R12 ;  /* 0x0000000c01007387 */ /* 0x0001e20000100a00 */
[----:B------:R-:W-:Y:S02]  /*1ee0*/  FSEL R25, R55, RZ, !P3 ;  /* 0x000000ff37197208 */ /* 0x000fe40005800000 */
[----:B------:R-:W-:Y:S01]  /*1ef0*/  FSEL R24, R24, RZ, P3 ;  /* 0x000000ff18187208 */ /* 0x000fe20001800000 */
[----:B------:R-:W-:Y:S02]  /*1f00*/  FFMA.FTZ R63, R63, R64, UR8 ;  /* 0x000000083f3f7e23 */ /* 0x000fe40008010040 */
[C---:B------:R-:W-:Y:S01]  /*1f10*/  FADD.FTZ R31, -R25.reuse, R31 ;  /* 0x0000001f191f7221 */ /* 0x040fe20000010100 */
[----:B------:R-:W-:Y:S01]  /*1f20*/  FADD.FTZ R43, -R25, R43 ;  /* 0x0000002b192b7221 */ /* 0x000fe20000010100 */
[----:B------:R-:W-:Y:S01]  /*1f30*/  FADD.FTZ R56, R63, R24 ;  /* 0x000000183f387221 */ /* 0x000fe20000010000 */
[C---:B------:R-:W-:Y:S01]  /*1f40*/  FADD.FTZ R24, -R25.reuse, R47 ;  /* 0x0000002f19187221 */ /* 0x040fe20000010100 */
[C---:B------:R-:W-:Y:S01]  /*1f50*/  FADD.FTZ R41, -R25.reuse, R41 ;  /* 0x0000002919297221 */ /* 0x040fe20000010100 */
[C---:B------:R-:W-:Y:S01]  /*1f60*/  FADD.FTZ R47, -R25.reuse, R44 ;  /* 0x0000002c192f7221 */ /* 0x040fe20000010100 */
[----:B0-----:R-:W0:Y:S01]  /*1f70*/  LDC.64 R12, c[0x0][0x428] ;  /* 0x00010a00ff0c7b82 */ /* 0x001e220000000a00 */
[C---:B------:R-:W-:Y:S01]  /*1f80*/  FADD.FTZ R30, -R25.reuse, R30 ;  /* 0x0000001e191e7221 */ /* 0x040fe20000010100 */
[----:B------:R-:W1:Y:S01]  /*1f90*/  MUFU.RSQ R56, R56 ;  /* 0x0000003800387308 */ /* 0x000e620000001400 */
[C---:B------:R-:W-:Y:S01]  /*1fa0*/  FADD.FTZ R45, -R25.reuse, R45 ;  /* 0x0000002d192d7221 */ /* 0x040fe20000010100 */
        /* <DEDUP_REMOVED lines=8> */
[----:B------:R-:W-:Y:S01]  /*2030*/  FADD.FTZ R64, -R25, R49 ;  /* 0x0000003119407221 */ /* 0x000fe20000010100 */
[C---:B-1----:R-:W-:Y:S01]  /*2040*/  FMUL.FTZ R25, R56.reuse, R31 ;  /* 0x0000001f38197220 */ /* 0x042fe20000410000 */
[C---:B------:R-:W-:Y:S01]  /*2050*/  FMUL.FTZ R31, R56.reuse, R43 ;  /* 0x0000002b381f7220 */ /* 0x040fe20000410000 */
[C---:B------:R-:W-:Y:S01]  /*2060*/  FMUL.FTZ R26, R56.reuse, R41 ;  /* 0x00000029381a7220 */ /* 0x040fe20000410000 */
[C---:B------:R-:W-:Y:S01]  /*2070*/  FMUL.FTZ R27, R56.reuse, R46 ;  /* 0x0000002e381b7220 */ /* 0x040fe20000410000 */
[----:B------:R-:W-:Y:S01]  /*2080*/  FMUL.FTZ R46, R56, R47 ;  /* 0x0000002f382e7220 */ /* 0x000fe20000410000 */
[----:B0-----:R-:W-:-:S04]  /*2090*/  IMAD.WIDE.U32 R40, R40, 0x10, R12 ;  /* 0x0000001028287825 */ /* 0x001fc800078e000c */
[----:B------:R-:W-:Y:S01]  /*20a0*/  FMUL.FTZ R45, R56, R45 ;  /* 0x0000002d382d7220 */ /* 0x000fe20000410000 */
[----:B------:R-:W-:Y:S01]  /*20b0*/  FFMA.FTZ R25, R25, R65, R60 ;  /* 0x0000004119197223 */ /* 0x000fe2000001003c */
[----:B------:R-:W-:Y:S01]  /*20c0*/  FFMA.FTZ R31, R31, R59, R58 ;  /* 0x0000003b1f1f7223 */ /* 0x000fe2000001003a */
[----:B------:R-:W-:-:S04]  /*20d0*/  IMAD.WIDE.U32 R42, R42, 0x10, R12 ;  /* 0x000000102a2a7825 */ /* 0x000fc800078e000c */
[----:B------:R-:W-:Y:S01]  /*20e0*/  FFMA.FTZ R27, R27, R32, R6 ;  /* 0x000000201b1b7223 */ /* 0x000fe20000010006 */
[----:B------:R0:W5:Y:S01]  /*20f0*/  LDL.LU.64 R12, [R1] ;  /* 0x00000000010c7983 */ /* 0x0001620000300a00 */
[----:B------:R-:W-:Y:S01]  /*2100*/  FFMA.FTZ R46, R46, R52, R51 ;  /* 0x000000342e2e7223 */ /* 0x000fe20000010033 */
[----:B------:R-:W-:Y:S01]  /*2110*/  FFMA.FTZ R26, R26, R57, R7 ;  /* 0x000000391a1a7223 */ /* 0x000fe20000010007 */
[----:B------:R-:W-:Y:S01]  /*2120*/  FFMA.FTZ R45, R45, R54, R53 ;  /* 0x000000362d2d7223 */ /* 0x000fe20000010035 */
[C---:B------:R-:W-:Y:S01]  /*2130*/  FMUL.FTZ R30, R56.reuse, R30 ;  /* 0x0000001e381e7220 */ /* 0x040fe20000410000 */
[----:B------:R-:W-:Y:S01]  /*2140*/  F2FP.BF16.F32.PACK_AB R25, R31, R25 ;  /* 0x000000191f19723e */ /* 0x000fe200000010ff */
[----:B------:R-:W-:Y:S01]  /*2150*/  FMUL.FTZ R44, R56, R44 ;  /* 0x0000002c382c7220 */ /* 0x000fe20000410000 */
[----:B------:R-:W-:Y:S01]  /*2160*/  F2FP.BF16.F32.PACK_AB R27, R46, R27 ;  /* 0x0000001b2e1b723e */ /* 0x000fe200000010ff */
[C---:B------:R-:W-:Y:S01]  /*2170*/  FMUL.FTZ R24, R56.reuse, R24 ;  /* 0x0000001838187220 */ /* 0x040fe20000410000 */
[----:B------:R-:W-:Y:S01]  /*2180*/  FMUL.FTZ R31, R56, R48 ;  /* 0x00000030381f7220 */ /* 0x000fe20000410000 */
[----:B------:R-:W-:Y:S01]  /*2190*/  F2FP.BF16.F32.PACK_AB R26, R45, R26 ;  /* 0x0000001a2d1a723e */ /* 0x000fe200000010ff */
[----:B------:R-:W1:Y:S01]  /*21a0*/  @!P2 LDC.64 R46, c[0x0][0x3c0] ;  /* 0x0000f000ff2eab82 */ /* 0x000e620000000a00 */
[----:B------:R-:W-:Y:S01]  /*21b0*/  FFMA.FTZ R45, R30, R69, R68 ;  /* 0x000000451e2d7223 */ /* 0x000fe20000010044 */
[----:B------:R-:W-:Y:S01]  /*21c0*/  FFMA.FTZ R30, R44, R9, R3 ;  /* 0x000000092c1e7223 */ /* 0x000fe20000010003 */
[----:B------:R-:W-:Y:S01]  /*21d0*/  FFMA.FTZ R24, R24, R67, R66 ;  /* 0x0000004318187223 */ /* 0x000fe20000010042 */
[----:B------:R-:W-:-:S04]  /*21e0*/  FFMA.FTZ R44, R31, R36, R35 ;  /* 0x000000241f2c7223 */ /* 0x000fc80000010023 */
[----:B------:R-:W2:Y:S01]  /*21f0*/  @!P2 LDC.64 R48, c[0x0][0x3c8] ;  /* 0x0000f200ff30ab82 */ /* 0x000ea20000000a00 */
[C---:B------:R-:W-:Y:S01]  /*2200*/  FMUL.FTZ R63, R56.reuse, R63 ;  /* 0x0000003f383f7220 */ /* 0x040fe20000410000 */
[----:B------:R-:W-:Y:S01]  /*2210*/  FMUL.FTZ R64, R56, R64 ;  /* 0x0000004038407220 */ /* 0x000fe20000410000 */
[----:B------:R-:W-:Y:S02]  /*2220*/  F2FP.BF16.F32.PACK_AB R24, R24, R45 ;  /* 0x0000002d1818723e */ /* 0x000fe400000010ff */
[----:B------:R-:W-:-:S03]  /*2230*/  F2FP.BF16.F32.PACK_AB R30, R44, R30 ;  /* 0x0000001e2c1e723e */ /* 0x000fc600000010ff */
[----:B------:R-:W3:Y:S01]  /*2240*/  LDC.64 R44, c[0x0][0x380] ;  /* 0x0000e000ff2c7b82 */ /* 0x000ee20000000a00 */
[----:B------:R-:W-:Y:S01]  /*2250*/  FFMA.FTZ R63, R63, R8, R2 ;  /* 0x000000083f3f7223 */ /* 0x000fe20000010002 */
[----:B------:R-:W-:Y:S01]  /*2260*/  FFMA.FTZ R64, R64, R34, R33 ;  /* 0x0000002240407223 */ /* 0x000fe20000010021 */
[C---:B------:R-:W-:Y:S01]  /*2270*/  FMUL.FTZ R61, R56.reuse, R61 ;  /* 0x0000003d383d7220 */ /* 0x040fe20000410000 */
[C---:B------:R-:W-:Y:S01]  /*2280*/  FMUL.FTZ R28, R56.reuse, R28 ;  /* 0x0000001c381c7220 */ /* 0x040fe20000410000 */
[----:B------:R-:W-:Y:S02]  /*2290*/  FMUL.FTZ R62, R56, R62 ;  /* 0x0000003e383e7220 */ /* 0x000fe40000410000 */
[----:B------:R-:W-:Y:S01]  /*22a0*/  F2FP.BF16.F32.PACK_AB R31, R64, R63 ;  /* 0x0000003f401f723e */ /* 0x000fe200000010ff */
[----:B------:R-:W-:Y:S01]  /*22b0*/  FMUL.FTZ R63, R56, R29 ;  /* 0x0000001d383f7220 */ /* 0x000fe20000410000 */
[----:B------:R-:W-:Y:S01]  /*22c0*/  FFMA.FTZ R29, R61, R10, R4 ;  /* 0x0000000a3d1d7223 */ /* 0x000fe20000010004 */
[----:B------:R-:W-:Y:S01]  /*22d0*/  FFMA.FTZ R28, R28, R11, R5 ;  /* 0x0000000b1c1c7223 */ /* 0x000fe20000010005 */
[----:B------:R-:W-:Y:S01]  /*22e0*/  FFMA.FTZ R62, R62, R38, R37 ;  /* 0x000000263e3e7223 */ /* 0x000fe20000010025 */
[----:B------:R-:W-:Y:S01]  /*22f0*/  FFMA.FTZ R61, R63, R50, R39 ;  /* 0x000000323f3d7223 */ /* 0x000fe20000010027 */
[----:B-1----:R-:W-:-:S04]  /*2300*/  @!P2 IMAD.WIDE R46, R0, 0x4, R46 ;  /* 0x00000004002ea825 */ /* 0x002fc800078e022e */
[----:B--2---:R-:W-:Y:S01]  /*2310*/  @!P2 IMAD.WIDE R48, R0, 0x4, R48 ;  /* 0x000000040030a825 */ /* 0x004fe200078e0230 */
[----:B------:R-:W-:Y:S02]  /*2320*/  F2FP.BF16.F32.PACK_AB R29, R62, R29 ;  /* 0x0000001d3e1d723e */ /* 0x000fe400000010ff */
[----:B------:R-:W-:Y:S01]  /*2330*/  F2FP.BF16.F32.PACK_AB R28, R61, R28 ;  /* 0x0000001c3d1c723e */ /* 0x000fe200000010ff */
[----:B------:R0:W-:Y:S04]  /*2340*/  @!P2 STG.E desc[UR6][R46.64], R55 ;  /* 0x000000372e00a986 */ /* 0x0001e8000c101906 */
[----:B------:R0:W-:Y:S01]  /*2350*/  @!P2 STG.E desc[UR6][R48.64], R56 ;  /* 0x000000383000a986 */ /* 0x0001e2000c101906 */
[----:B---3--:R-:W-:-:S03]  /*2360*/  LEA R0, R44, R0, 0x2 ;  /* 0x000000002c007211 */ /* 0x008fc600078e10ff */
[----:B------:R0:W-:Y:S04]  /*2370*/  STG.E.128 desc[UR6][R40.64], R24 ;  /* 0x0000001828007986 */ /* 0x0001e8000c101d06 */
[----:B------:R0:W-:Y:S01]  /*2380*/  STG.E.128 desc[UR6][R42.64], R28 ;  /* 0x0000001c2a007986 */ /* 0x0001e2000c101d06 */
[----:B------:R-:W-:-:S13]  /*2390*/  ISETP.GE.AND P2, PT, R0, R45, PT ;  /* 0x0000002d0000720c */ /* 0x000fda0003f46270 */
[----:B------:R-:W-:Y:S05]  /*23a0*/  @!P2 BRA `(.L_x_108) ;  /* 0xffffffe00090a947 */ /* 0x000fea000383ffff */
[----:B------:R-:W-:Y:S05]  /*23b0*/  EXIT ;  /* 0x000000000000794d */ /* 0x000fea0003800000 */
.L_x_107:
[----:B------:R-:W-:Y:S01]  /*23c0*/  HFMA2 R56, -RZ, RZ, 0, 5.9604644775390625e-08 ;  /* 0x00000001ff387431 */ /* 0x000fe200000001ff */
[----:B------:R-:W-:Y:S01]  /*23d0*/  BSSY B0, `(.L_x_109) ;  /* 0x0000006000007945 */ /* 0x000fe20003800000 */
[----:B------:R-:W-:Y:S01]  /*23e0*/  MOV R25, 0x1f ;  /* 0x0000001f00197802 */ /* 0x000fe20000000f00 */
[----:B------:R-:W-:-:S07]  /*23f0*/  IMAD.MOV.U32 R24, RZ, RZ, -0x1 ;  /* 0xffffffffff187424 */ /* 0x000fce00078e00ff */
[----:B------:R-:W-:Y:S05]  /*2400*/  WARPSYNC.COLLECTIVE R24, `(.L_x_110) ;  /* 0x0000000018087348 */ /* 0x000fea0003c00000 */
[----:B------:R0:W1:Y:S02]  /*2410*/  SHFL.BFLY P4, R24, R63, R56, R25 ;  /* 0x0c0000383f187389 */ /* 0x0000640000080019 */
[----:B01----:R-:W-:Y:S05]  /*2420*/  ENDCOLLECTIVE ;  /* 0x000000000000791b */ /* 0x003fea0003800000 */
.L_x_110:
[----:B------:R-:W-:Y:S05]  /*2430*/  BSYNC B0 ;  /* 0x0000000000007941 */ /* 0x000fea0003800000 */
.L_x_109:
[----:B------:R-:W-:Y:S01]  /*2440*/  FADD.FTZ R63, R63, R24 ;  /* 0x000000183f3f7221 */ /* 0x000fe20000010000 */
[----:B------:R-:W-:Y:S01]  /*2450*/  HFMA2 R56, -RZ, RZ, 0, 1.1920928955078125e-07 ;  /* 0x00000002ff387431 */ /* 0x000fe200000001ff */
[----:B------:R-:W-:Y:S02]  /*2460*/  MOV R24, 0xffffffff ;  /* 0xffffffff00187802 */ /* 0x000fe40000000f00 */
[----:B------:R-:W-:-:S07]  /*2470*/  MOV R25, 0x1f ;  /* 0x0000001f00197802 */ /* 0x000fce0000000f00 */
[----:B------:R-:W-:Y:S05]  /*2480*/  WARPSYNC.COLLECTIVE R24, `(.L_x_111) ;  /* 0x0000000018087348 */ /* 0x000fea0003c00000 */
[----:B------:R0:W1:Y:S02]  /*2490*/  SHFL.BFLY P4, R24, R63, R56, R25 ;  /* 0x0c0000383f187389 */ /* 0x0000640000080019 */
[----:B01----:R-:W-:Y:S05]  /*24a0*/  ENDCOLLECTIVE ;  /* 0x000000000000791b */ /* 0x003fea0003800000 */
.L_x_111:
[----:B------:R-:W-:Y:S02]  /*24b0*/  HFMA2 R56, -RZ, RZ, 0, 2.384185791015625e-07 ;  /* 0x00000004ff387431 */ /* 0x000fe400000001ff */
[----:B------:R-:W-:Y:S01]  /*24c0*/  IMAD.MOV.U32 R64, RZ, RZ, R24 ;  /* 0x000000ffff407224 */ /* 0x000fe200078e0018 */
[----:B------:R-:W-:-:S03]  /*24d0*/  MOV R24, 0xffffffff ;  /* 0xffffffff00187802 */ /* 0x000fc60000000f00 */
[----:B------:R-:W-:-:S05]  /*24e0*/  FADD.FTZ R64, R63, R64 ;  /* 0x000000403f407221 */ /* 0x000fca0000010000 */
[----:B------:R-:W-:-:S07]  /*24f0*/  MOV R63, R64 ;  /* 0x00000040003f7202 */ /* 0x000fce0000000f00 */
[----:B------:R-:W-:Y:S05]  /*2500*/  WARPSYNC.COLLECTIVE R24, `(.L_x_112) ;  /* 0x0000000018087348 */ /* 0x000fea0003c00000 */
[----:B------:R0:W1:Y:S02]  /*2510*/  SHFL.BFLY P4, R24, R63, R56, R25 ;  /* 0x0c0000383f187389 */ /* 0x0000640000080019 */
[----:B01----:R-:W-:Y:S05]  /*2520*/  ENDCOLLECTIVE ;  /* 0x000000000000791b */ /* 0x003fea0003800000 */
.L_x_112:
[----:B------:R-:W-:Y:S02]  /*2530*/  HFMA2 R56, -RZ, RZ, 0, 4.76837158203125e-07 ;  /* 0x00000008ff387431 */ /* 0x000fe400000001ff */
[----:B------:R-:W-:Y:S01]  /*2540*/  IMAD.MOV.U32 R55, RZ, RZ, R24 ;  /* 0x000000ffff377224 */ /* 0x000fe200078e0018 */
[----:B------:R-:W-:-:S03]  /*2550*/  MOV R24, 0xffffffff ;  /* 0xffffffff00187802 */ /* 0x000fc60000000f00 */
[----:B------:R-:W-:-:S05]  /*2560*/  FADD.FTZ R55, R64, R55 ;  /* 0x0000003740377221 */ /* 0x000fca0000010000 */
[----:B------:R-:W-:-:S07]  /*2570*/  MOV R63, R55 ;  /* 0x00000037003f7202 */ /* 0x000fce0000000f00 */
[----:B------:R-:W-:Y:S05]  /*2580*/  WARPSYNC.COLLECTIVE R24, `(.L_x_113) ;  /* 0x0000000018087348 */ /* 0x000fea0003c00000 */
[----:B------:R0:W1:Y:S02]  /*2590*/  SHFL.BFLY P4, R24, R63, R56, R25 ;  /* 0x0c0000383f187389 */ /* 0x0000640000080019 */
[----:B01----:R-:W-:Y:S05]  /*25a0*/  ENDCOLLECTIVE ;  /* 0x000000000000791b */ /* 0x003fea0003800000 */
.L_x_113:
[----:B------:R-:W-:Y:S02]  /*25b0*/  HFMA2 R56, -RZ, RZ, 0, 9.5367431640625e-07 ;  /* 0x00000010ff387431 */ /* 0x000fe400000001ff */
[----:B------:R-:W-:Y:S01]  /*25c0*/  IMAD.MOV.U32 R64, RZ, RZ, R24 ;  /* 0x000000ffff407224 */ /* 0x000fe200078e0018 */
[----:B------:R-:W-:-:S03]  /*25d0*/  MOV R24, 0xffffffff ;  /* 0xffffffff00187802 */ /* 0x000fc60000000f00 */
[----:B------:R-:W-:Y:S02]  /*25e0*/  FADD.FTZ R55, R55, R64 ;  /* 0x0000004037377221 */ /* 0x000fe40000010000 */
[----:B------:R-:W0:Y:S03]  /*25f0*/  LDC R64, c[0x0][0x400] ;  /* 0x00010000ff407b82 */ /* 0x000e260000000800 */
[----:B------:R-:W-:-:S07]  /*2600*/  MOV R63, R55 ;  /* 0x00000037003f7202 */ /* 0x000fce0000000f00 */
[----:B0-----:R-:W-:Y:S05]  /*2610*/  WARPSYNC.COLLECTIVE R24, `(.L_x_114) ;  /* 0x0000000018087348 */ /* 0x001fea0003c00000 */
[----:B------:R1:W2:Y:S02]  /*2620*/  SHFL.BFLY P4, R24, R63, R56, R25 ;  /* 0x0c0000383f187389 */ /* 0x0002a40000080019 */
[----:B012---:R-:W-:Y:S05]  /*2630*/  ENDCOLLECTIVE ;  /* 0x000000000000791b */ /* 0x007fea0003800000 */
.L_x_114:
[----:B------:R-:W-:Y:S02]  /*2640*/  IMAD.MOV.U32 R56, RZ, RZ, 0x1 ;  /* 0x00000001ff387424 */ /* 0x000fe400078e00ff */
[----:B------:R-:W-:-:S04]  /*2650*/  FADD.FTZ R55, R55, R24 ;  /* 0x0000001837377221 */ /* 0x000fc80000010000 */
[----:B------:R-:W-:-:S04]  /*2660*/  FMUL.FTZ R55, R55, R64 ;  /* 0x0000004037377220 */ /* 0x000fc80000410000 */
        /* <DEDUP_REMOVED lines=31> */
[----:B------:R-:W-:-:S03]  /*2860*/  HFMA2 R25, -RZ, RZ, 0, 1.847743988037109375e-06 ;  /* 0x0000001fff197431 */ /* 0x000fc600000001ff */
[----:B------:R-:W-:Y:S01]  /*2870*/  FFMA.FTZ R63, R63, R63, R24 ;  /* 0x0000003f3f3f7223 */ /* 0x000fe20000010018 */
[----:B------:R-:W-:-:S07]  /*2880*/  MOV R24, 0xffffffff ;  /* 0xffffffff00187802 */ /* 0x000fce0000000f00 */
[----:B------:R-:W-:Y:S05]  /*2890*/  WARPSYNC.COLLECTIVE R24, `(.L_x_115) ;  /* 0x0000000018087348 */ /* 0x000fea0003c00000 */
[----:B------:R0:W1:Y:S02]  /*28a0*/  SHFL.BFLY P4, R24, R63, R56, R25 ;  /* 0x0c0000383f187389 */ /* 0x0000640000080019 */
[----:B01----:R-:W-:Y:S05]  /*28b0*/  ENDCOLLECTIVE ;  /* 0x000000000000791b */ /* 0x003fea0003800000 */
.L_x_115:
[----:B------:R-:W-:Y:S02]  /*28c0*/  HFMA2 R56, -RZ, RZ, 0, 1.1920928955078125e-07 ;  /* 0x00000002ff387431 */ /* 0x000fe400000001ff */
[----:B------:R-:W-:Y:S01]  /*28d0*/  FADD.FTZ R63, R63, R24 ;  /* 0x000000183f3f7221 */ /* 0x000fe20000010000 */
[----:B------:R-:W-:-:S07]  /*28e0*/  IMAD.MOV.U32 R24, RZ, RZ, -0x1 ;  /* 0xffffffffff187424 */ /* 0x000fce00078e00ff */
[----:B------:R-:W-:Y:S05]  /*28f0*/  WARPSYNC.COLLECTIVE R24, `(.L_x_116) ;  /* 0x0000000018087348 */ /* 0x000fea0003c00000 */
[----:B------:R0:W1:Y:S02]  /*2900*/  SHFL.BFLY P4, R24, R63, R56, R25 ;  /* 0x0c0000383f187389 */ /* 0x0000640000080019 */
[----:B01----:R-:W-:Y:S05]  /*2910*/  ENDCOLLECTIVE ;  /* 0x000000000000791b */ /* 0x003fea0003800000 */
.L_x_116:
[----:B------:R-:W-:Y:S01]  /*2920*/  MOV R56, 0x4 ;  /* 0x0000000400387802 */ /* 0x000fe20000000f00 */
[----:B------:R-:W-:Y:S01]  /*2930*/  FADD.FTZ R63, R63, R24 ;  /* 0x000000183f3f7221 */ /* 0x000fe20000010000 */
[----:B------:R-:W-:-:S07]  /*2940*/  MOV R24, 0xffffffff ;  /* 0xffffffff00187802 */ /* 0x000fce0000000f00 */
[----:B------:R-:W-:Y:S05]  /*2950*/  WARPSYNC.COLLECTIVE R24, `(.L_x_117) ;  /* 0x0000000018087348 */ /* 0x000fea0003c00000 */
[----:B------:R0:W1:Y:S02]  /*2960*/  SHFL.BFLY P4, R24, R63, R56, R25 ;  /* 0x0c0000383f187389 */ /* 0x0000640000080019 */
[----:B01----:R-:W-:Y:S05]  /*2970*/  ENDCOLLECTIVE ;  /* 0x000000000000791b */ /* 0x003fea0003800000 */
.L_x_117:
[----:B------:R-:W-:Y:S02]  /*2980*/  HFMA2 R56, -RZ, RZ, 0, 4.76837158203125e-07 ;  /* 0x00000008ff387431 */ /* 0x000fe400000001ff */
[----:B------:R-:W-:Y:S01]  /*2990*/  FADD.FTZ R63, R63, R24 ;  /* 0x000000183f3f7221 */ /* 0x000fe20000010000 */
[----:B------:R-:W-:-:S07]  /*29a0*/  IMAD.MOV.U32 R24, RZ, RZ, -0x1 ;  /* 0xffffffffff187424 */ /* 0x000fce00078e00ff */
[----:B------:R-:W-:Y:S05]  /*29b0*/  WARPSYNC.COLLECTIVE R24, `(.L_x_118) ;  /* 0x0000000018087348 */ /* 0x000fea0003c00000 */
[----:B------:R0:W1:Y:S02]  /*29c0*/  SHFL.BFLY P4, R24, R63, R56, R25 ;  /* 0x0c0000383f187389 */ /* 0x0000640000080019 */
[----:B01----:R-:W-:Y:S05]  /*29d0*/  ENDCOLLECTIVE ;  /* 0x000000000000791b */ /* 0x003fea0003800000 */
.L_x_118:
[----:B------:R-:W-:Y:S01]  /*29e0*/  MOV R56, 0x10 ;  /* 0x0000001000387802 */ /* 0x000fe20000000f00 */
[----:B------:R-:W-:Y:S01]  /*29f0*/  FADD.FTZ R63, R63, R24 ;  /* 0x000000183f3f7221 */ /* 0x000fe20000010000 */
[----:B------:R-:W-:-:S07]  /*2a00*/  MOV R24, 0xffffffff ;  /* 0xffffffff00187802 */ /* 0x000fce0000000f00 */
[----:B------:R-:W-:Y:S05]  /*2a10*/  WARPSYNC.COLLECTIVE R24, `(.L_x_119) ;  /* 0x0000000018087348 */ /* 0x000fea0003c00000 */
[----:B------:R0:W1:Y:S02]  /*2a20*/  SHFL.BFLY P4, R24, R63, R56, R25 ;  /* 0x0c0000383f187389 */ /* 0x0000640000080019 */
[----:B01----:R-:W-:Y:S05]  /*2a30*/  ENDCOLLECTIVE ;  /* 0x000000000000791b */ /* 0x003fea0003800000 */
.L_x_119:
[----:B------:R-:W-:Y:S01]  /*2a40*/  MOV R56, R24 ;  /* 0x0000001800387202 */ /* 0x000fe20000000f00 */
[----:B------:R-:W-:Y:S06]  /*2a50*/  BRA `(.L_x_120) ;  /* 0xfffffff400147947 */ /* 0x000fec000383ffff */
.L_x_121:
        /* <DEDUP_REMOVED lines=10> */
.L_x_12100:


//--------------------- .text._ZN10layer_norm31ln_parallel_residual_fwd_kernelINS_13Kernel_traitsI13__nv_bfloat16S2_S2_S2_fjLj512ELj1ELj4ELj1ELj16ENS_18Kernel_traits_baseILj512ES2_S2_S2_S2_fjLj128EEEEELb1ELb0ELb0EEEvNS_9FwdParamsE --------------------------
	.section	.text._ZN10layer_norm31ln_parallel_residual_fwd_kernelINS_13Kernel_traitsI13__nv_bfloat16S2_S2_S2_fjLj512ELj1ELj4ELj1ELj16ENS_18Kernel_traits_baseILj512ES2_S2_S2_S2_fjLj128EEEEELb1ELb0ELb0EEEvNS_9FwdParamsE,"ax",@progbits
	.align	128
        .global         _ZN10layer_norm31ln_parallel_residual_fwd_kernelINS_13Kernel_traitsI13__nv_bfloat16S2_S2_S2_fjLj512ELj1ELj4ELj1ELj16ENS_18Kernel_traits_baseILj512ES2_S2_S2_S2_fjLj128EEEEELb1ELb0ELb0EEEvNS_9FwdParamsE
        .type           _ZN10layer_norm31ln_parallel_residual_fwd_kernelINS_13Kernel_traitsI13__nv_bfloat16S2_S2_S2_fjLj512ELj1ELj4ELj1ELj16ENS_18Kernel_traits_baseILj512ES2_S2_S2_S2_fjLj128EEEEELb1ELb0ELb0EEEvNS_9FwdParamsE,@function
        .size           _ZN10layer_norm31ln_parallel_residual_fwd_kernelINS_13Kernel_traitsI13__nv_bfloat16S2_S2_S2_fjLj512ELj1ELj4ELj1ELj16ENS_18Kernel_traits_baseILj512ES2_S2_S2_S2_fjLj128EEEEELb1ELb0ELb0EEEvNS_9FwdParamsE,(.L_x_12101 - _ZN10layer_norm31ln_parallel_residual_fwd_kernelINS_13Kernel_traitsI13__nv_bfloat16S2_S2_S2_fjLj512ELj1ELj4ELj1ELj16ENS_18Kernel_traits_baseILj512ES2_S2_S2_S2_fjLj128EEEEELb1ELb0ELb0EEEvNS_9FwdParamsE)
        .other          _ZN10layer_norm31ln_parallel_residual_fwd_kernelINS_13Kernel_traitsI13__nv_bfloat16S2_S2_S2_fjLj512ELj1ELj4ELj1ELj16ENS_18Kernel_traits_baseILj512ES2_S2_S2_S2_fjLj128EEEEELb1ELb0ELb0EEEvNS_9FwdParamsE,@"STO_CUDA_ENTRY STV_DEFAULT"
_ZN10layer_norm31ln_parallel_residual_fwd_kernelINS_13Kernel_traitsI13__nv_bfloat16S2_S2_S2_fjLj512ELj1ELj4ELj1ELj16ENS_18Kernel_traits_baseILj512ES2_S2_S2_S2_fjLj128EEEEELb1ELb0ELb0EEEvNS_9FwdParamsE:
.text._ZN10layer_norm31ln_parallel_residual_fwd_kernelINS_13Kernel_traitsI13__nv_bfloat16S2_S2_S2_fjLj512ELj1ELj4ELj1ELj16ENS_18Kernel_traits_baseILj512ES2_S2_S2_S2_fjLj128EEEEELb1ELb0ELb0EEEvNS_9FwdParamsE:
[----:B------:R-:W-:Y:S01]  /*0000*/  LDC R1, c[0x0][0x37c] ;  /* 0x0000df00ff017b82 */ /* 0x000fe20000000800 */
[----:B------:R-:W0:Y:S07]  /*0010*/  LDCU.U8 UR4, c[0x0][0x464] ;  /* 0x00008c80ff0477ac */ /* 0x000e2e0008000000 */
[----:B------:R-:W1:Y:S01]  /*0020*/  LDC R132, c[0x0][0x458] ;  /* 0x00011600ff847b82 */ /* 0x000e620000000800 */
[----:B------:R-:W2:Y:S01]  /*0030*/  LDCU.64 UR6, c[0x0][0x450] ;  /* 0x00008a00ff0677ac */ /* 0x000ea20008000a00 */
[----:B------:R-:W3:Y:S06]  /*0040*/  LDCU.64 UR8, c[0x0][0x358] ;  /* 0x00006b00ff0877ac */ /* 0x000eec0008000a00 */
[----:B------:R-:W1:Y:S01]  /*0050*/  LDC R133, c[0x0][0x45c] ;  /* 0x00011700ff857b82 */ /* 0x000e620000000800 */
[----:B------:R-:W4:Y:S01]  /*0060*/  S2R R6, SR_TID.X ;  /* 0x0000000000067919 */ /* 0x000f220000002100 */
[----:B------:R-:W5:Y:S06]  /*0070*/  LDCU.64 UR10, c[0x0][0x438] ;  /* 0x00008700ff0a77ac */ /* 0x000f6c0008000a00 */
[----:B------:R-:W4:Y:S01]  /*0080*/  LDC R11, c[0x0][0x388] ;  /* 0x0000e200ff0b7b82 */ /* 0x000f220000000800 */
[----:B0-----:R-:W-:Y:S01]  /*0090*/  ISETP.NE.AND P0, PT, RZ, UR4, PT ;  /* 0x00000004ff007c0c */ /* 0x001fe2000bf05270 */
[----:B--2---:R-:W-:-:S02]  /*00a0*/  IMAD.U32 R2, RZ, RZ, UR6 ;  /* 0x00000006ff027e24 */ /* 0x004fc4000f8e00ff */
[----:B------:R-:W-:-:S10]  /*00b0*/  IMAD.U32 R3, RZ, RZ, UR7 ;  /* 0x00000007ff037e24 */ /* 0x000fd4000f8e00ff */
[----:B---3--:R-:W2:Y:S01]  /*00c0*/  @P0 LDG.E.64 R2, desc[UR8][R2.64] ;  /* 0x0000000802020981 */ /* 0x008ea2000c1e1b00 */
[----:B------:R-:W0:Y:S03]  /*00d0*/  @P0 LDC R9, c[0x0][0x460] ;  /* 0x00011800ff090b82 */ /* 0x000e260000000800 */
[----:B-1----:R-:W0:Y:S01]  /*00e0*/  @P0 LDG.E.64 R4, desc[UR8][R132.64] ;  /* 0x0000000884040981 */ /* 0x002e22000c1e1b00 */
[----:B-----5:R-:W-:Y:S01]  /*00f0*/  UISETP.NE.U32.AND UP0, UPT, UR10, URZ, UPT ;  /* 0x000000ff0a00728c */ /* 0x020fe2000bf05070 */
[----:B------:R-:W-:Y:S03]  /*0100*/  BSSY.RECONVERGENT B0, `(.L_x_122) ;  /* 0x00000a8000007945 */ /* 0x000fe60003800200 */
[----:B------:R-:W1:Y:S01]  /*0110*/  S2UR UR5, SR_CTAID.X ;  /* 0x00000000000579c3 */ /* 0x000e620000002500 */
[----:B----4-:R-:W-:Y:S01]  /*0120*/  SHF.R.S32.HI R0, RZ, 0x1f, R11 ;  /* 0x0000001fff007819 */ /* 0x010fe2000001140b */
[----:B------:R-:W-:-:S03]  /*0130*/  UISETP.NE.AND.EX UP0, UPT, UR11, URZ, UPT, UP0 ;  /* 0x000000ff0b00728c */ /* 0x000fc6000bf05300 */
[----:B------:R-:W-:-:S03]  /*0140*/  LEA.HI R0, R0, R11, RZ, 0x3 ;  /* 0x0000000b00007211 */ /* 0x000fc600078f18ff */
[----:B------:R-:W3:Y:S01]  /*0150*/  LDC R7, c[0x0][0x360] ;  /* 0x0000d800ff077b82 */ /* 0x000ee20000000800 */
[----:B-1----:R-:W-:Y:S01]  /*0160*/  USHF.L.U32 UR4, UR5, 0x2, URZ ;  /* 0x0000000205047899 */ /* 0x002fe200080006ff */
[----:B--2---:R-:W-:Y:S02]  /*0170*/  @P0 R2UR UR6, R2 ;  /* 0x00000000020602ca */ /* 0x004fe400000e0000 */
[----:B------:R-:W-:Y:S02]  /*0180*/  @P0 R2UR UR7, R3 ;  /* 0x00000000030702ca */ /* 0x000fe400000e0000 */
[----:B0-----:R-:W-:Y:S02]  /*0190*/  @P0 IADD3 R132, P1, PT, R4, R9, RZ ;  /* 0x0000000904840210 */ /* 0x001fe40007f3e0ff */
[C---:B------:R-:W-:Y:S02]  /*01a0*/  LOP3.LUT R3, R6.reuse, 0x1f, RZ, 0xc, !PT ;  /* 0x0000001f06037812 */ /* 0x040fe400078e0cff */
[----:B------:R-:W-:Y:S01]  /*01b0*/  LOP3.LUT R4, R6, 0x1f, RZ, 0xc0, !PT ;  /* 0x0000001f06047812 */ /* 0x000fe200078ec0ff */
[----:B------:R-:W-:Y:S01]  /*01c0*/  @P0 IMAD.X R133, RZ, RZ, R5, P1 ;  /* 0x000000ffff850224 */ /* 0x000fe200008e0605 */
[----:B------:R-:W-:Y:S01]  /*01d0*/  LEA.HI.SX32 R2, R0, R3, 0x1d ;  /* 0x0000000300027211 */ /* 0x000fe200078feaff */
[--C-:B---3--:R-:W-:Y:S01]  /*01e0*/  IMAD R3, R7, UR5, R6.reuse ;  /* 0x0000000507037c24 */ /* 0x108fe2000f8e0206 */
[----:B------:R-:W-:Y:S01]  /*01f0*/  SHF.R.U32.HI R0, RZ, 0x5, R6 ;  /* 0x00000005ff007819 */ /* 0x000fe20000011606 */
[----:B------:R-:W-:Y:S01]  /*0200*/  UIADD3 UR14, UPT, UPT, UR6, -0x61c88647, URZ ;  /* 0x9e3779b9060e7890 */ /* 0x000fe2000fffe0ff */
[--C-:B------:R-:W-:Y:S01]  /*0210*/  SHF.R.U64 R5, R132, 0x2, R133.reuse ;  /* 0x0000000284057819 */ /* 0x100fe20000001285 */
[----:B------:R-:W-:Y:S01]  /*0220*/  UIADD3 UR15, UPT, UPT, UR7, -0x4498517b, URZ ;  /* 0xbb67ae85070f7890 */ /* 0x000fe2000fffe0ff */
[----:B------:R-:W-:Y:S01]  /*0230*/  LOP3.LUT R0, R0, UR4, RZ, 0xfc, !PT ;  /* 0x0000000400007c12 */ /* 0x000fe2000f8efcff */
[----:B------:R-:W-:Y:S01]  /*0240*/  UIADD3 UR16, UPT, UPT, UR6, 0x3c6ef372, URZ ;  /* 0x3c6ef37206107890 */ /* 0x000fe2000fffe0ff */
[----:B------:R-:W-:Y:S01]  /*0250*/  SHF.R.U32.HI R6, RZ, 0x2, R133 ;  /* 0x00000002ff067819 */ /* 0x000fe20000011685 */
[----:B------:R-:W-:-:S02]  /*0260*/  UIADD3 UR17, UPT, UPT, UR7, 0x76cf5d0a, URZ ;  /* 0x76cf5d0a07117890 */ /* 0x000fc4000fffe0ff */
[----:B------:R-:W-:Y:S02]  /*0270*/  UIADD3 UR18, UPT, UPT, UR6, -0x255992d5, URZ ;  /* 0xdaa66d2b06127890 */ /* 0x000fe4000fffe0ff */
[----:B------:R-:W-:Y:S02]  /*0280*/  UIADD3 UR19, UPT, UPT, UR7, 0x32370b8f, URZ ;  /* 0x32370b8f07137890 */ /* 0x000fe4000fffe0ff */
[----:B------:R-:W-:Y:S02]  /*0290*/  UIADD3 UR20, UPT, UPT, UR6, 0x78dde6e4, URZ ;  /* 0x78dde6e406147890 */ /* 0x000fe4000fffe0ff */
[----:B------:R-:W-:Y:S02]  /*02a0*/  UIADD3 UR21, UPT, UPT, UR7, -0x126145ec, URZ ;  /* 0xed9eba1407157890 */ /* 0x000fe4000fffe0ff */
[----:B------:R-:W-:Y:S02]  /*02b0*/  UIADD3 UR22, UPT, UPT, UR6, 0x1715609d, URZ ;  /* 0x1715609d06167890 */ /* 0x000fe4000fffe0ff */
[----:B------:R-:W-:-:S02]  /*02c0*/  UIADD3 UR23, UPT, UPT, UR7, -0x56f99767, URZ ;  /* 0xa906689907177890 */ /* 0x000fc4000fffe0ff */
[----:B------:R-:W-:Y:S02]  /*02d0*/  UIADD3 UR24, UPT, UPT, UR6, -0x4ab325aa, URZ ;  /* 0xb54cda5606187890 */ /* 0x000fe4000fffe0ff */
[----:B------:R-:W-:Y:S02]  /*02e0*/  UIADD3 UR25, UPT, UPT, UR7, 0x646e171e, URZ ;  /* 0x646e171e07197890 */ /* 0x000fe4000fffe0ff */
[----:B------:R-:W-:Y:S02]  /*02f0*/  UIADD3 UR26, UPT, UPT, UR6, 0x5384540f, URZ ;  /* 0x5384540f061a7890 */ /* 0x000fe4000fffe0ff */
[----:B------:R-:W-:Y:S02]  /*0300*/  UIADD3 UR27, UPT, UPT, UR7, 0x1fd5c5a3, URZ ;  /* 0x1fd5c5a3071b7890 */ /* 0x000fe4000fffe0ff */
[----:B------:R-:W-:Y:S02]  /*0310*/  UIADD3 UR28, UPT, UPT, UR6, -0xe443238, URZ ;  /* 0xf1bbcdc8061c7890 */ /* 0x000fe4000fffe0ff */
[----:B------:R-:W-:-:S02]  /*0320*/  UIADD3 UR29, UPT, UPT, UR7, -0x24c28bd8, URZ ;  /* 0xdb3d7428071d7890 */ /* 0x000fc4000fffe0ff */
[----:B------:R-:W-:Y:S02]  /*0330*/  UIADD3 UR30, UPT, UPT, UR6, -0x700cb87f, URZ ;  /* 0x8ff34781061e7890 */ /* 0x000fe4000fffe0ff */
[----:B------:R-:W-:Y:S01]  /*0340*/  UIADD3 UR31, UPT, UPT, UR7, -0x695add53, URZ ;  /* 0x96a522ad071f7890 */ /* 0x000fe2000fffe0ff */
[----:B------:R-:W-:Y:S11]  /*0350*/  BRA.U UP0, `(.L_x_123) ;  /* 0x0000000500087547 */ /* 0x000ff6000b800000 */
        /* <DEDUP_REMOVED lines=17> */
[----:B------:R-:W-:Y:S01]  /*0470*/  @P1 LOP3.LUT R7, R4, 0x20, RZ, 0xfc, !PT ;  /* 0x0000002004071812 */ /* 0x000fe200078efcff */
[----:B------:R-:W-:-:S02]  /*0480*/  @P1 IMAD.MOV.U32 R43, RZ, RZ, RZ ;  /* 0x000000ffff2b1224 */ /* 0x000fc400078e00ff */
[----:B0-----:R-:W-:Y:S05]  /*0490*/  @!P0 BRA `(.L_x_125) ;  /* 0x0000000400b88947 */ /* 0x001fea0003800000 */
        /* <DEDUP_REMOVED lines=15> */
.L_x_124:
        /* <DEDUP_REMOVED lines=14> */
[----:B------:R-:W-:Y:S01]  /*0670*/  @P1 LOP3.LUT R7, R4, 0x20, RZ, 0xfc, !PT ;  /* 0x0000002004071812 */ /* 0x000fe200078efcff */
[----:B------:R-:W-:-:S06]  /*0680*/  @P1 IMAD.MOV.U32 R43, RZ, RZ, RZ ;  /* 0x000000ffff2b1224 */ /* 0x000fcc00078e00ff */
        /* <DEDUP_REMOVED lines=15> */
.L_x_123:
        /* <DEDUP_REMOVED lines=22> */
.L_x_128:
[----:B------:R-:W-:Y:S05]  /*08e0*/  BSYNC.RECONVERGENT B1 ;  /* 0x0000000000017941 */ /* 0x000fea0003800200 */
.L_x_127:
        /* <DEDUP_REMOVED lines=14> */
.L_x_126:
        /* <DEDUP_REMOVED lines=22> */
[----:B------:R-:W-:Y:S01]  /*0b30*/  IMAD.MOV.U32 R46, RZ, RZ, RZ ;  /* 0x000000ffff2e7224 */ /* 0x000fe200078e00ff */
[----:B------:R-:W-:Y:S01]  /*0b40*/  CS2R R44, SRZ ;  /* 0x00000000002c7805 */ /* 0x000fe2000001ff00 */
[----:B------:R-:W-:Y:S01]  /*0b50*/  @P1 IMAD.MOV.U32 R47, RZ, RZ, RZ ;  /* 0x000000ffff2f1224 */ /* 0x000fe200078e00ff */
[----:B------:R-:W-:Y:S02]  /*0b60*/  @P0 CS2R R62, SRZ ;  /* 0x00000000003e0805 */ /* 0x000fe4000001ff00 */
[----:B------:R-:W-:-:S07]  /*0b70*/  @P0 CS2R R60, SRZ ;  /* 0x00000000003c0805 */ /* 0x000fce000001ff00 */
.L_x_125:
[----:B------:R-:W-:Y:S05]  /*0b80*/  BSYNC.RECONVERGENT B0 ;  /* 0x0000000000007941 */ /* 0x000fea0003800200 */
.L_x_122:
[----:B------:R-:W1:Y:S02]  /*0b90*/  LDCU UR4, c[0x0][0x384] ;  /* 0x00007080ff0477ac */ /* 0x000e640008000800 */
[----:B-1----:R-:W-:-:S13]  /*0ba0*/  ISETP.GE.AND P0, PT, R0, UR4, PT ;  /* 0x0000000400007c0c */ /* 0x002fda000bf06270 */
[----:B------:R-:W-:Y:S05]  /*0bb0*/  @P0 EXIT ;  /* 0x000000000000094d */ /* 0x000fea0003800000 */
[----:B------:R-:W-:Y:S01]  /*0bc0*/  IMAD.HI.U32 R7, R3, -0x326172a9, RZ ;  /* 0xcd9e8d5703077827 */ /* 0x000fe200078e00ff */
[----:B------:R-:W1:Y:S03]  /*0bd0*/  LDCU.U8 UR4, c[0x0][0x410] ;  /* 0x00008200ff0477ac */ /* 0x000e660008000000 */
[----:B------:R-:W-:Y:S01]  /*0be0*/  HFMA2 R87, -RZ, RZ, 0, 0 ;  /* 0x00000000ff577431 */ /* 0x000fe200000001ff */
[----:B------:R-:W-:Y:S01]  /*0bf0*/  BSSY B0, `(.L_x_129) ;  /* 0x0001144000007945 */ /* 0x000fe20003800000 */
[----:B0---4-:R-:W-:Y:S01]  /*0c00*/  IMAD.HI.U32 R8, R5, -0x2daee0ad, RZ ;  /* 0xd2511f5305087827 */ /* 0x011fe200078e00ff */
[----:B------:R-:W-:Y:S01]  /*0c10*/  LOP3.LUT R7, R6, UR6, R7, 0x96, !PT ;  /* 0x0000000606077c12 */ /* 0x000fe2000f8e9607 */
[----:B------:R-:W0:Y:S01]  /*0c20*/  LDCU UR32, c[0x0][0x388] ;  /* 0x00007100ff2077ac */ /* 0x000e220008000800 */
[----:B------:R-:W-:Y:S01]  /*0c30*/  LOP3.LUT R132, R132, 0x3, RZ, 0xc0, !PT ;  /* 0x0000000384847812 */ /* 0x000fe200078ec0ff */
[----:B------:R-:W-:Y:S01]  /*0c40*/  IMAD R10, R3, -0x326172a9, RZ ;  /* 0xcd9e8d57030a7824 */ /* 0x000fe200078e02ff */
[----:B------:R-:W-:Y:S01]  /*0c50*/  LOP3.LUT R8, R8, UR7, RZ, 0x3c, !PT ;  /* 0x0000000708087c12 */ /* 0x000fe2000f8e3cff */
[----:B------:R-:W-:Y:S01]  /*0c60*/  IMAD R12, R5, -0x2daee0ad, RZ ;  /* 0xd2511f53050c7824 */ /* 0x000fe200078e02ff */
[----:B-----5:R-:W-:Y:S01]  /*0c70*/  PRMT R15, R61, 0x7632, R15 ;  /* 0x000076323d0f7816 */ /* 0x020fe2000000000f */
[----:B------:R-:W-:Y:S01]  /*0c80*/  IMAD.HI.U32 R11, R7, -0x2daee0ad, RZ ;  /* 0xd2511f53070b7827 */ /* 0x000fe200078e00ff */
[----:B------:R-:W-:Y:S01]  /*0c90*/  PRMT R16, R53, 0x7632, R16 ;  /* 0x0000763235107816 */ /* 0x000fe20000000010 */
[----:B------:R-:W2:Y:S01]  /*0ca0*/  LDCU UR5, c[0x0][0x448] ;  /* 0x00008900ff0577ac */ /* 0x000ea20008000800 */
[----:B------:R-:W-:Y:S01]  /*0cb0*/  PRMT R17, R57, 0x7632, R17 ;  /* 0x0000763239117816 */ /* 0x000fe20000000011 */
[----:B------:R-:W-:Y:S01]  /*0cc0*/  IMAD.HI.U32 R9, R8, -0x326172a9, RZ ;  /* 0xcd9e8d5708097827 */ /* 0x000fe200078e00ff */
[----:B------:R-:W-:Y:S01]  /*0cd0*/  LOP3.LUT R11, R12, UR15, R11, 0x96, !PT ;  /* 0x0000000f0c0b7c12 */ /* 0x000fe2000f8e960b */
[----:B------:R-:W3:Y:S01]  /*0ce0*/  LDCU.64 UR10, c[0x0][0x398] ;  /* 0x00007300ff0a77ac */ /* 0x000ee20008000a00 */
[----:B------:R-:W-:Y:S01]  /*0cf0*/  PRMT R18, R49, 0x7632, R18 ;  /* 0x0000763231127816 */ /* 0x000fe20000000012 */
[----:B------:R-:W-:Y:S01]  /*0d00*/  IMAD R13, R7, -0x2daee0ad, RZ ;  /* 0xd2511f53070d7824 */ /* 0x000fe200078e02ff */
[----:B------:R-:W-:Y:S01]  /*0d10*/  LOP3.LUT R9, R10, UR14, R9, 0x96, !PT ;  /* 0x0000000e0a097c12 */ /* 0x000fe2000f8e9609 */
[----:B------:R-:W-:Y:S01]  /*0d20*/  IMAD R8, R8, -0x326172a9, RZ ;  /* 0xcd9e8d5708087824 */ /* 0x000fe200078e02ff */
[----:B------:R-:W-:Y:S01]  /*0d30*/  PRMT R19, R60, 0x7632, R19 ;  /* 0x000076323c137816 */ /* 0x000fe20000000013 */
[----:B------:R-:W-:Y:S01]  /*0d40*/  IMAD.HI.U32 R7, R11, -0x326172a9, RZ ;  /* 0xcd9e8d570b077827 */ /* 0x000fe200078e00ff */
[----:B------:R-:W-:Y:S01]  /*0d50*/  PRMT R20, R52, 0x7632, R20 ;  /* 0x0000763234147816 */ /* 0x000fe20000000014 */
[----:B------:R-:W4:Y:S01]  /*0d60*/  LDCU.64 UR12, c[0x0][0x3a0] ;  /* 0x00007400ff0c77ac */ /* 0x000f220008000a00 */
[----:B------:R-:W-:Y:S01]  /*0d70*/  PRMT R21, R56, 0x7632, R21 ;  /* 0x0000763238157816 */ /* 0x000fe20000000015 */
[C---:B------:R-:W-:Y:S01]  /*0d80*/  IMAD.HI.U32 R10, R9.reuse, -0x2daee0ad, RZ ;  /* 0xd2511f53090a7827 */ /* 0x040fe200078e00ff */
[----:B------:R-:W-:Y:S01]  /*0d90*/  LOP3.LUT R7, R8, UR16, R7, 0x96, !PT ;  /* 0x0000001008077c12 */ /* 0x000fe2000f8e9607 */
[----:B-1----:R-:W-:Y:S01]  /*0da0*/  UISETP.NE.AND UP1, UPT, UR4, URZ, UPT ;  /* 0x000000ff0400728c */ /* 0x002fe2000bf25270 */
[----:B------:R-:W-:Y:S01]  /*0db0*/  PRMT R22, R48, 0x7632, R22 ;  /* 0x0000763230167816 */ /* 0x000fe20000000016 */
[----:B------:R-:W-:Y:S01]  /*0dc0*/  IMAD R12, R9, -0x2daee0ad, RZ ;  /* 0xd2511f53090c7824 */ /* 0x000fe200078e02ff */
[----:B------:R-:W-:Y:S01]  /*0dd0*/  LOP3.LUT R10, R13, UR17, R10, 0x96, !PT ;  /* 0x000000110d0a7c12 */ /* 0x000fe2000f8e960a */
[----:B------:R-:W-:Y:S01]  /*0de0*/  IMAD R11, R11, -0x326172a9, RZ ;  /* 0xcd9e8d570b0b7824 */ /* 0x000fe200078e02ff */
[----:B------:R-:W-:Y:S01]  /*0df0*/  PRMT R23, R47, 0x7632, R23 ;  /* 0x000076322f177816 */ /* 0x000fe20000000017 */
[----:B------:R-:W-:Y:S01]  /*0e00*/  IMAD.HI.U32 R9, R7, -0x2daee0ad, RZ ;  /* 0xd2511f5307097827 */ /* 0x000fe200078e00ff */
[----:B------:R-:W-:-:S02]  /*0e10*/  PRMT R24, R39, 0x7632, R24 ;  /* 0x0000763227187816 */ /* 0x000fc40000000018 */
[----:B------:R-:W-:Y:S01]  /*0e20*/  PRMT R25, R43, 0x7632, R25 ;  /* 0x000076322b197816 */ /* 0x000fe20000000019 */
[----:B------:R-:W-:Y:S01]  /*0e30*/  IMAD.HI.U32 R8, R10, -0x326172a9, RZ ;  /* 0xcd9e8d570a087827 */ /* 0x000fe200078e00ff */
[----:B------:R-:W-:Y:S02]  /*0e40*/  LOP3.LUT R9, R12, UR19, R9, 0x96, !PT ;  /* 0x000000130c097c12 */ /* 0x000fe4000f8e9609 */
        /* <DEDUP_REMOVED lines=33> */
[----:B------:R-:W-:Y:S02]  /*1060*/  IMAD R13, R8, -0x2daee0ad, RZ ;  /* 0xd2511f53080d7824 */ /* 0x000fe400078e02ff */
[----:B------:R-:W-:-:S04]  /*1070*/  IMAD.HI.U32 R10, R7, -0x2daee0ad, RZ ;  /* 0xd2511f53070a7827 */ /* 0x000fc800078e00ff */
[----:B------:R-:W-:Y:S01]  /*1080*/  IMAD.HI.U32 R8, R9, -0x326172a9, RZ ;  /* 0xcd9e8d5709087827 */ /* 0x000fe200078e00ff */
[----:B------:R-:W-:Y:S02]  /*1090*/  LOP3.LUT R10, R13, UR27, R10, 0x96, !PT ;  /* 0x0000001b0d0a7c12 */ /* 0x000fe4000f8e960a */
[----:B------:R-:W-:Y:S01]  /*10a0*/  PRMT R13, R58, 0x7632, R13 ;  /* 0x000076323a0d7816 */ /* 0x000fe2000000000d */
[----:B------:R-:W-:Y:S01]  /*10b0*/  IMAD R12, R9, -0x326172a9, RZ ;  /* 0xcd9e8d57090c7824 */ /* 0x000fe200078e02ff */
[----:B------:R-:W-:Y:S01]  /*10c0*/  LOP3.LUT R8, R11, UR26, R8, 0x96, !PT ;  /* 0x0000001a0b087c12 */ /* 0x000fe2000f8e9608 */
[----:B------:R-:W-:Y:S01]  /*10d0*/  IMAD R14, R7, -0x2daee0ad, RZ ;  /* 0xd2511f53070e7824 */ /* 0x000fe200078e02ff */
[----:B------:R-:W-:Y:S01]  /*10e0*/  PRMT R11, R62, 0x7632, R11 ;  /* 0x000076323e0b7816 */ /* 0x000fe2000000000b */
[----:B------:R-:W-:-:S04]  /*10f0*/  IMAD.HI.U32 R7, R10, -0x326172a9, RZ ;  /* 0xcd9e8d570a077827 */ /* 0x000fc800078e00ff */
[----:B------:R-:W-:Y:S01]  /*1100*/  IMAD.HI.U32 R9, R8, -0x2daee0ad, RZ ;  /* 0xd2511f5308097827 */ /* 0x000fe200078e00ff */
[----:B------:R-:W-:Y:S02]  /*1110*/  LOP3.LUT R122, R12, UR28, R7, 0x96, !PT ;  /* 0x0000001c0c7a7c12 */ /* 0x000fe4000f8e9607 */
[----:B------:R-:W-:Y:S01]  /*1120*/  PRMT R12, R54, 0x7632, R12 ;  /* 0x00007632360c7816 */ /* 0x000fe2000000000c */
[----:B------:R-:W-:Y:S01]  /*1130*/  IMAD R7, R10, -0x326172a9, RZ ;  /* 0xcd9e8d570a077824 */ /* 0x000fe200078e02ff */
[--C-:B------:R-:W-:Y:S01]  /*1140*/  LOP3.LUT R130, R14, UR29, R9.reuse, 0x96, !PT ;  /* 0x0000001d0e827c12 */ /* 0x100fe2000f8e9609 */
[----:B------:R-:W-:Y:S01]  /*1150*/  IMAD R8, R8, -0x2daee0ad, RZ ;  /* 0xd2511f5308087824 */ /* 0x000fe200078e02ff */
[----:B------:R-:W-:Y:S01]  /*1160*/  PRMT R9, R59, 0x7632, R9 ;  /* 0x000076323b097816 */ /* 0x000fe20000000009 */
[----:B------:R-:W-:Y:S01]  /*1170*/  IMAD.HI.U32 R131, R122, -0x2daee0ad, RZ ;  /* 0xd2511f537a837827 */ /* 0x000fe200078e00ff */
[----:B------:R-:W-:Y:S02]  /*1180*/  PRMT R10, R51, 0x7632, R10 ;  /* 0x00007632330a7816 */ /* 0x000fe4000000000a */
[----:B------:R-:W-:Y:S01]  /*1190*/  PRMT R14, R50, 0x7632, R14 ;  /* 0x00007632320e7816 */ /* 0x000fe2000000000e */
[----:B------:R-:W-:Y:S01]  /*11a0*/  IMAD.HI.U32 R128, R130, -0x326172a9, RZ ;  /* 0xcd9e8d5782807827 */ /* 0x000fe200078e00ff */
[----:B------:R-:W-:-:S02]  /*11b0*/  LOP3.LUT R131, R8, UR31, R131, 0x96, !PT ;  /* 0x0000001f08837c12 */ /* 0x000fc4000f8e9683 */
[----:B------:R-:W-:Y:S01]  /*11c0*/  PRMT R8, R55, 0x7632, R8 ;  /* 0x0000763237087816 */ /* 0x000fe20000000008 */
[----:B------:R-:W-:Y:S01]  /*11d0*/  IMAD R122, R122, -0x2daee0ad, RZ ;  /* 0xd2511f537a7a7824 */ /* 0x000fe200078e02ff */
[----:B------:R-:W-:Y:S01]  /*11e0*/  LOP3.LUT R128, R7, UR30, R128, 0x96, !PT ;  /* 0x0000001e07807c12 */ /* 0x000fe2000f8e9680 */
[----:B------:R-:W-:Y:S01]  /*11f0*/  IMAD R130, R130, -0x326172a9, RZ ;  /* 0xcd9e8d5782827824 */ /* 0x000fe200078e02ff */
[----:B0-234-:R-:W-:-:S07]  /*1200*/  PRMT R7, R63, 0x7632, R7 ;  /* 0x000076323f077816 */ /* 0x01dfce0000000007 */
.L_x_384:
[----:B------:R-:W-:Y:S01]  /*1210*/  IMAD R72, R0, UR32, RZ ;  /* 0x0000002000487c24 */ /* 0x000fe2000f8e02ff */
[----:B------:R-:W-:Y:S04]  /*1220*/  BSSY.RECONVERGENT B1, `(.L_x_130) ;  /* 0x00007ee000017945 */ /* 0x000fe80003800200 */
[----:B------:R-:W-:-:S04]  /*1230*/  SHF.R.S32.HI R73, RZ, 0x1f, R72 ;  /* 0x0000001fff497819 */ /* 0x000fc80000011448 */
[----:B------:R-:W-:-:S04]  /*1240*/  LEA.HI R73, R73, R72, RZ, 0x3 ;  /* 0x0000004849497211 */ /* 0x000fc800078f18ff */
[----:B------:R-:W-:-:S05]  /*1250*/  LEA.HI.SX32 R111, R73, R4, 0x1d ;  /* 0x00000004496f7211 */ /* 0x000fca00078feaff */
[----:B------:R-:W-:Y:S01]  /*1260*/  IMAD.MOV.U32 R112, RZ, RZ, R111 ;  /* 0x000000ffff707224 */ /* 0x000fe200078e006f */
        /* <DEDUP_REMOVED lines=17> */
[----:B------:R-:W-:Y:S01]  /*1380*/  ISETP.NE.AND P2, PT, R132, 0x1, PT ;  /* 0x000000018400780c */ /* 0x000fe20003f45270 */
[----:B------:R-:W-:Y:S01]  /*1390*/  BSSY.RECONVERGENT B2, `(.L_x_133) ;  /* 0x0000046000027945 */ /* 0x000fe20003800200 */
[----:B------:R-:W-:Y:S01]  /*13a0*/  IMAD.MOV.U32 R78, RZ, RZ, 0x2 ;  /* 0x00000002ff4e7424 */ /* 0x000fe200078e00ff */
[----:B------:R-:W-:Y:S01]  /*13b0*/  MOV R112, R122 ;  /* 0x0000007a00707202 */ /* 0x000fe20000000f00 */
[----:B------:R-:W-:-:S09]  /*13c0*/  IMAD.MOV.U32 R76, RZ, RZ, R130 ;  /* 0x000000ffff4c7224 */ /* 0x000fd200078e0082 */
[----:B------:R-:W-:Y:S05]  /*13d0*/  @!P2 BRA `(.L_x_134) ;  /* 0x000000040004a947 */ /* 0x000fea0003800000 */
[----:B------:R-:W-:-:S13]  /*13e0*/  ISETP.NE.AND P2, PT, R132, 0x3, PT ;  /* 0x000000038400780c */ /* 0x000fda0003f45270 */
[----:B------:R-:W-:Y:S05]  /*13f0*/  @!P2 BRA `(.L_x_135) ;  /* 0x000000000020a947 */ /* 0x000fea0003800000 */
[----:B------:R-:W-:-:S13]  /*1400*/  ISETP.NE.AND P2, PT, R132, 0x2, PT ;  /* 0x000000028400780c */ /* 0x000fda0003f45270 */
[----:B------:R-:W-:Y:S01]  /*1410*/  @!P2 IMAD.MOV.U32 R78, RZ, RZ, 0x3 ;  /* 0x00000003ff4ea424 */ /* 0x000fe200078e00ff */
[----:B------:R-:W-:Y:S01]  /*1420*/  @P2 IADD3 R78, PT, PT, R132, 0x1, RZ ;  /* 0x00000001844e2810 */ /* 0x000fe20007ffe0ff */
[--C-:B------:R-:W-:Y:S02]  /*1430*/  @!P2 IMAD.MOV.U32 R112, RZ, RZ, R122.reuse ;  /* 0x000000ffff70a224 */ /* 0x100fe400078e007a */
[----:B------:R-:W-:Y:S02]  /*1440*/  @!P2 IMAD.MOV.U32 R76, RZ, RZ, R131 ;  /* 0x000000ffff4ca224 */ /* 0x000fe400078e0083 */
[----:B------:R-:W-:Y:S02]  /*1450*/  @P2 IMAD.MOV.U32 R112, RZ, RZ, R122 ;  /* 0x000000ffff702224 */ /* 0x000fe400078e007a */
[----:B------:R-:W-:Y:S01]  /*1460*/  @P2 IMAD.MOV.U32 R76, RZ, RZ, R128 ;  /* 0x000000ffff4c2224 */ /* 0x000fe200078e0080 */
[----:B------:R-:W-:Y:S06]  /*1470*/  BRA `(.L_x_134) ;  /* 0x0000000000dc7947 */ /* 0x000fec0003800000 */
.L_x_135:
[----:B------:R-:W-:Y:S01]  /*1480*/  VIADD R5, R5, 0x1 ;  /* 0x0000000105057836 */ /* 0x000fe20000000000 */
[----:B------:R-:W-:Y:S03]  /*1490*/  BSSY.RECONVERGENT B3, `(.L_x_136) ;  /* 0x000000c000037945 */ /* 0x000fe60003800200 */
[C---:B------:R-:W-:Y:S01]  /*14a0*/  IMAD.WIDE.U32 R102, R5.reuse, -0x2daee0ad, RZ ;  /* 0xd2511f5305667825 */ /* 0x040fe200078e00ff */
[----:B------:R-:W-:-:S13]  /*14b0*/  ISETP.NE.AND P2, PT, R5, RZ, PT ;  /* 0x000000ff0500720c */ /* 0x000fda0003f45270 */
[----:B------:R-:W-:Y:S05]  /*14c0*/  @P2 BRA `(.L_x_137) ;  /* 0x0000000000202947 */ /* 0x000fea0003800000 */
[----:B------:R-:W-:-:S04]  /*14d0*/  IADD3 R6, PT, PT, R6, 0x1, RZ ;  /* 0x0000000106067810 */ /* 0x000fc80007ffe0ff */
[----:B------:R-:W-:-:S13]  /*14e0*/  ISETP.NE.AND P2, PT, R6, RZ, PT ;  /* 0x000000ff0600720c */ /* 0x000fda0003f45270 */
[----:B------:R-:W-:Y:S01]  /*14f0*/  @!P2 VIADD R3, R3, 0x1 ;  /* 0x000000010303a836 */ /* 0x000fe20000000000 */
[----:B------:R-:W-:Y:S01]  /*1500*/  @!P2 MOV R6, RZ ;  /* 0x000000ff0006a202 */ /* 0x000fe20000000f00 */
[----:B------:R-:W-:-:S03]  /*1510*/  @!P2 VIADD R76, R87, 0x1 ;  /* 0x00000001574ca836 */ /* 0x000fc60000000000 */
[----:B------:R-:W-:-:S13]  /*1520*/  ISETP.NE.AND P3, PT, R3, RZ, !P2 ;  /* 0x000000ff0300720c */ /* 0x000fda0005765270 */
[----:B------:R-:W-:-:S04]  /*1530*/  @P3 IMAD.MOV R76, RZ, RZ, R87 ;  /* 0x000000ffff4c3224 */ /* 0x000fc800078e0257 */
[----:B------:R-:W-:-:S07]  /*1540*/  @!P2 IMAD.MOV.U32 R87, RZ, RZ, R76 ;  /* 0x000000ffff57a224 */ /* 0x000fce00078e004c */
.L_x_137:
[----:B------:R-:W-:Y:S05]  /*1550*/  BSYNC.RECONVERGENT B3 ;  /* 0x0000000000037941 */ /* 0x000fea0003800200 */
.L_x_136:
[----:B------:R-:W-:Y:S01]  /*1560*/  IMAD.WIDE.U32 R76, R3, -0x326172a9, RZ ;  /* 0xcd9e8d57034c7825 */ /* 0x000fe200078e00ff */
[----:B------:R-:W-:-:S04]  /*1570*/  LOP3.LUT R78, R87, UR7, R103, 0x96, !PT ;  /* 0x00000007574e7c12 */ /* 0x000fc8000f8e9667 */
[----:B------:R-:W-:Y:S01]  /*1580*/  LOP3.LUT R98, R6, UR6, R77, 0x96, !PT ;  /* 0x0000000606627c12 */ /* 0x000fe2000f8e964d */
[----:B------:R-:W-:-:S04]  /*1590*/  IMAD.WIDE.U32 R78, R78, -0x326172a9, RZ ;  /* 0xcd9e8d574e4e7825 */ /* 0x000fc800078e00ff */
        /* <DEDUP_REMOVED lines=33> */
[----:B------:R-:W-:-:S03]  /*17b0*/  LOP3.LUT R128, R128, UR30, R131, 0x96, !PT ;  /* 0x0000001e80807c12 */ /* 0x000fc6000f8e9683 */
[----:B------:R-:W-:Y:S01]  /*17c0*/  IMAD.MOV.U32 R78, RZ, RZ, RZ ;  /* 0x000000ffff4e7224 */ /* 0x000fe200078e00ff */
[----:B------:R-:W-:Y:S01]  /*17d0*/  LOP3.LUT R131, R76, UR31, R113, 0x96, !PT ;  /* 0x0000001f4c837c12 */ /* 0x000fe2000f8e9671 */
[----:B------:R-:W-:-:S07]  /*17e0*/  IMAD.MOV.U32 R76, RZ, RZ, R122 ;  /* 0x000000ffff4c7224 */ /* 0x000fce00078e007a */
.L_x_134:
[----:B------:R-:W-:Y:S05]  /*17f0*/  BSYNC.RECONVERGENT B2 ;  /* 0x0000000000027941 */ /* 0x000fea0003800200 */
.L_x_133:
[----:B------:R-:W0:Y:S01]  /*1800*/  LDC R123, c[0x0][0x408] ;  /* 0x00010200ff7b7b82 */ /* 0x000e220000000800 */
[----:B------:R-:W-:Y:S01]  /*1810*/  HFMA2 R110, -RZ, RZ, 0.1171875, 0 ;  /* 0x2f800000ff6e7431 */ /* 0x000fe200000001ff */
[----:B------:R-:W-:Y:S01]  /*1820*/  I2FP.F32.U32 R77, R76 ;  /* 0x0000004c004d7245 */ /* 0x000fe20000201000 */
[----:B-----5:R-:W-:Y:S01]  /*1830*/  IMAD.U32 R76, R72, 0x10000, RZ ;  /* 0x00010000484c7824 */ /* 0x020fe200078e00ff */
[----:B------:R-:W-:Y:S01]  /*1840*/  ISETP.NE.AND P3, PT, R78, 0x1, PT ;  /* 0x000000014e00780c */ /* 0x000fe20003f65270 */
[----:B------:R-:W-:Y:S01]  /*1850*/  BSSY.RECONVERGENT B2, `(.L_x_138) ;  /* 0x000004f000027945 */ /* 0x000fe20003800200 */
[----:B------:R-:W-:Y:S01]  /*1860*/  PRMT R72, R72, 0x7632, R72 ;  /* 0x0000763248487816 */ /* 0x000fe20000000048 */
[----:B------:R-:W-:Y:S01]  /*1870*/  IMAD.MOV.U32 R79, RZ, RZ, 0x2 ;  /* 0x00000002ff4f7424 */ /* 0x000fe200078e00ff */
[----:B------:R-:W1:Y:S01]  /*1880*/  LDC R122, c[0x0][0x404] ;  /* 0x00010100ff7a7b82 */ /* 0x000e620000000800 */
[----:B------:R-:W-:Y:S01]  /*1890*/  FFMA.FTZ R77, R77, R110, 1.1641532182693481445e-10 ;  /* 0x2f0000004d4d7423 */ /* 0x000fe2000001006e */
[----:B0-----:R-:W-:-:S04]  /*18a0*/  FMUL.FTZ R76, R76, R123 ;  /* 0x0000007b4c4c7220 */ /* 0x001fc80000410000 */
[----:B-1----:R-:W-:Y:S01]  /*18b0*/  FSETP.GTU.FTZ.AND P2, PT, R77, R122, PT ;  /* 0x0000007a4d00720b */ /* 0x002fe20003f5c000 */
[----:B------:R-:W-:-:S03]  /*18c0*/  @P1 IMAD.U32 R77, R68, 0x10000, RZ ;  /* 0x00010000444d1824 */ /* 0x000fc600078e00ff */
[----:B------:R-:W-:Y:S02]  /*18d0*/  FSEL R88, R76, RZ, !P2 ;  /* 0x000000ff4c587208 */ /* 0x000fe40005000000 */
[----:B------:R-:W-:-:S03]  /*18e0*/  PLOP3.LUT P2, PT, P2, PT, PT, 0x8, 0x80 ;  /* 0x000000000080781c */ /* 0x000fc6000174e170 */
[----:B------:R-:W-:Y:S01]  /*18f0*/  @P1 FADD.FTZ R88, R77, R88 ;  /* 0x000000584d581221 */ /* 0x000fe20000010000 */
[----:B------:R-:W-:Y:S02]  /*1900*/  P2R R114, PR, RZ, 0x4 ;  /* 0x00000004ff727803 */ /* 0x000fe40000000000 */
[----:B------:R-:W-:Y:S02]  /*1910*/  MOV R77, R130 ;  /* 0x00000082004d7202 */ /* 0x000fe40000000f00 */
[----:B------:R-:W-:Y:S01]  /*1920*/  F2FP.BF16.F32.PACK_AB R117, RZ, R88 ;  /* 0x00000058ff75723e */ /* 0x000fe200000010ff */
[----:B------:R-:W-:Y:S06]  /*1930*/  @!P3 BRA `(.L_x_139) ;  /* 0x000000040000b947 */ /* 0x000fec0003800000 */
[----:B------:R-:W-:-:S13]  /*1940*/  ISETP.NE.AND P2, PT, R78, 0x3, PT ;  /* 0x000000034e00780c */ /* 0x000fda0003f45270 */
[----:B------:R-:W-:Y:S05]  /*1950*/  @!P2 BRA `(.L_x_140) ;  /* 0x000000000018a947 */ /* 0x000fea0003800000 */
[----:B------:R-:W-:-:S13]  /*1960*/  ISETP.NE.AND P2, PT, R78, 0x2, PT ;  /* 0x000000024e00780c */ /* 0x000fda0003f45270 */
[----:B------:R-:W-:Y:S02]  /*1970*/  @!P2 IMAD.MOV.U32 R79, RZ, RZ, 0x3 ;  /* 0x00000003ff4fa424 */ /* 0x000fe400078e00ff */
[----:B------:R-:W-:Y:S01]  /*1980*/  @!P2 IMAD.MOV.U32 R77, RZ, RZ, R131 ;  /* 0x000000ffff4da224 */ /* 0x000fe200078e0083 */
[----:B------:R-:W-:Y:S01]  /*1990*/  @P2 MOV R77, R128 ;  /* 0x00000080004d2202 */ /* 0x000fe20000000f00 */
[----:B------:R-:W-:Y:S01]  /*19a0*/  @P2 VIADD R79, R78, 0x1 ;  /* 0x000000014e4f2836 */ /* 0x000fe20000000000 */
[----:B------:R-:W-:Y:S06]  /*19b0*/  BRA `(.L_x_139) ;  /* 0x0000000000e07947 */ /* 0x000fec0003800000 */
.L_x_140:
[----:B------:R-:W-:Y:S01]  /*19c0*/  VIADD R5, R5, 0x1 ;  /* 0x0000000105057836 */ /* 0x000fe20000000000 */
[----:B------:R-:W-:Y:S03]  /*19d0*/  BSSY.RECONVERGENT B3, `(.L_x_141) ;  /* 0x000000c000037945 */ /* 0x000fe60003800200 */
[C---:B------:R-:W-:Y:S01]  /*19e0*/  IMAD.WIDE.U32 R102, R5.reuse, -0x2daee0ad, RZ ;  /* 0xd2511f5305667825 */ /* 0x040fe200078e00ff */
[----:B------:R-:W-:-:S13]  /*19f0*/  ISETP.NE.AND P2, PT, R5, RZ, PT ;  /* 0x000000ff0500720c */ /* 0x000fda0003f45270 */
[----:B------:R-:W-:Y:S05]  /*1a00*/  @P2 BRA `(.L_x_142) ;  /* 0x0000000000202947 */ /* 0x000fea0003800000 */
[----:B------:R-:W-:-:S05]  /*1a10*/  VIADD R6, R6, 0x1 ;  /* 0x0000000106067836 */ /* 0x000fca0000000000 */
[----:B------:R-:W-:-:S13]  /*1a20*/  ISETP.NE.AND P2, PT, R6, RZ, PT ;  /* 0x000000ff0600720c */ /* 0x000fda0003f45270 */
[----:B------:R-:W-:Y:S01]  /*1a30*/  @!P2 VIADD R3, R3, 0x1 ;  /* 0x000000010303a836 */ /* 0x000fe20000000000 */
[----:B------:R-:W-:Y:S01]  /*1a40*/  @!P2 IADD3 R76, PT, PT, R87, 0x1, RZ ;  /* 0x00000001574ca810 */ /* 0x000fe20007ffe0ff */
[----:B------:R-:W-:-:S03]  /*1a50*/  @!P2 IMAD.MOV.U32 R6, RZ, RZ, RZ ;  /* 0x000000ffff06a224 */ /* 0x000fc600078e00ff */
[----:B------:R-:W-:-:S13]  /*1a60*/  ISETP.NE.AND P3, PT, R3, RZ, !P2 ;  /* 0x000000ff0300720c */ /* 0x000fda0005765270 */
[----:B------:R-:W-:-:S04]  /*1a70*/  @P3 IMAD.MOV R76, RZ, RZ, R87 ;  /* 0x000000ffff4c3224 */ /* 0x000fc800078e0257 */
[----:B------:R-:W-:-:S07]  /*1a80*/  @!P2 IMAD.MOV.U32 R87, RZ, RZ, R76 ;  /* 0x000000ffff57a224 */ /* 0x000fce00078e004c */
.L_x_142:
[----:B------:R-:W-:Y:S05]  /*1a90*/  BSYNC.RECONVERGENT B3 ;  /* 0x0000000000037941 */ /* 0x000fea0003800200 */
.L_x_141:
        /* <DEDUP_REMOVED lines=36> */
[----:B------:R-:W-:-:S04]  /*1ce0*/  IMAD.WIDE.U32 R130, R130, -0x326172a9, RZ ;  /* 0xcd9e8d5782827825 */ /* 0x000fc800078e00ff */
[----:B------:R-:W-:Y:S01]  /*1cf0*/  IMAD.WIDE.U32 R76, R76, -0x2daee0ad, RZ ;  /* 0xd2511f534c4c7825 */ /* 0x000fe200078e00ff */
[----:B------:R-:W-:-:S04]  /*1d00*/  LOP3.LUT R128, R128, UR30, R131, 0x96, !PT ;  /* 0x0000001e80807c12 */ /* 0x000fc8000f8e9683 */
[----:B------:R-:W-:Y:S02]  /*1d10*/  LOP3.LUT R131, R78, UR31, R77, 0x96, !PT ;  /* 0x0000001f4e837c12 */ /* 0x000fe4000f8e964d */
[----:B------:R-:W-:Y:S01]  /*1d20*/  MOV R77, R112 ;  /* 0x00000070004d7202 */ /* 0x000fe20000000f00 */
[----:B------:R-:W-:-:S07]  /*1d30*/  IMAD.MOV.U32 R112, RZ, RZ, R76 ;  /* 0x000000ffff707224 */ /* 0x000fce00078e004c */
.L_x_139:
[----:B------:R-:W-:Y:S05]  /*1d40*/  BSYNC.RECONVERGENT B2 ;  /* 0x0000000000027941 */ /* 0x000fea0003800200 */
.L_x_138:
[----:B------:R-:W-:Y:S01]  /*1d50*/  I2FP.F32.U32 R77, R77 ;  /* 0x0000004d004d7245 */ /* 0x000fe20000201000 */
[----:B------:R-:W-:Y:S01]  /*1d60*/  IMAD.U32 R72, R72, 0x10000, RZ ;  /* 0x0001000048487824 */ /* 0x000fe200078e00ff */
[----:B------:R-:W-:Y:S01]  /*1d70*/  ISETP.NE.AND P3, PT, R79, 0x1, PT ;  /* 0x000000014f00780c */ /* 0x000fe20003f65270 */
[----:B------:R-:W-:Y:S01]  /*1d80*/  BSSY.RECONVERGENT B2, `(.L_x_143) ;  /* 0x000004e000027945 */ /* 0x000fe20003800200 */
[----:B------:R-:W-:Y:S01]  /*1d90*/  @P1 PRMT R76, R68, 0x7632, R76 ;  /* 0x00007632444c1816 */ /* 0x000fe2000000004c */
[----:B------:R-:W-:Y:S01]  /*1da0*/  FFMA.FTZ R77, R77, R110, 1.1641532182693481445e-10 ;  /* 0x2f0000004d4d7423 */ /* 0x000fe2000001006e */
[----:B------:R-:W-:Y:S01]  /*1db0*/  FMUL.FTZ R72, R72, R123 ;  /* 0x0000007b48487220 */ /* 0x000fe20000410000 */
[----:B------:R-:W-:-:S03]  /*1dc0*/  IMAD.MOV.U32 R78, RZ, RZ, 0x2 ;  /* 0x00000002ff4e7424 */ /* 0x000fc600078e00ff */
[----:B------:R-:W-:Y:S02]  /*1dd0*/  FSETP.GTU.FTZ.AND P2, PT, R77, R122, PT ;  /* 0x0000007a4d00720b */ /* 0x000fe40003f5c000 */
[----:B------:R-:W-:Y:S02]  /*1de0*/  @P1 SHF.L.U32 R77, R76, 0x10, RZ ;  /* 0x000000104c4d1819 */ /* 0x000fe400000006ff */
[----:B------:R-:W-:Y:S01]  /*1df0*/  FSEL R98, R72, RZ, !P2 ;  /* 0x000000ff48627208 */ /* 0x000fe20005000000 */
[----:B------:R-:W-:Y:S01]  /*1e00*/  IMAD.MOV.U32 R72, RZ, RZ, R130 ;  /* 0x000000ffff487224 */ /* 0x000fe200078e0082 */
[----:B------:R-:W-:-:S03]  /*1e10*/  PLOP3.LUT P2, PT, P2, PT, PT, 0x8, 0x80 ;  /* 0x000000000080781c */ /* 0x000fc6000174e170 */
[----:B------:R-:W-:Y:S01]  /*1e20*/  @P1 FADD.FTZ R98, R77, R98 ;  /* 0x000000624d621221 */ /* 0x000fe20000010000 */
[----:B------:R-:W-:-:S04]  /*1e30*/  P2R R113, PR, RZ, 0x4 ;  /* 0x00000004ff717803 */ /* 0x000fc80000000000 */
[----:B------:R-:W-:Y:S01]  /*1e40*/  F2FP.BF16.F32.PACK_AB R118, RZ, R98 ;  /* 0x00000062ff76723e */ /* 0x000fe200000010ff */
[----:B------:R-:W-:Y:S06]  /*1e50*/  @!P3 BRA `(.L_x_144) ;  /* 0x000000040000b947 */ /* 0x000fec0003800000 */
[----:B------:R-:W-:-:S13]  /*1e60*/  ISETP.NE.AND P2, PT, R79, 0x3, PT ;  /* 0x000000034f00780c */ /* 0x000fda0003f45270 */
[----:B------:R-:W-:Y:S05]  /*1e70*/  @!P2 BRA `(.L_x_145) ;  /* 0x000000000018a947 */ /* 0x000fea0003800000 */
[----:B------:R-:W-:-:S13]  /*1e80*/  ISETP.NE.AND P2, PT, R79, 0x2, PT ;  /* 0x000000024f00780c */ /* 0x000fda0003f45270 */
[----:B------:R-:W-:Y:S01]  /*1e90*/  @!P2 IMAD.MOV.U32 R78, RZ, RZ, 0x3 ;  /* 0x00000003ff4ea424 */ /* 0x000fe200078e00ff */
[----:B------:R-:W-:Y:S01]  /*1ea0*/  @!P2 MOV R72, R131 ;  /* 0x000000830048a202 */ /* 0x000fe20000000f00 */
[----:B------:R-:W-:Y:S02]  /*1eb0*/  @P2 VIADD R78, R79, 0x1 ;  /* 0x000000014f4e2836 */ /* 0x000fe40000000000 */
[----:B------:R-:W-:Y:S01]  /*1ec0*/  @P2 IMAD.MOV.U32 R72, RZ, RZ, R128 ;  /* 0x000000ffff482224 */ /* 0x000fe200078e0080 */
[----:B------:R-:W-:Y:S06]  /*1ed0*/  BRA `(.L_x_144) ;  /* 0x0000000000e07947 */ /* 0x000fec0003800000 */
.L_x_145:
        /* <DEDUP_REMOVED lines=13> */
.L_x_147:
[----:B------:R-:W-:Y:S05]  /*1fb0*/  BSYNC.RECONVERGENT B3 ;  /* 0x0000000000037941 */ /* 0x000fea0003800200 */
.L_x_146:
[----:B------:R-:W-:Y:S01]  /*1fc0*/  IMAD.WIDE.U32 R78, R3, -0x326172a9, RZ ;  /* 0xcd9e8d57034e7825 */ /* 0x000fe200078e00ff */
[----:B------:R-:W-:-:S03]  /*1fd0*/  LOP3.LUT R76, R87, UR7, R107, 0x96, !PT ;  /* 0x00000007574c7c12 */ /* 0x000fc6000f8e966b */
[----:B------:R-:W-:Y:S01]  /*1fe0*/  IMAD.MOV.U32 R72, RZ, RZ, R112 ;  /* 0x000000ffff487224 */ /* 0x000fe200078e0070 */
        /* <DEDUP_REMOVED lines=36> */
[----:B------:R-:W-:Y:S01]  /*2230*/  IMAD.MOV.U32 R112, RZ, RZ, R76 ;  /* 0x000000ffff707224 */ /* 0x000fe200078e004c */
[----:B------:R-:W-:Y:S01]  /*2240*/  LOP3.LUT R131, R78, UR31, R77, 0x96, !PT ;  /* 0x0000001f4e837c12 */ /* 0x000fe2000f8e964d */
[----:B------:R-:W-:-:S07]  /*2250*/  HFMA2 R78, -RZ, RZ, 0, 0 ;  /* 0x00000000ff4e7431 */ /* 0x000fce00000001ff */
.L_x_144:
[----:B------:R-:W-:Y:S05]  /*2260*/  BSYNC.RECONVERGENT B2 ;  /* 0x0000000000027941 */ /* 0x000fea0003800200 */
.L_x_143:
[----:B------:R-:W-:Y:S01]  /*2270*/  I2FP.F32.U32 R77, R72 ;  /* 0x00000048004d7245 */ /* 0x000fe20000201000 */
[----:B------:R-:W-:Y:S01]  /*2280*/  IMAD.U32 R72, R73, 0x10000, RZ ;  /* 0x0001000049487824 */ /* 0x000fe200078e00ff */
[----:B------:R-:W-:Y:S01]  /*2290*/  ISETP.NE.AND P3, PT, R78, 0x1, PT ;  /* 0x000000014e00780c */ /* 0x000fe20003f65270 */
[----:B------:R-:W-:Y:S01]  /*22a0*/  @P1 IMAD.U32 R76, R69, 0x10000, RZ ;  /* 0x00010000454c1824 */ /* 0x000fe200078e00ff */
[----:B------:R-:W-:Y:S01]  /*22b0*/  BSSY.RECONVERGENT B2, `(.L_x_148) ;  /* 0x000004d000027945 */ /* 0x000fe20003800200 */
[----:B------:R-:W-:Y:S01]  /*22c0*/  FFMA.FTZ R77, R77, R110, 1.1641532182693481445e-10 ;  /* 0x2f0000004d4d7423 */ /* 0x000fe2000001006e */
[----:B------:R-:W-:Y:S01]  /*22d0*/  FMUL.FTZ R72, R72, R123 ;  /* 0x0000007b48487220 */ /* 0x000fe20000410000 */
[----:B------:R-:W-:Y:S02]  /*22e0*/  PRMT R106, R73, 0x7632, R106 ;  /* 0x00007632496a7816 */ /* 0x000fe4000000006a */
[----:B------:R-:W-:Y:S02]  /*22f0*/  MOV R73, R130 ;  /* 0x0000008200497202 */ /* 0x000fe40000000f00 */
[----:B------:R-:W-:-:S04]  /*2300*/  FSETP.GTU.FTZ.AND P2, PT, R77, R122, PT ;  /* 0x0000007a4d00720b */ /* 0x000fc80003f5c000 */
[----:B------:R-:W-:Y:S02]  /*2310*/  FSEL R99, R72, RZ, !P2 ;  /* 0x000000ff48637208 */ /* 0x000fe40005000000 */
[----:B------:R-:W-:-:S03]  /*2320*/  PLOP3.LUT P2, PT, P2, PT, PT, 0x8, 0x80 ;  /* 0x000000000080781c */ /* 0x000fc6000174e170 */
[----:B------:R-:W-:Y:S01]  /*2330*/  @P1 FADD.FTZ R99, R76, R99 ;  /* 0x000000634c631221 */ /* 0x000fe20000010000 */
[----:B------:R-:W-:Y:S01]  /*2340*/  P2R R115, PR, RZ, 0x4 ;  /* 0x00000004ff737803 */ /* 0x000fe20000000000 */
[----:B------:R-:W-:-:S03]  /*2350*/  IMAD.MOV.U32 R76, RZ, RZ, 0x2 ;  /* 0x00000002ff4c7424 */ /* 0x000fc600078e00ff */
        /* <DEDUP_REMOVED lines=10> */
.L_x_150:
        /* <DEDUP_REMOVED lines=13> */
.L_x_152:
[----:B------:R-:W-:Y:S05]  /*24d0*/  BSYNC.RECONVERGENT B3 ;  /* 0x0000000000037941 */ /* 0x000fea0003800200 */
.L_x_151:
        /* <DEDUP_REMOVED lines=39> */
[----:B------:R-:W-:Y:S01]  /*2750*/  IMAD.MOV.U32 R76, RZ, RZ, RZ ;  /* 0x000000ffff4c7224 */ /* 0x000fe200078e00ff */
[----:B------:R-:W-:Y:S01]  /*2760*/  MOV R73, R112 ;  /* 0x0000007000497202 */ /* 0x000fe20000000f00 */
[----:B------:R-:W-:-:S07]  /*2770*/  IMAD.MOV.U32 R112, RZ, RZ, R72 ;  /* 0x000000ffff707224 */ /* 0x000fce00078e0048 */
.L_x_149:
[----:B------:R-:W-:Y:S05]  /*2780*/  BSYNC.RECONVERGENT B2 ;  /* 0x0000000000027941 */ /* 0x000fea0003800200 */
.L_x_148:
[----:B------:R-:W-:Y:S01]  /*2790*/  I2FP.F32.U32 R73, R73 ;  /* 0x0000004900497245 */ /* 0x000fe20000201000 */
[----:B------:R-:W-:Y:S01]  /*27a0*/  IMAD.U32 R106, R106, 0x10000, RZ ;  /* 0x000100006a6a7824 */ /* 0x000fe200078e00ff */
[----:B------:R-:W-:Y:S01]  /*27b0*/  ISETP.NE.AND P2, PT, R76, 0x1, PT ;  /* 0x000000014c00780c */ /* 0x000fe20003f45270 */
[----:B------:R-:W-:Y:S01]  /*27c0*/  BSSY.RECONVERGENT B2, `(.L_x_153) ;  /* 0x000004e000027945 */ /* 0x000fe20003800200 */
[----:B------:R-:W-:Y:S01]  /*27d0*/  @P1 PRMT R72, R69, 0x7632, R72 ;  /* 0x0000763245481816 */ /* 0x000fe20000000048 */
[----:B------:R-:W-:Y:S01]  /*27e0*/  FFMA.FTZ R73, R73, R110, 1.1641532182693481445e-10 ;  /* 0x2f00000049497423 */ /* 0x000fe2000001006e */
[----:B------:R-:W-:Y:S01]  /*27f0*/  FMUL.FTZ R106, R106, R123 ;  /* 0x0000007b6a6a7220 */ /* 0x000fe20000410000 */
[----:B------:R-:W-:Y:S01]  /*2800*/  IMAD.MOV.U32 R77, RZ, RZ, 0x2 ;  /* 0x00000002ff4d7424 */ /* 0x000fe200078e00ff */
[----:B------:R-:W-:Y:S02]  /*2810*/  @P1 SHF.L.U32 R72, R72, 0x10, RZ ;  /* 0x0000001048481819 */ /* 0x000fe400000006ff */
[----:B------:R-:W-:Y:S01]  /*2820*/  FSETP.GTU.FTZ.AND P3, PT, R73, R122, PT ;  /* 0x0000007a4900720b */ /* 0x000fe20003f7c000 */
[----:B------:R-:W-:-:S03]  /*2830*/  IMAD.MOV.U32 R73, RZ, RZ, R130 ;  /* 0x000000ffff497224 */ /* 0x000fc600078e0082 */
[----:B------:R-:W-:Y:S02]  /*2840*/  FSEL R103, R106, RZ, !P3 ;  /* 0x000000ff6a677208 */ /* 0x000fe40005800000 */
        /* <DEDUP_REMOVED lines=13> */
.L_x_155:
[----:B------:R-:W-:Y:S01]  /*2920*/  VIADD R5, R5, 0x1 ;  /* 0x0000000105057836 */ /* 0x000fe20000000000 */
[----:B------:R-:W-:Y:S03]  /*2930*/  BSSY.RECONVERGENT B3, `(.L_x_156) ;  /* 0x000000c000037945 */ /* 0x000fe60003800200 */
[C---:B------:R-:W-:Y:S01]  /*2940*/  IMAD.WIDE.U32 R106, R5.reuse, -0x2daee0ad, RZ ;  /* 0xd2511f53056a7825 */ /* 0x040fe200078e00ff */
[----:B------:R-:W-:-:S13]  /*2950*/  ISETP.NE.AND P2, PT, R5, RZ, PT ;  /* 0x000000ff0500720c */ /* 0x000fda0003f45270 */
[----:B------:R-:W-:Y:S05]  /*2960*/  @P2 BRA `(.L_x_157) ;  /* 0x0000000000202947 */ /* 0x000fea0003800000 */
[----:B------:R-:W-:-:S04]  /*2970*/  IADD3 R6, PT, PT, R6, 0x1, RZ ;  /* 0x0000000106067810 */ /* 0x000fc80007ffe0ff */
[----:B------:R-:W-:-:S13]  /*2980*/  ISETP.NE.AND P2, PT, R6, RZ, PT ;  /* 0x000000ff0600720c */ /* 0x000fda0003f45270 */
[----:B------:R-:W-:Y:S02]  /*2990*/  @!P2 VIADD R3, R3, 0x1 ;  /* 0x000000010303a836 */ /* 0x000fe40000000000 */
[----:B------:R-:W-:Y:S02]  /*29a0*/  @!P2 VIADD R72, R87, 0x1 ;  /* 0x000000015748a836 */ /* 0x000fe40000000000 */
[----:B------:R-:W-:Y:S01]  /*29b0*/  @!P2 IMAD.MOV.U32 R6, RZ, RZ, RZ ;  /* 0x000000ffff06a224 */ /* 0x000fe200078e00ff */
[----:B------:R-:W-:-:S13]  /*29c0*/  ISETP.NE.AND P3, PT, R3, RZ, !P2 ;  /* 0x000000ff0300720c */ /* 0x000fda0005765270 */
[----:B------:R-:W-:-:S05]  /*29d0*/  @P3 IMAD.MOV R72, RZ, RZ, R87 ;  /* 0x000000ffff483224 */ /* 0x000fca00078e0257 */
[----:B------:R-:W-:-:S07]  /*29e0*/  @!P2 MOV R87, R72 ;  /* 0x000000480057a202 */ /* 0x000fce0000000f00 */
.L_x_157:
[----:B------:R-:W-:Y:S05]  /*29f0*/  BSYNC.RECONVERGENT B3 ;  /* 0x0000000000037941 */ /* 0x000fea0003800200 */
.L_x_156:
        /* <DEDUP_REMOVED lines=34> */
[----:B------:R-:W-:Y:S01]  /*2c20*/  HFMA2 R77, -RZ, RZ, 0, 0 ;  /* 0x00000000ff4d7431 */ /* 0x000fe200000001ff */
[----:B------:R-:W-:Y:S01]  /*2c30*/  LOP3.LUT R72, R72, UR28, R129, 0x96, !PT ;  /* 0x0000001c48487c12 */ /* 0x000fe2000f8e9681 */
[----:B------:R-:W-:-:S04]  /*2c40*/  IMAD.WIDE.U32 R130, R130, -0x326172a9, RZ ;  /* 0xcd9e8d5782827825 */ /* 0x000fc800078e00ff */
[----:B------:R-:W-:Y:S01]  /*2c50*/  IMAD.WIDE.U32 R72, R72, -0x2daee0ad, RZ ;  /* 0xd2511f5348487825 */ /* 0x000fe200078e00ff */
[----:B------:R-:W-:-:S04]  /*2c60*/  LOP3.LUT R128, R128, UR30, R131, 0x96, !PT ;  /* 0x0000001e80807c12 */ /* 0x000fc8000f8e9683 */
[----:B------:R-:W-:Y:S01]  /*2c70*/  LOP3.LUT R131, R76, UR31, R73, 0x96, !PT ;  /* 0x0000001f4c837c12 */ /* 0x000fe2000f8e9649 */
[----:B------:R-:W-:Y:S02]  /*2c80*/  IMAD.MOV.U32 R73, RZ, RZ, R112 ;  /* 0x000000ffff497224 */ /* 0x000fe400078e0070 */
[----:B------:R-:W-:-:S07]  /*2c90*/  IMAD.MOV.U32 R112, RZ, RZ, R72 ;  /* 0x000000ffff707224 */ /* 0x000fce00078e0048 */
.L_x_154:
[----:B------:R-:W-:Y:S05]  /*2ca0*/  BSYNC.RECONVERGENT B2 ;  /* 0x0000000000027941 */ /* 0x000fea0003800200 */
.L_x_153:
[----:B------:R-:W-:Y:S01]  /*2cb0*/  I2FP.F32.U32 R73, R73 ;  /* 0x0000004900497245 */ /* 0x000fe20000201000 */
[C---:B------:R-:W-:Y:S01]  /*2cc0*/  IMAD.U32 R72, R74.reuse, 0x10000, RZ ;  /* 0x000100004a487824 */ /* 0x040fe200078e00ff */
[----:B------:R-:W-:Y:S01]  /*2cd0*/  ISETP.NE.AND P3, PT, R77, 0x1, PT ;  /* 0x000000014d00780c */ /* 0x000fe20003f65270 */
[----:B------:R-:W-:Y:S01]  /*2ce0*/  BSSY.RECONVERGENT B2, `(.L_x_158) ;  /* 0x000004d000027945 */ /* 0x000fe20003800200 */
[----:B------:R-:W-:Y:S01]  /*2cf0*/  PRMT R74, R74, 0x7632, R74 ;  /* 0x000076324a4a7816 */ /* 0x000fe2000000004a */
[----:B------:R-:W-:Y:S01]  /*2d00*/  FFMA.FTZ R73, R73, R110, 1.1641532182693481445e-10 ;  /* 0x2f00000049497423 */ /* 0x000fe2000001006e */
[----:B------:R-:W-:Y:S01]  /*2d10*/  FMUL.FTZ R72, R72, R123 ;  /* 0x0000007b48487220 */ /* 0x000fe20000410000 */
[----:B------:R-:W-:-:S03]  /*2d20*/  IMAD.MOV.U32 R76, RZ, RZ, 0x2 ;  /* 0x00000002ff4c7424 */ /* 0x000fc600078e00ff */
[----:B------:R-:W-:Y:S01]  /*2d30*/  FSETP.GTU.FTZ.AND P2, PT, R73, R122, PT ;  /* 0x0000007a4900720b */ /* 0x000fe20003f5c000 */
[----:B------:R-:W-:-:S03]  /*2d40*/  @P1 IMAD.U32 R73, R70, 0x10000, RZ ;  /* 0x0001000046491824 */ /* 0x000fc600078e00ff */
[----:B------:R-:W-:Y:S02]  /*2d50*/  FSEL R102, R72, RZ, !P2 ;  /* 0x000000ff48667208 */ /* 0x000fe40005000000 */
[----:B------:R-:W-:-:S03]  /*2d60*/  PLOP3.LUT P2, PT, P2, PT, PT, 0x8, 0x80 ;  /* 0x000000000080781c */ /* 0x000fc6000174e170 */
[----:B------:R-:W-:Y:S01]  /*2d70*/  @P1 FADD.FTZ R102, R73, R102 ;  /* 0x0000006649661221 */ /* 0x000fe20000010000 */
[----:B------:R-:W-:-:S04]  /*2d80*/  MOV R73, R130 ;  /* 0x0000008200497202 */ /* 0x000fc80000000f00 */
        /* <DEDUP_REMOVED lines=10> */
.L_x_160:
        /* <DEDUP_REMOVED lines=13> */
.L_x_162:
[----:B------:R-:W-:Y:S05]  /*2f00*/  BSYNC.RECONVERGENT B3 ;  /* 0x0000000000037941 */ /* 0x000fea0003800200 */
.L_x_161:
        /* <DEDUP_REMOVED lines=42> */
.L_x_159:
[----:B------:R-:W-:Y:S05]  /*31b0*/  BSYNC.RECONVERGENT B2 ;  /* 0x0000000000027941 */ /* 0x000fea0003800200 */
.L_x_158:
[----:B------:R-:W-:Y:S01]  /*31c0*/  I2FP.F32.U32 R73, R73 ;  /* 0x0000004900497245 */ /* 0x000fe20000201000 */
[----:B------:R-:W-:Y:S01]  /*31d0*/  IMAD.U32 R74, R74, 0x10000, RZ ;  /* 0x000100004a4a7824 */ /* 0x000fe200078e00ff */
[----:B------:R-:W-:Y:S01]  /*31e0*/  ISETP.NE.AND P4, PT, R76, 0x1, PT ;  /* 0x000000014c00780c */ /* 0x000fe20003f85270 */
[----:B------:R-:W-:Y:S01]  /*31f0*/  BSSY.RECONVERGENT B2, `(.L_x_163) ;  /* 0x000004d000027945 */ /* 0x000fe20003800200 */
[----:B------:R-:W-:Y:S01]  /*3200*/  @P1 PRMT R72, R70, 0x7632, R72 ;  /* 0x0000763246481816 */ /* 0x000fe20000000048 */
[----:B------:R-:W-:Y:S01]  /*3210*/  FFMA.FTZ R73, R73, R110, 1.1641532182693481445e-10 ;  /* 0x2f00000049497423 */ /* 0x000fe2000001006e */
[----:B------:R-:W-:Y:S02]  /*3220*/  FMUL.FTZ R74, R74, R123 ;  /* 0x0000007b4a4a7220 */ /* 0x000fe40000410000 */
[----:B------:R-:W-:Y:S02]  /*3230*/  @P1 SHF.L.U32 R77, R72, 0x10, RZ ;  /* 0x00000010484d1819 */ /* 0x000fe400000006ff */
[----:B------:R-:W-:Y:S01]  /*3240*/  FSETP.GTU.FTZ.AND P3, PT, R73, R122, PT ;  /* 0x0000007a4900720b */ /* 0x000fe20003f7c000 */
[----:B------:R-:W-:-:S03]  /*3250*/  IMAD.MOV.U32 R73, RZ, RZ, R130 ;  /* 0x000000ffff497224 */ /* 0x000fc600078e0082 */
[----:B------:R-:W-:Y:S02]  /*3260*/  FSEL R106, R74, RZ, !P3 ;  /* 0x000000ff4a6a7208 */ /* 0x000fe40005800000 */
[----:B------:R-:W-:-:S03]  /*3270*/  PLOP3.LUT P3, PT, P3, PT, PT, 0x8, 0x80 ;  /* 0x000000000080781c */ /* 0x000fc60001f6e170 */
[----:B------:R-:W-:Y:S01]  /*3280*/  @P1 FADD.FTZ R106, R77, R106 ;  /* 0x0000006a4d6a1221 */ /* 0x000fe20000010000 */
[----:B------:R-:W-:-:S04]  /*3290*/  IMAD.MOV.U32 R77, RZ, RZ, 0x2 ;  /* 0x00000002ff4d7424 */ /* 0x000fc800078e00ff */
        /* <DEDUP_REMOVED lines=10> */
.L_x_165:
        /* <DEDUP_REMOVED lines=13> */
.L_x_167:
[----:B------:R-:W-:Y:S05]  /*3410*/  BSYNC.RECONVERGENT B3 ;  /* 0x0000000000037941 */ /* 0x000fea0003800200 */
.L_x_166:
        /* <DEDUP_REMOVED lines=42> */
.L_x_164:
[----:B------:R-:W-:Y:S05]  /*36c0*/  BSYNC.RECONVERGENT B2 ;  /* 0x0000000000027941 */ /* 0x000fea0003800200 */
.L_x_163:
[----:B------:R-:W-:Y:S01]  /*36d0*/  I2FP.F32.U32 R73, R73 ;  /* 0x0000004900497245 */ /* 0x000fe20000201000 */
[----:B------:R-:W-:Y:S01]  /*36e0*/  IMAD.U32 R72, R75, 0x10000, RZ ;  /* 0x000100004b487824 */ /* 0x000fe200078e00ff */
[----:B------:R-:W-:Y:S01]  /*36f0*/  ISETP.NE.AND P5, PT, R77, 0x1, PT ;  /* 0x000000014d00780c */ /* 0x000fe20003fa5270 */
[----:B------:R-:W-:Y:S01]  /*3700*/  @P1 IMAD.U32 R74, R71, 0x10000, RZ ;  /* 0x00010000474a1824 */ /* 0x000fe200078e00ff */
[----:B------:R-:W-:Y:S01]  /*3710*/  BSSY.RECONVERGENT B2, `(.L_x_168) ;  /* 0x000004c000027945 */ /* 0x000fe20003800200 */
[----:B------:R-:W-:Y:S01]  /*3720*/  FFMA.FTZ R73, R73, R110, 1.1641532182693481445e-10 ;  /* 0x2f00000049497423 */ /* 0x000fe2000001006e */
[----:B------:R-:W-:Y:S01]  /*3730*/  FMUL.FTZ R72, R72, R123 ;  /* 0x0000007b48487220 */ /* 0x000fe20000410000 */
[----:B------:R-:W-:Y:S01]  /*3740*/  PRMT R127, R75, 0x7632, R127 ;  /* 0x000076324b7f7816 */ /* 0x000fe2000000007f */
[----:B------:R-:W-:Y:S02]  /*3750*/  IMAD.MOV.U32 R132, RZ, RZ, 0x2 ;  /* 0x00000002ff847424 */ /* 0x000fe400078e00ff */
[----:B------:R-:W-:-:S02]  /*3760*/  FSETP.GTU.FTZ.AND P4, PT, R73, R122, PT ;  /* 0x0000007a4900720b */ /* 0x000fc40003f9c000 */
[----:B------:R-:W-:Y:S02]  /*3770*/  MOV R73, R130 ;  /* 0x0000008200497202 */ /* 0x000fe40000000f00 */
[----:B------:R-:W-:Y:S02]  /*3780*/  FSEL R107, R72, RZ, !P4 ;  /* 0x000000ff486b7208 */ /* 0x000fe40006000000 */
[----:B------:R-:W-:-:S03]  /*3790*/  PLOP3.LUT P4, PT, P4, PT, PT, 0x8, 0x80 ;  /* 0x000000000080781c */ /* 0x000fc6000278e170 */
[----:B------:R-:W-:-:S05]  /*37a0*/  @P1 FADD.FTZ R107, R74, R107 ;  /* 0x0000006b4a6b1221 */ /* 0x000fca0000010000 */
        /* <DEDUP_REMOVED lines=10> */
.L_x_170:
        /* <DEDUP_REMOVED lines=13> */
.L_x_172:
[----:B------:R-:W-:Y:S05]  /*3920*/  BSYNC.RECONVERGENT B3 ;  /* 0x0000000000037941 */ /* 0x000fea0003800200 */
.L_x_171:
[----:B------:R-:W-:Y:S01]  /*3930*/  IMAD.WIDE.U32 R74, R3, -0x326172a9, RZ ;  /* 0xcd9e8d57034a7825 */ /* 0x000fe200078e00ff */
[----:B------:R-:W-:-:S03]  /*3940*/  LOP3.LUT R72, R87, UR7, R79, 0x96, !PT ;  /* 0x0000000757487c12 */ /* 0x000fc6000f8e964f */
[----:B------:R-:W-:Y:S01]  /*3950*/  IMAD.MOV.U32 R132, RZ, RZ, RZ ;  /* 0x000000ffff847224 */ /* 0x000fe200078e00ff */
        /* <DEDUP_REMOVED lines=36> */
[----:B------:R-:W-:Y:S02]  /*3ba0*/  LOP3.LUT R131, R74, UR31, R73, 0x96, !PT ;  /* 0x0000001f4a837c12 */ /* 0x000fe4000f8e9649 */
[----:B------:R-:W-:Y:S01]  /*3bb0*/  MOV R73, R112 ;  /* 0x0000007000497202 */ /* 0x000fe20000000f00 */
[----:B------:R-:W-:-:S07]  /*3bc0*/  IMAD.MOV.U32 R112, RZ, RZ, R72 ;  /* 0x000000ffff707224 */ /* 0x000fce00078e0048 */
.L_x_169:
[----:B------:R-:W-:Y:S05]  /*3bd0*/  BSYNC.RECONVERGENT B2 ;  /* 0x0000000000027941 */ /* 0x000fea0003800200 */
.L_x_168:
[----:B------:R-:W-:Y:S01]  /*3be0*/  I2FP.F32.U32 R73, R73 ;  /* 0x0000004900497245 */ /* 0x000fe20000201000 */
[----:B------:R-:W-:Y:S01]  /*3bf0*/  IMAD.U32 R72, R127, 0x10000, RZ ;  /* 0x000100007f487824 */ /* 0x000fe200078e00ff */
[----:B------:R-:W-:-:S03]  /*3c00*/  @P1 PRMT R74, R71, 0x7632, R74 ;  /* 0x00007632474a1816 */ /* 0x000fc6000000004a */
[----:B------:R-:W-:Y:S01]  /*3c10*/  FFMA.FTZ R73, R73, R110, 1.1641532182693481445e-10 ;  /* 0x2f00000049497423 */ /* 0x000fe2000001006e */
[----:B------:R-:W-:Y:S01]  /*3c20*/  FMUL.FTZ R72, R72, R123 ;  /* 0x0000007b48487220 */ /* 0x000fe20000410000 */
[----:B------:R-:W-:Y:S02]  /*3c30*/  @P1 SHF.L.U32 R75, R74, 0x10, RZ ;  /* 0x000000104a4b1819 */ /* 0x000fe400000006ff */
[----:B------:R-:W-:Y:S02]  /*3c40*/  PRMT R74, R125, 0x5410, R126 ;  /* 0x000054107d4a7816 */ /* 0x000fe4000000007e */
[----:B------:R-:W-:Y:S02]  /*3c50*/  FSETP.GTU.FTZ.AND P5, PT, R73, R122, PT ;  /* 0x0000007a4900720b */ /* 0x000fe40003fbc000 */
[----:B------:R-:W-:Y:S02]  /*3c60*/  PRMT R73, R119, 0x5410, R120 ;  /* 0x0000541077497816 */ /* 0x000fe40000000078 */
[----:B------:R-:W-:-:S02]  /*3c70*/  FSEL R110, R72, RZ, !P5 ;  /* 0x000000ff486e7208 */ /* 0x000fc40006800000 */
[----:B------:R-:W-:Y:S02]  /*3c80*/  PLOP3.LUT P5, PT, P5, PT, PT, 0x8, 0x80 ;  /* 0x000000000080781c */ /* 0x000fe40002fae170 */
[----:B------:R-:W-:Y:S01]  /*3c90*/  PRMT R72, R117, 0x5410, R118 ;  /* 0x0000541075487816 */ /* 0x000fe20000000076 */
[----:B------:R-:W-:-:S05]  /*3ca0*/  @P1 FADD.FTZ R110, R75, R110 ;  /* 0x0000006e4b6e1221 */ /* 0x000fca0000010000 */
[----:B------:R-:W-:-:S04]  /*3cb0*/  F2FP.BF16.F32.PACK_AB R75, RZ, R110 ;  /* 0x0000006eff4b723e */ /* 0x000fc800000010ff */
[----:B------:R-:W-:Y:S01]  /*3cc0*/  PRMT R75, R124, 0x5410, R75 ;  /* 0x000054107c4b7816 */ /* 0x000fe2000000004b */
[----:B------:R-:W-:Y:S06]  /*3cd0*/  BRA `(.L_x_173) ;  /* 0x0000005000547947 */ /* 0x000fec0003800000 */
.L_x_132:
[----:B------:R-:W-:Y:S01]  /*3ce0*/  ISETP.NE.AND P2, PT, R132, 0x1, PT ;  /* 0x000000018400780c */ /* 0x000fe20003f45270 */
[----:B------:R-:W-:Y:S01]  /*3cf0*/  BSSY.RECONVERGENT B2, `(.L_x_174) ;  /* 0x0000046000027945 */ /* 0x000fe20003800200 */
[----:B------:R-:W-:Y:S02]  /*3d00*/  IMAD.MOV.U32 R78, RZ, RZ, 0x2 ;  /* 0x00000002ff4e7424 */ /* 0x000fe400078e00ff */
[----:B------:R-:W-:Y:S02]  /*3d10*/  IMAD.MOV.U32 R76, RZ, RZ, R130 ;  /* 0x000000ffff4c7224 */ /* 0x000fe400078e0082 */
[----:B------:R-:W-:-:S07]  /*3d20*/  IMAD.MOV.U32 R112, RZ, RZ, R122 ;  /* 0x000000ffff707224 */ /* 0x000fce00078e007a */
[----:B------:R-:W-:Y:S05]  /*3d30*/  @!P2 BRA `(.L_x_175) ;  /* 0x000000040004a947 */ /* 0x000fea0003800000 */
[----:B------:R-:W-:-:S13]  /*3d40*/  ISETP.NE.AND P2, PT, R132, 0x3, PT ;  /* 0x000000038400780c */ /* 0x000fda0003f45270 */
[----:B------:R-:W-:Y:S05]  /*3d50*/  @!P2 BRA `(.L_x_176) ;  /* 0x000000000020a947 */ /* 0x000fea0003800000 */
[----:B------:R-:W-:-:S13]  /*3d60*/  ISETP.NE.AND P2, PT, R132, 0x2, PT ;  /* 0x000000028400780c */ /* 0x000fda0003f45270 */
[----:B------:R-:W-:Y:S01]  /*3d70*/  @!P2 MOV R78, 0x3 ;  /* 0x00000003004ea802 */ /* 0x000fe20000000f00 */
[----:B------:R-:W-:Y:S01]  /*3d80*/  @!P2 IMAD.MOV.U32 R112, RZ, RZ, R122 ;  /* 0x000000ffff70a224 */ /* 0x000fe200078e007a */
[----:B------:R-:W-:Y:S01]  /*3d90*/  @P2 MOV R112, R122 ;  /* 0x0000007a00702202 */ /* 0x000fe20000000f00 */
[----:B------:R-:W-:Y:S02]  /*3da0*/  @!P2 IMAD.MOV.U32 R76, RZ, RZ, R131 ;  /* 0x000000ffff4ca224 */ /* 0x000fe400078e0083 */
[----:B------:R-:W-:Y:S02]  /*3db0*/  @P2 VIADD R78, R132, 0x1 ;  /* 0x00000001844e2836 */ /* 0x000fe40000000000 */
[----:B------:R-:W-:Y:S01]  /*3dc0*/  @P2 IMAD.MOV.U32 R76, RZ, RZ, R128 ;  /* 0x000000ffff4c2224 */ /* 0x000fe200078e0080 */
[----:B------:R-:W-:Y:S06]  /*3dd0*/  BRA `(.L_x_175) ;  /* 0x0000000000dc7947 */ /* 0x000fec0003800000 */
.L_x_176:
[----:B------:R-:W-:Y:S01]  /*3de0*/  VIADD R5, R5, 0x1 ;  /* 0x0000000105057836 */ /* 0x000fe20000000000 */
[----:B------:R-:W-:Y:S03]  /*3df0*/  BSSY.RECONVERGENT B3, `(.L_x_177) ;  /* 0x000000c000037945 */ /* 0x000fe60003800200 */
[C---:B------:R-:W-:Y:S01]  /*3e00*/  IMAD.WIDE.U32 R76, R5.reuse, -0x2daee0ad, RZ ;  /* 0xd2511f53054c7825 */ /* 0x040fe200078e00ff */
[----:B------:R-:W-:-:S13]  /*3e10*/  ISETP.NE.AND P2, PT, R5, RZ, PT ;  /* 0x000000ff0500720c */ /* 0x000fda0003f45270 */
[----:B------:R-:W-:Y:S05]  /*3e20*/  @P2 BRA `(.L_x_178) ;  /* 0x0000000000202947 */ /* 0x000fea0003800000 */
[----:B------:R-:W-:-:S05]  /*3e30*/  VIADD R6, R6, 0x1 ;  /* 0x0000000106067836 */ /* 0x000fca0000000000 */
[----:B------:R-:W-:-:S13]  /*3e40*/  ISETP.NE.AND P2, PT, R6, RZ, PT ;  /* 0x000000ff0600720c */ /* 0x000fda0003f45270 */
[----:B------:R-:W-:Y:S01]  /*3e50*/  @!P2 IADD3 R3, PT, PT, R3, 0x1, RZ ;  /* 0x000000010303a810 */ /* 0x000fe20007ffe0ff */
[----:B------:R-:W-:Y:S02]  /*3e60*/  @!P2 VIADD R78, R87, 0x1 ;  /* 0x00000001574ea836 */ /* 0x000fe40000000000 */
[----:B------:R-:W-:Y:S01]  /*3e70*/  @!P2 IMAD.MOV.U32 R6, RZ, RZ, RZ ;  /* 0x000000ffff06a224 */ /* 0x000fe200078e00ff */
[----:B------:R-:W-:-:S13]  /*3e80*/  ISETP.NE.AND P3, PT, R3, RZ, !P2 ;  /* 0x000000ff0300720c */ /* 0x000fda0005765270 */
[----:B------:R-:W-:-:S05]  /*3e90*/  @P3 IMAD.MOV R78, RZ, RZ, R87 ;  /* 0x000000ffff4e3224 */ /* 0x000fca00078e0257 */
[----:B------:R-:W-:-:S07]  /*3ea0*/  @!P2 MOV R87, R78 ;  /* 0x0000004e0057a202 */ /* 0x000fce0000000f00 */
.L_x_178:
[----:B------:R-:W-:Y:S05]  /*3eb0*/  BSYNC.RECONVERGENT B3 ;  /* 0x0000000000037941 */ /* 0x000fea0003800200 */
.L_x_177:
        /* <DEDUP_REMOVED lines=40> */
[----:B------:R-:W-:-:S07]  /*4140*/  IMAD.MOV.U32 R76, RZ, RZ, R122 ;  /* 0x000000ffff4c7224 */ /* 0x000fce00078e007a */
.L_x_175:
[----:B------:R-:W-:Y:S05]  /*4150*/  BSYNC.RECONVERGENT B2 ;  /* 0x0000000000027941 */ /* 0x000fea0003800200 */
.L_x_174:
[----:B------:R-:W0:Y:S01]  /*4160*/  LDC R96, c[0x0][0x404] ;  /* 0x00010100ff607b82 */ /* 0x000e220000000800 */
[----:B------:R-:W-:Y:S01]  /*4170*/  I2FP.F32.U32 R76, R76 ;  /* 0x0000004c004c7245 */ /* 0x000fe20000201000 */
[----:B------:R-:W-:Y:S01]  /*4180*/  IMAD.MOV.U32 R123, RZ, RZ, 0x2f800000 ;  /* 0x2f800000ff7b7424 */ /* 0x000fe200078e00ff */
[----:B------:R-:W-:Y:S01]  /*4190*/  ISETP.NE.AND P3, PT, R78, 0x1, PT ;  /* 0x000000014e00780c */ /* 0x000fe20003f65270 */
[----:B------:R-:W-:Y:S01]  /*41a0*/  BSSY.RECONVERGENT B2, `(.L_x_179) ;  /* 0x000004d000027945 */ /* 0x000fe20003800200 */
[----:B-----5:R-:W-:Y:S01]  /*41b0*/  SHF.L.U32 R79, R72, 0x10, RZ ;  /* 0x00000010484f7819 */ /* 0x020fe200000006ff */
[----:B------:R-:W-:Y:S01]  /*41c0*/  FFMA.FTZ R77, R76, R123, 1.1641532182693481445e-10 ;  /* 0x2f0000004c4d7423 */ /* 0x000fe2000001007b */
[----:B------:R-:W-:Y:S01]  /*41d0*/  PRMT R72, R72, 0x7632, R72 ;  /* 0x0000763248487816 */ /* 0x000fe20000000048 */
[----:B------:R-:W1:Y:S01]  /*41e0*/  LDC R110, c[0x0][0x408] ;  /* 0x00010200ff6e7b82 */ /* 0x000e620000000800 */
[----:B------:R-:W-:Y:S02]  /*41f0*/  IMAD.MOV.U32 R90, RZ, RZ, 0x2 ;  /* 0x00000002ff5a7424 */ /* 0x000fe400078e00ff */
[----:B------:R-:W-:Y:S01]  /*4200*/  IMAD.MOV.U32 R76, RZ, RZ, R130 ;  /* 0x000000ffff4c7224 */ /* 0x000fe200078e0082 */
[----:B0-----:R-:W-:-:S04]  /*4210*/  FSETP.GTU.FTZ.AND P2, PT, R77, R96, PT ;  /* 0x000000604d00720b */ /* 0x001fc80003f5c000 */
[----:B------:R-:W-:Y:S01]  /*4220*/  PLOP3.LUT P4, PT, P2, PT, PT, 0x8, 0x80 ;  /* 0x000000000080781c */ /* 0x000fe2000178e170 */
[----:B-1----:R-:W-:-:S03]  /*4230*/  FMUL.FTZ R79, R79, R110 ;  /* 0x0000006e4f4f7220 */ /* 0x002fc60000410000 */
[----:B------:R-:W-:Y:S02]  /*4240*/  P2R R114, PR, RZ, 0x10 ;  /* 0x00000010ff727803 */ /* 0x000fe40000000000 */
[----:B------:R-:W-:Y:S01]  /*4250*/  FSEL R94, R79, RZ, !P2 ;  /* 0x000000ff4f5e7208 */ /* 0x000fe20005000000 */
        /* <DEDUP_REMOVED lines=9> */
.L_x_181:
        /* <DEDUP_REMOVED lines=13> */
.L_x_183:
[----:B------:R-:W-:Y:S05]  /*43c0*/  BSYNC.RECONVERGENT B3 ;  /* 0x0000000000037941 */ /* 0x000fea0003800200 */
.L_x_182:
        /* <DEDUP_REMOVED lines=40> */
[----:B------:R-:W-:Y:S02]  /*4650*/  IMAD.MOV.U32 R76, RZ, RZ, R112 ;  /* 0x000000ffff4c7224 */ /* 0x000fe400078e0070 */
[----:B------:R-:W-:-:S07]  /*4660*/  IMAD.MOV.U32 R112, RZ, RZ, R78 ;  /* 0x000000ffff707224 */ /* 0x000fce00078e004e */
.L_x_180:
[----:B------:R-:W-:Y:S05]  /*4670*/  BSYNC.RECONVERGENT B2 ;  /* 0x0000000000027941 */ /* 0x000fea0003800200 */
.L_x_179:
[----:B------:R-:W-:Y:S01]  /*4680*/  I2FP.F32.U32 R76, R76 ;  /* 0x0000004c004c7245 */ /* 0x000fe20000201000 */
[----:B------:R-:W-:Y:S01]  /*4690*/  IMAD.U32 R79, R64, 0x10000, RZ ;  /* 0x00010000404f7824 */ /* 0x000fe200078e00ff */
[----:B------:R-:W-:Y:S01]  /*46a0*/  ISETP.NE.AND P3, PT, R90, 0x1, PT ;  /* 0x000000015a00780c */ /* 0x000fe20003f65270 */
[----:B------:R-:W-:Y:S01]  /*46b0*/  BSSY.RECONVERGENT B2, `(.L_x_184) ;  /* 0x000004e000027945 */ /* 0x000fe20003800200 */
[----:B------:R-:W-:Y:S01]  /*46c0*/  MOV R78, 0x2 ;  /* 0x00000002004e7802 */ /* 0x000fe20000000f00 */
[----:B------:R-:W-:Y:S01]  /*46d0*/  FFMA.FTZ R77, R76, R123, 1.1641532182693481445e-10 ;  /* 0x2f0000004c4d7423 */ /* 0x000fe2000001007b */
[----:B------:R-:W-:-:S04]  /*46e0*/  FMUL.FTZ R79, R79, R110 ;  /* 0x0000006e4f4f7220 */ /* 0x000fc80000410000 */
[----:B------:R-:W-:Y:S01]  /*46f0*/  FSETP.GTU.FTZ.AND P2, PT, R77, R96, PT ;  /* 0x000000604d00720b */ /* 0x000fe20003f5c000 */
[----:B------:R-:W-:-:S03]  /*4700*/  @P1 IMAD.U32 R77, R68, 0x10000, RZ ;  /* 0x00010000444d1824 */ /* 0x000fc600078e00ff */
[----:B------:R-:W-:Y:S02]  /*4710*/  FSEL R79, R79, RZ, !P2 ;  /* 0x000000ff4f4f7208 */ /* 0x000fe40005000000 */
[----:B------:R-:W-:-:S03]  /*4720*/  SEL R89, RZ, 0x1, P2 ;  /* 0x00000001ff597807 */ /* 0x000fc60001000000 */
[----:B------:R-:W-:-:S04]  /*4730*/  FADD.FTZ R94, R94, R79 ;  /* 0x0000004f5e5e7221 */ /* 0x000fc80000010000 */
[--C-:B------:R-:W-:Y:S01]  /*4740*/  @P1 FADD.FTZ R88, R77, R94.reuse ;  /* 0x0000005e4d581221 */ /* 0x100fe20000010000 */
[----:B------:R-:W-:Y:S02]  /*4750*/  @!P1 IMAD.MOV.U32 R88, RZ, RZ, R94 ;  /* 0x000000ffff589224 */ /* 0x000fe400078e005e */
[----:B------:R-:W-:-:S03]  /*4760*/  IMAD.MOV.U32 R77, RZ, RZ, R130 ;  /* 0x000000ffff4d7224 */ /* 0x000fc600078e0082 */
[----:B------:R-:W-:Y:S01]  /*4770*/  F2FP.BF16.F32.PACK_AB R117, RZ, R88 ;  /* 0x00000058ff75723e */ /* 0x000fe200000010ff */
[----:B------:R-:W-:Y:S06]  /*4780*/  @!P3 BRA `(.L_x_185) ;  /* 0x000000040000b947 */ /* 0x000fec0003800000 */
[----:B------:R-:W-:-:S13]  /*4790*/  ISETP.NE.AND P2, PT, R90, 0x3, PT ;  /* 0x000000035a00780c */ /* 0x000fda0003f45270 */
[----:B------:R-:W-:Y:S05]  /*47a0*/  @!P2 BRA `(.L_x_186) ;  /* 0x000000000018a947 */ /* 0x000fea0003800000 */
[----:B------:R-:W-:-:S13]  /*47b0*/  ISETP.NE.AND P2, PT, R90, 0x2, PT ;  /* 0x000000025a00780c */ /* 0x000fda0003f45270 */
[----:B------:R-:W-:Y:S01]  /*47c0*/  @!P2 IMAD.MOV.U32 R78, RZ, RZ, 0x3 ;  /* 0x00000003ff4ea424 */ /* 0x000fe200078e00ff */
[----:B------:R-:W-:Y:S01]  /*47d0*/  @P2 IADD3 R78, PT, PT, R90, 0x1, RZ ;  /* 0x000000015a4e2810 */ /* 0x000fe20007ffe0ff */
[----:B------:R-:W-:Y:S02]  /*47e0*/  @!P2 IMAD.MOV.U32 R77, RZ, RZ, R131 ;  /* 0x000000ffff4da224 */ /* 0x000fe400078e0083 */
[----:B------:R-:W-:Y:S01]  /*47f0*/  @P2 IMAD.MOV.U32 R77, RZ, RZ, R128 ;  /* 0x000000ffff4d2224 */ /* 0x000fe200078e0080 */
[----:B------:R-:W-:Y:S06]  /*4800*/  BRA `(.L_x_185) ;  /* 0x0000000000e07947 */ /* 0x000fec0003800000 */
.L_x_186:
        /* <DEDUP_REMOVED lines=13> */
.L_x_188:
[----:B------:R-:W-:Y:S05]  /*48e0*/  BSYNC.RECONVERGENT B3 ;  /* 0x0000000000037941 */ /* 0x000fea0003800200 */
.L_x_187:
        /* <DEDUP_REMOVED lines=40> */
[----:B------:R-:W-:Y:S02]  /*4b70*/  IMAD.MOV.U32 R112, RZ, RZ, R76 ;  /* 0x000000ffff707224 */ /* 0x000fe400078e004c */
[----:B------:R-:W-:-:S07]  /*4b80*/  IMAD.MOV.U32 R78, RZ, RZ, RZ ;  /* 0x000000ffff4e7224 */ /* 0x000fce00078e00ff */
.L_x_185:
[----:B------:R-:W-:Y:S05]  /*4b90*/  BSYNC.RECONVERGENT B2 ;  /* 0x0000000000027941 */ /* 0x000fea0003800200 */
.L_x_184:
[----:B------:R-:W-:Y:S01]  /*4ba0*/  I2FP.F32.U32 R76, R77 ;  /* 0x0000004d004c7245 */ /* 0x000fe20000201000 */
[----:B------:R-:W-:Y:S01]  /*4bb0*/  BSSY.RECONVERGENT B2, `(.L_x_189) ;  /* 0x000004c000027945 */ /* 0x000fe20003800200 */
[----:B------:R-:W-:Y:S01]  /*4bc0*/  ISETP.NE.AND P3, PT, R78, 0x1, PT ;  /* 0x000000014e00780c */ /* 0x000fe20003f65270 */
[----:B------:R-:W-:Y:S01]  /*4bd0*/  IMAD.MOV.U32 R91, RZ, RZ, 0x2 ;  /* 0x00000002ff5b7424 */ /* 0x000fe200078e00ff */
[----:B------:R-:W-:Y:S01]  /*4be0*/  SHF.L.U32 R79, R72, 0x10, RZ ;  /* 0x00000010484f7819 */ /* 0x000fe200000006ff */
[----:B------:R-:W-:-:S04]  /*4bf0*/  FFMA.FTZ R77, R76, R123, 1.1641532182693481445e-10 ;  /* 0x2f0000004c4d7423 */ /* 0x000fc8000001007b */
[----:B------:R-:W-:Y:S01]  /*4c00*/  FMUL.FTZ R72, R79, R110 ;  /* 0x0000006e4f487220 */ /* 0x000fe20000410000 */
[----:B------:R-:W-:Y:S01]  /*4c10*/  FSETP.GTU.FTZ.AND P2, PT, R77, R96, PT ;  /* 0x000000604d00720b */ /* 0x000fe20003f5c000 */
[----:B------:R-:W-:-:S03]  /*4c20*/  IMAD.MOV.U32 R77, RZ, RZ, R130 ;  /* 0x000000ffff4d7224 */ /* 0x000fc600078e0082 */
[----:B------:R-:W-:Y:S02]  /*4c30*/  PLOP3.LUT P4, PT, P2, PT, PT, 0x8, 0x80 ;  /* 0x000000000080781c */ /* 0x000fe4000178e170 */
[----:B------:R-:W-:Y:S02]  /*4c40*/  FSEL R72, R72, RZ, !P2 ;  /* 0x000000ff48487208 */ /* 0x000fe40005000000 */
[----:B------:R-:W-:Y:S01]  /*4c50*/  P2R R113, PR, RZ, 0x10 ;  /* 0x00000010ff717803 */ /* 0x000fe20000000000 */
[----:B------:R-:W-:Y:S08]  /*4c60*/  @!P3 BRA `(.L_x_190) ;  /* 0x000000040000b947 */ /* 0x000ff00003800000 */
        /* <DEDUP_REMOVED lines=8> */
.L_x_191:
        /* <DEDUP_REMOVED lines=13> */
.L_x_193:
[----:B------:R-:W-:Y:S05]  /*4dc0*/  BSYNC.RECONVERGENT B3 ;  /* 0x0000000000037941 */ /* 0x000fea0003800200 */
.L_x_192:
        /* <DEDUP_REMOVED lines=32> */
[----:B------:R-:W-:Y:S02]  /*4fd0*/  HFMA2 R91, -RZ, RZ, 0, 0 ;  /* 0x00000000ff5b7431 */ /* 0x000fe400000001ff */
        /* <DEDUP_REMOVED lines=9> */
.L_x_190:
[----:B------:R-:W-:Y:S05]  /*5070*/  BSYNC.RECONVERGENT B2 ;  /* 0x0000000000027941 */ /* 0x000fea0003800200 */
.L_x_189:
[----:B------:R-:W-:Y:S01]  /*5080*/  I2FP.F32.U32 R76, R77 ;  /* 0x0000004d004c7245 */ /* 0x000fe20000201000 */
[----:B------:R-:W-:Y:S01]  /*5090*/  BSSY.RECONVERGENT B2, `(.L_x_194) ;  /* 0x0000052000027945 */ /* 0x000fe20003800200 */
[----:B------:R-:W-:Y:S02]  /*50a0*/  PRMT R77, R64, 0x7632, R77 ;  /* 0x00007632404d7816 */ /* 0x000fe4000000004d */
[----:B------:R-:W-:-:S03]  /*50b0*/  ISETP.NE.AND P3, PT, R91, 0x1, PT ;  /* 0x000000015b00780c */ /* 0x000fc60003f65270 */
[----:B------:R-:W-:Y:S02]  /*50c0*/  IMAD.U32 R79, R77, 0x10000, RZ ;  /* 0x000100004d4f7824 */ /* 0x000fe400078e00ff */
[----:B------:R-:W-:Y:S01]  /*50d0*/  FFMA.FTZ R77, R76, R123, 1.1641532182693481445e-10 ;  /* 0x2f0000004c4d7423 */ /* 0x000fe2000001007b */
[----:B------:R-:W-:Y:S01]  /*50e0*/  @P1 PRMT R76, R68, 0x7632, R76 ;  /* 0x00007632444c1816 */ /* 0x000fe2000000004c */
[----:B------:R-:W-:-:S03]  /*50f0*/  FMUL.FTZ R79, R79, R110 ;  /* 0x0000006e4f4f7220 */ /* 0x000fc60000410000 */
[----:B------:R-:W-:Y:S01]  /*5100*/  FSETP.GTU.FTZ.AND P2, PT, R77, R96, PT ;  /* 0x000000604d00720b */ /* 0x000fe20003f5c000 */
[----:B------:R-:W-:Y:S01]  /*5110*/  @P1 IMAD.U32 R77, R76, 0x10000, RZ ;  /* 0x000100004c4d1824 */ /* 0x000fe200078e00ff */
[----:B------:R-:W-:Y:S02]  /*5120*/  MOV R76, 0x2 ;  /* 0x00000002004c7802 */ /* 0x000fe40000000f00 */
[----:B------:R-:W-:Y:S02]  /*5130*/  FSEL R79, R79, RZ, !P2 ;  /* 0x000000ff4f4f7208 */ /* 0x000fe40005000000 */
[----:B------:R-:W-:-:S03]  /*5140*/  SEL R90, RZ, 0x1, P2 ;  /* 0x00000001ff5a7807 */ /* 0x000fc60001000000 */
[----:B------:R-:W-:-:S04]  /*5150*/  FADD.FTZ R72, R72, R79 ;  /* 0x0000004f48487221 */ /* 0x000fc80000010000 */
[----:B------:R-:W-:Y:S01]  /*5160*/  @P1 FADD.FTZ R98, R72, R77 ;  /* 0x0000004d48621221 */ /* 0x000fe20000010000 */
        /* <DEDUP_REMOVED lines=12> */
.L_x_196:
        /* <DEDUP_REMOVED lines=13> */
.L_x_198:
[----:B------:R-:W-:Y:S05]  /*5300*/  BSYNC.RECONVERGENT B3 ;  /* 0x0000000000037941 */ /* 0x000fea0003800200 */
.L_x_197:
        /* <DEDUP_REMOVED lines=41> */
[----:B------:R-:W-:-:S07]  /*55a0*/  IMAD.MOV.U32 R76, RZ, RZ, RZ ;  /* 0x000000ffff4c7224 */ /* 0x000fce00078e00ff */
.L_x_195:
[----:B------:R-:W-:Y:S05]  /*55b0*/  BSYNC.RECONVERGENT B2 ;  /* 0x0000000000027941 */ /* 0x000fea0003800200 */
.L_x_194:
[----:B------:R-:W-:Y:S01]  /*55c0*/  I2FP.F32.U32 R72, R72 ;  /* 0x0000004800487245 */ /* 0x000fe20000201000 */
[----:B------:R-:W-:Y:S01]  /*55d0*/  BSSY.RECONVERGENT B2, `(.L_x_199) ;  /* 0x000004d000027945 */ /* 0x000fe20003800200 */
[----:B------:R-:W-:Y:S01]  /*55e0*/  ISETP.NE.AND P3, PT, R76, 0x1, PT ;  /* 0x000000014c00780c */ /* 0x000fe20003f65270 */
[----:B------:R-:W-:Y:S01]  /*55f0*/  IMAD.MOV.U32 R78, RZ, RZ, 0x2 ;  /* 0x00000002ff4e7424 */ /* 0x000fe200078e00ff */
[C---:B------:R-:W-:Y:S01]  /*5600*/  SHF.L.U32 R79, R73.reuse, 0x10, RZ ;  /* 0x00000010494f7819 */ /* 0x040fe200000006ff */
[----:B------:R-:W-:Y:S01]  /*5610*/  FFMA.FTZ R77, R72, R123, 1.1641532182693481445e-10 ;  /* 0x2f000000484d7423 */ /* 0x000fe2000001007b */
[----:B------:R-:W-:Y:S01]  /*5620*/  PRMT R94, R73, 0x7632, R94 ;  /* 0x00007632495e7816 */ /* 0x000fe2000000005e */
[----:B------:R-:W-:Y:S02]  /*5630*/  IMAD.MOV.U32 R73, RZ, RZ, R130 ;  /* 0x000000ffff497224 */ /* 0x000fe400078e0082 */
[----:B------:R-:W-:Y:S01]  /*5640*/  FMUL.FTZ R79, R79, R110 ;  /* 0x0000006e4f4f7220 */ /* 0x000fe20000410000 */
[----:B------:R-:W-:-:S04]  /*5650*/  FSETP.GTU.FTZ.AND P2, PT, R77, R96, PT ;  /* 0x000000604d00720b */ /* 0x000fc80003f5c000 */
        /* <DEDUP_REMOVED lines=12> */
.L_x_201:
        /* <DEDUP_REMOVED lines=13> */
.L_x_203:
[----:B------:R-:W-:Y:S05]  /*57f0*/  BSYNC.RECONVERGENT B3 ;  /* 0x0000000000037941 */ /* 0x000fea0003800200 */
.L_x_202:
        /* <DEDUP_REMOVED lines=42> */
.L_x_200:
[----:B------:R-:W-:Y:S05]  /*5aa0*/  BSYNC.RECONVERGENT B2 ;  /* 0x0000000000027941 */ /* 0x000fea0003800200 */
.L_x_199:
[----:B------:R-:W-:Y:S01]  /*5ab0*/  I2FP.F32.U32 R72, R73 ;  /* 0x0000004900487245 */ /* 0x000fe20000201000 */
[----:B------:R-:W-:Y:S01]  /*5ac0*/  IMAD.U32 R77, R65, 0x10000, RZ ;  /* 0x00010000414d7824 */ /* 0x000fe200078e00ff */
[----:B------:R-:W-:Y:S01]  /*5ad0*/  ISETP.NE.AND P3, PT, R78, 0x1, PT ;  /* 0x000000014e00780c */ /* 0x000fe20003f65270 */
[----:B------:R-:W-:Y:S01]  /*5ae0*/  @P1 IMAD.U32 R76, R69, 0x10000, RZ ;  /* 0x00010000454c1824 */ /* 0x000fe200078e00ff */
[----:B------:R-:W-:Y:S01]  /*5af0*/  BSSY.RECONVERGENT B2, `(.L_x_204) ;  /* 0x000004d000027945 */ /* 0x000fe20003800200 */
[----:B------:R-:W-:Y:S01]  /*5b00*/  FFMA.FTZ R73, R72, R123, 1.1641532182693481445e-10 ;  /* 0x2f00000048497423 */ /* 0x000fe2000001007b */
[----:B------:R-:W-:-:S04]  /*5b10*/  FMUL.FTZ R77, R77, R110 ;  /* 0x0000006e4d4d7220 */ /* 0x000fc80000410000 */
[----:B------:R-:W-:Y:S01]  /*5b20*/  FSETP.GTU.FTZ.AND P2, PT, R73, R96, PT ;  /* 0x000000604900720b */ /* 0x000fe20003f5c000 */
[----:B------:R-:W-:-:S03]  /*5b30*/  IMAD.MOV.U32 R73, RZ, RZ, R130 ;  /* 0x000000ffff497224 */ /* 0x000fc600078e0082 */
[----:B------:R-:W-:-:S05]  /*5b40*/  FSEL R72, R77, RZ, !P2 ;  /* 0x000000ff4d487208 */ /* 0x000fca0005000000 */
[----:B------:R-:W-:-:S04]  /*5b50*/  FADD.FTZ R91, R91, R72 ;  /* 0x000000485b5b7221 */ /* 0x000fc80000010000 */
[--C-:B------:R-:W-:Y:S01]  /*5b60*/  @P1 FADD.FTZ R99, R76, R91.reuse ;  /* 0x0000005b4c631221 */ /* 0x100fe20000010000 */
[----:B------:R-:W-:Y:S01]  /*5b70*/  @!P1 IMAD.MOV.U32 R99, RZ, RZ, R91 ;  /* 0x000000ffff639224 */ /* 0x000fe200078e005b */
[----:B------:R-:W-:Y:S02]  /*5b80*/  SEL R91, RZ, 0x1, P2 ;  /* 0x00000001ff5b7807 */ /* 0x000fe40001000000 */
[----:B------:R-:W-:Y:S02]  /*5b90*/  MOV R76, 0x2 ;  /* 0x00000002004c7802 */ /* 0x000fe40000000f00 */
        /* <DEDUP_REMOVED lines=10> */
.L_x_206:
        /* <DEDUP_REMOVED lines=13> */
.L_x_208:
[----:B------:R-:W-:Y:S05]  /*5d10*/  BSYNC.RECONVERGENT B3 ;  /* 0x0000000000037941 */ /* 0x000fea0003800200 */
.L_x_207:
        /* <DEDUP_REMOVED lines=42> */
.L_x_205:
[----:B------:R-:W-:Y:S05]  /*5fc0*/  BSYNC.RECONVERGENT B2 ;  /* 0x0000000000027941 */ /* 0x000fea0003800200 */
.L_x_204:
[----:B------:R-:W-:Y:S01]  /*5fd0*/  I2FP.F32.U32 R72, R73 ;  /* 0x0000004900487245 */ /* 0x000fe20000201000 */
[----:B------:R-:W-:Y:S01]  /*5fe0*/  BSSY.RECONVERGENT B2, `(.L_x_209) ;  /* 0x000004c000027945 */ /* 0x000fe20003800200 */
[----:B------:R-:W-:Y:S01]  /*5ff0*/  SHF.L.U32 R77, R94, 0x10, RZ ;  /* 0x000000105e4d7819 */ /* 0x000fe200000006ff */
[----:B------:R-:W-:Y:S01]  /*6000*/  IMAD.MOV.U32 R78, RZ, RZ, 0x2 ;  /* 0x00000002ff4e7424 */ /* 0x000fe200078e00ff */
[----:B------:R-:W-:Y:S01]  /*6010*/  ISETP.NE.AND P2, PT, R76, 0x1, PT ;  /* 0x000000014c00780c */ /* 0x000fe20003f45270 */
[----:B------:R-:W-:Y:S02]  /*6020*/  FFMA.FTZ R73, R72, R123, 1.1641532182693481445e-10 ;  /* 0x2f00000048497423 */ /* 0x000fe4000001007b */
[----:B------:R-:W-:-:S03]  /*6030*/  FMUL.FTZ R77, R77, R110 ;  /* 0x0000006e4d4d7220 */ /* 0x000fc60000410000 */
[----:B------:R-:W-:Y:S01]  /*6040*/  FSETP.GTU.FTZ.AND P3, PT, R73, R96, PT ;  /* 0x000000604900720b */ /* 0x000fe20003f7c000 */
[----:B------:R-:W-:-:S03]  /*6050*/  IMAD.MOV.U32 R73, RZ, RZ, R130 ;  /* 0x000000ffff497224 */ /* 0x000fc600078e0082 */
[----:B------:R-:W-:Y:S02]  /*6060*/  FSEL R94, R77, RZ, !P3 ;  /* 0x000000ff4d5e7208 */ /* 0x000fe40005800000 */
[----:B------:R-:W-:-:S04]  /*6070*/  PLOP3.LUT P3, PT, P3, PT, PT, 0x8, 0x80 ;  /* 0x000000000080781c */ /* 0x000fc80001f6e170 */
        /* <DEDUP_REMOVED lines=10> */
.L_x_211:
        /* <DEDUP_REMOVED lines=11> */
[----:B------:R-:W-:-:S05]  /*61d0*/  @P3 IADD3 R72, PT, PT, R87, RZ, RZ ;  /* 0x000000ff57483210 */ /* 0x000fca0007ffe0ff */
[----:B------:R-:W-:-:S07]  /*61e0*/  @!P2 IMAD.MOV.U32 R87, RZ, RZ, R72 ;  /* 0x000000ffff57a224 */ /* 0x000fce00078e0048 */
.L_x_213:
[----:B------:R-:W-:Y:S05]  /*61f0*/  BSYNC.RECONVERGENT B3 ;  /* 0x0000000000037941 */ /* 0x000fea0003800200 */
.L_x_212:
        /* <DEDUP_REMOVED lines=42> */
.L_x_210:
[----:B------:R-:W-:Y:S05]  /*64a0*/  BSYNC.RECONVERGENT B2 ;  /* 0x0000000000027941 */ /* 0x000fea0003800200 */
.L_x_209:
[----:B------:R-:W-:Y:S01]  /*64b0*/  I2FP.F32.U32 R72, R73 ;  /* 0x0000004900487245 */ /* 0x000fe20000201000 */
[----:B------:R-:W-:Y:S01]  /*64c0*/  BSSY.RECONVERGENT B2, `(.L_x_214) ;  /* 0x0000052000027945 */ /* 0x000fe20003800200 */
[----:B------:R-:W-:Y:S01]  /*64d0*/  PRMT R73, R65, 0x7632, R73 ;  /* 0x0000763241497816 */ /* 0x000fe20000000049 */
[----:B------:R-:W-:-:S03]  /*64e0*/  HFMA2 R76, -RZ, RZ, 0, 1.1920928955078125e-07 ;  /* 0x00000002ff4c7431 */ /* 0x000fc600000001ff */
[----:B------:R-:W-:Y:S01]  /*64f0*/  SHF.L.U32 R77, R73, 0x10, RZ ;  /* 0x00000010494d7819 */ /* 0x000fe200000006ff */
[----:B------:R-:W-:Y:S01]  /*6500*/  FFMA.FTZ R73, R72, R123, 1.1641532182693481445e-10 ;  /* 0x2f00000048497423 */ /* 0x000fe2000001007b */
[----:B------:R-:W-:-:S03]  /*6510*/  @P1 PRMT R72, R69, 0x7632, R72 ;  /* 0x0000763245481816 */ /* 0x000fc60000000048 */
[----:B------:R-:W-:Y:S01]  /*6520*/  FMUL.FTZ R77, R77, R110 ;  /* 0x0000006e4d4d7220 */ /* 0x000fe20000410000 */
[----:B------:R-:W-:Y:S01]  /*6530*/  FSETP.GTU.FTZ.AND P2, PT, R73, R96, PT ;  /* 0x000000604900720b */ /* 0x000fe20003f5c000 */
[----:B------:R-:W-:Y:S02]  /*6540*/  @P1 IMAD.U32 R103, R72, 0x10000, RZ ;  /* 0x0001000048671824 */ /* 0x000fe400078e00ff */
[----:B------:R-:W-:Y:S01]  /*6550*/  IMAD.MOV.U32 R73, RZ, RZ, R130 ;  /* 0x000000ffff497224 */ /* 0x000fe200078e0082 */
[----:B------:R-:W-:Y:S02]  /*6560*/  FSEL R77, R77, RZ, !P2 ;  /* 0x000000ff4d4d7208 */ /* 0x000fe40005000000 */
[----:B------:R-:W-:Y:S02]  /*6570*/  SEL R92, RZ, 0x1, P2 ;  /* 0x00000001ff5c7807 */ /* 0x000fe40001000000 */
[----:B------:R-:W-:Y:S01]  /*6580*/  ISETP.NE.AND P2, PT, R78, 0x1, PT ;  /* 0x000000014e00780c */ /* 0x000fe20003f45270 */
[----:B------:R-:W-:-:S04]  /*6590*/  FADD.FTZ R94, R94, R77 ;  /* 0x0000004d5e5e7221 */ /* 0x000fc80000010000 */
[----:B------:R-:W-:Y:S01]  /*65a0*/  @P1 FADD.FTZ R103, R94, R103 ;  /* 0x000000675e671221 */ /* 0x000fe20000010000 */
[----:B------:R-:W-:-:S05]  /*65b0*/  @!P1 IMAD.MOV.U32 R103, RZ, RZ, R94 ;  /* 0x000000ffff679224 */ /* 0x000fca00078e005e */
[----:B------:R-:W-:Y:S02]  /*65c0*/  F2FP.BF16.F32.PACK_AB R119, RZ, R103 ;  /* 0x00000067ff77723e */ /* 0x000fe400000010ff */
[----:B------:R-:W-:Y:S05]  /*65d0*/  @!P2 BRA `(.L_x_215) ;  /* 0x000000040000a947 */ /* 0x000fea0003800000 */
        /* <DEDUP_REMOVED lines=8> */
.L_x_216:
[----:B------:R-:W-:Y:S01]  /*6660*/  IADD3 R5, PT, PT, R5, 0x1, RZ ;  /* 0x0000000105057810 */ /* 0x000fe20007ffe0ff */
[----:B------:R-:W-:Y:S03]  /*6670*/  BSSY.RECONVERGENT B3, `(.L_x_217) ;  /* 0x000000c000037945 */ /* 0x000fe60003800200 */
[C---:B------:R-:W-:Y:S01]  /*6680*/  ISETP.NE.AND P2, PT, R5.reuse, RZ, PT ;  /* 0x000000ff0500720c */ /* 0x040fe20003f45270 */
[----:B------:R-:W-:-:S12]  /*6690*/  IMAD.WIDE.U32 R94, R5, -0x2daee0ad, RZ ;  /* 0xd2511f53055e7825 */ /* 0x000fd800078e00ff */
[----:B------:R-:W-:Y:S05]  /*66a0*/  @P2 BRA `(.L_x_218) ;  /* 0x0000000000202947 */ /* 0x000fea0003800000 */
[----:B------:R-:W-:-:S05]  /*66b0*/  VIADD R6, R6, 0x1 ;  /* 0x0000000106067836 */ /* 0x000fca0000000000 */
[----:B------:R-:W-:-:S13]  /*66c0*/  ISETP.NE.AND P2, PT, R6, RZ, PT ;  /* 0x000000ff0600720c */ /* 0x000fda0003f45270 */
[----:B------:R-:W-:Y:S01]  /*66d0*/  @!P2 VIADD R3, R3, 0x1 ;  /* 0x000000010303a836 */ /* 0x000fe20000000000 */
[----:B------:R-:W-:Y:S02]  /*66e0*/  @!P2 IADD3 R72, PT, PT, R87, 0x1, RZ ;  /* 0x000000015748a810 */ /* 0x000fe40007ffe0ff */
[----:B------:R-:W-:Y:S02]  /*66f0*/  @!P2 MOV R6, RZ ;  /* 0x000000ff0006a202 */ /* 0x000fe40000000f00 */
[----:B------:R-:W-:-:S13]  /*6700*/  ISETP.NE.AND P3, PT, R3, RZ, !P2 ;  /* 0x000000ff0300720c */ /* 0x000fda0005765270 */
[----:B------:R-:W-:-:S04]  /*6710*/  @P3 IMAD.MOV R72, RZ, RZ, R87 ;  /* 0x000000ffff483224 */ /* 0x000fc800078e0257 */
[----:B------:R-:W-:-:S07]  /*6720*/  @!P2 IMAD.MOV.U32 R87, RZ, RZ, R72 ;  /* 0x000000ffff57a224 */ /* 0x000fce00078e0048 */
.L_x_218:
[----:B------:R-:W-:Y:S05]  /*6730*/  BSYNC.RECONVERGENT B3 ;  /* 0x0000000000037941 */ /* 0x000fea0003800200 */
.L_x_217:
        /* <DEDUP_REMOVED lines=39> */
[----:B------:R-:W-:Y:S02]  /*69b0*/  HFMA2 R76, -RZ, RZ, 0, 0 ;  /* 0x00000000ff4c7431 */ /* 0x000fe400000001ff */
[----:B------:R-:W-:Y:S02]  /*69c0*/  IMAD.MOV.U32 R73, RZ, RZ, R112 ;  /* 0x000000ffff497224 */ /* 0x000fe400078e0070 */
[----:B------:R-:W-:-:S07]  /*69d0*/  IMAD.MOV.U32 R112, RZ, RZ, R72 ;  /* 0x000000ffff707224 */ /* 0x000fce00078e0048 */
.L_x_215:
[----:B------:R-:W-:Y:S05]  /*69e0*/  BSYNC.RECONVERGENT B2 ;  /* 0x0000000000027941 */ /* 0x000fea0003800200 */
.L_x_214:
[----:B------:R-:W-:Y:S01]  /*69f0*/  I2FP.F32.U32 R72, R73 ;  /* 0x0000004900487245 */ /* 0x000fe20000201000 */
[----:B------:R-:W-:Y:S01]  /*6a00*/  IMAD.U32 R77, R74, 0x10000, RZ ;  /* 0x000100004a4d7824 */ /* 0x000fe200078e00ff */
[----:B------:R-:W-:Y:S01]  /*6a10*/  ISETP.NE.AND P3, PT, R76, 0x1, PT ;  /* 0x000000014c00780c */ /* 0x000fe20003f65270 */
[----:B------:R-:W-:Y:S01]  /*6a20*/  BSSY.RECONVERGENT B2, `(.L_x_219) ;  /* 0x000004a000027945 */ /* 0x000fe20003800200 */
[----:B------:R-:W-:Y:S01]  /*6a30*/  PRMT R74, R74, 0x7632, R74 ;  /* 0x000076324a4a7816 */ /* 0x000fe2000000004a */
[----:B------:R-:W-:Y:S01]  /*6a40*/  FFMA.FTZ R73, R72, R123, 1.1641532182693481445e-10 ;  /* 0x2f00000048497423 */ /* 0x000fe2000001007b */
[----:B------:R-:W-:Y:S01]  /*6a50*/  FMUL.FTZ R77, R77, R110 ;  /* 0x0000006e4d4d7220 */ /* 0x000fe20000410000 */
[----:B------:R-:W-:-:S03]  /*6a60*/  IMAD.MOV.U32 R78, RZ, RZ, 0x2 ;  /* 0x00000002ff4e7424 */ /* 0x000fc600078e00ff */
[----:B------:R-:W-:Y:S02]  /*6a70*/  FSETP.GTU.FTZ.AND P2, PT, R73, R96, PT ;  /* 0x000000604900720b */ /* 0x000fe40003f5c000 */
[----:B------:R-:W-:Y:S02]  /*6a80*/  MOV R73, R130 ;  /* 0x0000008200497202 */ /* 0x000fe40000000f00 */
[----:B------:R-:W-:Y:S02]  /*6a90*/  FSEL R93, R77, RZ, !P2 ;  /* 0x000000ff4d5d7208 */ /* 0x000fe40005000000 */
[----:B------:R-:W-:Y:S01]  /*6aa0*/  PLOP3.LUT P2, PT, P2, PT, PT, 0x8, 0x80 ;  /* 0x000000000080781c */ /* 0x000fe2000174e170 */
[----:B------:R-:W-:-:S12]  /*6ab0*/  @!P3 BRA `(.L_x_220) ;  /* 0x000000040000b947 */ /* 0x000fd80003800000 */
        /* <DEDUP_REMOVED lines=8> */
.L_x_221:
        /* <DEDUP_REMOVED lines=13> */
.L_x_223:
[----:B------:R-:W-:Y:S05]  /*6c10*/  BSYNC.RECONVERGENT B3 ;  /* 0x0000000000037941 */ /* 0x000fea0003800200 */
.L_x_222:
        /* <DEDUP_REMOVED lines=42> */
.L_x_220:
[----:B------:R-:W-:Y:S05]  /*6ec0*/  BSYNC.RECONVERGENT B2 ;  /* 0x0000000000027941 */ /* 0x000fea0003800200 */
.L_x_219:
[----:B------:R-:W-:Y:S01]  /*6ed0*/  I2FP.F32.U32 R72, R73 ;  /* 0x0000004900487245 */ /* 0x000fe20000201000 */
[----:B------:R-:W-:Y:S01]  /*6ee0*/  @P1 IMAD.U32 R102, R70, 0x10000, RZ ;  /* 0x0001000046661824 */ /* 0x000fe200078e00ff */
[----:B------:R-:W-:Y:S01]  /*6ef0*/  SHF.L.U32 R77, R66, 0x10, RZ ;  /* 0x00000010424d7819 */ /* 0x000fe200000006ff */
[----:B------:R-:W-:Y:S01]  /*6f00*/  BSSY.RECONVERGENT B2, `(.L_x_224) ;  /* 0x000004f000027945 */ /* 0x000fe20003800200 */
[----:B------:R-:W-:Y:S02]  /*6f10*/  HFMA2 R79, -RZ, RZ, 0, 1.1920928955078125e-07 ;  /* 0x00000002ff4f7431 */ /* 0x000fe400000001ff */
[----:B------:R-:W-:Y:S01]  /*6f20*/  FFMA.FTZ R73, R72, R123, 1.1641532182693481445e-10 ;  /* 0x2f00000048497423 */ /* 0x000fe2000001007b */
[----:B------:R-:W-:-:S04]  /*6f30*/  FMUL.FTZ R77, R77, R110 ;  /* 0x0000006e4d4d7220 */ /* 0x000fc80000410000 */
[----:B------:R-:W-:Y:S01]  /*6f40*/  FSETP.GTU.FTZ.AND P3, PT, R73, R96, PT ;  /* 0x000000604900720b */ /* 0x000fe20003f7c000 */
[----:B------:R-:W-:-:S03]  /*6f50*/  IMAD.MOV.U32 R73, RZ, RZ, R130 ;  /* 0x000000ffff497224 */ /* 0x000fc600078e0082 */
[----:B------:R-:W-:Y:S02]  /*6f60*/  FSEL R76, R77, RZ, !P3 ;  /* 0x000000ff4d4c7208 */ /* 0x000fe40005800000 */
[----:B------:R-:W-:Y:S02]  /*6f70*/  SEL R72, RZ, 0x1, P3 ;  /* 0x00000001ff487807 */ /* 0x000fe40001800000 */
[----:B------:R-:W-:Y:S01]  /*6f80*/  ISETP.NE.AND P3, PT, R78, 0x1, PT ;  /* 0x000000014e00780c */ /* 0x000fe20003f65270 */
[----:B------:R-:W-:-:S04]  /*6f90*/  FADD.FTZ R93, R93, R76 ;  /* 0x0000004c5d5d7221 */ /* 0x000fc80000010000 */
[--C-:B------:R-:W-:Y:S01]  /*6fa0*/  @P1 FADD.FTZ R102, R102, R93.reuse ;  /* 0x0000005d66661221 */ /* 0x100fe20000010000 */
[--C-:B------:R-:W-:Y:S01]  /*6fb0*/  @!P1 IMAD.MOV.U32 R102, RZ, RZ, R93.reuse ;  /* 0x000000ffff669224 */ /* 0x100fe200078e005d */
[----:B------:R-:W-:-:S04]  /*6fc0*/  PRMT R93, R72, 0x7610, R93 ;  /* 0x00007610485d7816 */ /* 0x000fc8000000005d */
        /* <DEDUP_REMOVED lines=10> */
.L_x_226:
        /* <DEDUP_REMOVED lines=8> */
[----:B------:R-:W-:Y:S01]  /*70f0*/  @!P3 IADD3 R72, PT, PT, R87, 0x1, RZ ;  /* 0x000000015748b810 */ /* 0x000fe20007ffe0ff */
[----:B------:R-:W-:-:S03]  /*7100*/  @!P3 IMAD.MOV.U32 R6, RZ, RZ, RZ ;  /* 0x000000ffff06b224 */ /* 0x000fc600078e00ff */
[----:B------:R-:W-:-:S13]  /*7110*/  ISETP.NE.AND P4, PT, R3, RZ, !P3 ;  /* 0x000000ff0300720c */ /* 0x000fda0005f85270 */
[----:B------:R-:W-:-:S05]  /*7120*/  @P4 IMAD.MOV R72, RZ, RZ, R87 ;  /* 0x000000ffff484224 */ /* 0x000fca00078e0257 */
[----:B------:R-:W-:-:S07]  /*7130*/  @!P3 MOV R87, R72 ;  /* 0x000000480057b202 */ /* 0x000fce0000000f00 */
.L_x_228:
[----:B------:R-:W-:Y:S05]  /*7140*/  BSYNC.RECONVERGENT B3 ;  /* 0x0000000000037941 */ /* 0x000fea0003800200 */
.L_x_227:
        /* <DEDUP_REMOVED lines=42> */
.L_x_225:
[----:B------:R-:W-:Y:S05]  /*73f0*/  BSYNC.RECONVERGENT B2 ;  /* 0x0000000000027941 */ /* 0x000fea0003800200 */
.L_x_224:
[----:B------:R-:W-:Y:S01]  /*7400*/  I2FP.F32.U32 R72, R73 ;  /* 0x0000004900487245 */ /* 0x000fe20000201000 */
[----:B------:R-:W-:Y:S01]  /*7410*/  IMAD.U32 R77, R74, 0x10000, RZ ;  /* 0x000100004a4d7824 */ /* 0x000fe200078e00ff */
[----:B------:R-:W-:Y:S01]  /*7420*/  ISETP.NE.AND P4, PT, R79, 0x1, PT ;  /* 0x000000014f00780c */ /* 0x000fe20003f85270 */
[----:B------:R-:W-:Y:S01]  /*7430*/  BSSY.RECONVERGENT B2, `(.L_x_229) ;  /* 0x0000049000027945 */ /* 0x000fe20003800200 */
[----:B------:R-:W-:Y:S02]  /*7440*/  IMAD.MOV.U32 R78, RZ, RZ, 0x2 ;  /* 0x00000002ff4e7424 */ /* 0x000fe400078e00ff */
[----:B------:R-:W-:Y:S01]  /*7450*/  FFMA.FTZ R73, R72, R123, 1.1641532182693481445e-10 ;  /* 0x2f00000048497423 */ /* 0x000fe2000001007b */
[----:B------:R-:W-:Y:S01]  /*7460*/  FMUL.FTZ R74, R77, R110 ;  /* 0x0000006e4d4a7220 */ /* 0x000fe20000410000 */
[----:B------:R-:W-:-:S03]  /*7470*/  MOV R76, R130 ;  /* 0x00000082004c7202 */ /* 0x000fc60000000f00 */
[----:B------:R-:W-:-:S04]  /*7480*/  FSETP.GTU.FTZ.AND P3, PT, R73, R96, PT ;  /* 0x000000604900720b */ /* 0x000fc80003f7c000 */
        /* <DEDUP_REMOVED lines=11> */
.L_x_231:
        /* <DEDUP_REMOVED lines=13> */
.L_x_233:
[----:B------:R-:W-:Y:S05]  /*7610*/  BSYNC.RECONVERGENT B3 ;  /* 0x0000000000037941 */ /* 0x000fea0003800200 */
.L_x_232:
        /* <DEDUP_REMOVED lines=42> */
.L_x_230:
[----:B------:R-:W-:Y:S05]  /*78c0*/  BSYNC.RECONVERGENT B2 ;  /* 0x0000000000027941 */ /* 0x000fea0003800200 */
.L_x_229:
        /* <DEDUP_REMOVED lines=9> */
[----:B------:R-:W-:-:S03]  /*7960*/  @P1 IMAD.U32 R73, R72, 0x10000, RZ ;  /* 0x0001000048491824 */ /* 0x000fc600078e00ff */
[----:B------:R-:W-:Y:S02]  /*7970*/  FSEL R77, R77, RZ, !P4 ;  /* 0x000000ff4d4d7208 */ /* 0x000fe40006000000 */
[----:B------:R-:W-:Y:S02]  /*7980*/  SEL R94, RZ, 0x1, P4 ;  /* 0x00000001ff5e7807 */ /* 0x000fe40002000000 */
[----:B------:R-:W-:Y:S01]  /*7990*/  ISETP.NE.AND P4, PT, R78, 0x1, PT ;  /* 0x000000014e00780c */ /* 0x000fe20003f85270 */
[----:B------:R-:W-:-:S04]  /*79a0*/  FADD.FTZ R74, R74, R77 ;  /* 0x0000004d4a4a7221 */ /* 0x000fc80000010000 */
[----:B------:R-:W-:Y:S01]  /*79b0*/  @P1 FADD.FTZ R106, R74, R73 ;  /* 0x000000494a6a1221 */ /* 0x000fe20000010000 */
[----:B------:R-:W-:Y:S02]  /*79c0*/  @!P1 IMAD.MOV.U32 R106, RZ, RZ, R74 ;  /* 0x000000ffff6a9224 */ /* 0x000fe400078e004a */
[----:B------:R-:W-:-:S03]  /*79d0*/  IMAD.MOV.U32 R73, RZ, RZ, R130 ;  /* 0x000000ffff497224 */ /* 0x000fc600078e0082 */
        /* <DEDUP_REMOVED lines=10> */
.L_x_236:
        /* <DEDUP_REMOVED lines=13> */
.L_x_238:
[----:B------:R-:W-:Y:S05]  /*7b50*/  BSYNC.RECONVERGENT B3 ;  /* 0x0000000000037941 */ /* 0x000fea0003800200 */
.L_x_237:
        /* <DEDUP_REMOVED lines=42> */
.L_x_235:
[----:B------:R-:W-:Y:S05]  /*7e00*/  BSYNC.RECONVERGENT B2 ;  /* 0x0000000000027941 */ /* 0x000fea0003800200 */
.L_x_234:
[----:B------:R-:W-:Y:S01]  /*7e10*/  I2FP.F32.U32 R72, R73 ;  /* 0x0000004900487245 */ /* 0x000fe20000201000 */
[C---:B------:R-:W-:Y:S01]  /*7e20*/  IMAD.U32 R77, R75.reuse, 0x10000, RZ ;  /* 0x000100004b4d7824 */ /* 0x040fe200078e00ff */
[----:B------:R-:W-:Y:S01]  /*7e30*/  ISETP.NE.AND P5, PT, R76, 0x1, PT ;  /* 0x000000014c00780c */ /* 0x000fe20003fa5270 */
[----:B------:R-:W-:Y:S01]  /*7e40*/  BSSY.RECONVERGENT B2, `(.L_x_239) ;  /* 0x000004a000027945 */ /* 0x000fe20003800200 */
[----:B------:R-:W-:Y:S01]  /*7e50*/  PRMT R126, R75, 0x7632, R126 ;  /* 0x000076324b7e7816 */ /* 0x000fe2000000007e */
[----:B------:R-:W-:Y:S01]  /*7e60*/  FFMA.FTZ R73, R72, R123, 1.1641532182693481445e-10 ;  /* 0x2f00000048497423 */ /* 0x000fe2000001007b */
[----:B------:R-:W-:Y:S01]  /*7e70*/  FMUL.FTZ R77, R77, R110 ;  /* 0x0000006e4d4d7220 */ /* 0x000fe20000410000 */
[----:B------:R-:W-:Y:S01]  /*7e80*/  IMAD.MOV.U32 R78, RZ, RZ, 0x2 ;  /* 0x00000002ff4e7424 */ /* 0x000fe200078e00ff */
[----:B------:R-:W-:Y:S02]  /*7e90*/  MOV R74, R130 ;  /* 0x00000082004a7202 */ /* 0x000fe40000000f00 */
        /* <DEDUP_REMOVED lines=12> */
.L_x_241:
        /* <DEDUP_REMOVED lines=13> */
.L_x_243:
[----:B------:R-:W-:Y:S05]  /*8030*/  BSYNC.RECONVERGENT B3 ;  /* 0x0000000000037941 */ /* 0x000fea0003800200 */
.L_x_242:
        /* <DEDUP_REMOVED lines=42> */
.L_x_240:
[----:B------:R-:W-:Y:S05]  /*82e0*/  BSYNC.RECONVERGENT B2 ;  /* 0x0000000000027941 */ /* 0x000fea0003800200 */
.L_x_239:
[----:B------:R-:W-:Y:S01]  /*82f0*/  I2FP.F32.U32 R72, R74 ;  /* 0x0000004a00487245 */ /* 0x000fe20000201000 */
[----:B------:R-:W-:Y:S01]  /*8300*/  @P1 IMAD.U32 R76, R71, 0x10000, RZ ;  /* 0x00010000474c1824 */ /* 0x000fe200078e00ff */
[----:B------:R-:W-:Y:S01]  /*8310*/  SHF.L.U32 R75, R67, 0x10, RZ ;  /* 0x00000010434b7819 */ /* 0x000fe200000006ff */
[----:B------:R-:W-:Y:S02]  /*8320*/  BSSY.RECONVERGENT B2, `(.L_x_244) ;  /* 0x000004f000027945 */ /* 0x000fe40003800200 */
[----:B------:R-:W-:Y:S02]  /*8330*/  FFMA.FTZ R73, R72, R123, 1.1641532182693481445e-10 ;  /* 0x2f00000048497423 */ /* 0x000fe4000001007b */
[----:B------:R-:W-:-:S03]  /*8340*/  FMUL.FTZ R75, R75, R110 ;  /* 0x0000006e4b4b7220 */ /* 0x000fc60000410000 */
[----:B------:R-:W-:Y:S01]  /*8350*/  FSETP.GTU.FTZ.AND P5, PT, R73, R96, PT ;  /* 0x000000604900720b */ /* 0x000fe20003fbc000 */
[----:B------:R-:W-:-:S03]  /*8360*/  IMAD.MOV.U32 R73, RZ, RZ, R130 ;  /* 0x000000ffff497224 */ /* 0x000fc600078e0082 */
[----:B------:R-:W-:Y:S02]  /*8370*/  FSEL R74, R75, RZ, !P5 ;  /* 0x000000ff4b4a7208 */ /* 0x000fe40006800000 */
[----:B------:R-:W-:Y:S02]  /*8380*/  SEL R72, RZ, 0x1, P5 ;  /* 0x00000001ff487807 */ /* 0x000fe40002800000 */
[----:B------:R-:W-:Y:S01]  /*8390*/  ISETP.NE.AND P5, PT, R78, 0x1, PT ;  /* 0x000000014e00780c */ /* 0x000fe20003fa5270 */
[----:B------:R-:W-:-:S04]  /*83a0*/  FADD.FTZ R95, R95, R74 ;  /* 0x0000004a5f5f7221 */ /* 0x000fc80000010000 */
[--C-:B------:R-:W-:Y:S01]  /*83b0*/  @P1 FADD.FTZ R107, R76, R95.reuse ;  /* 0x0000005f4c6b1221 */ /* 0x100fe20000010000 */
[--C-:B------:R-:W-:Y:S02]  /*83c0*/  @!P1 IMAD.MOV.U32 R107, RZ, RZ, R95.reuse ;  /* 0x000000ffff6b9224 */ /* 0x100fe400078e005f */
[----:B------:R-:W-:Y:S01]  /*83d0*/  HFMA2 R76, -RZ, RZ, 0, 1.1920928955078125e-07 ;  /* 0x00000002ff4c7431 */ /* 0x000fe200000001ff */
[----:B------:R-:W-:Y:S02]  /*83e0*/  PRMT R95, R72, 0x7610, R95 ;  /* 0x00007610485f7816 */ /* 0x000fe4000000005f */
        /* <DEDUP_REMOVED lines=10> */
.L_x_246:
        /* <DEDUP_REMOVED lines=13> */
.L_x_248:
[----:B------:R-:W-:Y:S05]  /*8560*/  BSYNC.RECONVERGENT B3 ;  /* 0x0000000000037941 */ /* 0x000fea0003800200 */
.L_x_247:
        /* <DEDUP_REMOVED lines=42> */
.L_x_245:
[----:B------:R-:W-:Y:S05]  /*8810*/  BSYNC.RECONVERGENT B2 ;  /* 0x0000000000027941 */ /* 0x000fea0003800200 */
.L_x_244:
        /* <DEDUP_REMOVED lines=20> */
.L_x_251:
[----:B------:R-:W-:Y:S01]  /*8960*/  VIADD R5, R5, 0x1 ;  /* 0x0000000105057836 */ /* 0x000fe20000000000 */
[----:B------:R-:W-:Y:S03]  /*8970*/  BSSY.RECONVERGENT B3, `(.L_x_252) ;  /* 0x000000e000037945 */ /* 0x000fe60003800200 */
[C---:B------:R-:W-:Y:S01]  /*8980*/  IMAD.WIDE.U32 R78, R5.reuse, -0x2daee0ad, RZ ;  /* 0xd2511f53054e7825 */ /* 0x040fe200078e00ff */
[----:B------:R-:W-:-:S13]  /*8990*/  ISETP.NE.AND P6, PT, R5, RZ, PT ;  /* 0x000000ff0500720c */ /* 0x000fda0003fc5270 */
[----:B------:R-:W-:Y:S05]  /*89a0*/  @P6 BRA `(.L_x_253) ;  /* 0x0000000000286947 */ /* 0x000fea0003800000 */
[----:B------:R-:W-:Y:S02]  /*89b0*/  IADD3 R6, PT, PT, R6, 0x1, RZ ;  /* 0x0000000106067810 */ /* 0x000fe40007ffe0ff */
[----:B------:R-:W-:Y:S02]  /*89c0*/  P2R R72, PR, RZ, 0x1 ;  /* 0x00000001ff487803 */ /* 0x000fe40000000000 */
[----:B------:R-:W-:-:S13]  /*89d0*/  ISETP.NE.AND P6, PT, R6, RZ, PT ;  /* 0x000000ff0600720c */ /* 0x000fda0003fc5270 */
[----:B------:R-:W-:Y:S02]  /*89e0*/  @!P6 VIADD R3, R3, 0x1 ;  /* 0x000000010303e836 */ /* 0x000fe40000000000 */
[----:B------:R-:W-:Y:S02]  /*89f0*/  @!P6 VIADD R73, R87, 0x1 ;  /* 0x000000015749e836 */ /* 0x000fe40000000000 */
[----:B------:R-:W-:Y:S01]  /*8a00*/  @!P6 IMAD.MOV.U32 R6, RZ, RZ, RZ ;  /* 0x000000ffff06e224 */ /* 0x000fe200078e00ff */
[----:B------:R-:W-:-:S13]  /*8a10*/  ISETP.NE.AND P0, PT, R3, RZ, !P6 ;  /* 0x000000ff0300720c */ /* 0x000fda0007705270 */
[----:B------:R-:W-:Y:S02]  /*8a20*/  @P0 IADD3 R73, PT, PT, R87, RZ, RZ ;  /* 0x000000ff57490210 */ /* 0x000fe40007ffe0ff */
[----:B------:R-:W-:-:S03]  /*8a30*/  ISETP.NE.AND P0, PT, R72, RZ, PT ;  /* 0x000000ff4800720c */ /* 0x000fc60003f05270 */
[----:B------:R-:W-:-:S10]  /*8a40*/  @!P6 IMAD.MOV.U32 R87, RZ, RZ, R73 ;  /* 0x000000ffff57e224 */ /* 0x000fd400078e0049 */
.L_x_253:
[----:B------:R-:W-:Y:S05]  /*8a50*/  BSYNC.RECONVERGENT B3 ;  /* 0x0000000000037941 */ /* 0x000fea0003800200 */
.L_x_252:
        /* <DEDUP_REMOVED lines=42> */
.L_x_250:
[----:B------:R-:W-:Y:S05]  /*8d00*/  BSYNC.RECONVERGENT B2 ;  /* 0x0000000000027941 */ /* 0x000fea0003800200 */
.L_x_249:
[----:B------:R-:W-:Y:S02]  /*8d10*/  I2FP.F32.U32 R72, R74 ;  /* 0x0000004a00487245 */ /* 0x000fe40000201000 */
[----:B------:R-:W-:Y:S02]  /*8d20*/  PRMT R73, R67, 0x7632, R73 ;  /* 0x0000763243497816 */ /* 0x000fe40000000049 */
[----:B------:R-:W-:Y:S01]  /*8d30*/  PRMT R74, R124, 0x5410, R125 ;  /* 0x000054107c4a7816 */ /* 0x000fe2000000007d */
[----:B------:R-:W-:Y:S01]  /*8d40*/  FFMA.FTZ R123, R72, R123, 1.1641532182693481445e-10 ;  /* 0x2f000000487b7423 */ /* 0x000fe2000001007b */
[----:B------:R-:W-:Y:S02]  /*8d50*/  SHF.L.U32 R73, R73, 0x10, RZ ;  /* 0x0000001049497819 */ /* 0x000fe400000006ff */
[----:B------:R-:W-:Y:S02]  /*8d60*/  @P1 PRMT R72, R71, 0x7632, R72 ;  /* 0x0000763247481816 */ /* 0x000fe40000000048 */
[----:B------:R-:W-:Y:S01]  /*8d70*/  FSETP.GTU.FTZ.AND P6, PT, R123, R96, PT ;  /* 0x000000607b00720b */ /* 0x000fe20003fdc000 */
[----:B------:R-:W-:-:S03]  /*8d80*/  FMUL.FTZ R73, R73, R110 ;  /* 0x0000006e49497220 */ /* 0x000fc60000410000 */
[----:B------:R-:W-:Y:S02]  /*8d90*/  SEL R96, RZ, 0x1, P6 ;  /* 0x00000001ff607807 */ /* 0x000fe40003000000 */
[----:B------:R-:W-:Y:S01]  /*8da0*/  FSEL R75, R73, RZ, !P6 ;  /* 0x000000ff494b7208 */ /* 0x000fe20007000000 */
[----:B------:R-:W-:Y:S01]  /*8db0*/  @P1 IMAD.U32 R73, R72, 0x10000, RZ ;  /* 0x0001000048491824 */ /* 0x000fe200078e00ff */
[----:B------:R-:W-:-:S03]  /*8dc0*/  PRMT R72, R117, 0x5410, R118 ;  /* 0x0000541075487816 */ /* 0x000fc60000000076 */
[----:B------:R-:W-:-:S04]  /*8dd0*/  FADD.FTZ R126, R126, R75 ;  /* 0x0000004b7e7e7221 */ /* 0x000fc80000010000 */
[----:B------:R-:W-:Y:S01]  /*8de0*/  @P1 FADD.FTZ R110, R126, R73 ;  /* 0x000000497e6e1221 */ /* 0x000fe20000010000 */
[----:B------:R-:W-:Y:S01]  /*8df0*/  @!P1 IMAD.MOV.U32 R110, RZ, RZ, R126 ;  /* 0x000000ffff6e9224 */ /* 0x000fe200078e007e */
[----:B------:R-:W-:-:S04]  /*8e00*/  PRMT R73, R120, 0x5410, R119 ;  /* 0x0000541078497816 */ /* 0x000fc80000000077 */
[----:B------:R-:W-:-:S04]  /*8e10*/  F2FP.BF16.F32.PACK_AB R75, RZ, R110 ;  /* 0x0000006eff4b723e */ /* 0x000fc800000010ff */
[----:B------:R-:W-:-:S07]  /*8e20*/  PRMT R75, R122, 0x5410, R75 ;  /* 0x000054107a4b7816 */ /* 0x000fce000000004b */
.L_x_173:
[----:B------:R-:W0:Y:S01]  /*8e30*/  LDC.64 R78, c[0x0][0x3a8] ;  /* 0x0000ea00ff4e7b82 */ /* 0x000e220000000a00 */
[----:B------:R-:W-:Y:S02]  /*8e40*/  SEL R119, RZ, 0x1000000, !P5 ;  /* 0x01000000ff777807 */ /* 0x000fe40006800000 */
[----:B------:R-:W-:Y:S02]  /*8e50*/  SEL R118, RZ, 0x10000, !P4 ;  /* 0x00010000ff767807 */ /* 0x000fe40006000000 */
[----:B------:R-:W-:Y:S02]  /*8e60*/  ISETP.NE.AND P6, PT, R113, RZ, PT ;  /* 0x000000ff7100720c */ /* 0x000fe40003fc5270 */
[----:B------:R-:W-:Y:S01]  /*8e70*/  ISETP.NE.AND P5, PT, R115, RZ, PT ;  /* 0x000000ff7300720c */ /* 0x000fe20003fa5270 */
[----:B------:R-:W1:Y:S01]  /*8e80*/  LDC.64 R76, c[0x0][0x3b0] ;  /* 0x0000ec00ff4c7b82 */ /* 0x000e620000000a00 */
[----:B------:R-:W-:Y:S02]  /*8e90*/  ISETP.NE.AND P4, PT, R116, RZ, PT ;  /* 0x000000ff7400720c */ /* 0x000fe40003f85270 */
[----:B------:R-:W-:-:S02]  /*8ea0*/  ISETP.NE.AND P1, PT, R114, RZ, PT ;  /* 0x000000ff7200720c */ /* 0x000fc40003f25270 */
[----:B------:R-:W-:Y:S02]  /*8eb0*/  SEL R115, RZ, 0x1000000, !P4 ;  /* 0x01000000ff737807 */ /* 0x000fe40006000000 */
[----:B------:R-:W-:Y:S02]  /*8ec0*/  SEL R114, RZ, 0x10000, !P5 ;  /* 0x00010000ff727807 */ /* 0x000fe40006800000 */
[----:B------:R-:W-:Y:S02]  /*8ed0*/  SEL R113, RZ, 0x100, !P6 ;  /* 0x00000100ff717807 */ /* 0x000fe40007000000 */
[----:B------:R-:W-:Y:S02]  /*8ee0*/  SEL R117, RZ, 0x100, !P3 ;  /* 0x00000100ff757807 */ /* 0x000fe40005800000 */
[----:B------:R-:W-:Y:S02]  /*8ef0*/  LOP3.LUT R113, R113, R115, R114, 0xfe, !PT ;  /* 0x0000007371717212 */ /* 0x000fe400078efe72 */
[----:B------:R-:W-:Y:S01]  /*8f00*/  LOP3.LUT R117, R117, R119, R118, 0xfe, !PT ;  /* 0x0000007775757212 */ /* 0x000fe200078efe76 */
[----:B0-----:R-:W-:Y:S01]  /*8f10*/  IMAD.WIDE.U32 R78, R111, 0x10, R78 ;  /* 0x000000106f4e7825 */ /* 0x001fe200078e004e */
[----:B------:R-:W-:-:S02]  /*8f20*/  SEL R116, RZ, 0x1, !P2 ;  /* 0x00000001ff747807 */ /* 0x000fc40005000000 */
[----:B------:R-:W-:Y:S02]  /*8f30*/  SEL R114, RZ, 0x1, !P1 ;  /* 0x00000001ff727807 */ /* 0x000fe40004800000 */
[----:B------:R-:W-:Y:S01]  /*8f40*/  LOP3.LUT R115, R117, R116, RZ, 0xfc, !PT ;  /* 0x0000007475737212 */ /* 0x000fe200078efcff */
[----:B------:R0:W-:Y:S01]  /*8f50*/  STG.E.128 desc[UR8][R78.64], R72 ;  /* 0x000000484e007986 */ /* 0x0001e2000c101d08 */
[----:B------:R-:W-:Y:S01]  /*8f60*/  LOP3.LUT R114, R113, R114, RZ, 0xfc, !PT ;  /* 0x0000007271727212 */ /* 0x000fe200078efcff */
[----:B-1----:R-:W-:-:S05]  /*8f70*/  IMAD.WIDE.U32 R76, R111, 0x8, R76 ;  /* 0x000000086f4c7825 */ /* 0x002fca00078e004c */
[----:B------:R0:W-:Y:S01]  /*8f80*/  STG.E.64 desc[UR8][R76.64], R114 ;  /* 0x000000724c007986 */ /* 0x0001e2000c101b08 */
[----:B------:R-:W-:Y:S05]  /*8f90*/  @!P0 BRA `(.L_x_254) ;  /* 0x0000000000508947 */ /* 0x000fea0003800000 */
[----:B0-----:R-:W-:Y:S01]  /*8fa0*/  SHF.L.U32 R75, R95, 0x10, RZ ;  /* 0x000000105f4b7819 */ /* 0x001fe200000006ff */
[----:B------:R-:W0:Y:S01]  /*8fb0*/  LDC.64 R72, c[0x0][0x3b8] ;  /* 0x0000ee00ff487b82 */ /* 0x000e220000000a00 */
[----:B------:R-:W-:Y:S02]  /*8fc0*/  LOP3.LUT R74, R96, 0xffff, RZ, 0xc0, !PT ;  /* 0x0000ffff604a7812 */ /* 0x000fe400078ec0ff */
[----:B------:R-:W-:Y:S02]  /*8fd0*/  LOP3.LUT R77, R75, 0xff0000, RZ, 0xc0, !PT ;  /* 0x00ff00004b4d7812 */ /* 0x000fe400078ec0ff */
[----:B------:R-:W-:Y:S02]  /*8fe0*/  PRMT R75, R94, 0x7104, RZ ;  /* 0x000071045e4b7816 */ /* 0x000fe400000000ff */
[----:B------:R-:W-:Y:S02]  /*8ff0*/  PRMT R114, R77, 0x4210, R74 ;  /* 0x000042104d727816 */ /* 0x000fe4000000004a */
[----:B------:R-:W-:-:S02]  /*9000*/  LOP3.LUT R78, R92, 0xff, RZ, 0xc0, !PT ;  /* 0x000000ff5c4e7812 */ /* 0x000fc400078ec0ff */
[----:B------:R-:W-:Y:S02]  /*9010*/  LOP3.LUT R76, R91, 0xff, RZ, 0xc0, !PT ;  /* 0x000000ff5b4c7812 */ /* 0x000fe400078ec0ff */
[----:B------:R-:W-:Y:S01]  /*9020*/  LOP3.LUT R74, R90, 0xff, RZ, 0xc0, !PT ;  /* 0x000000ff5a4a7812 */ /* 0x000fe200078ec0ff */
[----:B------:R-:W-:Y:S01]  /*9030*/  IMAD.WIDE.U32 R78, R78, 0x1000000, RZ ;  /* 0x010000004e4e7825 */ /* 0x000fe200078e00ff */
[----:B------:R-:W-:-:S03]  /*9040*/  LOP3.LUT R114, R114, 0xff00, R75, 0xf8, !PT ;  /* 0x0000ff0072727812 */ /* 0x000fc600078ef84b */
[----:B------:R-:W-:Y:S01]  /*9050*/  IMAD.WIDE.U32 R76, R76, 0x10000, RZ ;  /* 0x000100004c4c7825 */ /* 0x000fe200078e00ff */
[----:B------:R-:W-:-:S03]  /*9060*/  LOP3.LUT R113, R114, 0xff, R93, 0xf8, !PT ;  /* 0x000000ff72717812 */ /* 0x000fc600078ef85d */
[----:B------:R-:W-:Y:S01]  /*9070*/  IMAD.WIDE.U32 R74, R74, 0x100, RZ ;  /* 0x000001004a4a7825 */ /* 0x000fe200078e00ff */
[----:B------:R-:W-:-:S03]  /*9080*/  LOP3.LUT R77, R77, R113, R79, 0xfe, !PT ;  /* 0x000000714d4d7212 */ /* 0x000fc600078efe4f */
[----:B0-----:R-:W-:Y:S01]  /*9090*/  IMAD.WIDE.U32 R72, R111, 0x8, R72 ;  /* 0x000000086f487825 */ /* 0x001fe200078e0048 */
[----:B------:R-:W-:Y:S02]  /*90a0*/  LOP3.LUT R74, R74, R78, R76, 0xfe, !PT ;  /* 0x0000004e4a4a7212 */ /* 0x000fe400078efe4c */
[----:B------:R-:W-:Y:S02]  /*90b0*/  LOP3.LUT R75, R77, R75, RZ, 0xfc, !PT ;  /* 0x0000004b4d4b7212 */ /* 0x000fe400078efcff */
[----:B------:R-:W-:-:S05]  /*90c0*/  LOP3.LUT R74, R74, 0xff, R89, 0xf8, !PT ;  /* 0x000000ff4a4a7812 */ /* 0x000fca00078ef859 */
[----:B------:R1:W-:Y:S02]  /*90d0*/  STG.E.64 desc[UR8][R72.64], R74 ;  /* 0x0000004a48007986 */ /* 0x0003e4000c101b08 */
.L_x_254:
[----:B------:R-:W-:Y:S02]  /*90e0*/  IMAD.MOV.U32 R122, RZ, RZ, R112 ;  /* 0x000000ffff7a7224 */ /* 0x000fe400078e0070 */
[----:B------:R-:W-:-:S07]  /*90f0*/  VIADD R112, R111, 0x20 ;  /* 0x000000206f707836 */ /* 0x000fce0000000000 */
.L_x_131:
[----:B------:R-:W-:Y:S05]  /*9100*/  BSYNC.RECONVERGENT B1 ;  /* 0x0000000000017941 */ /* 0x000fea0003800200 */
.L_x_130:
[----:B------:R-:W-:Y:S01]  /*9110*/  ISETP.GE.U32.AND P0, PT, R2, 0x40, PT ;  /* 0x000000400200780c */ /* 0x000fe20003f06070 */
[----:B------:R-:W-:-:S12]  /*9120*/  BSSY.RECONVERGENT B1, `(.L_x_255) ;  /* 0x00007ee000017945 */ /* 0x000fd80003800200 */
[----:B------:R-:W-:Y:S05]  /*9130*/  @!P0 BRA `(.L_x_256) ;  /* 0x0000007c00b08947 */ /* 0x000fea0003800000 */
[----:B------:R-:W-:Y:S01]  /*9140*/  ISETP.NE.U32.AND P1, PT, RZ, UR10, PT ;  /* 0x0000000aff007c0c */ /* 0x000fe2000bf25070 */
[----:B01----:R-:W0:Y:S01]  /*9150*/  LDC.64 R72, c[0x0][0x390] ;  /* 0x0000e400ff487b82 */ /* 0x003e220000000a00 */
        /* <DEDUP_REMOVED lines=11> */
[----:B------:R-:W-:Y:S05]  /*9210*/  @!P1 BRA `(.L_x_257) ;  /* 0x0000005000649947 */ /* 0x000fea0003800000 */
[----:B------:R-:W-:Y:S01]  /*9220*/  ISETP.NE.AND P3, PT, R132, 0x1, PT ;  /* 0x000000018400780c */ /* 0x000fe20003f65270 */
[----:B------:R-:W-:Y:S01]  /*9230*/  BSSY.RECONVERGENT B2, `(.L_x_258) ;  /* 0x0000046000027945 */ /* 0x000fe20003800200 */
[----:B0-----:R-:W-:Y:S02]  /*9240*/  HFMA2 R78, -RZ, RZ, 0, 1.1920928955078125e-07 ;  /* 0x00000002ff4e7431 */ /* 0x001fe400000001ff */
[----:B------:R-:W-:Y:S02]  /*9250*/  IMAD.MOV.U32 R76, RZ, RZ, R130 ;  /* 0x000000ffff4c7224 */ /* 0x000fe400078e0082 */
[----:B------:R-:W-:-:S07]  /*9260*/  IMAD.MOV.U32 R96, RZ, RZ, R122 ;  /* 0x000000ffff607224 */ /* 0x000fce00078e007a */
[----:B------:R-:W-:Y:S05]  /*9270*/  @!P3 BRA `(.L_x_259) ;  /* 0x000000040004b947 */ /* 0x000fea0003800000 */
[----:B------:R-:W-:-:S13]  /*9280*/  ISETP.NE.AND P3, PT, R132, 0x3, PT ;  /* 0x000000038400780c */ /* 0x000fda0003f65270 */
[----:B------:R-:W-:Y:S05]  /*9290*/  @!P3 BRA `(.L_x_260) ;  /* 0x000000000020b947 */ /* 0x000fea0003800000 */
[----:B------:R-:W-:-:S13]  /*92a0*/  ISETP.NE.AND P3, PT, R132, 0x2, PT ;  /* 0x000000028400780c */ /* 0x000fda0003f65270 */
[----:B------:R-:W-:Y:S01]  /*92b0*/  @!P3 MOV R78, 0x3 ;  /* 0x00000003004eb802 */ /* 0x000fe20000000f00 */
[--C-:B------:R-:W-:Y:S01]  /*92c0*/  @!P3 IMAD.MOV.U32 R96, RZ, RZ, R122.reuse ;  /* 0x000000ffff60b224 */ /* 0x100fe200078e007a */
[----:B------:R-:W-:Y:S01]  /*92d0*/  @P3 IADD3 R78, PT, PT, R132, 0x1, RZ ;  /* 0x00000001844e3810 */ /* 0x000fe20007ffe0ff */
[----:B------:R-:W-:Y:S02]  /*92e0*/  @!P3 IMAD.MOV.U32 R76, RZ, RZ, R131 ;  /* 0x000000ffff4cb224 */ /* 0x000fe400078e0083 */
[----:B------:R-:W-:Y:S02]  /*92f0*/  @P3 IMAD.MOV.U32 R96, RZ, RZ, R122 ;  /* 0x000000ffff603224 */ /* 0x000fe400078e007a */
[----:B------:R-:W-:Y:S01]  /*9300*/  @P3 IMAD.MOV.U32 R76, RZ, RZ, R128 ;  /* 0x000000ffff4c3224 */ /* 0x000fe200078e0080 */
[----:B------:R-:W-:Y:S06]  /*9310*/  BRA `(.L_x_259) ;  /* 0x0000000000dc7947 */ /* 0x000fec0003800000 */
.L_x_260:
        /* <DEDUP_REMOVED lines=13> */
.L_x_262:
[----:B------:R-:W-:Y:S05]  /*93f0*/  BSYNC.RECONVERGENT B3 ;  /* 0x0000000000037941 */ /* 0x000fea0003800200 */
.L_x_261:
        /* <DEDUP_REMOVED lines=41> */
.L_x_259:
[----:B------:R-:W-:Y:S05]  /*9690*/  BSYNC.RECONVERGENT B2 ;  /* 0x0000000000027941 */ /* 0x000fea0003800200 */
.L_x_258:
        /* <DEDUP_REMOVED lines=9> */
[----:B------:R-:W-:-:S05]  /*9730*/  FFMA.FTZ R77, R77, R120, 1.1641532182693481445e-10 ;  /* 0x2f0000004d4d7423 */ /* 0x000fca0000010078 */
[----:B0-----:R-:W-:Y:S02]  /*9740*/  FSETP.GTU.FTZ.AND P3, PT, R77, R122, PT ;  /* 0x0000007a4d00720b */ /* 0x001fe40003f7c000 */
[----:B------:R-:W-:Y:S02]  /*9750*/  MOV R77, R130 ;  /* 0x00000082004d7202 */ /* 0x000fe40000000f00 */
        /* <DEDUP_REMOVED lines=13> */
.L_x_265:
        /* <DEDUP_REMOVED lines=13> */
.L_x_267:
[----:B------:R-:W-:Y:S05]  /*9900*/  BSYNC.RECONVERGENT B3 ;  /* 0x0000000000037941 */ /* 0x000fea0003800200 */
.L_x_266:
        /* <DEDUP_REMOVED lines=33> */
[----:B------:R-:W-:Y:S02]  /*9b20*/  LOP3.LUT R130, R94, UR29, R77, 0x96, !PT ;  /* 0x0000001d5e827c12 */ /* 0x000fe4000f8e964d */
[----:B------:R-:W-:Y:S02]  /*9b30*/  MOV R77, R96 ;  /* 0x00000060004d7202 */ /* 0x000fe40000000f00 */
[----:B------:R-:W-:Y:S01]  /*9b40*/  LOP3.LUT R78, R78, UR28, R129, 0x96, !PT ;  /* 0x0000001c4e4e7c12 */ /* 0x000fe2000f8e9681 */
[----:B------:R-:W-:-:S04]  /*9b50*/  IMAD.WIDE.U32 R130, R130, -0x326172a9, RZ ;  /* 0xcd9e8d5782827825 */ /* 0x000fc800078e00ff */
[----:B------:R-:W-:Y:S01]  /*9b60*/  IMAD.WIDE.U32 R78, R78, -0x2daee0ad, RZ ;  /* 0xd2511f534e4e7825 */ /* 0x000fe200078e00ff */
[----:B------:R-:W-:-:S03]  /*9b70*/  LOP3.LUT R128, R128, UR30, R131, 0x96, !PT ;  /* 0x0000001e80807c12 */ /* 0x000fc6000f8e9683 */
[----:B------:R-:W-:Y:S01]  /*9b80*/  IMAD.MOV.U32 R96, RZ, RZ, R78 ;  /* 0x000000ffff607224 */ /* 0x000fe200078e004e */
[----:B------:R-:W-:Y:S01]  /*9b90*/  LOP3.LUT R131, R76, UR31, R79, 0x96, !PT ;  /* 0x0000001f4c837c12 */ /* 0x000fe2000f8e964f */
[----:B------:R-:W-:-:S07]  /*9ba0*/  IMAD.MOV.U32 R79, RZ, RZ, RZ ;  /* 0x000000ffff4f7224 */ /* 0x000fce00078e00ff */
.L_x_264:
[----:B------:R-:W-:Y:S05]  /*9bb0*/  BSYNC.RECONVERGENT B2 ;  /* 0x0000000000027941 */ /* 0x000fea0003800200 */
.L_x_263:
[----:B------:R-:W-:Y:S01]  /*9bc0*/  I2FP.F32.U32 R77, R77 ;  /* 0x0000004d004d7245 */ /* 0x000fe20000201000 */
[----:B------:R-:W-:Y:S01]  /*9bd0*/  @P2 IMAD.U32 R78, R68, 0x10000, RZ ;  /* 0x00010000444e2824 */ /* 0x000fe200078e00ff */
[----:B------:R-:W-:Y:S01]  /*9be0*/  SHF.L.U32 R76, R64, 0x10, RZ ;  /* 0x00000010404c7819 */ /* 0x000fe200000006ff */
[----:B------:R-:W-:Y:S01]  /*9bf0*/  BSSY.RECONVERGENT B2, `(.L_x_268) ;  /* 0x000004e000027945 */ /* 0x000fe20003800200 */
[----:B------:R-:W-:Y:S01]  /*9c00*/  ISETP.NE.AND P4, PT, R79, 0x1, PT ;  /* 0x000000014f00780c */ /* 0x000fe20003f85270 */
[----:B------:R-:W-:Y:S02]  /*9c10*/  FFMA.FTZ R77, R77, R120, 1.1641532182693481445e-10 ;  /* 0x2f0000004d4d7423 */ /* 0x000fe40000010078 */
[----:B------:R-:W-:-:S03]  /*9c20*/  FMUL.FTZ R76, R76, R121 ;  /* 0x000000794c4c7220 */ /* 0x000fc60000410000 */
[----:B------:R-:W-:Y:S01]  /*9c30*/  FSETP.GTU.FTZ.AND P3, PT, R77, R122, PT ;  /* 0x0000007a4d00720b */ /* 0x000fe20003f7c000 */
[----:B------:R-:W-:-:S03]  /*9c40*/  IMAD.MOV.U32 R77, RZ, RZ, R130 ;  /* 0x000000ffff4d7224 */ /* 0x000fc600078e0082 */
[----:B------:R-:W-:-:S05]  /*9c50*/  FSEL R76, R76, RZ, !P3 ;  /* 0x000000ff4c4c7208 */ /* 0x000fca0005800000 */
[----:B------:R-:W-:Y:S01]  /*9c60*/  FADD.FTZ R89, R89, R76 ;  /* 0x0000004c59597221 */ /* 0x000fe20000010000 */
[----:B------:R-:W-:-:S03]  /*9c70*/  HFMA2 R76, -RZ, RZ, 0, 1.1920928955078125e-07 ;  /* 0x00000002ff4c7431 */ /* 0x000fc600000001ff */
[--C-:B------:R-:W-:Y:S01]  /*9c80*/  @P2 FADD.FTZ R97, R78, R89.reuse ;  /* 0x000000594e612221 */ /* 0x100fe20000010000 */
[----:B------:R-:W-:Y:S01]  /*9c90*/  @!P2 IMAD.MOV.U32 R97, RZ, RZ, R89 ;  /* 0x000000ffff61a224 */ /* 0x000fe200078e0059 */
[----:B------:R-:W-:-:S04]  /*9ca0*/  SEL R89, RZ, 0x1, P3 ;  /* 0x00000001ff597807 */ /* 0x000fc80001800000 */
        /* <DEDUP_REMOVED lines=10> */
.L_x_270:
        /* <DEDUP_REMOVED lines=13> */
.L_x_272:
[----:B------:R-:W-:Y:S05]  /*9e20*/  BSYNC.RECONVERGENT B3 ;  /* 0x0000000000037941 */ /* 0x000fea0003800200 */
.L_x_271:
        /* <DEDUP_REMOVED lines=41> */
[----:B------:R-:W-:-:S07]  /*a0c0*/  HFMA2 R76, -RZ, RZ, 0, 0 ;  /* 0x00000000ff4c7431 */ /* 0x000fce00000001ff */
.L_x_269:
[----:B------:R-:W-:Y:S05]  /*a0d0*/  BSYNC.RECONVERGENT B2 ;  /* 0x0000000000027941 */ /* 0x000fea0003800200 */
.L_x_268:
[----:B------:R-:W-:Y:S01]  /*a0e0*/  I2FP.F32.U32 R77, R77 ;  /* 0x0000004d004d7245 */ /* 0x000fe20000201000 */
[----:B------:R-:W-:Y:S01]  /*a0f0*/  IMAD.U32 R72, R72, 0x10000, RZ ;  /* 0x0001000048487824 */ /* 0x000fe200078e00ff */
[----:B------:R-:W-:Y:S01]  /*a100*/  ISETP.NE.AND P4, PT, R76, 0x1, PT ;  /* 0x000000014c00780c */ /* 0x000fe20003f85270 */
[----:B------:R-:W-:Y:S01]  /*a110*/  BSSY.RECONVERGENT B2, `(.L_x_273) ;  /* 0x000004a000027945 */ /* 0x000fe20003800200 */
[----:B------:R-:W-:Y:S02]  /*a120*/  IMAD.MOV.U32 R78, RZ, RZ, 0x2 ;  /* 0x00000002ff4e7424 */ /* 0x000fe400078e00ff */
[----:B------:R-:W-:Y:S01]  /*a130*/  FFMA.FTZ R77, R77, R120, 1.1641532182693481445e-10 ;  /* 0x2f0000004d4d7423 */ /* 0x000fe20000010078 */
[----:B------:R-:W-:-:S04]  /*a140*/  FMUL.FTZ R72, R72, R121 ;  /* 0x0000007948487220 */ /* 0x000fc80000410000 */
[----:B------:R-:W-:Y:S02]  /*a150*/  FSETP.GTU.FTZ.AND P3, PT, R77, R122, PT ;  /* 0x0000007a4d00720b */ /* 0x000fe40003f7c000 */
[----:B------:R-:W-:Y:S02]  /*a160*/  MOV R77, R130 ;  /* 0x00000082004d7202 */ /* 0x000fe40000000f00 */
        /* <DEDUP_REMOVED lines=12> */
.L_x_275:
        /* <DEDUP_REMOVED lines=13> */
.L_x_277:
[----:B------:R-:W-:Y:S05]  /*a300*/  BSYNC.RECONVERGENT B3 ;  /* 0x0000000000037941 */ /* 0x000fea0003800200 */
.L_x_276:
        /* <DEDUP_REMOVED lines=42> */
.L_x_274:
[----:B------:R-:W-:Y:S05]  /*a5b0*/  BSYNC.RECONVERGENT B2 ;  /* 0x0000000000027941 */ /* 0x000fea0003800200 */
.L_x_273:
[----:B------:R-:W-:Y:S01]  /*a5c0*/  I2FP.F32.U32 R77, R77 ;  /* 0x0000004d004d7245 */ /* 0x000fe20000201000 */
[----:B------:R-:W-:Y:S01]  /*a5d0*/  BSSY.RECONVERGENT B2, `(.L_x_278) ;  /* 0x0000052000027945 */ /* 0x000fe20003800200 */
[----:B------:R-:W-:Y:S02]  /*a5e0*/  PRMT R76, R64, 0x7632, R76 ;  /* 0x00007632404c7816 */ /* 0x000fe4000000004c */
[----:B------:R-:W-:Y:S01]  /*a5f0*/  ISETP.NE.AND P4, PT, R78, 0x1, PT ;  /* 0x000000014e00780c */ /* 0x000fe20003f85270 */
[----:B------:R-:W-:Y:S01]  /*a600*/  FFMA.FTZ R77, R77, R120, 1.1641532182693481445e-10 ;  /* 0x2f0000004d4d7423 */ /* 0x000fe20000010078 */
[----:B------:R-:W-:-:S04]  /*a610*/  SHF.L.U32 R76, R76, 0x10, RZ ;  /* 0x000000104c4c7819 */ /* 0x000fc800000006ff */
[----:B------:R-:W-:Y:S01]  /*a620*/  FSETP.GTU.FTZ.AND P3, PT, R77, R122, PT ;  /* 0x0000007a4d00720b */ /* 0x000fe20003f7c000 */
[----:B------:R-:W-:Y:S01]  /*a630*/  FMUL.FTZ R76, R76, R121 ;  /* 0x000000794c4c7220 */ /* 0x000fe20000410000 */
[----:B------:R-:W-:Y:S02]  /*a640*/  @P2 PRMT R77, R68, 0x7632, R77 ;  /* 0x00007632444d2816 */ /* 0x000fe4000000004d */
[----:B------:R-:W-:Y:S02]  /*a650*/  SEL R90, RZ, 0x1, P3 ;  /* 0x00000001ff5a7807 */ /* 0x000fe40001800000 */
[----:B------:R-:W-:Y:S01]  /*a660*/  FSEL R79, R76, RZ, !P3 ;  /* 0x000000ff4c4f7208 */ /* 0x000fe20005800000 */
[----:B------:R-:W-:Y:S02]  /*a670*/  @P2 IMAD.U32 R77, R77, 0x10000, RZ ;  /* 0x000100004d4d2824 */ /* 0x000fe400078e00ff */
[----:B------:R-:W-:Y:S02]  /*a680*/  HFMA2 R76, -RZ, RZ, 0, 1.1920928955078125e-07 ;  /* 0x00000002ff4c7431 */ /* 0x000fe400000001ff */
        /* <DEDUP_REMOVED lines=14> */
.L_x_280:
        /* <DEDUP_REMOVED lines=13> */
.L_x_282:
[----:B------:R-:W-:Y:S05]  /*a840*/  BSYNC.RECONVERGENT B3 ;  /* 0x0000000000037941 */ /* 0x000fea0003800200 */
.L_x_281:
        /* <DEDUP_REMOVED lines=39> */
[----:B------:R-:W-:Y:S02]  /*aac0*/  IMAD.MOV.U32 R96, RZ, RZ, R76 ;  /* 0x000000ffff607224 */ /* 0x000fe400078e004c */
[----:B------:R-:W-:Y:S01]  /*aad0*/  HFMA2 R76, -RZ, RZ, 0, 0 ;  /* 0x00000000ff4c7431 */ /* 0x000fe200000001ff */
[----:B------:R-:W-:-:S07]  /*aae0*/  LOP3.LUT R131, R78, UR31, R77, 0x96, !PT ;  /* 0x0000001f4e837c12 */ /* 0x000fce000f8e964d */
.L_x_279:
[----:B------:R-:W-:Y:S05]  /*aaf0*/  BSYNC.RECONVERGENT B2 ;  /* 0x0000000000027941 */ /* 0x000fea0003800200 */
.L_x_278:
[----:B------:R-:W-:Y:S01]  /*ab00*/  I2FP.F32.U32 R77, R72 ;  /* 0x00000048004d7245 */ /* 0x000fe20000201000 */
[C---:B------:R-:W-:Y:S01]  /*ab10*/  IMAD.U32 R72, R73.reuse, 0x10000, RZ ;  /* 0x0001000049487824 */ /* 0x040fe200078e00ff */
[----:B------:R-:W-:Y:S01]  /*ab20*/  ISETP.NE.AND P3, PT, R76, 0x1, PT ;  /* 0x000000014c00780c */ /* 0x000fe20003f65270 */
[----:B------:R-:W-:Y:S01]  /*ab30*/  BSSY.RECONVERGENT B2, `(.L_x_283) ;  /* 0x000004b000027945 */ /* 0x000fe20003800200 */
[----:B------:R-:W-:Y:S01]  /*ab40*/  PRMT R94, R73, 0x7632, R94 ;  /* 0x00007632495e7816 */ /* 0x000fe2000000005e */
[----:B------:R-:W-:Y:S01]  /*ab50*/  FFMA.FTZ R77, R77, R120, 1.1641532182693481445e-10 ;  /* 0x2f0000004d4d7423 */ /* 0x000fe20000010078 */
[----:B------:R-:W-:Y:S01]  /*ab60*/  FMUL.FTZ R72, R72, R121 ;  /* 0x0000007948487220 */ /* 0x000fe20000410000 */
[----:B------:R-:W-:-:S03]  /*ab70*/  MOV R73, R130 ;  /* 0x0000008200497202 */ /* 0x000fc60000000f00 */
[----:B------:R-:W-:Y:S01]  /*ab80*/  FSETP.GTU.FTZ.AND P4, PT, R77, R122, PT ;  /* 0x0000007a4d00720b */ /* 0x000fe20003f9c000 */
[----:B------:R-:W-:-:S03]  /*ab90*/  IMAD.MOV.U32 R77, RZ, RZ, 0x2 ;  /* 0x00000002ff4d7424 */ /* 0x000fc600078e00ff */
        /* <DEDUP_REMOVED lines=12> */
.L_x_285:
        /* <DEDUP_REMOVED lines=13> */
.L_x_287:
[----:B------:R-:W-:Y:S05]  /*ad30*/  BSYNC.RECONVERGENT B3 ;  /* 0x0000000000037941 */ /* 0x000fea0003800200 */
.L_x_286:
        /* <DEDUP_REMOVED lines=42> */
.L_x_284:
[----:B------:R-:W-:Y:S05]  /*afe0*/  BSYNC.RECONVERGENT B2 ;  /* 0x0000000000027941 */ /* 0x000fea0003800200 */
.L_x_283:
        /* <DEDUP_REMOVED lines=8> */
[----:B------:R-:W-:-:S05]  /*b070*/  FSEL R72, R72, RZ, !P3 ;  /* 0x000000ff48487208 */ /* 0x000fca0005800000 */
[----:B------:R-:W-:Y:S01]  /*b080*/  FADD.FTZ R72, R91, R72 ;  /* 0x000000485b487221 */ /* 0x000fe20000010000 */
[----:B------:R-:W-:Y:S02]  /*b090*/  SEL R91, RZ, 0x1, P3 ;  /* 0x00000001ff5b7807 */ /* 0x000fe40001800000 */
[----:B------:R-:W-:Y:S01]  /*b0a0*/  ISETP.NE.AND P3, PT, R77, 0x1, PT ;  /* 0x000000014d00780c */ /* 0x000fe20003f65270 */
[--C-:B------:R-:W-:Y:S01]  /*b0b0*/  @P2 FADD.FTZ R101, R101, R72.reuse ;  /* 0x0000004865652221 */ /* 0x100fe20000010000 */
[----:B------:R-:W-:Y:S02]  /*b0c0*/  @!P2 IMAD.MOV.U32 R101, RZ, RZ, R72 ;  /* 0x000000ffff65a224 */ /* 0x000fe400078e0048 */
[----:B------:R-:W-:-:S03]  /*b0d0*/  HFMA2 R72, -RZ, RZ, 0, 1.1920928955078125e-07 ;  /* 0x00000002ff487431 */ /* 0x000fc600000001ff */
[----:B------:R-:W-:-:S06]  /*b0e0*/  F2FP.BF16.F32.PACK_AB R125, RZ, R101 ;  /* 0x00000065ff7d723e */ /* 0x000fcc00000010ff */
        /* <DEDUP_REMOVED lines=9> */
.L_x_290:
        /* <DEDUP_REMOVED lines=13> */
.L_x_292:
[----:B------:R-:W-:Y:S05]  /*b250*/  BSYNC.RECONVERGENT B3 ;  /* 0x0000000000037941 */ /* 0x000fea0003800200 */
.L_x_291:
        /* <DEDUP_REMOVED lines=42> */
.L_x_289:
[----:B------:R-:W-:Y:S05]  /*b500*/  BSYNC.RECONVERGENT B2 ;  /* 0x0000000000027941 */ /* 0x000fea0003800200 */
.L_x_288:
[----:B------:R-:W-:Y:S01]  /*b510*/  I2FP.F32.U32 R73, R73 ;  /* 0x0000004900497245 */ /* 0x000fe20000201000 */
[----:B------:R-:W-:Y:S01]  /*b520*/  IMAD.U32 R94, R94, 0x10000, RZ ;  /* 0x000100005e5e7824 */ /* 0x000fe200078e00ff */
[----:B------:R-:W-:Y:S01]  /*b530*/  BSSY.RECONVERGENT B2, `(.L_x_293) ;  /* 0x000004b000027945 */ /* 0x000fe20003800200 */
[----:B------:R-:W-:Y:S02]  /*b540*/  IMAD.MOV.U32 R76, RZ, RZ, 0x2 ;  /* 0x00000002ff4c7424 */ /* 0x000fe400078e00ff */
[----:B------:R-:W-:Y:S01]  /*b550*/  FFMA.FTZ R73, R73, R120, 1.1641532182693481445e-10 ;  /* 0x2f00000049497423 */ /* 0x000fe20000010078 */
[----:B------:R-:W-:-:S04]  /*b560*/  FMUL.FTZ R94, R94, R121 ;  /* 0x000000795e5e7220 */ /* 0x000fc80000410000 */
[----:B------:R-:W-:Y:S02]  /*b570*/  FSETP.GTU.FTZ.AND P3, PT, R73, R122, PT ;  /* 0x0000007a4900720b */ /* 0x000fe40003f7c000 */
[----:B------:R-:W-:Y:S02]  /*b580*/  MOV R73, R130 ;  /* 0x0000008200497202 */ /* 0x000fe40000000f00 */
[----:B------:R-:W-:Y:S02]  /*b590*/  FSEL R94, R94, RZ, !P3 ;  /* 0x000000ff5e5e7208 */ /* 0x000fe40005800000 */
[----:B------:R-:W-:Y:S02]  /*b5a0*/  PLOP3.LUT P4, PT, P3, PT, PT, 0x8, 0x80 ;  /* 0x000000000080781c */ /* 0x000fe40001f8e170 */
[----:B------:R-:W-:Y:S02]  /*b5b0*/  ISETP.NE.AND P3, PT, R72, 0x1, PT ;  /* 0x000000014800780c */ /* 0x000fe40003f65270 */
[----:B------:R-:W-:-:S11]  /*b5c0*/  P2R R116, PR, RZ, 0x10 ;  /* 0x00000010ff747803 */ /* 0x000fd60000000000 */
[----:B------:R-:W-:Y:S05]  /*b5d0*/  @!P3 BRA `(.L_x_294) ;  /* 0x000000040000b947 */ /* 0x000fea0003800000 */
        /* <DEDUP_REMOVED lines=8> */
.L_x_295:
        /* <DEDUP_REMOVED lines=13> */
.L_x_297:
[----:B------:R-:W-:Y:S05]  /*b730*/  BSYNC.RECONVERGENT B3 ;  /* 0x0000000000037941 */ /* 0x000fea0003800200 */
.L_x_296:
        /* <DEDUP_REMOVED lines=42> */
.L_x_294:
[----:B------:R-:W-:Y:S05]  /*b9e0*/  BSYNC.RECONVERGENT B2 ;  /* 0x0000000000027941 */ /* 0x000fea0003800200 */
.L_x_293:
[----:B------:R-:W-:Y:S01]  /*b9f0*/  I2FP.F32.U32 R73, R73 ;  /* 0x0000004900497245 */ /* 0x000fe20000201000 */
[----:B------:R-:W-:Y:S01]  /*ba00*/  BSSY.RECONVERGENT B2, `(.L_x_298) ;  /* 0x0000052000027945 */ /* 0x000fe20003800200 */
[----:B------:R-:W-:-:S03]  /*ba10*/  PRMT R72, R65, 0x7632, R72 ;  /* 0x0000763241487816 */ /* 0x000fc60000000048 */
[----:B------:R-:W-:Y:S01]  /*ba20*/  FFMA.FTZ R73, R73, R120, 1.1641532182693481445e-10 ;  /* 0x2f00000049497423 */ /* 0x000fe20000010078 */
[----:B------:R-:W-:-:S04]  /*ba30*/  SHF.L.U32 R72, R72, 0x10, RZ ;  /* 0x0000001048487819 */ /* 0x000fc800000006ff */
[----:B------:R-:W-:Y:S01]  /*ba40*/  FSETP.GTU.FTZ.AND P3, PT, R73, R122, PT ;  /* 0x0000007a4900720b */ /* 0x000fe20003f7c000 */
[----:B------:R-:W-:-:S03]  /*ba50*/  FMUL.FTZ R72, R72, R121 ;  /* 0x0000007948487220 */ /* 0x000fc60000410000 */
[----:B------:R-:W-:Y:S02]  /*ba60*/  SEL R92, RZ, 0x1, P3 ;  /* 0x00000001ff5c7807 */ /* 0x000fe40001800000 */
[----:B------:R-:W-:Y:S02]  /*ba70*/  FSEL R77, R72, RZ, !P3 ;  /* 0x000000ff484d7208 */ /* 0x000fe40005800000 */
[----:B------:R-:W-:Y:S02]  /*ba80*/  @P2 PRMT R72, R69, 0x7632, R72 ;  /* 0x0000763245482816 */ /* 0x000fe40000000048 */
[----:B------:R-:W-:Y:S01]  /*ba90*/  ISETP.NE.AND P3, PT, R76, 0x1, PT ;  /* 0x000000014c00780c */ /* 0x000fe20003f65270 */
[----:B------:R-:W-:Y:S01]  /*baa0*/  FADD.FTZ R94, R94, R77 ;  /* 0x0000004d5e5e7221 */ /* 0x000fe20000010000 */
[----:B------:R-:W-:Y:S02]  /*bab0*/  HFMA2 R77, -RZ, RZ, 0, 1.1920928955078125e-07 ;  /* 0x00000002ff4d7431 */ /* 0x000fe400000001ff */
[----:B------:R-:W-:-:S04]  /*bac0*/  @P2 IMAD.U32 R73, R72, 0x10000, RZ ;  /* 0x0001000048492824 */ /* 0x000fc800078e00ff */
        /* <DEDUP_REMOVED lines=13> */
.L_x_300:
        /* <DEDUP_REMOVED lines=13> */
.L_x_302:
[----:B------:R-:W-:Y:S05]  /*bc70*/  BSYNC.RECONVERGENT B3 ;  /* 0x0000000000037941 */ /* 0x000fea0003800200 */
.L_x_301:
        /* <DEDUP_REMOVED lines=42> */
.L_x_299:
[----:B------:R-:W-:Y:S05]  /*bf20*/  BSYNC.RECONVERGENT B2 ;  /* 0x0000000000027941 */ /* 0x000fea0003800200 */
.L_x_298:
[----:B------:R-:W-:Y:S01]  /*bf30*/  I2FP.F32.U32 R73, R73 ;  /* 0x0000004900497245 */ /* 0x000fe20000201000 */
[C---:B------:R-:W-:Y:S01]  /*bf40*/  IMAD.U32 R72, R74.reuse, 0x10000, RZ ;  /* 0x000100004a487824 */ /* 0x040fe200078e00ff */
[----:B------:R-:W-:Y:S01]  /*bf50*/  BSSY.RECONVERGENT B2, `(.L_x_303) ;  /* 0x000004c000027945 */ /* 0x000fe20003800200 */
[----:B------:R-:W-:Y:S01]  /*bf60*/  PRMT R74, R74, 0x7632, R74 ;  /* 0x000076324a4a7816 */ /* 0x000fe2000000004a */
[----:B------:R-:W-:Y:S02]  /*bf70*/  IMAD.MOV.U32 R79, RZ, RZ, 0x2 ;  /* 0x00000002ff4f7424 */ /* 0x000fe400078e00ff */
[----:B------:R-:W-:Y:S01]  /*bf80*/  FFMA.FTZ R73, R73, R120, 1.1641532182693481445e-10 ;  /* 0x2f00000049497423 */ /* 0x000fe20000010078 */
[----:B------:R-:W-:Y:S01]  /*bf90*/  FMUL.FTZ R72, R72, R121 ;  /* 0x0000007948487220 */ /* 0x000fe20000410000 */
[----:B------:R-:W-:-:S03]  /*bfa0*/  MOV R76, R130 ;  /* 0x00000082004c7202 */ /* 0x000fc60000000f00 */
[----:B------:R-:W-:-:S04]  /*bfb0*/  FSETP.GTU.FTZ.AND P3, PT, R73, R122, PT ;  /* 0x0000007a4900720b */ /* 0x000fc80003f7c000 */
        /* <DEDUP_REMOVED lines=13> */
.L_x_305:
        /* <DEDUP_REMOVED lines=13> */
.L_x_307:
[----:B------:R-:W-:Y:S05]  /*c160*/  BSYNC.RECONVERGENT B3 ;  /* 0x0000000000037941 */ /* 0x000fea0003800200 */
.L_x_306:
        /* <DEDUP_REMOVED lines=42> */
.L_x_304:
[----:B------:R-:W-:Y:S05]  /*c410*/  BSYNC.RECONVERGENT B2 ;  /* 0x0000000000027941 */ /* 0x000fea0003800200 */
.L_x_303:
        /* <DEDUP_REMOVED lines=26> */
.L_x_310:
        /* <DEDUP_REMOVED lines=13> */
.L_x_312:
[----:B------:R-:W-:Y:S05]  /*c690*/  BSYNC.RECONVERGENT B3 ;  /* 0x0000000000037941 */ /* 0x000fea0003800200 */
.L_x_311:
        /* <DEDUP_REMOVED lines=42> */
.L_x_309:
[----:B------:R-:W-:Y:S05]  /*c940*/  BSYNC.RECONVERGENT B2 ;  /* 0x0000000000027941 */ /* 0x000fea0003800200 */
.L_x_308:
        /* <DEDUP_REMOVED lines=20> */
.L_x_315:
        /* <DEDUP_REMOVED lines=13> */
.L_x_317:
[----:B------:R-:W-:Y:S05]  /*cb60*/  BSYNC.RECONVERGENT B3 ;  /* 0x0000000000037941 */ /* 0x000fea0003800200 */
.L_x_316:
        /* <DEDUP_REMOVED lines=42> */
.L_x_314:
[----:B------:R-:W-:Y:S05]  /*ce10*/  BSYNC.RECONVERGENT B2 ;  /* 0x0000000000027941 */ /* 0x000fea0003800200 */
.L_x_313:
[----:B------:R-:W-:Y:S01]  /*ce20*/  I2FP.F32.U32 R73, R76 ;  /* 0x0000004c00497245 */ /* 0x000fe20000201000 */
[----:B------:R-:W-:Y:S01]  /*ce30*/  BSSY.RECONVERGENT B2, `(.L_x_318) ;  /* 0x0000052000027945 */ /* 0x000fe20003800200 */
[----:B------:R-:W-:Y:S01]  /*ce40*/  PRMT R72, R66, 0x7632, R72 ;  /* 0x0000763242487816 */ /* 0x000fe20000000048 */
[----:B------:R-:W-:Y:S02]  /*ce50*/  HFMA2 R76, -RZ, RZ, 0, 1.1920928955078125e-07 ;  /* 0x00000002ff4c7431 */ /* 0x000fe400000001ff */
        /* <DEDUP_REMOVED lines=8> */
[----:B------:R-:W-:Y:S02]  /*cee0*/  FADD.FTZ R74, R74, R77 ;  /* 0x0000004d4a4a7221 */ /* 0x000fe40000010000 */
        /* <DEDUP_REMOVED lines=14> */
.L_x_320:
        /* <DEDUP_REMOVED lines=13> */
.L_x_322:
[----:B------:R-:W-:Y:S05]  /*d0a0*/  BSYNC.RECONVERGENT B3 ;  /* 0x0000000000037941 */ /* 0x000fea0003800200 */
.L_x_321:
        /* <DEDUP_REMOVED lines=42> */
.L_x_319:
[----:B------:R-:W-:Y:S05]  /*d350*/  BSYNC.RECONVERGENT B2 ;  /* 0x0000000000027941 */ /* 0x000fea0003800200 */
.L_x_318:
        /* <DEDUP_REMOVED lines=21> */
.L_x_325:
        /* <DEDUP_REMOVED lines=13> */
.L_x_327:
[----:B------:R-:W-:Y:S05]  /*d580*/  BSYNC.RECONVERGENT B3 ;  /* 0x0000000000037941 */ /* 0x000fea0003800200 */
.L_x_326:
        /* <DEDUP_REMOVED lines=42> */
.L_x_324:
[----:B------:R-:W-:Y:S05]  /*d830*/  BSYNC.RECONVERGENT B2 ;  /* 0x0000000000027941 */ /* 0x000fea0003800200 */
.L_x_323:
        /* <DEDUP_REMOVED lines=26> */
.L_x_330:
        /* <DEDUP_REMOVED lines=13> */
.L_x_332:
[----:B------:R-:W-:Y:S05]  /*dab0*/  BSYNC.RECONVERGENT B3 ;  /* 0x0000000000037941 */ /* 0x000fea0003800200 */
.L_x_331:
        /* <DEDUP_REMOVED lines=42> */
.L_x_329:
[----:B------:R-:W-:Y:S05]  /*dd60*/  BSYNC.RECONVERGENT B2 ;  /* 0x0000000000027941 */ /* 0x000fea0003800200 */
.L_x_328:
        /* <DEDUP_REMOVED lines=20> */
.L_x_335:
        /* <DEDUP_REMOVED lines=15> */
.L_x_337:
[----:B------:R-:W-:Y:S05]  /*dfa0*/  BSYNC.RECONVERGENT B3 ;  /* 0x0000000000037941 */ /* 0x000fea0003800200 */
.L_x_336:
        /* <DEDUP_REMOVED lines=42> */
.L_x_334:
[----:B------:R-:W-:Y:S05]  /*e250*/  BSYNC.RECONVERGENT B2 ;  /* 0x0000000000027941 */ /* 0x000fea0003800200 */
.L_x_333:
[----:B------:R-:W-:Y:S02]  /*e260*/  I2FP.F32.U32 R73, R74 ;  /* 0x0000004a00497245 */ /* 0x000fe40000201000 */
[----:B------:R-:W-:Y:S02]  /*e270*/  PRMT R72, R67, 0x7632, R72 ;  /* 0x0000763243487816 */ /* 0x000fe40000000048 */
[----:B------:R-:W-:Y:S01]  /*e280*/  @P2 PRMT R74, R71, 0x7632, R74 ;  /* 0x00007632474a2816 */ /* 0x000fe2000000004a */
[----:B------:R-:W-:Y:S01]  /*e290*/  FFMA.FTZ R73, R73, R120, 1.1641532182693481445e-10 ;  /* 0x2f00000049497423 */ /* 0x000fe20000010078 */
[----:B------:R-:W-:-:S03]  /*e2a0*/  SHF.L.U32 R72, R72, 0x10, RZ ;  /* 0x0000001048487819 */ /* 0x000fc600000006ff */
[----:B------:R-:W-:Y:S01]  /*e2b0*/  @P2 IMAD.U32 R74, R74, 0x10000, RZ ;  /* 0x000100004a4a2824 */ /* 0x000fe200078e00ff */
[----:B------:R-:W-:Y:S01]  /*e2c0*/  FSETP.GTU.FTZ.AND P6, PT, R73, R122, PT ;  /* 0x0000007a4900720b */ /* 0x000fe20003fdc000 */
[----:B------:R-:W-:Y:S01]  /*e2d0*/  FMUL.FTZ R72, R72, R121 ;  /* 0x0000007948487220 */ /* 0x000fe20000410000 */
[----:B------:R-:W-:Y:S02]  /*e2e0*/  MOV R122, R96 ;  /* 0x00000060007a7202 */ /* 0x000fe40000000f00 */
[----:B------:R-:W-:Y:S02]  /*e2f0*/  PRMT R73, R125, 0x5410, R124 ;  /* 0x000054107d497816 */ /* 0x000fe4000000007c */
[----:B------:R-:W-:-:S05]  /*e300*/  FSEL R72, R72, RZ, !P6 ;  /* 0x000000ff48487208 */ /* 0x000fca0007000000 */
[----:B------:R-:W-:Y:S01]  /*e310*/  FADD.FTZ R133, R133, R72 ;  /* 0x0000004885857221 */ /* 0x000fe20000010000 */
[----:B------:R-:W-:-:S03]  /*e320*/  SEL R72, RZ, 0x1, P6 ;  /* 0x00000001ff487807 */ /* 0x000fc60003000000 */
[----:B------:R-:W-:Y:S01]  /*e330*/  @P2 FADD.FTZ R121, R133, R74 ;  /* 0x0000004a85792221 */ /* 0x000fe20000010000 */
[----:B------:R-:W-:Y:S01]  /*e340*/  @!P2 IMAD.MOV.U32 R121, RZ, RZ, R133 ;  /* 0x000000ffff79a224 */ /* 0x000fe200078e0085 */
[----:B------:R-:W-:Y:S02]  /*e350*/  PRMT R96, R72, 0x7610, R96 ;  /* 0x0000761048607816 */ /* 0x000fe40000000060 */
[----:B------:R-:W-:Y:S02]  /*e360*/  PRMT R74, R126, 0x5410, R127 ;  /* 0x000054107e4a7816 */ /* 0x000fe4000000007f */
[----:B------:R-:W-:Y:S02]  /*e370*/  F2FP.BF16.F32.PACK_AB R75, RZ, R121 ;  /* 0x00000079ff4b723e */ /* 0x000fe400000010ff */
[----:B------:R-:W-:Y:S02]  /*e380*/  PRMT R72, R118, 0x5410, R117 ;  /* 0x0000541076487816 */ /* 0x000fe40000000075 */
[----:B------:R-:W-:Y:S01]  /*e390*/  PRMT R75, R123, 0x5410, R75 ;  /* 0x000054107b4b7816 */ /* 0x000fe2000000004b */
[----:B------:R-:W-:Y:S06]  /*e3a0*/  BRA `(.L_x_338) ;  /* 0x0000002800647947 */ /* 0x000fec0003800000 */
.L_x_257:
[----:B------:R-:W-:Y:S01]  /*e3b0*/  ISETP.NE.AND P3, PT, R132, 0x1, PT ;  /* 0x000000018400780c */ /* 0x000fe20003f65270 */
[----:B------:R-:W-:Y:S01]  /*e3c0*/  BSSY.RECONVERGENT B2, `(.L_x_339) ;  /* 0x0000046000027945 */ /* 0x000fe20003800200 */
[----:B0-----:R-:W-:Y:S01]  /*e3d0*/  IMAD.MOV.U32 R79, RZ, RZ, 0x2 ;  /* 0x00000002ff4f7424 */ /* 0x001fe200078e00ff */
[----:B------:R-:W-:Y:S01]  /*e3e0*/  MOV R124, R122 ;  /* 0x0000007a007c7202 */ /* 0x000fe20000000f00 */
[----:B------:R-:W-:-:S09]  /*e3f0*/  IMAD.MOV.U32 R76, RZ, RZ, R130 ;  /* 0x000000ffff4c7224 */ /* 0x000fd200078e0082 */
[----:B------:R-:W-:Y:S05]  /*e400*/  @!P3 BRA `(.L_x_340) ;  /* 0x000000040004b947 */ /* 0x000fea0003800000 */
[----:B------:R-:W-:-:S13]  /*e410*/  ISETP.NE.AND P3, PT, R132, 0x3, PT ;  /* 0x000000038400780c */ /* 0x000fda0003f65270 */
[----:B------:R-:W-:Y:S05]  /*e420*/  @!P3 BRA `(.L_x_341) ;  /* 0x000000000020b947 */ /* 0x000fea0003800000 */
[----:B------:R-:W-:-:S13]  /*e430*/  ISETP.NE.AND P3, PT, R132, 0x2, PT ;  /* 0x000000028400780c */ /* 0x000fda0003f65270 */
[----:B------:R-:W-:Y:S01]  /*e440*/  @!P3 IMAD.MOV.U32 R79, RZ, RZ, 0x3 ;  /* 0x00000003ff4fb424 */ /* 0x000fe200078e00ff */
[----:B------:R-:W-:Y:S01]  /*e450*/  @!P3 MOV R76, R131 ;  /* 0x00000083004cb202 */ /* 0x000fe20000000f00 */
[--C-:B------:R-:W-:Y:S01]  /*e460*/  @!P3 IMAD.MOV.U32 R124, RZ, RZ, R122.reuse ;  /* 0x000000ffff7cb224 */ /* 0x100fe200078e007a */
[----:B------:R-:W-:Y:S01]  /*e470*/  @P3 MOV R76, R128 ;  /* 0x00000080004c3202 */ /* 0x000fe20000000f00 */
[----:B------:R-:W-:Y:S02]  /*e480*/  @P3 VIADD R79, R132, 0x1 ;  /* 0x00000001844f3836 */ /* 0x000fe40000000000 */
[----:B------:R-:W-:Y:S01]  /*e490*/  @P3 IMAD.MOV.U32 R124, RZ, RZ, R122 ;  /* 0x000000ffff7c3224 */ /* 0x000fe200078e007a */
[----:B------:R-:W-:Y:S06]  /*e4a0*/  BRA `(.L_x_340) ;  /* 0x0000000000dc7947 */ /* 0x000fec0003800000 */
.L_x_341:
        /* <DEDUP_REMOVED lines=8> */
[----:B------:R-:W-:Y:S01]  /*e530*/  @!P3 VIADD R76, R87, 0x1 ;  /* 0x00000001574cb836 */ /* 0x000fe20000000000 */
[----:B------:R-:W-:Y:S02]  /*e540*/  @!P3 MOV R6, RZ ;  /* 0x000000ff0006b202 */ /* 0x000fe40000000f00 */
[----:B------:R-:W-:-:S13]  /*e550*/  ISETP.NE.AND P4, PT, R3, RZ, !P3 ;  /* 0x000000ff0300720c */ /* 0x000fda0005f85270 */
[----:B------:R-:W-:-:S04]  /*e560*/  @P4 IMAD.MOV R76, RZ, RZ, R87 ;  /* 0x000000ffff4c4224 */ /* 0x000fc800078e0257 */
[----:B------:R-:W-:-:S07]  /*e570*/  @!P3 IMAD.MOV.U32 R87, RZ, RZ, R76 ;  /* 0x000000ffff57b224 */ /* 0x000fce00078e004c */
.L_x_343:
[----:B------:R-:W-:Y:S05]  /*e580*/  BSYNC.RECONVERGENT B3 ;  /* 0x0000000000037941 */ /* 0x000fea0003800200 */
.L_x_342:
        /* <DEDUP_REMOVED lines=41> */
.L_x_340:
[----:B------:R-:W-:Y:S05]  /*e820*/  BSYNC.RECONVERGENT B2 ;  /* 0x0000000000027941 */ /* 0x000fea0003800200 */
.L_x_339:
[----:B------:R-:W0:Y:S01]  /*e830*/  LDC R123, c[0x0][0x408] ;  /* 0x00010200ff7b7b82 */ /* 0x000e220000000800 */
[----:B------:R-:W-:Y:S01]  /*e840*/  I2FP.F32.U32 R76, R76 ;  /* 0x0000004c004c7245 */ /* 0x000fe20000201000 */
[----:B------:R-:W-:Y:S01]  /*e850*/  IMAD.MOV.U32 R121, RZ, RZ, 0x2f800000 ;  /* 0x2f800000ff797424 */ /* 0x000fe200078e00ff */
[----:B------:R-:W-:Y:S01]  /*e860*/  ISETP.NE.AND P4, PT, R79, 0x1, PT ;  /* 0x000000014f00780c */ /* 0x000fe20003f85270 */
[----:B-----5:R-:W-:Y:S01]  /*e870*/  IMAD.U32 R78, R72, 0x10000, RZ ;  /* 0x00010000484e7824 */ /* 0x020fe200078e00ff */
[----:B------:R-:W-:Y:S01]  /*e880*/  BSSY.RECONVERGENT B2, `(.L_x_344) ;  /* 0x000004f000027945 */ /* 0x000fe20003800200 */
[----:B------:R-:W-:Y:S01]  /*e890*/  FFMA.FTZ R77, R76, R121, 1.1641532182693481445e-10 ;  /* 0x2f0000004c4d7423 */ /* 0x000fe20000010079 */
[----:B------:R-:W-:Y:S01]  /*e8a0*/  @P2 SHF.L.U32 R76, R68, 0x10, RZ ;  /* 0x00000010444c2819 */ /* 0x000fe200000006ff */
[----:B------:R-:W1:Y:S01]  /*e8b0*/  LDC R122, c[0x0][0x404] ;  /* 0x00010100ff7a7b82 */ /* 0x000e620000000800 */
[----:B------:R-:W-:Y:S01]  /*e8c0*/  PRMT R72, R72, 0x7632, R72 ;  /* 0x0000763248487816 */ /* 0x000fe20000000048 */
[----:B0-----:R-:W-:Y:S01]  /*e8d0*/  FMUL.FTZ R78, R78, R123 ;  /* 0x0000007b4e4e7220 */ /* 0x001fe20000410000 */
[----:B-1----:R-:W-:Y:S01]  /*e8e0*/  FSETP.GTU.FTZ.AND P3, PT, R77, R122, PT ;  /* 0x0000007a4d00720b */ /* 0x002fe20003f7c000 */
[----:B------:R-:W-:-:S03]  /*e8f0*/  IMAD.MOV.U32 R77, RZ, RZ, R130 ;  /* 0x000000ffff4d7224 */ /* 0x000fc600078e0082 */
[----:B------:R-:W-:Y:S01]  /*e900*/  FSEL R97, R78, RZ, !P3 ;  /* 0x000000ff4e617208 */ /* 0x000fe20005800000 */
[----:B------:R-:W-:Y:S01]  /*e910*/  IMAD.MOV.U32 R78, RZ, RZ, 0x2 ;  /* 0x00000002ff4e7424 */ /* 0x000fe200078e00ff */
        /* <DEDUP_REMOVED lines=8> */
[----:B------:R-:W-:Y:S01]  /*e9a0*/  @!P3 MOV R78, 0x3 ;  /* 0x00000003004eb802 */ /* 0x000fe20000000f00 */
[----:B------:R-:W-:Y:S01]  /*e9b0*/  @!P3 IMAD.MOV.U32 R77, RZ, RZ, R131 ;  /* 0x000000ffff4db224 */ /* 0x000fe200078e0083 */
[----:B------:R-:W-:Y:S01]  /*e9c0*/  @P3 MOV R77, R128 ;  /* 0x00000080004d3202 */ /* 0x000fe20000000f00 */
[----:B------:R-:W-:Y:S01]  /*e9d0*/  @P3 VIADD R78, R79, 0x1 ;  /* 0x000000014f4e3836 */ /* 0x000fe20000000000 */
[----:B------:R-:W-:Y:S06]  /*e9e0*/  BRA `(.L_x_345) ;  /* 0x0000000000e07947 */ /* 0x000fec0003800000 */
.L_x_346:
        /* <DEDUP_REMOVED lines=13> */
.L_x_348:
[----:B------:R-:W-:Y:S05]  /*eac0*/  BSYNC.RECONVERGENT B3 ;  /* 0x0000000000037941 */ /* 0x000fea0003800200 */
.L_x_347:
        /* <DEDUP_REMOVED lines=39> */
[----:B------:R-:W-:Y:S01]  /*ed40*/  IMAD.MOV.U32 R77, RZ, RZ, R124 ;  /* 0x000000ffff4d7224 */ /* 0x000fe200078e007c */
[----:B------:R-:W-:Y:S01]  /*ed50*/  MOV R124, R76 ;  /* 0x0000004c007c7202 */ /* 0x000fe20000000f00 */
[----:B------:R-:W-:-:S07]  /*ed60*/  IMAD.MOV.U32 R78, RZ, RZ, RZ ;  /* 0x000000ffff4e7224 */ /* 0x000fce00078e00ff */
.L_x_345:
[----:B------:R-:W-:Y:S05]  /*ed70*/  BSYNC.RECONVERGENT B2 ;  /* 0x0000000000027941 */ /* 0x000fea0003800200 */
.L_x_344:
[----:B------:R-:W-:Y:S01]  /*ed80*/  I2FP.F32.U32 R76, R77 ;  /* 0x0000004d004c7245 */ /* 0x000fe20000201000 */
[----:B------:R-:W-:Y:S01]  /*ed90*/  IMAD.U32 R72, R72, 0x10000, RZ ;  /* 0x0001000048487824 */ /* 0x000fe200078e00ff */
[----:B------:R-:W-:Y:S01]  /*eda0*/  ISETP.NE.AND P4, PT, R78, 0x1, PT ;  /* 0x000000014e00780c */ /* 0x000fe20003f85270 */
[----:B------:R-:W-:Y:S01]  /*edb0*/  BSSY.RECONVERGENT B2, `(.L_x_349) ;  /* 0x000004e000027945 */ /* 0x000fe20003800200 */
[----:B------:R-:W-:Y:S02]  /*edc0*/  IMAD.MOV.U32 R79, RZ, RZ, 0x2 ;  /* 0x00000002ff4f7424 */ /* 0x000fe400078e00ff */
[----:B------:R-:W-:Y:S01]  /*edd0*/  FFMA.FTZ R77, R76, R121, 1.1641532182693481445e-10 ;  /* 0x2f0000004c4d7423 */ /* 0x000fe20000010079 */
[----:B------:R-:W-:Y:S01]  /*ede0*/  FMUL.FTZ R72, R72, R123 ;  /* 0x0000007b48487220 */ /* 0x000fe20000410000 */
[----:B------:R-:W-:-:S03]  /*edf0*/  @P2 PRMT R76, R68, 0x7632, R76 ;  /* 0x00007632444c2816 */ /* 0x000fc6000000004c */
        /* <DEDUP_REMOVED lines=17> */
.L_x_351:
        /* <DEDUP_REMOVED lines=13> */
.L_x_353:
[----:B------:R-:W-:Y:S05]  /*efe0*/  BSYNC.RECONVERGENT B3 ;  /* 0x0000000000037941 */ /* 0x000fea0003800200 */
.L_x_352:
        /* <DEDUP_REMOVED lines=41> */
[----:B------:R-:W-:-:S07]  /*f280*/  MOV R124, R76 ;  /* 0x0000004c007c7202 */ /* 0x000fce0000000f00 */
.L_x_350:
[----:B------:R-:W-:Y:S05]  /*f290*/  BSYNC.RECONVERGENT B2 ;  /* 0x0000000000027941 */ /* 0x000fea0003800200 */
.L_x_349:
[----:B------:R-:W-:Y:S01]  /*f2a0*/  I2FP.F32.U32 R72, R72 ;  /* 0x0000004800487245 */ /* 0x000fe20000201000 */
[----:B------:R-:W-:Y:S01]  /*f2b0*/  IMAD.U32 R76, R73, 0x10000, RZ ;  /* 0x00010000494c7824 */ /* 0x000fe200078e00ff */
[----:B------:R-:W-:Y:S01]  /*f2c0*/  ISETP.NE.AND P3, PT, R79, 0x1, PT ;  /* 0x000000014f00780c */ /* 0x000fe20003f65270 */
[----:B------:R-:W-:Y:S01]  /*f2d0*/  BSSY.RECONVERGENT B2, `(.L_x_354) ;  /* 0x000004e000027945 */ /* 0x000fe20003800200 */
[----:B------:R-:W-:Y:S01]  /*f2e0*/  PRMT R108, R73, 0x7632, R108 ;  /* 0x00007632496c7816 */ /* 0x000fe2000000006c */
[----:B------:R-:W-:Y:S01]  /*f2f0*/  FFMA.FTZ R77, R72, R121, 1.1641532182693481445e-10 ;  /* 0x2f000000484d7423 */ /* 0x000fe20000010079 */
[----:B------:R-:W-:Y:S01]  /*f300*/  FMUL.FTZ R76, R76, R123 ;  /* 0x0000007b4c4c7220 */ /* 0x000fe20000410000 */
[----:B------:R-:W-:Y:S01]  /*f310*/  @P2 SHF.L.U32 R72, R69, 0x10, RZ ;  /* 0x0000001045482819 */ /* 0x000fe200000006ff */
[----:B------:R-:W-:Y:S02]  /*f320*/  IMAD.MOV.U32 R73, RZ, RZ, R130 ;  /* 0x000000ffff497224 */ /* 0x000fe400078e0082 */
[----:B------:R-:W-:-:S04]  /*f330*/  FSETP.GTU.FTZ.AND P4, PT, R77, R122, PT ;  /* 0x0000007a4d00720b */ /* 0x000fc80003f9c000 */
        /* <DEDUP_REMOVED lines=15> */
.L_x_356:
        /* <DEDUP_REMOVED lines=13> */
.L_x_358:
[----:B------:R-:W-:Y:S05]  /*f500*/  BSYNC.RECONVERGENT B3 ;  /* 0x0000000000037941 */ /* 0x000fea0003800200 */
.L_x_357:
        /* <DEDUP_REMOVED lines=42> */
.L_x_355:
[----:B------:R-:W-:Y:S05]  /*f7b0*/  BSYNC.RECONVERGENT B2 ;  /* 0x0000000000027941 */ /* 0x000fea0003800200 */
.L_x_354:
[----:B------:R-:W-:Y:S01]  /*f7c0*/  I2FP.F32.U32 R72, R73 ;  /* 0x0000004900487245 */ /* 0x000fe20000201000 */
[----:B------:R-:W-:Y:S01]  /*f7d0*/  IMAD.U32 R108, R108, 0x10000, RZ ;  /* 0x000100006c6c7824 */ /* 0x000fe200078e00ff */
[----:B------:R-:W-:Y:S01]  /*f7e0*/  BSSY.RECONVERGENT B2, `(.L_x_359) ;  /* 0x000004f000027945 */ /* 0x000fe20003800200 */
[----:B------:R-:W-:Y:S02]  /*f7f0*/  IMAD.MOV.U32 R77, RZ, RZ, 0x2 ;  /* 0x00000002ff4d7424 */ /* 0x000fe400078e00ff */
[----:B------:R-:W-:Y:S01]  /*f800*/  FFMA.FTZ R73, R72, R121, 1.1641532182693481445e-10 ;  /* 0x2f00000048497423 */ /* 0x000fe20000010079 */
[----:B------:R-:W-:Y:S01]  /*f810*/  FMUL.FTZ R108, R108, R123 ;  /* 0x0000007b6c6c7220 */ /* 0x000fe20000410000 */
[----:B------:R-:W-:-:S03]  /*f820*/  @P2 PRMT R72, R69, 0x7632, R72 ;  /* 0x0000763245482816 */ /* 0x000fc60000000048 */
[----:B------:R-:W-:Y:S02]  /*f830*/  FSETP.GTU.FTZ.AND P3, PT, R73, R122, PT ;  /* 0x0000007a4900720b */ /* 0x000fe40003f7c000 */
[----:B------:R-:W-:Y:S02]  /*f840*/  @P2 SHF.L.U32 R73, R72, 0x10, RZ ;  /* 0x0000001048492819 */ /* 0x000fe400000006ff */
[----:B------:R-:W-:Y:S02]  /*f850*/  FSEL R104, R108, RZ, !P3 ;  /* 0x000000ff6c687208 */ /* 0x000fe40005800000 */
[----:B------:R-:W-:Y:S02]  /*f860*/  PLOP3.LUT P4, PT, P3, PT, PT, 0x8, 0x80 ;  /* 0x000000000080781c */ /* 0x000fe40001f8e170 */
[----:B------:R-:W-:Y:S01]  /*f870*/  ISETP.NE.AND P3, PT, R76, 0x1, PT ;  /* 0x000000014c00780c */ /* 0x000fe20003f65270 */
[----:B------:R-:W-:Y:S01]  /*f880*/  @P2 FADD.FTZ R104, R73, R104 ;  /* 0x0000006849682221 */ /* 0x000fe20000010000 */
[----:B------:R-:W-:Y:S01]  /*f890*/  IMAD.MOV.U32 R73, RZ, RZ, R130 ;  /* 0x000000ffff497224 */ /* 0x000fe200078e0082 */
[----:B------:R-:W-:-:S03]  /*f8a0*/  P2R R116, PR, RZ, 0x10 ;  /* 0x00000010ff747803 */ /* 0x000fc60000000000 */
[----:B------:R-:W-:-:S07]  /*f8b0*/  F2FP.BF16.F32.PACK_AB R125, RZ, R104 ;  /* 0x00000068ff7d723e */ /* 0x000fce00000010ff */
[----:B------:R-:W-:Y:S05]  /*f8c0*/  @!P3 BRA `(.L_x_360) ;  /* 0x000000040000b947 */ /* 0x000fea0003800000 */
        /* <DEDUP_REMOVED lines=8> */
.L_x_361:
        /* <DEDUP_REMOVED lines=13> */
.L_x_363:
[----:B------:R-:W-:Y:S05]  /*fa20*/  BSYNC.RECONVERGENT B3 ;  /* 0x0000000000037941 */ /* 0x000fea0003800200 */
.L_x_362:
        /* <DEDUP_REMOVED lines=40> */
[----:B------:R-:W-:Y:S01]  /*fcb0*/  IMAD.MOV.U32 R73, RZ, RZ, R124 ;  /* 0x000000ffff497224 */ /* 0x000fe200078e007c */
[----:B------:R-:W-:-:S07]  /*fcc0*/  MOV R124, R72 ;  /* 0x00000048007c7202 */ /* 0x000fce0000000f00 */
.L_x_360:
[----:B------:R-:W-:Y:S05]  /*fcd0*/  BSYNC.RECONVERGENT B2 ;  /* 0x0000000000027941 */ /* 0x000fea0003800200 */
.L_x_359:
[----:B------:R-:W-:Y:S01]  /*fce0*/  I2FP.F32.U32 R72, R73 ;  /* 0x0000004900487245 */ /* 0x000fe20000201000 */
[C---:B------:R-:W-:Y:S01]  /*fcf0*/  IMAD.U32 R76, R74.reuse, 0x10000, RZ ;  /* 0x000100004a4c7824 */ /* 0x040fe200078e00ff */
[----:B------:R-:W-:Y:S01]  /*fd00*/  BSSY.RECONVERGENT B2, `(.L_x_364) ;  /* 0x000004f000027945 */ /* 0x000fe20003800200 */
[----:B------:R-:W-:Y:S01]  /*fd10*/  PRMT R74, R74, 0x7632, R74 ;  /* 0x000076324a4a7816 */ /* 0x000fe2000000004a */
[----:B------:R-:W-:Y:S02]  /*fd20*/  IMAD.MOV.U32 R78, RZ, RZ, 0x2 ;  /* 0x00000002ff4e7424 */ /* 0x000fe400078e00ff */
[----:B------:R-:W-:Y:S01]  /*fd30*/  FFMA.FTZ R73, R72, R121, 1.1641532182693481445e-10 ;  /* 0x2f00000048497423 */ /* 0x000fe20000010079 */
[----:B------:R-:W-:Y:S01]  /*fd40*/  FMUL.FTZ R76, R76, R123 ;  /* 0x0000007b4c4c7220 */ /* 0x000fe20000410000 */
[----:B------:R-:W-:-:S03]  /*fd50*/  @P2 SHF.L.U32 R72, R70, 0x10, RZ ;  /* 0x0000001046482819 */ /* 0x000fc600000006ff */
[----:B------:R-:W-:Y:S01]  /*fd60*/  FSETP.GTU.FTZ.AND P3, PT, R73, R122, PT ;  /* 0x0000007a4900720b */ /* 0x000fe20003f7c000 */
[----:B------:R-:W-:-:S03]  /*fd70*/  IMAD.MOV.U32 R73, RZ, RZ, R130 ;  /* 0x000000ffff497224 */ /* 0x000fc600078e0082 */
[----:B------:R-:W-:Y:S02]  /*fd80*/  FSEL R105, R76, RZ, !P3 ;  /* 0x000000ff4c697208 */ /* 0x000fe40005800000 */
[----:B------:R-:W-:Y:S02]  /*fd90*/  PLOP3.LUT P4, PT, P3, PT, PT, 0x8, 0x80 ;  /* 0x000000000080781c */ /* 0x000fe40001f8e170 */
[----:B------:R-:W-:Y:S01]  /*fda0*/  ISETP.NE.AND P3, PT, R77, 0x1, PT ;  /* 0x000000014d00780c */ /* 0x000fe20003f65270 */
[----:B------:R-:W-:Y:S01]  /*fdb0*/  @P2 FADD.FTZ R105, R72, R105 ;  /* 0x0000006948692221 */ /* 0x000fe20000010000 */
[----:B------:R-:W-:-:S04]  /*fdc0*/  P2R R119, PR, RZ, 0x10 ;  /* 0x00000010ff777803 */ /* 0x000fc80000000000 */
        /* <DEDUP_REMOVED lines=10> */
.L_x_366:
        /* <DEDUP_REMOVED lines=13> */
.L_x_368:
[----:B------:R-:W-:Y:S05]  /*ff40*/  BSYNC.RECONVERGENT B3 ;  /* 0x0000000000037941 */ /* 0x000fea0003800200 */
.L_x_367:
        /* <DEDUP_REMOVED lines=42> */
.L_x_365:
[----:B------:R-:W-:Y:S05]  /*101f0*/  BSYNC.RECONVERGENT B2 ;  /* 0x0000000000027941 */ /* 0x000fea0003800200 */
.L_x_364:
[----:B------:R-:W-:Y:S01]  /*10200*/  I2FP.F32.U32 R72, R73 ;  /* 0x0000004900487245 */ /* 0x000fe20000201000 */
[----:B------:R-:W-:Y:S01]  /*10210*/  IMAD.U32 R74, R74, 0x10000, RZ ;  /* 0x000100004a4a7824 */ /* 0x000fe200078e00ff */
[----:B------:R-:W-:Y:S01]  /*10220*/  ISETP.NE.AND P4, PT, R78, 0x1, PT ;  /* 0x000000014e00780c */ /* 0x000fe20003f85270 */
[----:B------:R-:W-:Y:S01]  /*10230*/  BSSY.RECONVERGENT B2, `(.L_x_369) ;  /* 0x000004e000027945 */ /* 0x000fe20003800200 */
[----:B------:R-:W-:Y:S01]  /*10240*/  @P2 PRMT R76, R70, 0x7632, R76 ;  /* 0x00007632464c2816 */ /* 0x000fe2000000004c */
[----:B------:R-:W-:Y:S01]  /*10250*/  FFMA.FTZ R73, R72, R121, 1.1641532182693481445e-10 ;  /* 0x2f00000048497423 */ /* 0x000fe20000010079 */
[----:B------:R-:W-:Y:S01]  /*10260*/  FMUL.FTZ R74, R74, R123 ;  /* 0x0000007b4a4a7220 */ /* 0x000fe20000410000 */
[----:B------:R-:W-:Y:S01]  /*10270*/  IMAD.MOV.U32 R72, RZ, RZ, R130 ;  /* 0x000000ffff487224 */ /* 0x000fe200078e0082 */
[----:B------:R-:W-:Y:S01]  /*10280*/  @P2 SHF.L.U32 R77, R76, 0x10, RZ ;  /* 0x000000104c4d2819 */ /* 0x000fe200000006ff */
[----:B------:R-:W-:Y:S01]  /*10290*/  IMAD.MOV.U32 R76, RZ, RZ, 0x2 ;  /* 0x00000002ff4c7424 */ /* 0x000fe200078e00ff */
[----:B------:R-:W-:-:S04]  /*102a0*/  FSETP.GTU.FTZ.AND P3, PT, R73, R122, PT ;  /* 0x0000007a4900720b */ /* 0x000fc80003f7c000 */
        /* <DEDUP_REMOVED lines=13> */
.L_x_371:
        /* <DEDUP_REMOVED lines=13> */
.L_x_373:
[----:B------:R-:W-:Y:S05]  /*10450*/  BSYNC.RECONVERGENT B3 ;  /* 0x0000000000037941 */ /* 0x000fea0003800200 */
.L_x_372:
        /* <DEDUP_REMOVED lines=39> */
[----:B------:R-:W-:Y:S01]  /*106d0*/  MOV R72, R124 ;  /* 0x0000007c00487202 */ /* 0x000fe20000000f00 */
[----:B------:R-:W-:Y:S01]  /*106e0*/  IMAD.MOV.U32 R124, RZ, RZ, R76 ;  /* 0x000000ffff7c7224 */ /* 0x000fe200078e004c */
[----:B------:R-:W-:Y:S01]  /*106f0*/  LOP3.LUT R131, R78, UR31, R77, 0x96, !PT ;  /* 0x0000001f4e837c12 */ /* 0x000fe2000f8e964d */
[----:B------:R-:W-:-:S07]  /*10700*/  IMAD.MOV.U32 R76, RZ, RZ, RZ ;  /* 0x000000ffff4c7224 */ /* 0x000fce00078e00ff */
.L_x_370:
[----:B------:R-:W-:Y:S05]  /*10710*/  BSYNC.RECONVERGENT B2 ;  /* 0x0000000000027941 */ /* 0x000fea0003800200 */
.L_x_369:
[----:B------:R-:W-:Y:S01]  /*10720*/  I2FP.F32.U32 R72, R72 ;  /* 0x0000004800487245 */ /* 0x000fe20000201000 */
[----:B------:R-:W-:Y:S01]  /*10730*/  BSSY.RECONVERGENT B2, `(.L_x_374) ;  /* 0x0000050000027945 */ /* 0x000fe20003800200 */
[----:B------:R-:W-:Y:S01]  /*10740*/  SHF.L.U32 R74, R75, 0x10, RZ ;  /* 0x000000104b4a7819 */ /* 0x000fe200000006ff */
[----:B------:R-:W-:Y:S01]  /*10750*/  IMAD.MOV.U32 R132, RZ, RZ, 0x2 ;  /* 0x00000002ff847424 */ /* 0x000fe200078e00ff */
[----:B------:R-:W-:Y:S01]  /*10760*/  ISETP.NE.AND P5, PT, R76, 0x1, PT ;  /* 0x000000014c00780c */ /* 0x000fe20003fa5270 */
[----:B------:R-:W-:Y:S01]  /*10770*/  FFMA.FTZ R73, R72, R121, 1.1641532182693481445e-10 ;  /* 0x2f00000048497423 */ /* 0x000fe20000010079 */
[----:B------:R-:W-:Y:S02]  /*10780*/  @P2 IMAD.U32 R72, R71, 0x10000, RZ ;  /* 0x0001000047482824 */ /* 0x000fe400078e00ff */
[----:B------:R-:W-:Y:S01]  /*10790*/  FMUL.FTZ R74, R74, R123 ;  /* 0x0000007b4a4a7220 */ /* 0x000fe20000410000 */
[----:B------:R-:W-:Y:S02]  /*107a0*/  PRMT R133, R75, 0x7632, R133 ;  /* 0x000076324b857816 */ /* 0x000fe40000000085 */
[----:B------:R-:W-:-:S04]  /*107b0*/  FSETP.GTU.FTZ.AND P4, PT, R73, R122, PT ;  /* 0x0000007a4900720b */ /* 0x000fc80003f9c000 */
        /* <DEDUP_REMOVED lines=14> */
.L_x_376:
        /* <DEDUP_REMOVED lines=13> */
.L_x_378:
[----:B------:R-:W-:Y:S05]  /*10970*/  BSYNC.RECONVERGENT B3 ;  /* 0x0000000000037941 */ /* 0x000fea0003800200 */
.L_x_377:
        /* <DEDUP_REMOVED lines=38> */
[----:B------:R-:W-:Y:S02]  /*10be0*/  MOV R130, R72 ;  /* 0x0000004800827202 */ /* 0x000fe40000000f00 */
[----:B------:R-:W-:Y:S01]  /*10bf0*/  LOP3.LUT R128, R78, UR30, R73, 0x96, !PT ;  /* 0x0000001e4e807c12 */ /* 0x000fe2000f8e9649 */
[----:B------:R-:W-:Y:S01]  /*10c00*/  IMAD.MOV.U32 R72, RZ, RZ, R124 ;  /* 0x000000ffff487224 */ /* 0x000fe200078e007c */
[----:B------:R-:W-:Y:S01]  /*10c10*/  LOP3.LUT R131, R76, UR31, R75, 0x96, !PT ;  /* 0x0000001f4c837c12 */ /* 0x000fe2000f8e964b */
[----:B------:R-:W-:-:S07]  /*10c20*/  IMAD.MOV.U32 R124, RZ, RZ, R74 ;  /* 0x000000ffff7c7224 */ /* 0x000fce00078e004a */
.L_x_375:
[----:B------:R-:W-:Y:S05]  /*10c30*/  BSYNC.RECONVERGENT B2 ;  /* 0x0000000000027941 */ /* 0x000fea0003800200 */
.L_x_374:
[----:B------:R-:W-:Y:S01]  /*10c40*/  I2FP.F32.U32 R72, R72 ;  /* 0x0000004800487245 */ /* 0x000fe20000201000 */
[----:B------:R-:W-:Y:S01]  /*10c50*/  IMAD.U32 R74, R133, 0x10000, RZ ;  /* 0x00010000854a7824 */ /* 0x000fe200078e00ff */
[----:B------:R-:W-:-:S03]  /*10c60*/  @P2 PRMT R73, R71, 0x7632, R73 ;  /* 0x0000763247492816 */ /* 0x000fc60000000049 */
[----:B------:R-:W-:Y:S01]  /*10c70*/  FFMA.FTZ R121, R72, R121, 1.1641532182693481445e-10 ;  /* 0x2f00000048797423 */ /* 0x000fe20000010079 */
[----:B------:R-:W-:Y:S01]  /*10c80*/  FMUL.FTZ R74, R74, R123 ;  /* 0x0000007b4a4a7220 */ /* 0x000fe20000410000 */
[----:B------:R-:W-:Y:S01]  /*10c90*/  @P2 IMAD.U32 R72, R73, 0x10000, RZ ;  /* 0x0001000049482824 */ /* 0x000fe200078e00ff */
[----:B------:R-:W-:Y:S02]  /*10ca0*/  PRMT R73, R120, 0x5410, R125 ;  /* 0x0000541078497816 */ /* 0x000fe4000000007d */
[----:B------:R-:W-:Y:S02]  /*10cb0*/  FSETP.GTU.FTZ.AND P5, PT, R121, R122, PT ;  /* 0x0000007a7900720b */ /* 0x000fe40003fbc000 */
[----:B------:R-:W-:Y:S02]  /*10cc0*/  MOV R122, R124 ;  /* 0x0000007c007a7202 */ /* 0x000fe40000000f00 */
[----:B------:R-:W-:Y:S02]  /*10cd0*/  FSEL R121, R74, RZ, !P5 ;  /* 0x000000ff4a797208 */ /* 0x000fe40006800000 */
[----:B------:R-:W-:-:S02]  /*10ce0*/  PLOP3.LUT P5, PT, P5, PT, PT, 0x8, 0x80 ;  /* 0x000000000080781c */ /* 0x000fc40002fae170 */
[----:B------:R-:W-:Y:S01]  /*10cf0*/  PRMT R74, R126, 0x5410, R127 ;  /* 0x000054107e4a7816 */ /* 0x000fe2000000007f */
[----:B------:R-:W-:Y:S01]  /*10d00*/  @P2 FADD.FTZ R121, R72, R121 ;  /* 0x0000007948792221 */ /* 0x000fe20000010000 */
[----:B------:R-:W-:-:S04]  /*10d10*/  PRMT R72, R117, 0x5410, R118 ;  /* 0x0000541075487816 */ /* 0x000fc80000000076 */
[----:B------:R-:W-:-:S04]  /*10d20*/  F2FP.BF16.F32.PACK_AB R75, RZ, R121 ;  /* 0x00000079ff4b723e */ /* 0x000fc800000010ff */
[----:B------:R-:W-:-:S07]  /*10d30*/  PRMT R75, R129, 0x5410, R75 ;  /* 0x00005410814b7816 */ /* 0x000fce000000004b */
.L_x_338:
[----:B------:R-:W0:Y:S01]  /*10d40*/  LDC.64 R78, c[0x0][0x3a8] ;  /* 0x0000ea00ff4e7b82 */ /* 0x000e220000000a00 */
[----:B------:R-:W-:Y:S02]  /*10d50*/  ISETP.NE.AND P6, PT, R119, RZ, PT ;  /* 0x000000ff7700720c */ /* 0x000fe40003fc5270 */
[----:B------:R-:W-:Y:S02]  /*10d60*/  SEL R119, RZ, 0x1000000, !P5 ;  /* 0x01000000ff777807 */ /* 0x000fe40006800000 */
[----:B------:R-:W-:Y:S02]  /*10d70*/  SEL R118, RZ, 0x10000, !P4 ;  /* 0x00010000ff767807 */ /* 0x000fe40006000000 */
[----:B------:R-:W-:Y:S01]  /*10d80*/  SEL R117, RZ, 0x100, !P3 ;  /* 0x00000100ff757807 */ /* 0x000fe20005800000 */
[----:B------:R-:W1:Y:S01]  /*10d90*/  LDC.64 R76, c[0x0][0x3b0] ;  /* 0x0000ec00ff4c7b82 */ /* 0x000e620000000a00 */
[----:B------:R-:W-:Y:S02]  /*10da0*/  ISETP.NE.AND P5, PT, R114, RZ, PT ;  /* 0x000000ff7200720c */ /* 0x000fe40003fa5270 */
[----:B------:R-:W-:-:S02]  /*10db0*/  ISETP.NE.AND P4, PT, R115, RZ, PT ;  /* 0x000000ff7300720c */ /* 0x000fc40003f85270 */
[----:B------:R-:W-:Y:S02]  /*10dc0*/  ISETP.NE.AND P3, PT, R116, RZ, PT ;  /* 0x000000ff7400720c */ /* 0x000fe40003f65270 */
[----:B------:R-:W-:Y:S02]  /*10dd0*/  ISETP.NE.AND P2, PT, R113, RZ, PT ;  /* 0x000000ff7100720c */ /* 0x000fe40003f45270 */
[----:B------:R-:W-:Y:S02]  /*10de0*/  SEL R115, RZ, 0x1000000, !P3 ;  /* 0x01000000ff737807 */ /* 0x000fe40005800000 */
[----:B------:R-:W-:Y:S02]  /*10df0*/  SEL R114, RZ, 0x10000, !P4 ;  /* 0x00010000ff727807 */ /* 0x000fe40006000000 */
[----:B------:R-:W-:Y:S02]  /*10e00*/  SEL R113, RZ, 0x100, !P5 ;  /* 0x00000100ff717807 */ /* 0x000fe40006800000 */
[----:B------:R-:W-:Y:S01]  /*10e10*/  LOP3.LUT R117, R117, R119, R118, 0xfe, !PT ;  /* 0x0000007775757212 */ /* 0x000fe200078efe76 */
[----:B0-----:R-:W-:Y:S01]  /*10e20*/  IMAD.WIDE.U32 R78, R112, 0x10, R78 ;  /* 0x00000010704e7825 */ /* 0x001fe200078e004e */
[----:B------:R-:W-:-:S02]  /*10e30*/  LOP3.LUT R113, R113, R115, R114, 0xfe, !PT ;  /* 0x0000007371717212 */ /* 0x000fc400078efe72 */
[----:B------:R-:W-:Y:S02]  /*10e40*/  SEL R116, RZ, 0x1, !P6 ;  /* 0x00000001ff747807 */ /* 0x000fe40007000000 */
[----:B------:R-:W-:Y:S01]  /*10e50*/  SEL R114, RZ, 0x1, !P2 ;  /* 0x00000001ff727807 */ /* 0x000fe20005000000 */
[----:B------:R2:W-:Y:S01]  /*10e60*/  STG.E.128 desc[UR8][R78.64], R72 ;  /* 0x000000484e007986 */ /* 0x0005e2000c101d08 */
[----:B------:R-:W-:Y:S01]  /*10e70*/  LOP3.LUT R115, R117, R116, RZ, 0xfc, !PT ;  /* 0x0000007475737212 */ /* 0x000fe200078efcff */
[----:B-1----:R-:W-:Y:S01]  /*10e80*/  IMAD.WIDE.U32 R76, R112, 0x8, R76 ;  /* 0x00000008704c7825 */ /* 0x002fe200078e004c */
[----:B------:R-:W-:-:S05]  /*10e90*/  LOP3.LUT R114, R113, R114, RZ, 0xfc, !PT ;  /* 0x0000007271727212 */ /* 0x000fca00078efcff */
[----:B------:R2:W-:Y:S01]  /*10ea0*/  STG.E.64 desc[UR8][R76.64], R114 ;  /* 0x000000724c007986 */ /* 0x0005e2000c101b08 */
[----:B------:R-:W-:Y:S05]  /*10eb0*/  @!P1 BRA `(.L_x_256) ;  /* 0x0000000000509947 */ /* 0x000fea0003800000 */
[----:B--2---:R-:W-:Y:S01]  /*10ec0*/  IMAD.U32 R75, R95, 0x10000, RZ ;  /* 0x000100005f4b7824 */ /* 0x004fe200078e00ff */
[----:B------:R-:W0:Y:S01]  /*10ed0*/  LDC.64 R72, c[0x0][0x3b8] ;  /* 0x0000ee00ff487b82 */ /* 0x000e220000000a00 */
[----:B------:R-:W-:Y:S02]  /*10ee0*/  LOP3.LUT R74, R96, 0xffff, RZ, 0xc0, !PT ;  /* 0x0000ffff604a7812 */ /* 0x000fe400078ec0ff */
[----:B------:R-:W-:Y:S02]  /*10ef0*/  PRMT R77, R94, 0x7104, RZ ;  /* 0x000071045e4d7816 */ /* 0x000fe400000000ff */
[----:B------:R-:W-:Y:S02]  /*10f00*/  LOP3.LUT R75, R75, 0xff0000, RZ, 0xc0, !PT ;  /* 0x00ff00004b4b7812 */ /* 0x000fe400078ec0ff */
[----:B------:R-:W-:Y:S02]  /*10f10*/  LOP3.LUT R78, R92, 0xff, RZ, 0xc0, !PT ;  /* 0x000000ff5c4e7812 */ /* 0x000fe400078ec0ff */
[----:B------:R-:W-:-:S02]  /*10f20*/  PRMT R74, R75, 0x4210, R74 ;  /* 0x000042104b4a7816 */ /* 0x000fc4000000004a */
[----:B------:R-:W-:Y:S01]  /*10f30*/  LOP3.LUT R76, R91, 0xff, RZ, 0xc0, !PT ;  /* 0x000000ff5b4c7812 */ /* 0x000fe200078ec0ff */
[----:B------:R-:W-:Y:S01]  /*10f40*/  IMAD.WIDE.U32 R78, R78, 0x1000000, RZ ;  /* 0x010000004e4e7825 */ /* 0x000fe200078e00ff */
[----:B------:R-:W-:Y:S02]  /*10f50*/  LOP3.LUT R75, R90, 0xff, RZ, 0xc0, !PT ;  /* 0x000000ff5a4b7812 */ /* 0x000fe400078ec0ff */
[----:B------:R-:W-:Y:S01]  /*10f60*/  LOP3.LUT R114, R74, 0xff00, R77, 0xf8, !PT ;  /* 0x0000ff004a727812 */ /* 0x000fe200078ef84d */
[----:B------:R-:W-:-:S03]  /*10f70*/  IMAD.WIDE.U32 R76, R76, 0x10000, RZ ;  /* 0x000100004c4c7825 */ /* 0x000fc600078e00ff */
[----:B------:R-:W-:Y:S01]  /*10f80*/  LOP3.LUT R113, R114, 0xff, R93, 0xf8, !PT ;  /* 0x000000ff72717812 */ /* 0x000fe200078ef85d */
[----:B------:R-:W-:-:S03]  /*10f90*/  IMAD.WIDE.U32 R74, R75, 0x100, RZ ;  /* 0x000001004b4a7825 */ /* 0x000fc600078e00ff */
[----:B------:R-:W-:Y:S01]  /*10fa0*/  LOP3.LUT R113, R77, R113, R79, 0xfe, !PT ;  /* 0x000000714d717212 */ /* 0x000fe200078efe4f */
[----:B0-----:R-:W-:Y:S01]  /*10fb0*/  IMAD.WIDE.U32 R72, R112, 0x8, R72 ;  /* 0x0000000870487825 */ /* 0x001fe200078e0048 */
[----:B------:R-:W-:Y:S02]  /*10fc0*/  LOP3.LUT R74, R74, R78, R76, 0xfe, !PT ;  /* 0x0000004e4a4a7212 */ /* 0x000fe400078efe4c */
[----:B------:R-:W-:Y:S02]  /*10fd0*/  LOP3.LUT R75, R113, R75, RZ, 0xfc, !PT ;  /* 0x0000004b714b7212 */ /* 0x000fe400078efcff */
[----:B------:R-:W-:-:S05]  /*10fe0*/  LOP3.LUT R74, R74, 0xff, R89, 0xf8, !PT ;  /* 0x000000ff4a4a7812 */ /* 0x000fca00078ef859 */
[----:B------:R3:W-:Y:S02]  /*10ff0*/  STG.E.64 desc[UR8][R72.64], R74 ;  /* 0x0000004a48007986 */ /* 0x0007e4000c101b08 */
.L_x_256:
[----:B------:R-:W-:Y:S05]  /*11000*/  BSYNC.RECONVERGENT B1 ;  /* 0x0000000000017941 */ /* 0x000fea0003800200 */
.L_x_255:
[----:B0123--:R-:W-:Y:S01]  /*11010*/  FADD.FTZ R73, RZ, R88 ;  /* 0x00000058ff497221 */ /* 0x00ffe20000010000 */
        /* <DEDUP_REMOVED lines=33> */
[--C-:B------:R-:W-:Y:S01]  /*11230*/  FADD.FTZ R72, R88, -R77.reuse ;  /* 0x8000004d58487221 */ /* 0x100fe20000010000 */
[--C-:B------:R-:W-:Y:S01]  /*11240*/  FADD.FTZ R73, R98, -R77.reuse ;  /* 0x8000004d62497221 */ /* 0x100fe20000010000 */
[--C-:B------:R-:W-:Y:S01]  /*11250*/  FADD.FTZ R79, R99, -R77.reuse ;  /* 0x8000004d634f7221 */ /* 0x100fe20000010000 */
[--C-:B------:R-:W-:Y:S01]  /*11260*/  FADD.FTZ R75, R102, -R77.reuse ;  /* 0x8000004d664b7221 */ /* 0x100fe20000010000 */
[----:B------:R-:W-:Y:S01]  /*11270*/  FFMA.FTZ R72, R72, R72, RZ ;  /* 0x0000004848487223 */ /* 0x000fe200000100ff */
[--C-:B------:R-:W-:Y:S01]  /*11280*/  FADD.FTZ R74, R100, -R77.reuse ;  /* 0x8000004d644a7221 */ /* 0x100fe20000010000 */
[--C-:B------:R-:W-:Y:S02]  /*11290*/  FADD.FTZ R78, R101, -R77.reuse ;  /* 0x8000004d654e7221 */ /* 0x100fe40000010000 */
[----:B------:R-:W-:Y:S01]  /*112a0*/  FFMA.FTZ R72, R73, R73, R72 ;  /* 0x0000004949487223 */ /* 0x000fe20000010048 */
[----:B------:R-:W-:-:S03]  /*112b0*/  FADD.FTZ R73, R103, -R77 ;  /* 0x8000004d67497221 */ /* 0x000fc60000010000 */
[----:B------:R-:W-:-:S04]  /*112c0*/  FFMA.FTZ R72, R79, R79, R72 ;  /* 0x0000004f4f487223 */ /* 0x000fc80000010048 */
        /* <DEDUP_REMOVED lines=32> */
.L_x_396:
[----:B-1----:R-:W-:Y:S01]  /*114d0*/  FADD.FTZ R113, R78, R79 ;  /* 0x0000004f4e717221 */ /* 0x002fe20000010000 */
[----:B0-----:R-:W-:Y:S01]  /*114e0*/  FMUL.FTZ R78, R77, R77 ;  /* 0x0000004d4d4e7220 */ /* 0x001fe20000410000 */
[----:B------:R-:W-:Y:S01]  /*114f0*/  PLOP3.LUT P2, PT, PT, PT, UP1, 0x40, 0x4 ;  /* 0x000000000004781c */ /* 0x000fe20003f4e818 */
[----:B------:R-:W0:Y:S01]  /*11500*/  @!P3 LDC.64 R74, c[0x0][0x3c0] ;  /* 0x0000f000ff4abb82 */ /* 0x000e220000000a00 */
[----:B------:R-:W-:Y:S01]  /*11510*/  FFMA.FTZ R76, R113, R76, UR5 ;  /* 0x00000005714c7e23 */ /* 0x000fe2000801004c */
[----:B------:R-:W-:Y:S01]  /*11520*/  BSSY.RECONVERGENT B1, `(.L_x_380) ;  /* 0x000005b000017945 */ /* 0x000fe20003800200 */
[----:B------:R-:W-:Y:S02]  /*11530*/  FSEL R79, R78, RZ, !P2 ;  /* 0x000000ff4e4f7208 */ /* 0x000fe40005000000 */
[----:B------:R-:W-:-:S03]  /*11540*/  PLOP3.LUT P2, PT, PT, PT, UP1, 0x40, 0x4 ;  /* 0x000000000004781c */ /* 0x000fc60003f4e818 */
[----:B------:R-:W1:Y:S01]  /*11550*/  @!P3 LDC.64 R72, c[0x0][0x3c8] ;  /* 0x0000f200ff48bb82 */ /* 0x000e620000000a00 */
[----:B------:R-:W-:Y:S01]  /*11560*/  FADD.FTZ R76, R76, R79 ;  /* 0x0000004f4c4c7221 */ /* 0x000fe20000010000 */
[----:B------:R-:W-:-:S03]  /*11570*/  FSEL R116, R77, RZ, P2 ;  /* 0x000000ff4d747208 */ /* 0x000fc60001000000 */
        /* <DEDUP_REMOVED lines=9> */
[----:B------:R-:W-:Y:S01]  /*11610*/  FADD.FTZ R112, R110, -R116 ;  /* 0x800000746e707221 */ /* 0x000fe20000010000 */
[----:B------:R-:W-:Y:S01]  /*11620*/  FMUL.FTZ R79, R117, R72 ;  /* 0x00000048754f7220 */ /* 0x000fe20000410000 */
[----:B------:R-:W-:Y:S01]  /*11630*/  SHF.L.U32 R75, R26, 0x10, RZ ;  /* 0x000000101a4b7819 */ /* 0x000fe200000006ff */
[----:B------:R-:W-:Y:S02]  /*11640*/  IMAD.U32 R78, R39, 0x10000, RZ ;  /* 0x00010000274e7824 */ /* 0x000fe400078e00ff */
[----:B------:R-:W-:Y:S01]  /*11650*/  FMUL.FTZ R118, R117, R112 ;  /* 0x0000007075767220 */ /* 0x000fe20000410000 */
[----:B------:R-:W-:Y:S01]  /*11660*/  FFMA.FTZ R72, R79, R74, R76 ;  /* 0x0000004a4f487223 */ /* 0x000fe2000001004c */
[----:B------:R-:W-:-:S02]  /*11670*/  IMAD.U32 R73, R47, 0x10000, RZ ;  /* 0x000100002f497824 */ /* 0x000fc400078e00ff */
[--C-:B------:R-:W-:Y:S01]  /*11680*/  FADD.FTZ R76, R106, -R116.reuse ;  /* 0x800000746a4c7221 */ /* 0x100fe20000010000 */
[----:B------:R-:W-:Y:S02]  /*11690*/  IMAD.U32 R77, R25, 0x10000, RZ ;  /* 0x00010000194d7824 */ /* 0x000fe400078e00ff */
[----:B------:R-:W-:Y:S01]  /*116a0*/  FADD.FTZ R74, R102, -R116 ;  /* 0x80000074664a7221 */ /* 0x000fe20000010000 */
[----:B------:R-:W-:Y:S01]  /*116b0*/  SHF.L.U32 R114, R29, 0x10, RZ ;  /* 0x000000101d727819 */ /* 0x000fe200000006ff */
[----:B------:R-:W-:Y:S01]  /*116c0*/  FFMA.FTZ R79, R79, R78, R73 ;  /* 0x0000004e4f4f7223 */ /* 0x000fe20000010049 */
[----:B------:R-:W-:Y:S01]  /*116d0*/  FFMA.FTZ R75, R118, R75, R77 ;  /* 0x0000004b764b7223 */ /* 0x000fe2000001004d */
[----:B------:R-:W-:Y:S01]  /*116e0*/  SHF.L.U32 R113, R38, 0x10, RZ ;  /* 0x0000001026717819 */ /* 0x000fe200000006ff */
[----:B------:R-:W-:Y:S02]  /*116f0*/  IMAD.U32 R112, R30, 0x10000, RZ ;  /* 0x000100001e707824 */ /* 0x000fe400078e00ff */
[----:B------:R-:W-:Y:S01]  /*11700*/  FMUL.FTZ R115, R117, R76 ;  /* 0x0000004c75737220 */ /* 0x000fe20000410000 */
[----:B------:R-:W-:-:S02]  /*11710*/  IMAD.U32 R73, R34, 0x10000, RZ ;  /* 0x0001000022497824 */ /* 0x000fc400078e00ff */
[----:B------:R-:W-:Y:S01]  /*11720*/  FMUL.FTZ R74, R117, R74 ;  /* 0x0000004a754a7220 */ /* 0x000fe20000410000 */
[----:B------:R-:W-:Y:S01]  /*11730*/  IMAD.U32 R77, R42, 0x10000, RZ ;  /* 0x000100002a4d7824 */ /* 0x000fe200078e00ff */
[----:B------:R-:W-:Y:S01]  /*11740*/  SHF.L.U32 R123, R23, 0x10, RZ ;  /* 0x00000010177b7819 */ /* 0x000fe200000006ff */
[----:B------:R-:W-:Y:S02]  /*11750*/  IMAD.U32 R78, R46, 0x10000, RZ ;  /* 0x000100002e4e7824 */ /* 0x000fe400078e00ff */
[----:B------:R-:W-:Y:S01]  /*11760*/  FFMA.FTZ R138, R115, R112, R114 ;  /* 0x00000070738a7223 */ /* 0x000fe20000010072 */
[----:B------:R-:W-:Y:S02]  /*11770*/  IMAD.U32 R119, R24, 0x10000, RZ ;  /* 0x0001000018777824 */ /* 0x000fe400078e00ff */
[C---:B------:R-:W-:Y:S01]  /*11780*/  FFMA.FTZ R135, R74.reuse, R73, R77 ;  /* 0x000000494a877223 */ /* 0x040fe2000001004d */
[----:B------:R-:W-:Y:S01]  /*11790*/  FFMA.FTZ R137, R74, R113, R78 ;  /* 0x000000714a897223 */ /* 0x000fe2000001004e */
[--C-:B------:R-:W-:Y:S01]  /*117a0*/  FADD.FTZ R112, R103, -R116.reuse ;  /* 0x8000007467707221 */ /* 0x100fe20000010000 */
[----:B------:R-:W-:Y:S01]  /*117b0*/  FADD.FTZ R74, R99, -R116 ;  /* 0x80000074634a7221 */ /* 0x000fe20000010000 */
[----:B------:R-:W-:Y:S01]  /*117c0*/  FFMA.FTZ R76, R118, R119, R123 ;  /* 0x00000077764c7223 */ /* 0x000fe2000001007b */
[----:B------:R-:W-:Y:S01]  /*117d0*/  IMAD.U32 R114, R82, 0x10000, RZ ;  /* 0x0001000052727824 */ /* 0x000fe200078e00ff */
[----:B------:R-:W-:Y:S01]  /*117e0*/  SHF.L.U32 R78, R45, 0x10, RZ ;  /* 0x000000102d4e7819 */ /* 0x000fe200000006ff */
[----:B------:R-:W-:-:S02]  /*117f0*/  IMAD.U32 R120, R28, 0x10000, RZ ;  /* 0x000100001c787824 */ /* 0x000fc400078e00ff */
[----:B------:R-:W-:Y:S01]  /*11800*/  FMUL.FTZ R129, R117, R112 ;  /* 0x0000007075817220 */ /* 0x000fe20000410000 */
[----:B------:R-:W-:Y:S02]  /*11810*/  IMAD.U32 R124, R27, 0x10000, RZ ;  /* 0x000100001b7c7824 */ /* 0x000fe400078e00ff */
[----:B------:R-:W-:Y:S01]  /*11820*/  FMUL.FTZ R74, R117, R74 ;  /* 0x0000004a754a7220 */ /* 0x000fe20000410000 */
[----:B------:R-:W-:Y:S01]  /*11830*/  IMAD.U32 R113, R37, 0x10000, RZ ;  /* 0x0001000025717824 */ /* 0x000fe200078e00ff */
[----:B------:R-:W-:Y:S01]  /*11840*/  SHF.L.U32 R73, R33, 0x10, RZ ;  /* 0x0000001021497819 */ /* 0x000fe200000006ff */
[----:B------:R-:W-:Y:S02]  /*11850*/  IMAD.U32 R118, R81, 0x10000, RZ ;  /* 0x0001000051767824 */ /* 0x000fe400078e00ff */
[----:B------:R-:W-:Y:S01]  /*11860*/  FFMA.FTZ R140, R115, R120, R124 ;  /* 0x00000078738c7223 */ /* 0x000fe2000001007c */
[----:B------:R-:W-:Y:S01]  /*11870*/  FFMA.FTZ R126, R74, R113, R78 ;  /* 0x000000714a7e7223 */ /* 0x000fe2000001004e */
[----:B------:R-:W-:-:S02]  /*11880*/  IMAD.U32 R77, R41, 0x10000, RZ ;  /* 0x00010000294d7824 */ /* 0x000fc400078e00ff */
[----:B------:R-:W-:Y:S01]  /*11890*/  FFMA.FTZ R133, R129, R114, R118 ;  /* 0x0000007281857223 */ /* 0x000fe20000010076 */
[----:B------:R-:W0:Y:S01]  /*118a0*/  LDC.64 R112, c[0x0][0x430] ;  /* 0x00010c00ff707b82 */ /* 0x000e220000000a00 */
[--C-:B------:R-:W-:Y:S01]  /*118b0*/  FADD.FTZ R118, R98, -R116.reuse ;  /* 0x8000007462767221 */ /* 0x100fe20000010000 */
[----:B------:R-:W-:Y:S01]  /*118c0*/  FFMA.FTZ R124, R74, R73, R77 ;  /* 0x000000494a7c7223 */ /* 0x000fe2000001004d */
[----:B------:R-:W-:Y:S01]  /*118d0*/  FADD.FTZ R74, R88, -R116 ;  /* 0x80000074584a7221 */ /* 0x000fe20000010000 */
[----:B------:R-:W-:Y:S01]  /*118e0*/  SHF.L.U32 R77, R40, 0x10, RZ ;  /* 0x00000010284d7819 */ /* 0x000fe200000006ff */
[----:B------:R-:W-:Y:S01]  /*118f0*/  IMAD.U32 R119, R36, 0x10000, RZ ;  /* 0x0001000024777824 */ /* 0x000fe200078e00ff */
[----:B------:R-:W-:Y:S01]  /*11900*/  SHF.L.U32 R123, R86, 0x10, RZ ;  /* 0x00000010567b7819 */ /* 0x000fe200000006ff */
[----:B------:R-:W-:Y:S01]  /*11910*/  IMAD.U32 R78, R44, 0x10000, RZ ;  /* 0x000100002c4e7824 */ /* 0x000fe200078e00ff */
[----:B------:R-:W1:Y:S01]  /*11920*/  LDC.64 R114, c[0x0][0x428] ;  /* 0x00010a00ff727b82 */ /* 0x000e620000000a00 */
[----:B------:R-:W-:Y:S01]  /*11930*/  FMUL.FTZ R74, R117, R74 ;  /* 0x0000004a754a7220 */ /* 0x000fe20000410000 */
[----:B------:R-:W-:Y:S01]  /*11940*/  SHF.L.U32 R134, R80, 0x10, RZ ;  /* 0x0000001050867819 */ /* 0x000fe200000006ff */
[----:B------:R-:W-:Y:S01]  /*11950*/  IMAD.U32 R73, R32, 0x10000, RZ ;  /* 0x0001000020497824 */ /* 0x000fe200078e00ff */
[----:B------:R-:W-:Y:S01]  /*11960*/  SHF.L.U32 R120, R83, 0x10, RZ ;  /* 0x0000001053787819 */ /* 0x000fe200000006ff */
[----:B------:R-:W-:-:S02]  /*11970*/  IMAD.U32 R125, R85, 0x10000, RZ ;  /* 0x00010000557d7824 */ /* 0x000fc400078e00ff */
[----:B------:R-:W-:Y:S01]  /*11980*/  FMUL.FTZ R118, R117, R118 ;  /* 0x0000007675767220 */ /* 0x000fe20000410000 */
[----:B------:R-:W-:Y:S02]  /*11990*/  IMAD.U32 R136, R31, 0x10000, RZ ;  /* 0x000100001f887824 */ /* 0x000fe400078e00ff */
[----:B------:R-:W-:Y:S01]  /*119a0*/  FFMA.FTZ R119, R74, R119, R78 ;  /* 0x000000774a777223 */ /* 0x000fe2000001004e */
[----:B------:R-:W-:Y:S02]  /*119b0*/  IMAD.U32 R127, R84, 0x10000, RZ ;  /* 0x00010000547f7824 */ /* 0x000fe400078e00ff */
[----:B------:R-:W-:Y:S01]  /*119c0*/  FFMA.FTZ R77, R74, R73, R77 ;  /* 0x000000494a4d7223 */ /* 0x000fe2000001004d */
[C---:B------:R-:W-:Y:S01]  /*119d0*/  FFMA.FTZ R78, R118.reuse, R123, R125 ;  /* 0x0000007b764e7223 */ /* 0x040fe2000001007d */
[----:B------:R-:W-:Y:S01]  /*119e0*/  FFMA.FTZ R129, R129, R134, R136 ;  /* 0x0000008681817223 */ /* 0x000fe20000010088 */
[----:B------:R-:W-:Y:S01]  /*119f0*/  FFMA.FTZ R120, R118, R127, R120 ;  /* 0x0000007f76787223 */ /* 0x000fe20000010078 */
[----:B------:R-:W-:-:S02]  /*11a00*/  F2FP.BF16.F32.PACK_AB R75, R75, R72 ;  /* 0x000000484b4b723e */ /* 0x000fc400000010ff */
[----:B------:R-:W-:Y:S01]  /*11a10*/  F2FP.BF16.F32.PACK_AB R74, R138, R135 ;  /* 0x000000878a4a723e */ /* 0x000fe200000010ff */
[----:B0-----:R-:W-:Y:S01]  /*11a20*/  IMAD.WIDE.U32 R112, R111, 0x10, R112 ;  /* 0x000000106f707825 */ /* 0x001fe200078e0070 */
[----:B------:R-:W-:Y:S02]  /*11a30*/  F2FP.BF16.F32.PACK_AB R73, R133, R124 ;  /* 0x0000007c8549723e */ /* 0x000fe400000010ff */
[----:B------:R-:W-:Y:S02]  /*11a40*/  F2FP.BF16.F32.PACK_AB R72, R78, R77 ;  /* 0x0000004d4e48723e */ /* 0x000fe400000010ff */
[----:B------:R-:W-:Y:S01]  /*11a50*/  F2FP.BF16.F32.PACK_AB R79, R76, R79 ;  /* 0x0000004f4c4f723e */ /* 0x000fe200000010ff */
[----:B-1----:R-:W-:Y:S01]  /*11a60*/  IMAD.WIDE.U32 R114, R111, 0x10, R114 ;  /* 0x000000106f727825 */ /* 0x002fe200078e0072 */
[----:B------:R-:W-:Y:S02]  /*11a70*/  F2FP.BF16.F32.PACK_AB R78, R140, R137 ;  /* 0x000000898c4e723e */ /* 0x000fe400000010ff */
[----:B------:R-:W-:Y:S01]  /*11a80*/  F2FP.BF16.F32.PACK_AB R77, R129, R126 ;  /* 0x0000007e814d723e */ /* 0x000fe200000010ff */
[----:B------:R-:W-:Y:S01]  /*11a90*/  VIADD R111, R111, 0x20 ;  /* 0x000000206f6f7836 */ /* 0x000fe20000000000 */
[----:B------:R-:W-:Y:S01]  /*11aa0*/  F2FP.BF16.F32.PACK_AB R76, R120, R119 ;  /* 0x00000077784c723e */ /* 0x000fe200000010ff */
[----:B------:R1:W-:Y:S04]  /*11ab0*/  STG.E.128 desc[UR8][R114.64], R72 ;  /* 0x0000004872007986 */ /* 0x0003e8000c101d08 */
[----:B------:R1:W-:Y:S02]  /*11ac0*/  STG.E.128 desc[UR8][R112.64], R76 ;  /* 0x0000004c70007986 */ /* 0x0003e4000c101d08 */
.L_x_381:
[----:B------:R-:W-:Y:S05]  /*11ad0*/  BSYNC.RECONVERGENT B1 ;  /* 0x0000000000017941 */ /* 0x000fea0003800200 */
.L_x_380:
[----:B------:R-:W-:Y:S04]  /*11ae0*/  BSSY.RECONVERGENT B1, `(.L_x_382) ;  /* 0x0000050000017945 */ /* 0x000fe80003800200 */
[----:B------:R-:W-:Y:S05]  /*11af0*/  @!P0 BRA `(.L_x_383) ;  /* 0x0000000400388947 */ /* 0x000fea0003800000 */
[--C-:B01----:R-:W-:Y:S01]  /*11b00*/  FADD.FTZ R72, R97, -R116.reuse ;  /* 0x8000007461487221 */ /* 0x103fe20000010000 */
[----:B------:R-:W-:Y:S01]  /*11b10*/  SHF.L.U32 R79, R56, 0x10, RZ ;  /* 0x00000010384f7819 */ /* 0x000fe200000006ff */
[--C-:B------:R-:W-:Y:S01]  /*11b20*/  FADD.FTZ R74, R100, -R116.reuse ;  /* 0x80000074644a7221 */ /* 0x100fe20000010000 */
[--C-:B------:R-:W-:Y:S01]  /*11b30*/  FADD.FTZ R112, R101, -R116.reuse ;  /* 0x8000007465707221 */ /* 0x100fe20000010000 */
[--C-:B------:R-:W-:Y:S01]  /*11b40*/  FADD.FTZ R118, R104, -R116.reuse ;  /* 0x8000007468767221 */ /* 0x100fe20000010000 */
[--C-:B------:R-:W-:Y:S01]  /*11b50*/  FADD.FTZ R120, R105, -R116.reuse ;  /* 0x8000007469787221 */ /* 0x100fe20000010000 */
[--C-:B------:R-:W-:Y:S01]  /*11b60*/  FADD.FTZ R126, R108, -R116.reuse ;  /* 0x800000746c7e7221 */ /* 0x100fe20000010000 */
[--C-:B------:R-:W-:Y:S01]  /*11b70*/  FADD.FTZ R134, R109, -R116.reuse ;  /* 0x800000746d867221 */ /* 0x100fe20000010000 */
[----:B------:R-:W-:Y:S02]  /*11b80*/  IMAD.U32 R75, R48, 0x10000, RZ ;  /* 0x00010000304b7824 */ /* 0x000fe400078e00ff */
[----:B------:R-:W-:Y:S01]  /*11b90*/  FMUL.FTZ R76, R117, R72 ;  /* 0x00000048754c7220 */ /* 0x000fe20000410000 */
[----:B------:R-:W-:Y:S01]  /*11ba0*/  FADD.FTZ R116, R121, -R116 ;  /* 0x8000007479747221 */ /* 0x000fe20000010000 */
[C---:B------:R-:W-:Y:S01]  /*11bb0*/  FMUL.FTZ R78, R117.reuse, R74 ;  /* 0x0000004a754e7220 */ /* 0x040fe20000410000 */
[C---:B------:R-:W-:Y:S01]  /*11bc0*/  FMUL.FTZ R114, R117.reuse, R112 ;  /* 0x0000007075727220 */ /* 0x040fe20000410000 */
[----:B------:R-:W-:Y:S01]  /*11bd0*/  FFMA.FTZ R72, R76, R75, R79 ;  /* 0x0000004b4c487223 */ /* 0x000fe2000001004f */
[C---:B------:R-:W-:Y:S01]  /*11be0*/  FMUL.FTZ R118, R117.reuse, R118 ;  /* 0x0000007675767220 */ /* 0x040fe20000410000 */
[C---:B------:R-:W-:Y:S01]  /*11bf0*/  FMUL.FTZ R124, R117.reuse, R120 ;  /* 0x00000078757c7220 */ /* 0x040fe20000410000 */
[C---:B------:R-:W-:Y:S01]  /*11c00*/  FMUL.FTZ R77, R117.reuse, R126 ;  /* 0x0000007e754d7220 */ /* 0x040fe20000410000 */
[C---:B------:R-:W-:Y:S01]  /*11c10*/  FMUL.FTZ R73, R117.reuse, R134 ;  /* 0x0000008675497220 */ /* 0x040fe20000410000 */
[----:B------:R-:W-:Y:S01]  /*11c20*/  FMUL.FTZ R74, R117, R116 ;  /* 0x00000074754a7220 */ /* 0x000fe20000410000 */
[----:B------:R-:W-:Y:S01]  /*11c30*/  IMAD.U32 R75, R52, 0x10000, RZ ;  /* 0x00010000344b7824 */ /* 0x000fe200078e00ff */
[----:B------:R-:W-:Y:S01]  /*11c40*/  SHF.L.U32 R113, R22, 0x10, RZ ;  /* 0x0000001016717819 */ /* 0x000fe200000006ff */
[----:B------:R-:W-:Y:S01]  /*11c50*/  IMAD.U32 R79, R60, 0x10000, RZ ;  /* 0x000100003c4f7824 */ /* 0x000fe200078e00ff */
[----:B------:R-:W-:Y:S01]  /*11c60*/  SHF.L.U32 R112, R19, 0x10, RZ ;  /* 0x0000001013707819 */ /* 0x000fe200000006ff */
[----:B------:R-:W-:Y:S01]  /*11c70*/  IMAD.U32 R115, R21, 0x10000, RZ ;  /* 0x0001000015737824 */ /* 0x000fe200078e00ff */
[----:B------:R-:W-:Y:S01]  /*11c80*/  SHF.L.U32 R125, R53, 0x10, RZ ;  /* 0x00000010357d7819 */ /* 0x000fe200000006ff */
[----:B------:R-:W-:-:S02]  /*11c90*/  IMAD.U32 R117, R20, 0x10000, RZ ;  /* 0x0001000014757824 */ /* 0x000fc400078e00ff */
[----:B------:R-:W-:Y:S01]  /*11ca0*/  FFMA.FTZ R76, R76, R75, R79 ;  /* 0x0000004b4c4c7223 */ /* 0x000fe2000001004f */
[----:B------:R-:W-:Y:S02]  /*11cb0*/  IMAD.U32 R119, R49, 0x10000, RZ ;  /* 0x0001000031777824 */ /* 0x000fe400078e00ff */
[C---:B------:R-:W-:Y:S01]  /*11cc0*/  FFMA.FTZ R75, R78.reuse, R113, R115 ;  /* 0x000000714e4b7223 */ /* 0x040fe20000010073 */
[----:B------:R-:W-:Y:S02]  /*11cd0*/  IMAD.U32 R123, R57, 0x10000, RZ ;  /* 0x00010000397b7824 */ /* 0x000fe400078e00ff */
[----:B------:R-:W-:Y:S01]  /*11ce0*/  FFMA.FTZ R117, R78, R117, R112 ;  /* 0x000000754e757223 */ /* 0x000fe20000010070 */
[----:B------:R-:W-:Y:S01]  /*11cf0*/  IMAD.U32 R116, R61, 0x10000, RZ ;  /* 0x000100003d747824 */ /* 0x000fe200078e00ff */
[----:B------:R-:W0:Y:S01]  /*11d00*/  LDC.64 R112, c[0x0][0x428] ;  /* 0x00010a00ff707b82 */ /* 0x000e220000000a00 */
[C---:B------:R-:W-:Y:S01]  /*11d10*/  FFMA.FTZ R119, R114.reuse, R119, R123 ;  /* 0x0000007772777223 */ /* 0x040fe2000001007b */
[----:B------:R-:W-:Y:S01]  /*11d20*/  SHF.L.U32 R123, R17, 0x10, RZ ;  /* 0x00000010117b7819 */ /* 0x000fe200000006ff */
[----:B------:R-:W-:Y:S01]  /*11d30*/  FFMA.FTZ R116, R114, R125, R116 ;  /* 0x0000007d72747223 */ /* 0x000fe20000010074 */
[----:B------:R-:W-:Y:S01]  /*11d40*/  IMAD.U32 R79, R18, 0x10000, RZ ;  /* 0x00010000124f7824 */ /* 0x000fe200078e00ff */
[----:B------:R-:W-:Y:S01]  /*11d50*/  SHF.L.U32 R127, R50, 0x10, RZ ;  /* 0x00000010327f7819 */ /* 0x000fe200000006ff */
[----:B------:R-:W-:Y:S01]  /*11d60*/  IMAD.U32 R125, R16, 0x10000, RZ ;  /* 0x00010000107d7824 */ /* 0x000fe200078e00ff */
[----:B------:R-:W-:Y:S01]  /*11d70*/  SHF.L.U32 R126, R62, 0x10, RZ ;  /* 0x000000103e7e7819 */ /* 0x000fe200000006ff */
[----:B------:R-:W1:Y:S01]  /*11d80*/  LDC.64 R114, c[0x0][0x430] ;  /* 0x00010c00ff727b82 */ /* 0x000e620000000a00 */
[----:B------:R-:W-:-:S02]  /*11d90*/  IMAD.U32 R120, R15, 0x10000, RZ ;  /* 0x000100000f787824 */ /* 0x000fc400078e00ff */
[----:B------:R-:W-:Y:S01]  /*11da0*/  FFMA.FTZ R78, R118, R79, R123 ;  /* 0x0000004f764e7223 */ /* 0x000fe2000001007b */
[----:B------:R-:W-:Y:S01]  /*11db0*/  IMAD.U32 R134, R14, 0x10000, RZ ;  /* 0x000100000e867824 */ /* 0x000fe200078e00ff */
[----:B------:R-:W-:Y:S01]  /*11dc0*/  SHF.L.U32 R123, R10, 0x10, RZ ;  /* 0x000000100a7b7819 */ /* 0x000fe200000006ff */
[----:B------:R-:W-:Y:S02]  /*11dd0*/  IMAD.U32 R136, R13, 0x10000, RZ ;  /* 0x000100000d887824 */ /* 0x000fe400078e00ff */
[----:B------:R-:W-:Y:S01]  /*11de0*/  FFMA.FTZ R125, R118, R125, R120 ;  /* 0x0000007d767d7223 */ /* 0x000fe20000010078 */
[----:B------:R-:W-:Y:S01]  /*11df0*/  IMAD.U32 R129, R58, 0x10000, RZ ;  /* 0x000100003a817824 */ /* 0x000fe200078e00ff */
[----:B------:R-:W-:Y:S01]  /*11e00*/  SHF.L.U32 R118, R12, 0x10, RZ ;  /* 0x000000100c767819 */ /* 0x000fe200000006ff */
[----:B------:R-:W-:Y:S02]  /*11e10*/  IMAD.U32 R133, R54, 0x10000, RZ ;  /* 0x0001000036857824 */ /* 0x000fe400078e00ff */
[----:B------:R-:W-:Y:S01]  /*11e20*/  FFMA.FTZ R134, R77, R134, R136 ;  /* 0x000000864d867223 */ /* 0x000fe20000010088 */
[C---:B------:R-:W-:Y:S01]  /*11e30*/  FFMA.FTZ R127, R124.reuse, R127, R129 ;  /* 0x0000007f7c7f7223 */ /* 0x040fe20000010081 */
[----:B------:R-:W-:Y:S01]  /*11e40*/  SHF.L.U32 R136, R59, 0x10, RZ ;  /* 0x000000103b887819 */ /* 0x000fe200000006ff */
[----:B------:R-:W-:Y:S01]  /*11e50*/  FFMA.FTZ R126, R124, R133, R126 ;  /* 0x000000857c7e7223 */ /* 0x000fe2000001007e */
[----:B------:R-:W-:Y:S01]  /*11e60*/  IMAD.U32 R120, R11, 0x10000, RZ ;  /* 0x000100000b787824 */ /* 0x000fe200078e00ff */
[----:B------:R-:W-:Y:S01]  /*11e70*/  SHF.L.U32 R140, R7, 0x10, RZ ;  /* 0x00000010078c7819 */ /* 0x000fe200000006ff */
[----:B------:R-:W-:Y:S01]  /*11e80*/  IMAD.U32 R124, R51, 0x10000, RZ ;  /* 0x00010000337c7824 */ /* 0x000fe200078e00ff */
[----:B------:R-:W-:Y:S01]  /*11e90*/  F2FP.BF16.F32.PACK_AB R72, R75, R72 ;  /* 0x000000484b48723e */ /* 0x000fe200000010ff */
[----:B------:R-:W-:-:S02]  /*11ea0*/  IMAD.U32 R129, R9, 0x10000, RZ ;  /* 0x0001000009817824 */ /* 0x000fc400078e00ff */
[----:B------:R-:W-:Y:S01]  /*11eb0*/  FFMA.FTZ R77, R77, R118, R120 ;  /* 0x000000764d4d7223 */ /* 0x000fe20000010078 */
[----:B------:R-:W-:Y:S02]  /*11ec0*/  IMAD.U32 R138, R55, 0x10000, RZ ;  /* 0x00010000378a7824 */ /* 0x000fe400078e00ff */
[----:B------:R-:W-:Y:S01]  /*11ed0*/  FFMA.FTZ R124, R73, R124, R136 ;  /* 0x0000007c497c7223 */ /* 0x000fe20000010088 */
[----:B------:R-:W-:Y:S02]  /*11ee0*/  IMAD.U32 R79, R63, 0x10000, RZ ;  /* 0x000100003f4f7824 */ /* 0x000fe400078e00ff */
[----:B------:R-:W-:Y:S01]  /*11ef0*/  FFMA.FTZ R123, R74, R123, R129 ;  /* 0x0000007b4a7b7223 */ /* 0x000fe20000010081 */
[----:B------:R-:W-:Y:S01]  /*11f00*/  IMAD.U32 R133, R8, 0x10000, RZ ;  /* 0x0001000008857824 */ /* 0x000fe200078e00ff */
[----:B------:R-:W-:Y:S01]  /*11f10*/  F2FP.BF16.F32.PACK_AB R76, R117, R76 ;  /* 0x0000004c754c723e */ /* 0x000fe200000010ff */
[----:B------:R-:W-:Y:S01]  /*11f20*/  FFMA.FTZ R79, R73, R138, R79 ;  /* 0x0000008a494f7223 */ /* 0x000fe2000001004f */
[----:B------:R-:W-:Y:S01]  /*11f30*/  F2FP.BF16.F32.PACK_AB R73, R78, R119 ;  /* 0x000000774e49723e */ /* 0x000fe200000010ff */
[----:B------:R-:W-:Y:S01]  /*11f40*/  FFMA.FTZ R140, R74, R133, R140 ;  /* 0x000000854a8c7223 */ /* 0x000fe2000001008c */
[----:B0-----:R-:W-:Y:S01]  /*11f50*/  IMAD.WIDE.U32 R112, R111, 0x10, R112 ;  /* 0x000000106f707825 */ /* 0x001fe200078e0070 */
[----:B------:R-:W-:-:S02]  /*11f60*/  F2FP.BF16.F32.PACK_AB R74, R134, R127 ;  /* 0x0000007f864a723e */ /* 0x000fc400000010ff */
[----:B------:R-:W-:Y:S01]  /*11f70*/  F2FP.BF16.F32.PACK_AB R75, R123, R124 ;  /* 0x0000007c7b4b723e */ /* 0x000fe200000010ff */
[----:B-1----:R-:W-:Y:S01]  /*11f80*/  IMAD.WIDE.U32 R114, R111, 0x10, R114 ;  /* 0x000000106f727825 */ /* 0x002fe200078e0072 */
[----:B------:R-:W-:Y:S02]  /*11f90*/  F2FP.BF16.F32.PACK_AB R78, R77, R126 ;  /* 0x0000007e4d4e723e */ /* 0x000fe400000010ff */
[----:B------:R-:W-:Y:S01]  /*11fa0*/  F2FP.BF16.F32.PACK_AB R79, R140, R79 ;  /* 0x0000004f8c4f723e */ /* 0x000fe200000010ff */
[----:B------:R2:W-:Y:S01]  /*11fb0*/  STG.E.128 desc[UR8][R112.64], R72 ;  /* 0x0000004870007986 */ /* 0x0005e2000c101d08 */
[----:B------:R-:W-:-:S05]  /*11fc0*/  F2FP.BF16.F32.PACK_AB R77, R125, R116 ;  /* 0x000000747d4d723e */ /* 0x000fca00000010ff */
[----:B------:R2:W-:Y:S02]  /*11fd0*/  STG.E.128 desc[UR8][R114.64], R76 ;  /* 0x0000004c72007986 */ /* 0x0005e4000c101d08 */
.L_x_383:
[----:B------:R-:W-:Y:S05]  /*11fe0*/  BSYNC.RECONVERGENT B1 ;  /* 0x0000000000017941 */ /* 0x000fea0003800200 */
.L_x_382:
[----:B012---:R-:W0:Y:S02]  /*11ff0*/  LDC.64 R72, c[0x0][0x380] ;  /* 0x0000e000ff487b82 */ /* 0x007e240000000a00 */
[----:B0-----:R-:W-:-:S05]  /*12000*/  IMAD R0, R72, 0x4, R0 ;  /* 0x0000000448007824 */ /* 0x001fca00078e0200 */
[----:B------:R-:W-:-:S13]  /*12010*/  ISETP.GE.AND P0, PT, R0, R73, PT ;  /* 0x000000490000720c */ /* 0x000fda0003f06270 */
[----:B------:R-:W-:Y:S05]  /*12020*/  @!P0 BRA `(.L_x_384) ;  /* 0xfffffef000788947 */ /* 0x000fea000383ffff */
[----:B------:R-:W-:Y:S05]  /*12030*/  BSYNC B0 ;  /* 0x0000000000007941 */ /* 0x000fea0003800000 */
.L_x_129:
[----:B------:R-:W-:Y:S05]  /*12040*/  EXIT ;  /* 0x000000000000794d */ /* 0x000fea0003800000 */
.L_x_379:
[----:B------:R-:W-:Y:S01]  /*12050*/  HFMA2 R114, -RZ, RZ, 0, 5.9604644775390625e-08 ;  /* 0x00000001ff727431 */ /* 0x000fe200000001ff */
[----:B------:R-:W-:Y:S01]  /*12060*/  BSSY B1, `(.L_x_385) ;  /* 0x0000007000017945 */ /* 0x000fe20003800000 */
[----:B------:R-:W-:Y:S02]  /*12070*/  IMAD.MOV.U32 R113, RZ, RZ, R72 ;  /* 0x000000ffff717224 */ /* 0x000fe400078e0048 */
[----:B------:R-:W-:Y:S02]  /*12080*/  IMAD.MOV.U32 R115, RZ, RZ, 0x1f ;  /* 0x0000001fff737424 */ /* 0x000fe400078e00ff */
[----:B------:R-:W-:-:S07]  /*12090*/  IMAD.MOV.U32 R112, RZ, RZ, -0x1 ;  /* 0xffffffffff707424 */ /* 0x000fce00078e00ff */
[----:B------:R-:W-:Y:S05]  /*120a0*/  WARPSYNC.COLLECTIVE R112, `(.L_x_386) ;  /* 0x0000000070087348 */ /* 0x000fea0003c00000 */
[----:B------:R0:W1:Y:S02]  /*120b0*/  SHFL.BFLY P4, R79, R113, R114, R115 ;  /* 0x0c000072714f7389 */ /* 0x0000640000080073 */
[----:B01----:R-:W-:Y:S05]  /*120c0*/  ENDCOLLECTIVE ;  /* 0x000000000000791b */ /* 0x003fea0003800000 */
.L_x_386:
[----:B------:R-:W-:Y:S05]  /*120d0*/  BSYNC B1 ;  /* 0x0000000000017941 */ /* 0x000fea0003800000 */
.L_x_385:
[----:B------:R-:W-:Y:S01]  /*120e0*/  MOV R73, R79 ;  /* 0x0000004f00497202 */ /* 0x000fe20000000f00 */
[----:B------:R-:W-:Y:S02]  /*120f0*/  HFMA2 R115, -RZ, RZ, 0, 1.847743988037109375e-06 ;  /* 0x0000001fff737431 */ /* 0x000fe400000001ff */
[----:B------:R-:W-:Y:S02]  /*12100*/  IMAD.MOV.U32 R114, RZ, RZ, 0x2 ;  /* 0x00000002ff727424 */ /* 0x000fe400078e00ff */
[----:B------:R-:W-:Y:S02]  /*12110*/  IMAD.MOV.U32 R112, RZ, RZ, -0x1 ;  /* 0xffffffffff707424 */ /* 0x000fe400078e00ff */
[----:B------:R-:W-:-:S04]  /*12120*/  FADD.FTZ R73, R72, R73 ;  /* 0x0000004948497221 */ /* 0x000fc80000010000 */
[----:B------:R-:W-:-:S07]  /*12130*/  IMAD.MOV.U32 R113, RZ, RZ, R73 ;  /* 0x000000ffff717224 */ /* 0x000fce00078e0049 */
[----:B------:R-:W-:Y:S05]  /*12140*/  WARPSYNC.COLLECTIVE R112, `(.L_x_387) ;  /* 0x0000000070087348 */ /* 0x000fea0003c00000 */
[----:B------:R0:W1:Y:S02]  /*12150*/  SHFL.BFLY P4, R79, R113, R114, R115 ;  /* 0x0c000072714f7389 */ /* 0x0000640000080073 */
[----:B01----:R-:W-:Y:S05]  /*12160*/  ENDCOLLECTIVE ;  /* 0x000000000000791b */ /* 0x003fea0003800000 */
.L_x_387:
[----:B------:R-:W-:Y:S02]  /*12170*/  IMAD.MOV.U32 R114, RZ, RZ, 0x4 ;  /* 0x00000004ff727424 */ /* 0x000fe400078e00ff */
[----:B------:R-:W-:-:S04]  /*12180*/  IMAD.MOV.U32 R74, RZ, RZ, R79 ;  /* 0x000000ffff4a7224 */ /* 0x000fc800078e004f */
[----:B------:R-:W-:-:S05]  /*12190*/  FADD.FTZ R74, R73, R74 ;  /* 0x0000004a494a7221 */ /* 0x000fca0000010000 */
[----:B------:R-:W-:-:S07]  /*121a0*/  MOV R113, R74 ;  /* 0x0000004a00717202 */ /* 0x000fce0000000f00 */
[----:B------:R-:W-:Y:S05]  /*121b0*/  WARPSYNC.COLLECTIVE R112, `(.L_x_388) ;  /* 0x0000000070087348 */ /* 0x000fea0003c00000 */
[----:B------:R0:W1:Y:S02]  /*121c0*/  SHFL.BFLY P4, R79, R113, R114, R115 ;  /* 0x0c000072714f7389 */ /* 0x0000640000080073 */
[----:B01----:R-:W-:Y:S05]  /*121d0*/  ENDCOLLECTIVE ;  /* 0x000000000000791b */ /* 0x003fea0003800000 */
.L_x_388:
[----:B------:R-:W-:Y:S02]  /*121e0*/  IMAD.MOV.U32 R114, RZ, RZ, 0x8 ;  /* 0x00000008ff727424 */ /* 0x000fe400078e00ff */
[----:B------:R-:W-:-:S04]  /*121f0*/  IMAD.MOV.U32 R75, RZ, RZ, R79 ;  /* 0x000000ffff4b7224 */ /* 0x000fc800078e004f */
[----:B------:R-:W-:-:S05]  /*12200*/  FADD.FTZ R75, R74, R75 ;  /* 0x0000004b4a4b7221 */ /* 0x000fca0000010000 */
[----:B------:R-:W-:-:S07]  /*12210*/  MOV R113, R75 ;  /* 0x0000004b00717202 */ /* 0x000fce0000000f00 */
[----:B------:R-:W-:Y:S05]  /*12220*/  WARPSYNC.COLLECTIVE R112, `(.L_x_389) ;  /* 0x0000000070087348 */ /* 0x000fea0003c00000 */
[----:B------:R0:W1:Y:S02]  /*12230*/  SHFL.BFLY P4, R79, R113, R114, R115 ;  /* 0x0c000072714f7389 */ /* 0x0000640000080073 */
[----:B01----:R-:W-:Y:S05]  /*12240*/  ENDCOLLECTIVE ;  /* 0x000000000000791b */ /* 0x003fea0003800000 */
.L_x_389:
[----:B------:R-:W-:Y:S02]  /*12250*/  IMAD.MOV.U32 R114, RZ, RZ, 0x10 ;  /* 0x00000010ff727424 */ /* 0x000fe400078e00ff */
[----:B------:R-:W-:-:S04]  /*12260*/  IMAD.MOV.U32 R76, RZ, RZ, R79 ;  /* 0x000000ffff4c7224 */ /* 0x000fc800078e004f */
[----:B------:R-:W-:Y:S02]  /*12270*/  FADD.FTZ R78, R75, R76 ;  /* 0x0000004c4b4e7221 */ /* 0x000fe40000010000 */
[----:B------:R-:W0:Y:S03]  /*12280*/  LDC R76, c[0x0][0x400] ;  /* 0x00010000ff4c7b82 */ /* 0x000e260000000800 */
[----:B------:R-:W-:-:S07]  /*12290*/  MOV R113, R78 ;  /* 0x0000004e00717202 */ /* 0x000fce0000000f00 */
[----:B0-----:R-:W-:Y:S05]  /*122a0*/  WARPSYNC.COLLECTIVE R112, `(.L_x_390) ;  /* 0x0000000070087348 */ /* 0x001fea0003c00000 */
[----:B------:R1:W2:Y:S02]  /*122b0*/  SHFL.BFLY P4, R79, R113, R114, R115 ;  /* 0x0c000072714f7389 */ /* 0x0002a40000080073 */
[----:B012---:R-:W-:Y:S05]  /*122c0*/  ENDCOLLECTIVE ;  /* 0x000000000000791b */ /* 0x007fea0003800000 */
.L_x_390:
[----:B------:R-:W-:Y:S02]  /*122d0*/  IMAD.MOV.U32 R114, RZ, RZ, 0x1 ;  /* 0x00000001ff727424 */ /* 0x000fe400078e00ff */
[----:B------:R-:W-:-:S04]  /*122e0*/  IMAD.MOV.U32 R77, RZ, RZ, R79 ;  /* 0x000000ffff4d7224 */ /* 0x000fc800078e004f */
[----:B------:R-:W-:-:S04]  /*122f0*/  FADD.FTZ R77, R78, R77 ;  /* 0x0000004d4e4d7221 */ /* 0x000fc80000010000 */
[----:B------:R-:W-:-:S04]  /*12300*/  FMUL.FTZ R77, R77, R76 ;  /* 0x0000004c4d4d7220 */ /* 0x000fc80000410000 */
        /* <DEDUP_REMOVED lines=33> */
[----:B------:R-:W-:-:S07]  /*12520*/  MOV R113, R72 ;  /* 0x0000004800717202 */ /* 0x000fce0000000f00 */
[----:B------:R-:W-:Y:S05]  /*12530*/  WARPSYNC.COLLECTIVE R112, `(.L_x_391) ;  /* 0x0000000070087348 */ /* 0x000fea0003c00000 */
[----:B------:R0:W1:Y:S02]  /*12540*/  SHFL.BFLY P4, R79, R113, R114, R115 ;  /* 0x0c000072714f7389 */ /* 0x0000640000080073 */
[----:B01----:R-:W-:Y:S05]  /*12550*/  ENDCOLLECTIVE ;  /* 0x000000000000791b */ /* 0x003fea0003800000 */
.L_x_391:
[----:B------:R-:W-:Y:S02]  /*12560*/  IMAD.MOV.U32 R114, RZ, RZ, 0x2 ;  /* 0x00000002ff727424 */ /* 0x000fe400078e00ff */
[----:B------:R-:W-:-:S04]  /*12570*/  IMAD.MOV.U32 R73, RZ, RZ, R79 ;  /* 0x000000ffff497224 */ /* 0x000fc800078e004f */
[----:B------:R-:W-:-:S05]  /*12580*/  FADD.FTZ R73, R72, R73 ;  /* 0x0000004948497221 */ /* 0x000fca0000010000 */
[----:B------:R-:W-:-:S07]  /*12590*/  MOV R113, R73 ;  /* 0x0000004900717202 */ /* 0x000fce0000000f00 */
[----:B------:R-:W-:Y:S05]  /*125a0*/  WARPSYNC.COLLECTIVE R112, `(.L_x_392) ;  /* 0x0000000070087348 */ /* 0x000fea0003c00000 */
[----:B------:R0:W1:Y:S02]  /*125b0*/  SHFL.BFLY P4, R79, R113, R114, R115 ;  /* 0x0c000072714f7389 */ /* 0x0000640000080073 */
[----:B01----:R-:W-:Y:S05]  /*125c0*/  ENDCOLLECTIVE ;  /* 0x000000000000791b */ /* 0x003fea0003800000 */
.L_x_392:
[----:B------:R-:W-:Y:S02]  /*125d0*/  IMAD.MOV.U32 R114, RZ, RZ, 0x4 ;  /* 0x00000004ff727424 */ /* 0x000fe400078e00ff */
[----:B------:R-:W-:-:S04]  /*125e0*/  IMAD.MOV.U32 R74, RZ, RZ, R79 ;  /* 0x000000ffff4a7224 */ /* 0x000fc800078e004f */
[----:B------:R-:W-:-:S05]  /*125f0*/  FADD.FTZ R74, R73, R74 ;  /* 0x0000004a494a7221 */ /* 0x000fca0000010000 */
[----:B------:R-:W-:-:S07]  /*12600*/  MOV R113, R74 ;  /* 0x0000004a00717202 */ /* 0x000fce0000000f00 */
[----:B------:R-:W-:Y:S05]  /*12610*/  WARPSYNC.COLLECTIVE R112, `(.L_x_393) ;  /* 0x0000000070087348 */ /* 0x000fea0003c00000 */
[----:B------:R0:W1:Y:S02]  /*12620*/  SHFL.BFLY P4, R79, R113, R114, R115 ;  /* 0x0c000072714f7389 */ /* 0x0000640000080073 */
[----:B01----:R-:W-:Y:S05]  /*12630*/  ENDCOLLECTIVE ;  /* 0x000000000000791b */ /* 0x003fea0003800000 */
.L_x_393:
[----:B------:R-:W-:Y:S02]  /*12640*/  IMAD.MOV.U32 R114, RZ, RZ, 0x8 ;  /* 0x00000008ff727424 */ /* 0x000fe400078e00ff */
[----:B------:R-:W-:-:S04]  /*12650*/  IMAD.MOV.U32 R75, RZ, RZ, R79 ;  /* 0x000000ffff4b7224 */ /* 0x000fc800078e004f */
[----:B------:R-:W-:-:S05]  /*12660*/  FADD.FTZ R75, R74, R75 ;  /* 0x0000004b4a4b7221 */ /* 0x000fca0000010000 */
[----:B------:R-:W-:-:S07]  /*12670*/  MOV R113, R75 ;  /* 0x0000004b00717202 */ /* 0x000fce0000000f00 */
[----:B------:R-:W-:Y:S05]  /*12680*/  WARPSYNC.COLLECTIVE R112, `(.L_x_394) ;  /* 0x0000000070087348 */ /* 0x000fea0003c00000 */
[----:B------:R0:W1:Y:S02]  /*12690*/  SHFL.BFLY P4, R79, R113, R114, R115 ;  /* 0x0c000072714f7389 */ /* 0x0000640000080073 */
[----:B01----:R-:W-:Y:S05]  /*126a0*/  ENDCOLLECTIVE ;  /* 0x000000000000791b */ /* 0x003fea0003800000 */
.L_x_394:
[----:B------:R-:W-:Y:S02]  /*126b0*/  IMAD.MOV.U32 R114, RZ, RZ, 0x10 ;  /* 0x00000010ff727424 */ /* 0x000fe400078e00ff */
[----:B------:R-:W-:-:S04]  /*126c0*/  IMAD.MOV.U32 R78, RZ, RZ, R79 ;  /* 0x000000ffff4e7224 */ /* 0x000fc800078e004f */
[----:B------:R-:W-:-:S05]  /*126d0*/  FADD.FTZ R78, R75, R78 ;  /* 0x0000004e4b4e7221 */ /* 0x000fca0000010000 */
[----:B------:R-:W-:-:S07]  /*126e0*/  MOV R113, R78 ;  /* 0x0000004e00717202 */ /* 0x000fce0000000f00 */
[----:B------:R-:W-:Y:S05]  /*126f0*/  WARPSYNC.COLLECTIVE R112, `(.L_x_395) ;  /* 0x0000000070087348 */ /* 0x000fea0003c00000 */
[----:B------:R0:W1:Y:S02]  /*12700*/  SHFL.BFLY P4, R79, R113, R114, R115 ;  /* 0x0c000072714f7389 */ /* 0x0000640000080073 */
[----:B01----:R-:W-:Y:S05]  /*12710*/  ENDCOLLECTIVE ;  /* 0x000000000000791b */ /* 0x003fea0003800000 */
.L_x_395:
[----:B------:R-:W-:Y:S05]  /*12720*/  BRA `(.L_x_396) ;  /* 0xffffffec00687947 */ /* 0x000fea000383ffff */
.L_x_397:
        /* <DEDUP_REMOVED lines=13> */
.L_x_12101:


//--------------------- .text._ZN10layer_norm31ln_parallel_residual_fwd_kernelINS_13Kernel_traitsI13__nv_bfloat16S2_S2_S2_fjLj512ELj1ELj4ELj1ELj16ENS_18Kernel_traits_baseILj512ES2_S2_S2_S2_fjLj128EEEEELb1ELb0ELb1EEEvNS_9FwdParamsE --------------------------
	.section	.text._ZN10layer_norm31ln_parallel_residual_fwd_kernelINS_13Kernel_traitsI13__nv_bfloat16S2_S2_S2_fjLj512ELj1ELj4ELj1ELj16ENS_18Kernel_traits_baseILj512ES2_S2_S2_S2_fjLj128EEEEELb1ELb0ELb1EEEvNS_9FwdParamsE,"ax",@progbits
	.align	128
        .global         _ZN10layer_norm31ln_parallel_residual_fwd_kernelINS_13Kernel_traitsI13__nv_bfloat16S2_S2_S2_fjLj512ELj1ELj4ELj1ELj16ENS_18Kernel_traits_baseILj512ES2_S2_S2_S2_fjLj128EEEEELb1ELb0ELb1EEEvNS_9FwdParamsE
        .type           _ZN10layer_norm31ln_parallel_residual_fwd_kernelINS_13Kernel_traitsI13__nv_bfloat16S2_S2_S2_fjLj512ELj1ELj4ELj1ELj16ENS_18Kernel_traits_baseILj512ES2_S2_S2_S2_fjLj128EEEEELb1ELb0ELb1EEEvNS_9FwdParamsE,@function
        .size           _ZN10layer_norm31ln_parallel_residual_fwd_kernelINS_13Kernel_traitsI13__nv_bfloat16S2_S2_S2_fjLj512ELj1ELj4ELj1ELj16ENS_18Kernel_traits_baseILj512ES2_S2_S2_S2_fjLj128EEEEELb1ELb0ELb1EEEvNS_9FwdParamsE,(.L_x_12102 - _ZN10layer_norm31ln_parallel_residual_fwd_kernelINS_13Kernel_traitsI13__nv_bfloat16S2_S2_S2_fjLj512ELj1ELj4ELj1ELj16ENS_18Kernel_traits_baseILj512ES2_S2_S2_S2_fjLj128EEEEELb1ELb0ELb1EEEvNS_9FwdParamsE)
        .other          _ZN10layer_norm31ln_parallel_residual_fwd_kernelINS_13Kernel_traitsI13__nv_bfloat16S2_S2_S2_fjLj512ELj1ELj4ELj1ELj16ENS_18Kernel_traits_baseILj512ES2_S2_S2_S2_fjLj128EEEEELb1ELb0ELb1EEEvNS_9FwdParamsE,@"STO_CUDA_ENTRY STV_DEFAULT"
_ZN10layer_norm31ln_parallel_residual_fwd_kernelINS_13Kernel_traitsI13__nv_bfloat16S2_S2_S2_fjLj512ELj1ELj4ELj1ELj16ENS_18Kernel_traits_baseILj512ES2_S2_S2_S2_fjLj128EEEEELb1ELb0ELb1EEEvNS_9FwdParamsE:
.text._ZN10layer_norm31ln_parallel_residual_fwd_kernelINS_13Kernel_traitsI13__nv_bfloat16S2_S2_S2_fjLj512ELj1ELj4ELj1ELj16ENS_18Kernel_traits_baseILj512ES2_S2_S2_S2_fjLj128EEEEELb1ELb0ELb1EEEvNS_9FwdParamsE:
[----:B------:R-:W0:Y:S01]  /*0000*/  LDC R1, c[0x0][0x37c] ;  /* 0x0000df00ff017b82 */ /* 0x000e220000000800 */
[----:B------:R-:W1:Y:S01]  /*0010*/  LDCU.U8 UR4, c[0x0][0x464] ;  /* 0x00008c80ff0477ac */ /* 0x000e620008000000 */
[----:B0-----:R-:W-:Y:S01]  /*0020*/  VIADD R1, R1, 0xfffffff8 ;  /* 0xfffffff801017836 */ /* 0x001fe20000000000 */
[----:B------:R-:W0:Y:S01]  /*0030*/  LDCU.64 UR6, c[0x0][0x450] ;  /* 0x00008a00ff0677ac */ /* 0x000e220008000a00 */
[----:B------:R-:W2:Y:S04]  /*0040*/  LDCU.64 UR8, c[0x0][0x358] ;  /* 0x00006b00ff0877ac */ /* 0x000ea80008000a00 */
[----:B------:R-:W3:Y:S01]  /*0050*/  LDC R6, c[0x0][0x458] ;  /* 0x00011600ff067b82 */ /* 0x000ee20000000800 */
[----:B------:R-:W4:Y:S01]  /*0060*/  LDCU.64 UR10, c[0x0][0x438] ;  /* 0x00008700ff0a77ac */ /* 0x000f220008000a00 */
[----:B-1----:R-:W-:-:S06]  /*0070*/  ISETP.NE.AND P0, PT, RZ, UR4, PT ;  /* 0x00000004ff007c0c */ /* 0x002fcc000bf05270 */
[----:B------:R-:W3:Y:S01]  /*0080*/  LDC R7, c[0x0][0x45c] ;  /* 0x00011700ff077b82 */ /* 0x000ee20000000800 */
[----:B0-----:R-:W-:Y:S02]  /*0090*/  IMAD.U32 R2, RZ, RZ, UR6 ;  /* 0x00000006ff027e24 */ /* 0x001fe4000f8e00ff */
[----:B------:R-:W-:-:S06]  /*00a0*/  IMAD.U32 R3, RZ, RZ, UR7 ;  /* 0x00000007ff037e24 */ /* 0x000fcc000f8e00ff */
[----:B--2---:R-:W2:Y:S01]  /*00b0*/  @P0 LDG.E.64 R2, desc[UR8][R2.64] ;  /* 0x0000000802020981 */ /* 0x004ea2000c1e1b00 */
[----:B------:R-:W0:Y:S03]  /*00c0*/  @P0 LDC R9, c[0x0][0x460] ;  /* 0x00011800ff090b82 */ /* 0x000e260000000800 */
[----:B---3--:R-:W0:Y:S05]  /*00d0*/  @P0 LDG.E.64 R4, desc[UR8][R6.64] ;  /* 0x0000000806040981 */ /* 0x008e2a000c1e1b00 */
[----:B------:R-:W1:Y:S01]  /*00e0*/  S2UR UR5, SR_CTAID.X ;  /* 0x00000000000579c3 */ /* 0x000e620000002500 */
[----:B----4-:R-:W-:Y:S01]  /*00f0*/  UISETP.NE.U32.AND UP0, UPT, UR10, URZ, UPT ;  /* 0x000000ff0a00728c */ /* 0x010fe2000bf05070 */
[----:B------:R-:W3:Y:S03]  /*0100*/  S2R R8, SR_TID.X ;  /* 0x0000000000087919 */ /* 0x000ee60000002100 */
[----:B------:R-:W-:-:S02]  /*0110*/  UISETP.NE.AND.EX UP0, UPT, UR11, URZ, UPT, UP0 ;  /* 0x000000ff0b00728c */ /* 0x000fc4000bf05300 */
[----:B-1----:R-:W-:Y:S01]  /*0120*/  USHF.L.U32 UR4, UR5, 0x2, URZ ;  /* 0x0000000205047899 */ /* 0x002fe200080006ff */
[----:B---3--:R-:W-:Y:S02]  /*0130*/  LOP3.LUT R36, R8, 0x1f, RZ, 0xc0, !PT ;  /* 0x0000001f08247812 */ /* 0x008fe400078ec0ff */
[----:B--2---:R-:W-:Y:S02]  /*0140*/  @P0 R2UR UR7, R3 ;  /* 0x00000000030702ca */ /* 0x004fe400000e0000 */
[----:B------:R-:W1:Y:S01]  /*0150*/  LDC R3, c[0x0][0x360] ;  /* 0x0000d800ff037b82 */ /* 0x000e620000000800 */
[----:B------:R-:W-:Y:S02]  /*0160*/  @P0 R2UR UR6, R2 ;  /* 0x00000000020602ca */ /* 0x000fe400000e0000 */
[----:B------:R-:W-:-:S04]  /*0170*/  SHF.R.U32.HI R2, RZ, 0x5, R8 ;  /* 0x00000005ff027819 */ /* 0x000fc80000011608 */
[----:B------:R-:W-:Y:S02]  /*0180*/  LOP3.LUT R2, R2, UR4, RZ, 0xfc, !PT ;  /* 0x0000000402027c12 */ /* 0x000fe4000f8efcff */
[----:B0-----:R-:W-:Y:S02]  /*0190*/  @P0 IADD3 R6, P1, PT, R4, R9, RZ ;  /* 0x0000000904060210 */ /* 0x001fe40007f3e0ff */
[----:B------:R-:W-:Y:S02]  /*01a0*/  UIADD3 UR14, UPT, UPT, UR7, -0x4498517b, URZ ;  /* 0xbb67ae85070e7890 */ /* 0x000fe4000fffe0ff */
[----:B------:R-:W-:Y:S01]  /*01b0*/  UIADD3 UR16, UPT, UPT, UR7, 0x76cf5d0a, URZ ;  /* 0x76cf5d0a07107890 */ /* 0x000fe2000fffe0ff */
[----:B------:R-:W-:Y:S01]  /*01c0*/  @P0 IADD3.X R7, PT, PT, RZ, R5, RZ, P1, !PT ;  /* 0x00000005ff070210 */ /* 0x000fe20000ffe4ff */
[----:B------:R-:W-:Y:S02]  /*01d0*/  UIADD3 UR13, UPT, UPT, UR6, -0x61c88647, URZ ;  /* 0x9e3779b9060d7890 */ /* 0x000fe4000fffe0ff */
[----:B------:R-:W-:Y:S01]  /*01e0*/  UIADD3 UR15, UPT, UPT, UR6, 0x3c6ef372, URZ ;  /* 0x3c6ef372060f7890 */ /* 0x000fe2000fffe0ff */
[----:B------:R-:W-:Y:S01]  /*01f0*/  SHF.R.U32.HI R4, RZ, 0x2, R7 ;  /* 0x00000002ff047819 */ /* 0x000fe20000011607 */
[----:B------:R-:W-:-:S02]  /*0200*/  UIADD3 UR17, UPT, UPT, UR6, -0x255992d5, URZ ;  /* 0xdaa66d2b06117890 */ /* 0x000fc4000fffe0ff */
[----:B------:R-:W-:Y:S02]  /*0210*/  UIADD3 UR18, UPT, UPT, UR7, 0x32370b8f, URZ ;  /* 0x32370b8f07127890 */ /* 0x000fe4000fffe0ff */
[----:B------:R-:W-:Y:S01]  /*0220*/  UIADD3 UR19, UPT, UPT, UR6, 0x78dde6e4, URZ ;  /* 0x78dde6e406137890 */ /* 0x000fe2000fffe0ff */
[----:B-1----:R-:W-:Y:S01]  /*0230*/  IMAD R0, R3, UR5, R8 ;  /* 0x0000000503007c24 */ /* 0x002fe2000f8e0208 */
[----:B------:R-:W-:Y:S01]  /*0240*/  SHF.R.U64 R3, R6, 0x2, R7 ;  /* 0x0000000206037819 */ /* 0x000fe20000001207 */
[----:B------:R-:W-:Y:S02]  /*0250*/  UIADD3 UR20, UPT, UPT, UR7, -0x126145ec, URZ ;  /* 0xed9eba1407147890 */ /* 0x000fe4000fffe0ff */
[----:B------:R-:W-:Y:S02]  /*0260*/  UIADD3 UR21, UPT, UPT, UR6, 0x1715609d, URZ ;  /* 0x1715609d06157890 */ /* 0x000fe4000fffe0ff */
[----:B------:R-:W-:Y:S02]  /*0270*/  UIADD3 UR22, UPT, UPT, UR7, -0x56f99767, URZ ;  /* 0xa906689907167890 */ /* 0x000fe4000fffe0ff */
[----:B------:R-:W-:-:S02]  /*0280*/  UIADD3 UR23, UPT, UPT, UR6, -0x4ab325aa, URZ ;  /* 0xb54cda5606177890 */ /* 0x000fc4000fffe0ff */
[----:B------:R-:W-:Y:S02]  /*0290*/  UIADD3 UR24, UPT, UPT, UR7, 0x646e171e, URZ ;  /* 0x646e171e07187890 */ /* 0x000fe4000fffe0ff */
[----:B------:R-:W-:Y:S02]  /*02a0*/  UIADD3 UR25, UPT, UPT, UR6, 0x5384540f, URZ ;  /* 0x5384540f06197890 */ /* 0x000fe4000fffe0ff */
[----:B------:R-:W-:Y:S02]  /*02b0*/  UIADD3 UR26, UPT, UPT, UR7, 0x1fd5c5a3, URZ ;  /* 0x1fd5c5a3071a7890 */ /* 0x000fe4000fffe0ff */
[----:B------:R-:W-:Y:S02]  /*02c0*/  UIADD3 UR27, UPT, UPT, UR6, -0xe443238, URZ ;  /* 0xf1bbcdc8061b7890 */ /* 0x000fe4000fffe0ff */
[----:B------:R-:W-:Y:S02]  /*02d0*/  UIADD3 UR28, UPT, UPT, UR7, -0x24c28bd8, URZ ;  /* 0xdb3d7428071c7890 */ /* 0x000fe4000fffe0ff */
[----:B------:R-:W-:-:S02]  /*02e0*/  UIADD3 UR29, UPT, UPT, UR6, -0x700cb87f, URZ ;  /* 0x8ff34781061d7890 */ /* 0x000fc4000fffe0ff */
[----:B------:R-:W-:Y:S01]  /*02f0*/  UIADD3 UR30, UPT, UPT, UR7, -0x695add53, URZ ;  /* 0x96a522ad071e7890 */ /* 0x000fe2000fffe0ff */
[----:B------:R-:W-:Y:S11]  /*0300*/  BRA.U UP0, `(.L_x_398) ;  /* 0x0000000100e47547 */ /* 0x000ff6000b800000 */
[----:B------:R-:W0:Y:S01]  /*0310*/  LDC.64 R14, c[0x0][0x3d8] ;  /* 0x0000f600ff0e7b82 */ /* 0x000e220000000a00 */
[----:B------:R-:W1:Y:S07]  /*0320*/  LDCU.64 UR4, c[0x0][0x440] ;  /* 0x00008800ff0477ac */ /* 0x000e6e0008000a00 */
[----:B------:R-:W2:Y:S01]  /*0330*/  LDC.64 R12, c[0x0][0x3d0] ;  /* 0x0000f400ff0c7b82 */ /* 0x000ea20000000a00 */
[----:B-1----:R-:W-:Y:S01]  /*0340*/  ISETP.NE.U32.AND P0, PT, RZ, UR4, PT ;  /* 0x00000004ff007c0c */ /* 0x002fe2000bf05070 */
[----:B0-----:R-:W-:-:S05]  /*0350*/  IMAD.WIDE.U32 R14, R36, 0x10, R14 ;  /* 0x00000010240e7825 */ /* 0x001fca00078e000e */
[----:B------:R-:W3:Y:S01]  /*0360*/  LDG.E.128 R20, desc[UR8][R14.64] ;  /* 0x000000080e147981 */ /* 0x000ee2000c1e1d00 */
[----:B--2---:R-:W-:-:S03]  /*0370*/  IMAD.WIDE.U32 R12, R36, 0x10, R12 ;  /* 0x00000010240c7825 */ /* 0x004fc600078e000c */
[----:B------:R-:W2:Y:S04]  /*0380*/  LDG.E.128 R32, desc[UR8][R14.64+0x200] ;  /* 0x000200080e207981 */ /* 0x000ea8000c1e1d00 */
[----:B------:R-:W4:Y:S01]  /*0390*/  LDG.E.128 R24, desc[UR8][R12.64] ;  /* 0x000000080c187981 */ /* 0x000f22000c1e1d00 */
[----:B------:R-:W-:-:S03]  /*03a0*/  ISETP.NE.AND.EX P0, PT, RZ, UR5, PT, P0 ;  /* 0x00000005ff007c0c */ /* 0x000fc6000bf05300 */
[----:B------:R-:W4:Y:S10]  /*03b0*/  LDG.E.128 R28, desc[UR8][R12.64+0x200] ;  /* 0x000200080c1c7981 */ /* 0x000f34000c1e1d00 */
[----:B------:R-:W0:Y:S01]  /*03c0*/  @P0 LDC.64 R16, c[0x0][0x440] ;  /* 0x00011000ff100b82 */ /* 0x000e220000000a00 */
[----:B------:R-:W-:-:S02]  /*03d0*/  @!P0 CS2R R98, SRZ ;  /* 0x0000000000628805 */ /* 0x000fc4000001ff00 */
[----:B------:R-:W-:Y:S02]  /*03e0*/  @!P0 CS2R R96, SRZ ;  /* 0x0000000000608805 */ /* 0x000fe4000001ff00 */
[----:B------:R-:W-:Y:S02]  /*03f0*/  @!P0 CS2R R10, SRZ ;  /* 0x00000000000a8805 */ /* 0x000fe4000001ff00 */
[----:B------:R-:W-:Y:S02]  /*0400*/  @!P0 CS2R R8, SRZ ;  /* 0x0000000000088805 */ /* 0x000fe4000001ff00 */
[----:B------:R-:W-:Y:S01]  /*0410*/  CS2R R18, SRZ ;  /* 0x0000000000127805 */ /* 0x000fe2000001ff00 */
[----:B------:R-:W-:Y:S01]  /*0420*/  IMAD.MOV.U32 R85, RZ, RZ, RZ ;  /* 0x000000ffff557224 */ /* 0x000fe200078e00ff */
[----:B------:R-:W-:Y:S01]  /*0430*/  MOV R125, RZ ;  /* 0x000000ff007d7202 */ /* 0x000fe20000000f00 */
[----:B------:R-:W-:Y:S02]  /*0440*/  IMAD.MOV.U32 R101, RZ, RZ, RZ ;  /* 0x000000ffff657224 */ /* 0x000fe400078e00ff */
[----:B------:R-:W-:-:S02]  /*0450*/  IMAD.MOV.U32 R109, RZ, RZ, RZ ;  /* 0x000000ffff6d7224 */ /* 0x000fc400078e00ff */
        /* <DEDUP_REMOVED lines=9> */
[----:B------:R-:W-:Y:S01]  /*04f0*/  @!P0 IMAD.MOV.U32 R100, RZ, RZ, R23 ;  /* 0x000000ffff648224 */ /* 0x000fe200078e0017 */
[----:B--2---:R-:W-:Y:S01]  /*0500*/  @!P0 MOV R13, R33 ;  /* 0x00000021000d8202 */ /* 0x004fe20000000f00 */
[----:B------:R-:W-:-:S02]  /*0510*/  @P0 IMAD.MOV.U32 R124, RZ, RZ, R20 ;  /* 0x000000ffff7c0224 */ /* 0x000fc400078e0014 */
[----:B------:R-:W-:Y:S02]  /*0520*/  @P0 IMAD.MOV.U32 R108, RZ, RZ, R22 ;  /* 0x000000ffff6c0224 */ /* 0x000fe400078e0016 */
[----:B------:R-:W-:Y:S01]  /*0530*/  @P0 IMAD.MOV.U32 R100, RZ, RZ, R23 ;  /* 0x000000ffff640224 */ /* 0x000fe200078e0017 */
[----:B------:R-:W-:Y:S01]  /*0540*/  @P0 MOV R13, R33 ;  /* 0x00000021000d0202 */ /* 0x000fe20000000f00 */
[----:B----4-:R-:W-:Y:S01]  /*0550*/  @!P0 IMAD.MOV.U32 R118, RZ, RZ, R25 ;  /* 0x000000ffff768224 */ /* 0x010fe200078e0019 */
[----:B------:R-:W-:Y:S01]  /*0560*/  @!P0 MOV R21, R29 ;  /* 0x0000001d00158202 */ /* 0x000fe20000000f00 */
[----:B------:R-:W-:Y:S01]  /*0570*/  @!P0 IMAD.MOV.U32 R110, RZ, RZ, R26 ;  /* 0x000000ffff6e8224 */ /* 0x000fe200078e001a */
[----:B------:R-:W-:Y:S01]  /*0580*/  @P0 MOV R118, R25 ;  /* 0x0000001900760202 */ /* 0x000fe20000000f00 */
[----:B------:R-:W-:Y:S01]  /*0590*/  @!P0 IMAD.MOV.U32 R102, RZ, RZ, R27 ;  /* 0x000000ffff668224 */ /* 0x000fe200078e001b */
[----:B------:R-:W-:Y:S01]  /*05a0*/  @P0 MOV R21, R29 ;  /* 0x0000001d00150202 */ /* 0x000fe20000000f00 */
[----:B------:R-:W-:-:S02]  /*05b0*/  @!P0 IMAD.MOV.U32 R20, RZ, RZ, R28 ;  /* 0x000000ffff148224 */ /* 0x000fc400078e001c */
[----:B------:R-:W-:Y:S02]  /*05c0*/  @!P0 IMAD.MOV.U32 R22, RZ, RZ, R30 ;  /* 0x000000ffff168224 */ /* 0x000fe400078e001e */
[----:B------:R-:W-:Y:S02]  /*05d0*/  @!P0 IMAD.MOV.U32 R23, RZ, RZ, R31 ;  /* 0x000000ffff178224 */ /* 0x000fe400078e001f */
[----:B------:R-:W-:Y:S02]  /*05e0*/  @!P0 IMAD.MOV.U32 R12, RZ, RZ, R32 ;  /* 0x000000ffff0c8224 */ /* 0x000fe400078e0020 */
[----:B------:R-:W-:Y:S02]  /*05f0*/  @!P0 IMAD.MOV.U32 R14, RZ, RZ, R34 ;  /* 0x000000ffff0e8224 */ /* 0x000fe400078e0022 */
[----:B------:R-:W-:Y:S02]  /*0600*/  @!P0 IMAD.MOV.U32 R15, RZ, RZ, R35 ;  /* 0x000000ffff0f8224 */ /* 0x000fe400078e0023 */
[----:B------:R-:W-:-:S02]  /*0610*/  @P0 IMAD.MOV.U32 R110, RZ, RZ, R26 ;  /* 0x000000ffff6e0224 */ /* 0x000fc400078e001a */
[----:B------:R-:W-:Y:S02]  /*0620*/  @P0 IMAD.MOV.U32 R102, RZ, RZ, R27 ;  /* 0x000000ffff660224 */ /* 0x000fe400078e001b */
[----:B------:R-:W-:Y:S02]  /*0630*/  @P0 IMAD.MOV.U32 R20, RZ, RZ, R28 ;  /* 0x000000ffff140224 */ /* 0x000fe400078e001c */
[----:B------:R-:W-:Y:S02]  /*0640*/  @P0 IMAD.MOV.U32 R22, RZ, RZ, R30 ;  /* 0x000000ffff160224 */ /* 0x000fe400078e001e */
[----:B------:R-:W-:Y:S02]  /*0650*/  @P0 IMAD.MOV.U32 R23, RZ, RZ, R31 ;  /* 0x000000ffff170224 */ /* 0x000fe400078e001f */
[----:B------:R-:W-:Y:S02]  /*0660*/  @P0 IMAD.MOV.U32 R12, RZ, RZ, R32 ;  /* 0x000000ffff0c0224 */ /* 0x000fe400078e0020 */
[----:B------:R-:W-:-:S02]  /*0670*/  @P0 IMAD.MOV.U32 R14, RZ, RZ, R34 ;  /* 0x000000ffff0e0224 */ /* 0x000fc400078e0022 */
[----:B------:R-:W-:Y:S01]  /*0680*/  @P0 IMAD.MOV.U32 R15, RZ, RZ, R35 ;  /* 0x000000ffff0f0224 */ /* 0x000fe200078e0023 */
[----:B------:R-:W-:Y:S06]  /*0690*/  BRA `(.L_x_399) ;  /* 0x0000000000bc7947 */ /* 0x000fec0003800000 */
.L_x_398:
        /* <DEDUP_REMOVED lines=9> */
[----:B------:R0:W5:Y:S03]  /*0730*/  LDG.E.128 R20, desc[UR8][R32.64+0x200] ;  /* 0x0002000820147981 */ /* 0x000166000c1e1d00 */
[----:B------:R-:W1:Y:S01]  /*0740*/  @P0 LDC.64 R8, c[0x0][0x440] ;  /* 0x00011000ff080b82 */ /* 0x000e620000000a00 */
[----:B------:R-:W2:Y:S01]  /*0750*/  LDG.E.128 R40, desc[UR8][R26.64] ;  /* 0x000000081a287981 */ /* 0x000ea2000c1e1d00 */
[----:B---3--:R-:W-:-:S03]  /*0760*/  IMAD.WIDE.U32 R34, R36, 0x10, R10 ;  /* 0x0000001024227825 */ /* 0x008fc600078e000a */
[----:B------:R-:W3:Y:S04]  /*0770*/  LDG.E.128 R16, desc[UR8][R26.64+0x200] ;  /* 0x000200081a107981 */ /* 0x000ee8000c1e1d00 */
[----:B------:R-:W3:Y:S04]  /*0780*/  LDG.E.128 R28, desc[UR8][R34.64] ;  /* 0x00000008221c7981 */ /* 0x000ee8000c1e1d00 */
[----:B------:R0:W5:Y:S01]  /*0790*/  LDG.E.128 R12, desc[UR8][R34.64+0x200] ;  /* 0x00020008220c7981 */ /* 0x000162000c1e1d00 */
[----:B-1----:R-:W-:-:S05]  /*07a0*/  @P0 IMAD.WIDE.U32 R36, R36, 0x10, R8 ;  /* 0x0000001024240825 */ /* 0x002fca00078e0008 */
[----:B------:R0:W5:Y:S04]  /*07b0*/  @P0 LDG.E.128 R96, desc[UR8][R36.64] ;  /* 0x0000000824600981 */ /* 0x000168000c1e1d00 */
[----:B------:R0:W5:Y:S01]  /*07c0*/  @P0 LDG.E.128 R8, desc[UR8][R36.64+0x200] ;  /* 0x0002000824080981 */ /* 0x000162000c1e1d00 */
[----:B----4-:R-:W-:Y:S01]  /*07d0*/  @P0 IMAD.MOV.U32 R24, RZ, RZ, R108 ;  /* 0x000000ffff180224 */ /* 0x010fe200078e006c */
[----:B------:R-:W-:Y:S01]  /*07e0*/  @!P0 MOV R24, R108 ;  /* 0x0000006c00188202 */ /* 0x000fe20000000f00 */
[--C-:B------:R-:W-:Y:S02]  /*07f0*/  @P0 IMAD.MOV.U32 R118, RZ, RZ, R109.reuse ;  /* 0x000000ffff760224 */ /* 0x100fe400078e006d */
[----:B------:R-:W-:Y:S02]  /*0800*/  @!P0 IMAD.MOV.U32 R118, RZ, RZ, R109 ;  /* 0x000000ffff768224 */ /* 0x000fe400078e006d */
[----:B------:R-:W-:-:S02]  /*0810*/  @P0 IMAD.MOV.U32 R102, RZ, RZ, R111 ;  /* 0x000000ffff660224 */ /* 0x000fc400078e006f */
[----:B--2---:R-:W-:Y:S01]  /*0820*/  @P0 IMAD.MOV.U32 R125, RZ, RZ, R40 ;  /* 0x000000ffff7d0224 */ /* 0x004fe200078e0028 */
[-C--:B------:R-:W-:Y:S01]  /*0830*/  @P0 MOV R117, R41.reuse ;  /* 0x0000002900750202 */ /* 0x080fe20000000f00 */
[----:B------:R-:W-:Y:S01]  /*0840*/  @P0 IMAD.MOV.U32 R109, RZ, RZ, R42 ;  /* 0x000000ffff6d0224 */ /* 0x000fe200078e002a */
[----:B------:R-:W-:Y:S01]  /*0850*/  @!P0 MOV R117, R41 ;  /* 0x0000002900758202 */ /* 0x000fe20000000f00 */
[----:B------:R-:W-:Y:S02]  /*0860*/  @P0 IMAD.MOV.U32 R101, RZ, RZ, R43 ;  /* 0x000000ffff650224 */ /* 0x000fe400078e002b */
[----:B---3--:R-:W-:Y:S01]  /*0870*/  @P0 IMAD.MOV.U32 R85, RZ, RZ, R17 ;  /* 0x000000ffff550224 */ /* 0x008fe200078e0011 */
[----:B------:R-:W-:Y:S01]  /*0880*/  @!P0 MOV R85, R17 ;  /* 0x0000001100558202 */ /* 0x000fe20000000f00 */
[----:B------:R-:W-:Y:S01]  /*0890*/  @P0 IMAD.MOV.U32 R124, RZ, RZ, R28 ;  /* 0x000000ffff7c0224 */ /* 0x000fe200078e001c */
[-C--:B------:R-:W-:Y:S01]  /*08a0*/  @P0 MOV R116, R29.reuse ;  /* 0x0000001d00740202 */ /* 0x080fe20000000f00 */
[----:B------:R-:W-:Y:S01]  /*08b0*/  @P0 IMAD.MOV.U32 R108, RZ, RZ, R30 ;  /* 0x000000ffff6c0224 */ /* 0x000fe200078e001e */
[----:B------:R-:W-:Y:S01]  /*08c0*/  @!P0 MOV R116, R29 ;  /* 0x0000001d00748202 */ /* 0x000fe20000000f00 */
[----:B------:R-:W-:-:S02]  /*08d0*/  @P0 IMAD.MOV.U32 R100, RZ, RZ, R31 ;  /* 0x000000ffff640224 */ /* 0x000fc400078e001f */
[----:B------:R-:W-:Y:S02]  /*08e0*/  @!P0 IMAD.MOV.U32 R102, RZ, RZ, R111 ;  /* 0x000000ffff668224 */ /* 0x000fe400078e006f */
[----:B------:R-:W-:Y:S02]  /*08f0*/  @!P0 IMAD.MOV.U32 R125, RZ, RZ, R40 ;  /* 0x000000ffff7d8224 */ /* 0x000fe400078e0028 */
[----:B------:R-:W-:Y:S02]  /*0900*/  @!P0 IMAD.MOV.U32 R109, RZ, RZ, R42 ;  /* 0x000000ffff6d8224 */ /* 0x000fe400078e002a */
[----:B------:R-:W-:Y:S02]  /*0910*/  @!P0 IMAD.MOV.U32 R101, RZ, RZ, R43 ;  /* 0x000000ffff658224 */ /* 0x000fe400078e002b */
[----:B------:R-:W-:Y:S02]  /*0920*/  @!P0 IMAD.MOV.U32 R124, RZ, RZ, R28 ;  /* 0x000000ffff7c8224 */ /* 0x000fe400078e001c */
[----:B------:R-:W-:-:S02]  /*0930*/  @!P0 IMAD.MOV.U32 R108, RZ, RZ, R30 ;  /* 0x000000ffff6c8224 */ /* 0x000fc400078e001e */
[----:B------:R-:W-:Y:S01]  /*0940*/  @!P0 IMAD.MOV.U32 R100, RZ, RZ, R31 ;  /* 0x000000ffff648224 */ /* 0x000fe200078e001f */
[----:B------:R-:W-:Y:S02]  /*0950*/  @!P0 CS2R R98, SRZ ;  /* 0x0000000000628805 */ /* 0x000fe4000001ff00 */
[----:B------:R-:W-:Y:S02]  /*0960*/  @!P0 CS2R R96, SRZ ;  /* 0x0000000000608805 */ /* 0x000fe4000001ff00 */
[----:B------:R-:W-:Y:S02]  /*0970*/  @!P0 CS2R R10, SRZ ;  /* 0x00000000000a8805 */ /* 0x000fe4000001ff00 */
[----:B0-----:R-:W-:-:S07]  /*0980*/  @!P0 CS2R R8, SRZ ;  /* 0x0000000000088805 */ /* 0x001fce000001ff00 */
.L_x_399:
[----:B------:R-:W0:Y:S02]  /*0990*/  LDCU UR4, c[0x0][0x384] ;  /* 0x00007080ff0477ac */ /* 0x000e240008000800 */
[----:B0-----:R-:W-:-:S13]  /*09a0*/  ISETP.GE.AND P0, PT, R2, UR4, PT ;  /* 0x0000000402007c0c */ /* 0x001fda000bf06270 */
[----:B------:R-:W-:Y:S05]  /*09b0*/  @P0 EXIT ;  /* 0x000000000000094d */ /* 0x000fea0003800000 */
[----:B------:R-:W-:Y:S01]  /*09c0*/  IMAD.HI.U32 R5, R0, -0x326172a9, RZ ;  /* 0xcd9e8d5700057827 */ /* 0x000fe200078e00ff */
[----:B------:R-:W0:Y:S01]  /*09d0*/  LDCU.64 UR4, c[0x0][0x398] ;  /* 0x00007300ff0477ac */ /* 0x000e220008000a00 */
[----:B-----5:R-:W-:Y:S01]  /*09e0*/  PRMT R79, R9, 0x7632, R79 ;  /* 0x00007632094f7816 */ /* 0x020fe2000000004f */
[----:B------:R-:W-:Y:S01]  /*09f0*/  BSSY B0, `(.L_x_400) ;  /* 0x0001128000007945 */ /* 0x000fe20003800000 */
[C---:B------:R-:W-:Y:S01]  /*0a00*/  IMAD.HI.U32 R7, R3.reuse, -0x2daee0ad, RZ ;  /* 0xd2511f5303077827 */ /* 0x040fe200078e00ff */
[----:B------:R-:W-:Y:S01]  /*0a10*/  LOP3.LUT R5, R4, UR6, R5, 0x96, !PT ;  /* 0x0000000604057c12 */ /* 0x000fe2000f8e9605 */
[----:B------:R-:W1:Y:S01]  /*0a20*/  LDCU UR31, c[0x0][0x404] ;  /* 0x00008080ff1f77ac */ /* 0x000e620008000800 */
[----:B------:R-:W-:Y:S01]  /*0a30*/  LOP3.LUT R67, R6, 0x3, RZ, 0xc0, !PT ;  /* 0x0000000306437812 */ /* 0x000fe200078ec0ff */
[----:B------:R-:W-:Y:S01]  /*0a40*/  IMAD R28, R3, -0x2daee0ad, RZ ;  /* 0xd2511f53031c7824 */ /* 0x000fe200078e02ff */
[----:B------:R-:W-:Y:S01]  /*0a50*/  LOP3.LUT R7, R7, UR7, RZ, 0x3c, !PT ;  /* 0x0000000707077c12 */ /* 0x000fe2000f8e3cff */
[----:B------:R-:W-:Y:S01]  /*0a60*/  IMAD.HI.U32 R25, R5, -0x2daee0ad, RZ ;  /* 0xd2511f5305197827 */ /* 0x000fe200078e00ff */
[C---:B------:R-:W-:Y:S01]  /*0a70*/  PRMT R87, R8.reuse, 0x7632, R87 ;  /* 0x0000763208577816 */ /* 0x040fe20000000057 */
[----:B------:R-:W2:Y:S01]  /*0a80*/  LDCU UR32, c[0x0][0x408] ;  /* 0x00008100ff2077ac */ /* 0x000ea20008000800 */
[----:B------:R-:W-:Y:S01]  /*0a90*/  SHF.L.U32 R91, R8, 0x10, RZ ;  /* 0x00000010085b7819 */ /* 0x000fe200000006ff */
[----:B------:R-:W-:Y:S01]  /*0aa0*/  IMAD R26, R0, -0x326172a9, RZ ;  /* 0xcd9e8d57001a7824 */ /* 0x000fe200078e02ff */
[----:B------:R-:W-:Y:S01]  /*0ab0*/  LOP3.LUT R25, R28, UR14, R25, 0x96, !PT ;  /* 0x0000000e1c197c12 */ /* 0x000fe2000f8e9619 */
[----:B------:R-:W-:Y:S01]  /*0ac0*/  IMAD.HI.U32 R17, R7, -0x326172a9, RZ ;  /* 0xcd9e8d5707117827 */ /* 0x000fe200078e00ff */
[----:B------:R-:W-:Y:S01]  /*0ad0*/  PRMT R103, R98, 0x7632, R103 ;  /* 0x0000763262677816 */ /* 0x000fe20000000067 */
[----:B------:R-:W3:Y:S01]  /*0ae0*/  LDCU UR12, c[0x0][0x448] ;  /* 0x00008900ff0c77ac */ /* 0x000ee20008000800 */
[----:B------:R-:W-:Y:S01]  /*0af0*/  PRMT R111, R97, 0x7632, R111 ;  /* 0x00007632616f7816 */ /* 0x000fe2000000006f */
[----:B------:R-:W-:Y:S01]  /*0b00*/  IMAD R28, R5, -0x2daee0ad, RZ ;  /* 0xd2511f53051c7824 */ /* 0x000fe200078e02ff */
[----:B------:R-:W-:Y:S01]  /*0b10*/  LOP3.LUT R17, R26, UR13, R17, 0x96, !PT ;  /* 0x0000000d1a117c12 */ /* 0x000fe2000f8e9611 */
[----:B------:R-:W-:Y:S01]  /*0b20*/  IMAD R26, R7, -0x326172a9, RZ ;  /* 0xcd9e8d57071a7824 */ /* 0x000fe200078e02ff */
[----:B0-----:R-:W-:Y:S01]  /*0b30*/  UISETP.NE.U32.AND UP0, UPT, UR4, URZ, UPT ;  /* 0x000000ff0400728c */ /* 0x001fe2000bf05070 */
[----:B------:R-:W-:Y:S01]  /*0b40*/  IMAD.HI.U32 R5, R25, -0x326172a9, RZ ;  /* 0xcd9e8d5719057827 */ /* 0x000fe200078e00ff */
[----:B------:R-:W0:Y:S01]  /*0b50*/  LDCU.U8 UR4, c[0x0][0x410] ;  /* 0x00008200ff0477ac */ /* 0x000e220008000000 */
[----:B------:R-:W-:-:S02]  /*0b60*/  PRMT R95, R99, 0x7632, R95 ;  /* 0x00007632635f7816 */ /* 0x000fc4000000005f */
[----:B------:R-:W-:Y:S01]  /*0b70*/  IMAD.HI.U32 R27, R17, -0x2daee0ad, RZ ;  /* 0xd2511f53111b7827 */ /* 0x000fe200078e00ff */
[----:B------:R-:W-:Y:S01]  /*0b80*/  LOP3.LUT R5, R26, UR15, R5, 0x96, !PT ;  /* 0x0000000f1a057c12 */ /* 0x000fe2000f8e9605 */
[----:B------:R-:W-:Y:S01]  /*0b90*/  UISETP.NE.AND.EX UP0, UPT, UR5, URZ, UPT, UP0 ;  /* 0x000000ff0500728c */ /* 0x000fe2000bf05300 */
[----:B------:R-:W-:Y:S01]  /*0ba0*/  PRMT R119, R96, 0x7632, R119 ;  /* 0x0000763260777816 */ /* 0x000fe20000000077 */
[----:B------:R-:W-:Y:S01]  /*0bb0*/  IMAD R26, R25, -0x326172a9, RZ ;  /* 0xcd9e8d57191a7824 */ /* 0x000fe200078e02ff */
[----:B------:R-:W-:Y:S01]  /*0bc0*/  LOP3.LUT R27, R28, UR16, R27, 0x96, !PT ;  /* 0x000000101c1b7c12 */ /* 0x000fe2000f8e961b */
[----:B------:R-:W-:Y:S01]  /*0bd0*/  IMAD R28, R17, -0x2daee0ad, RZ ;  /* 0xd2511f53111c7824 */ /* 0x000fe200078e02ff */
[----:B------:R-:W-:Y:S01]  /*0be0*/  SHF.L.U32 R123, R96, 0x10, RZ ;  /* 0x00000010607b7819 */ /* 0x000fe200000006ff */
[----:B------:R-:W-:Y:S01]  /*0bf0*/  IMAD.HI.U32 R17, R5, -0x2daee0ad, RZ ;  /* 0xd2511f5305117827 */ /* 0x000fe200078e00ff */
[----:B------:R-:W-:Y:S01]  /*0c00*/  PRMT R72, R22, 0x7632, R72 ;  /* 0x0000763216487816 */ /* 0x000fe20000000048 */
[----:B------:R-:W4:Y:S01]  /*0c10*/  LDCU UR5, c[0x0][0x388] ;  /* 0x00007100ff0577ac */ /* 0x000f220008000800 */
[----:B------:R-:W-:Y:S01]  /*0c20*/  PRMT R80, R13, 0x7632, R80 ;  /* 0x000076320d507816 */ /* 0x000fe20000000050 */
[----:B------:R-:W-:Y:S01]  /*0c30*/  IMAD.HI.U32 R7, R27, -0x326172a9, RZ ;  /* 0xcd9e8d571b077827 */ /* 0x000fe200078e00ff */
[----:B------:R-:W-:Y:S01]  /*0c40*/  LOP3.LUT R17, R28, UR18, R17, 0x96, !PT ;  /* 0x000000121c117c12 */ /* 0x000fe2000f8e9611 */
[----:B------:R-:W1:Y:S01]  /*0c50*/  LDCU.64 UR10, c[0x0][0x3a0] ;  /* 0x00007400ff0a77ac */ /* 0x000e620008000a00 */
[----:B------:R-:W-:Y:S01]  /*0c60*/  PRMT R81, R85, 0x7632, R81 ;  /* 0x0000763255517816 */ /* 0x000fe20000000051 */
[----:B------:R-:W-:Y:S01]  /*0c70*/  IMAD R28, R5, -0x2daee0ad, RZ ;  /* 0xd2511f53051c7824 */ /* 0x000fe200078e02ff */
[----:B------:R-:W-:Y:S01]  /*0c80*/  LOP3.LUT R7, R26, UR17, R7, 0x96, !PT ;  /* 0x000000111a077c12 */ /* 0x000fe2000f8e9607 */
[----:B------:R-:W-:Y:S01]  /*0c90*/  IMAD R26, R27, -0x326172a9, RZ ;  /* 0xcd9e8d571b1a7824 */ /* 0x000fe200078e02ff */
[----:B------:R-:W-:Y:S01]  /*0ca0*/  PRMT R88, R12, 0x7632, R88 ;  /* 0x000076320c587816 */ /* 0x000fe20000000058 */
[----:B------:R-:W-:Y:S01]  /*0cb0*/  IMAD.HI.U32 R5, R17, -0x326172a9, RZ ;  /* 0xcd9e8d5711057827 */ /* 0x000fe200078e00ff */
[----:B------:R-:W-:Y:S01]  /*0cc0*/  PRMT R90, R20, 0x7632, R90 ;  /* 0x00007632145a7816 */ /* 0x000fe2000000005a */
[----:B0-----:R-:W-:Y:S01]  /*0cd0*/  UISETP.NE.AND UP1, UPT, UR4, URZ, UPT ;  /* 0x000000ff0400728c */ /* 0x001fe2000bf25270 */
[----:B------:R-:W-:Y:S01]  /*0ce0*/  PRMT R104, R108, 0x7632, R104 ;  /* 0x000076326c687816 */ /* 0x000fe20000000068 */
[----:B------:R-:W-:Y:S01]  /*0cf0*/  IMAD.HI.U32 R25, R7, -0x2daee0ad, RZ ;  /* 0xd2511f5307197827 */ /* 0x000fe200078e00ff */
[----:B------:R-:W-:-:S02]  /*0d00*/  LOP3.LUT R5, R26, UR19, R5, 0x96, !PT ;  /* 0x000000131a057c12 */ /* 0x000fc4000f8e9605 */
[----:B------:R-:W-:Y:S01]  /*0d10*/  PRMT R105, R109, 0x7632, R105 ;  /* 0x000076326d697816 */ /* 0x000fe20000000069 */
[----:B------:R-:W-:Y:S01]  /*0d20*/  IMAD R26, R17, -0x326172a9, RZ ;  /* 0xcd9e8d57111a7824 */ /* 0x000fe200078e02ff */
[----:B------:R-:W-:Y:S01]  /*0d30*/  LOP3.LUT R25, R28, UR20, R25, 0x96, !PT ;  /* 0x000000141c197c12 */ /* 0x000fe2000f8e9619 */
        /* <DEDUP_REMOVED lines=30> */
[----:B------:R-:W-:Y:S01]  /*0f20*/  IMAD.HI.U32 R17, R7, -0x326172a9, RZ ;  /* 0xcd9e8d5707117827 */ /* 0x000fe200078e00ff */
[----:B------:R-:W-:Y:S02]  /*0f30*/  SHF.L.U32 R74, R14, 0x10, RZ ;  /* 0x000000100e4a7819 */ /* 0x000fe400000006ff */
[----:B------:R-:W-:Y:S01]  /*0f40*/  SHF.L.U32 R85, R85, 0x10, RZ ;  /* 0x0000001055557819 */ /* 0x000fe200000006ff */
[----:B------:R-:W-:Y:S01]  /*0f50*/  IMAD.U32 R83, R9, 0x10000, RZ ;  /* 0x0001000009537824 */ /* 0x000fe200078e00ff */
[----:B------:R-:W-:Y:S01]  /*0f60*/  LOP3.LUT R17, R28, UR27, R17, 0x96, !PT ;  /* 0x0000001b1c117c12 */ /* 0x000fe2000f8e9611 */
[----:B------:R-:W-:Y:S01]  /*0f70*/  IMAD R9, R26, -0x2daee0ad, RZ ;  /* 0xd2511f531a097824 */ /* 0x000fe200078e02ff */
[----:B------:R-:W-:Y:S01]  /*0f80*/  PRMT R28, R18, 0x7632, R28 ;  /* 0x00007632121c7816 */ /* 0x000fe2000000001c */
[----:B------:R-:W-:Y:S01]  /*0f90*/  IMAD.HI.U32 R76, R30, -0x2daee0ad, RZ ;  /* 0xd2511f531e4c7827 */ /* 0x000fe200078e00ff */
[----:B------:R-:W-:-:S02]  /*0fa0*/  SHF.L.U32 R94, R20, 0x10, RZ ;  /* 0x00000010145e7819 */ /* 0x000fc400000006ff */
[----:B------:R-:W-:Y:S01]  /*0fb0*/  SHF.L.U32 R108, R108, 0x10, RZ ;  /* 0x000000106c6c7819 */ /* 0x000fe200000006ff */
[----:B------:R-:W-:Y:S01]  /*0fc0*/  IMAD.HI.U32 R26, R17, -0x2daee0ad, RZ ;  /* 0xd2511f53111a7827 */ /* 0x000fe200078e00ff */
[----:B------:R-:W-:Y:S02]  /*0fd0*/  LOP3.LUT R76, R9, UR28, R76, 0x96, !PT ;  /* 0x0000001c094c7c12 */ /* 0x000fe4000f8e964c */
[----:B------:R-:W-:Y:S01]  /*0fe0*/  SHF.L.U32 R116, R116, 0x10, RZ ;  /* 0x0000001074747819 */ /* 0x000fe200000006ff */
[----:B------:R-:W-:Y:S01]  /*0ff0*/  IMAD R9, R7, -0x326172a9, RZ ;  /* 0xcd9e8d5707097824 */ /* 0x000fe200078e02ff */
[----:B------:R-:W-:Y:S01]  /*1000*/  SHF.L.U32 R124, R124, 0x10, RZ ;  /* 0x000000107c7c7819 */ /* 0x000fe200000006ff */
[----:B------:R-:W-:Y:S01]  /*1010*/  IMAD R7, R30, -0x2daee0ad, RZ ;  /* 0xd2511f531e077824 */ /* 0x000fe200078e02ff */
[----:B------:R-:W-:Y:S01]  /*1020*/  SHF.L.U32 R79, R79, 0x10, RZ ;  /* 0x000000104f4f7819 */ /* 0x000fe200000006ff */
[----:B------:R-:W-:Y:S01]  /*1030*/  IMAD.U32 R5, R11, 0x10000, RZ ;  /* 0x000100000b057824 */ /* 0x000fe200078e00ff */
[----:B------:R-:W-:Y:S01]  /*1040*/  PRMT R11, R15, 0x7632, R11 ;  /* 0x000076320f0b7816 */ /* 0x000fe2000000000b */
[----:B------:R-:W-:Y:S01]  /*1050*/  IMAD.HI.U32 R66, R76, -0x326172a9, RZ ;  /* 0xcd9e8d574c427827 */ /* 0x000fe200078e00ff */
[----:B------:R-:W-:-:S02]  /*1060*/  LOP3.LUT R26, R7, UR30, R26, 0x96, !PT ;  /* 0x0000001e071a7c12 */ /* 0x000fc4000f8e961a */
[----:B------:R-:W-:Y:S01]  /*1070*/  SHF.L.U32 R82, R82, 0x10, RZ ;  /* 0x0000001052527819 */ /* 0x000fe200000006ff */
[----:B------:R-:W-:Y:S01]  /*1080*/  IMAD.U32 R73, R10, 0x10000, RZ ;  /* 0x000100000a497824 */ /* 0x000fe200078e00ff */
[----:B------:R-:W-:Y:S01]  /*1090*/  LOP3.LUT R66, R9, UR29, R66, 0x96, !PT ;  /* 0x0000001d09427c12 */ /* 0x000fe2000f8e9642 */
        /* <DEDUP_REMOVED lines=8> */
[----:B------:R-:W-:-:S02]  /*1120*/  IMAD.U32 R10, R24, 0x10000, RZ ;  /* 0x00010000180a7824 */ /* 0x000fc400078e00ff */
[----:B------:R-:W-:Y:S02]  /*1130*/  HFMA2 R9, -RZ, RZ, 0, 0 ;  /* 0x00000000ff097431 */ /* 0x000fe400000001ff */
[----:B------:R-:W-:Y:S01]  /*1140*/  IMAD.U32 R8, R23, 0x10000, RZ ;  /* 0x0001000017087824 */ /* 0x000fe200078e00ff */
[----:B------:R-:W-:Y:S01]  /*1150*/  PRMT R23, R14, 0x7632, R23 ;  /* 0x000076320e177816 */ /* 0x000fe20000000017 */
[----:B------:R-:W-:Y:S01]  /*1160*/  IMAD.U32 R92, R12, 0x10000, RZ ;  /* 0x000100000c5c7824 */ /* 0x000fe200078e00ff */
[----:B------:R0:W-:Y:S01]  /*1170*/  STL [R1], R10 ;  /* 0x0000000a01007387 */ /* 0x0001e20000100800 */
[----:B------:R-:W-:Y:S01]  /*1180*/  IMAD.U32 R84, R13, 0x10000, RZ ;  /* 0x000100000d547824 */ /* 0x000fe200078e00ff */
[----:B------:R-:W-:Y:S01]  /*1190*/  SHF.L.U32 R12, R15, 0x10, RZ ;  /* 0x000000100f0c7819 */ /* 0x000fe200000006ff */
        /* <DEDUP_REMOVED lines=13> */
[----:B------:R-:W-:Y:S01]  /*1270*/  PLOP3.LUT P0, PT, PT, PT, UP0, 0x80, 0x8 ;  /* 0x000000000008781c */ /* 0x000fe20003f0f008 */
[----:B------:R-:W-:Y:S01]  /*1280*/  IMAD.U32 R102, R102, 0x10000, RZ ;  /* 0x0001000066667824 */ /* 0x000fe200078e00ff */
[----:B------:R-:W-:Y:S01]  /*1290*/  SHF.L.U32 R120, R120, 0x10, RZ ;  /* 0x0000001078787819 */ /* 0x000fe200000006ff */
[----:B------:R-:W-:-:S02]  /*12a0*/  IMAD.U32 R109, R109, 0x10000, RZ ;  /* 0x000100006d6d7824 */ /* 0x000fc400078e00ff */
[----:B------:R-:W-:Y:S02]  /*12b0*/  IMAD.U32 R110, R110, 0x10000, RZ ;  /* 0x000100006e6e7824 */ /* 0x000fe400078e00ff */
[----:B------:R-:W-:Y:S02]  /*12c0*/  IMAD.U32 R117, R117, 0x10000, RZ ;  /* 0x0001000075757824 */ /* 0x000fe400078e00ff */
[----:B------:R-:W-:Y:S02]  /*12d0*/  IMAD.U32 R118, R118, 0x10000, RZ ;  /* 0x0001000076767824 */ /* 0x000fe400078e00ff */
[----:B------:R-:W-:Y:S02]  /*12e0*/  IMAD.U32 R125, R125, 0x10000, RZ ;  /* 0x000100007d7d7824 */ /* 0x000fe400078e00ff */
[----:B0-----:R-:W-:Y:S02]  /*12f0*/  IMAD.U32 R10, R25, 0x10000, RZ ;  /* 0x00010000190a7824 */ /* 0x001fe400078e00ff */
[----:B------:R-:W-:-:S02]  /*1300*/  IMAD.U32 R11, R11, 0x10000, RZ ;  /* 0x000100000b0b7824 */ /* 0x000fc400078e00ff */
[----:B------:R-:W-:Y:S02]  /*1310*/  IMAD.U32 R13, R19, 0x10000, RZ ;  /* 0x00010000130d7824 */ /* 0x000fe400078e00ff */
[----:B------:R-:W-:Y:S02]  /*1320*/  IMAD.U32 R14, R27, 0x10000, RZ ;  /* 0x000100001b0e7824 */ /* 0x000fe400078e00ff */
[----:B------:R-:W-:Y:S02]  /*1330*/  IMAD.U32 R16, R28, 0x10000, RZ ;  /* 0x000100001c107824 */ /* 0x000fe400078e00ff */
[----:B------:R-:W-:Y:S02]  /*1340*/  IMAD.U32 R72, R72, 0x10000, RZ ;  /* 0x0001000048487824 */ /* 0x000fe400078e00ff */
[----:B------:R-:W-:Y:S02]  /*1350*/  IMAD.U32 R80, R80, 0x10000, RZ ;  /* 0x0001000050507824 */ /* 0x000fe400078e00ff */
        /* <DEDUP_REMOVED lines=15> */
[----:B------:R-:W-:Y:S02]  /*1450*/  IMAD R24, R17, -0x2daee0ad, RZ ;  /* 0xd2511f5311187824 */ /* 0x000fe400078e02ff */
[----:B-1234-:R-:W-:-:S07]  /*1460*/  IMAD R76, R76, -0x326172a9, RZ ;  /* 0xcd9e8d574c4c7824 */ /* 0x01efce00078e02ff */
.L_x_648:
        /* <DEDUP_REMOVED lines=8> */
[----:B------:R-:W3:Y:S08]  /*14f0*/  @P1 LDC.64 R38, c[0x0][0x3a0] ;  /* 0x0000e800ff261b82 */ /* 0x000ef00000000a00 */
[----:B------:R-:W4:Y:S01]  /*1500*/  LDC.64 R56, c[0x0][0x398] ;  /* 0x0000e600ff387b82 */ /* 0x000f220000000a00 */
[----:B0-----:R-:W-:-:S04]  /*1510*/  LOP3.LUT R42, R42, 0x1f, RZ, 0xc0, !PT ;  /* 0x0000001f2a2a7812 */ /* 0x001fc800078ec0ff */
[----:B------:R-:W-:-:S05]  /*1520*/  LEA.HI.SX32 R27, R27, R42, 0x1d ;  /* 0x0000002a1b1b7211 */ /* 0x000fca00078feaff */
[----:B---3--:R-:W-:-:S04]  /*1530*/  @P1 IMAD.WIDE.U32 R38, R27, 0x10, R38 ;  /* 0x000000101b261825 */ /* 0x008fc800078e0026 */
[C---:B-1----:R-:W-:Y:S01]  /*1540*/  @P0 IMAD.WIDE.U32 R36, R27.reuse, 0x10, R36 ;  /* 0x000000101b240825 */ /* 0x042fe200078e0024 */
[----:B------:R2:W3:Y:S04]  /*1550*/  @P1 LDG.E.128 R28, desc[UR8][R38.64] ;  /* 0x00000008261c1981 */ /* 0x0004e8000c1e1d00 */
[----:B------:R0:W5:Y:S01]  /*1560*/  @P0 LDG.E.128 R32, desc[UR8][R36.64] ;  /* 0x0000000824200981 */ /* 0x000162000c1e1d00 */
[----:B--2---:R-:W-:-:S06]  /*1570*/  IMAD.WIDE.U32 R38, R27, 0x10, R68 ;  /* 0x000000101b267825 */ /* 0x004fcc00078e0044 */
[----:B------:R-:W5:Y:S01]  /*1580*/  LDG.E.128 R36, desc[UR8][R38.64] ;  /* 0x0000000826247981 */ /* 0x000f62000c1e1d00 */
[----:B----4-:R-:W-:-:S04]  /*1590*/  ISETP.NE.U32.AND P0, PT, R56, RZ, PT ;  /* 0x000000ff3800720c */ /* 0x010fc80003f05070 */
[----:B------:R-:W-:Y:S02]  /*15a0*/  ISETP.NE.AND.EX P0, PT, R57, RZ, PT, P0 ;  /* 0x000000ff3900720c */ /* 0x000fe40003f05300 */
[----:B------:R-:W-:Y:S02]  /*15b0*/  MOV R48, 0x2f800000 ;  /* 0x2f80000000307802 */ /* 0x000fe40000000f00 */
[----:B---3--:R-:W-:Y:S02]  /*15c0*/  PRMT R47, R31, 0x7632, R47 ;  /* 0x000076321f2f7816 */ /* 0x008fe4000000002f */
[----:B------:R-:W-:Y:S02]  /*15d0*/  PRMT R59, R30, 0x7632, R59 ;  /* 0x000076321e3b7816 */ /* 0x000fe4000000003b */
[----:B------:R-:W-:Y:S02]  /*15e0*/  PRMT R41, R29, 0x7632, R41 ;  /* 0x000076321d297816 */ /* 0x000fe40000000029 */
[----:B------:R-:W-:-:S03]  /*15f0*/  PRMT R46, R28, 0x7632, R46 ;  /* 0x000076321c2e7816 */ /* 0x000fc6000000002e */
[----:B0-----:R-:W-:Y:S05]  /*1600*/  @P0 BRA `(.L_x_401) ;  /* 0x0000002800400947 */ /* 0x001fea0003800000 */
        /* <DEDUP_REMOVED lines=16> */
.L_x_404:
        /* <DEDUP_REMOVED lines=13> */
.L_x_406:
[----:B------:R-:W-:Y:S05]  /*17e0*/  BSYNC.RECONVERGENT B2 ;  /* 0x0000000000027941 */ /* 0x000fea0003800200 */
.L_x_405:
        /* <DEDUP_REMOVED lines=40> */
[----:B------:R-:W-:-:S07]  /*1a70*/  HFMA2 R42, -RZ, RZ, 0, 0 ;  /* 0x00000000ff2a7431 */ /* 0x000fce00000001ff */
.L_x_403:
[----:B------:R-:W-:Y:S05]  /*1a80*/  BSYNC.RECONVERGENT B1 ;  /* 0x0000000000017941 */ /* 0x000fea0003800200 */
.L_x_402:
[----:B------:R-:W-:Y:S01]  /*1a90*/  I2FP.F32.U32 R43, R40 ;  /* 0x00000028002b7245 */ /* 0x000fe20000201000 */
[----:B-----5:R-:W-:Y:S01]  /*1aa0*/  IMAD.U32 R24, R36, 0x10000, RZ ;  /* 0x0001000024187824 */ /* 0x020fe200078e00ff */
[----:B------:R-:W-:Y:S01]  /*1ab0*/  MOV R50, UR31 ;  /* 0x0000001f00327c02 */ /* 0x000fe20008000f00 */
[----:B------:R-:W-:Y:S01]  /*1ac0*/  IMAD.U32 R49, RZ, RZ, UR32 ;  /* 0x00000020ff317e24 */ /* 0x000fe2000f8e00ff */
[----:B------:R-:W-:Y:S01]  /*1ad0*/  ISETP.NE.AND P2, PT, R42, 0x1, PT ;  /* 0x000000012a00780c */ /* 0x000fe20003f45270 */
[----:B------:R-:W-:Y:S01]  /*1ae0*/  FFMA.FTZ R43, R43, R48, 1.1641532182693481445e-10 ;  /* 0x2f0000002b2b7423 */ /* 0x000fe20000010030 */
[----:B------:R-:W-:Y:S01]  /*1af0*/  BSSY.RECONVERGENT B1, `(.L_x_407) ;  /* 0x000004d000017945 */ /* 0x000fe20003800200 */
[----:B------:R-:W-:Y:S01]  /*1b00*/  FMUL.FTZ R24, R24, R49 ;  /* 0x0000003118187220 */ /* 0x000fe20000410000 */
[----:B------:R-:W-:Y:S01]  /*1b10*/  PRMT R36, R36, 0x7632, R36 ;  /* 0x0000763224247816 */ /* 0x000fe20000000024 */
[----:B------:R-:W-:Y:S01]  /*1b20*/  IMAD.MOV.U32 R44, RZ, RZ, 0x2 ;  /* 0x00000002ff2c7424 */ /* 0x000fe200078e00ff */
[----:B------:R-:W-:Y:S01]  /*1b30*/  FSETP.GTU.FTZ.AND P0, PT, R43, R50, PT ;  /* 0x000000322b00720b */ /* 0x000fe20003f1c000 */
[----:B------:R-:W-:-:S03]  /*1b40*/  @P1 IMAD.U32 R43, R28, 0x10000, RZ ;  /* 0x000100001c2b1824 */ /* 0x000fc600078e00ff */
[----:B------:R-:W-:Y:S02]  /*1b50*/  FSEL R40, R24, RZ, !P0 ;  /* 0x000000ff18287208 */ /* 0x000fe40004000000 */
[----:B------:R-:W-:Y:S02]  /*1b60*/  PLOP3.LUT P0, PT, P0, PT, PT, 0x8, 0x80 ;  /* 0x000000000080781c */ /* 0x000fe4000070e170 */
[----:B------:R-:W-:Y:S01]  /*1b70*/  MOV R24, R76 ;  /* 0x0000004c00187202 */ /* 0x000fe20000000f00 */
        /* <DEDUP_REMOVED lines=12> */
.L_x_409:
        /* <DEDUP_REMOVED lines=13> */
.L_x_411:
[----:B------:R-:W-:Y:S05]  /*1d10*/  BSYNC.RECONVERGENT B2 ;  /* 0x0000000000027941 */ /* 0x000fea0003800200 */
.L_x_410:
[----:B------:R-:W-:Y:S01]  /*1d20*/  IMAD.WIDE.U32 R62, R0, -0x326172a9, RZ ;  /* 0xcd9e8d57003e7825 */ /* 0x000fe200078e00ff */
[----:B------:R-:W-:Y:S02]  /*1d30*/  LOP3.LUT R42, R9, UR7, R45, 0x96, !PT ;  /* 0x00000007092a7c12 */ /* 0x000fe4000f8e962d */
[----:B------:R-:W-:Y:S02]  /*1d40*/  MOV R24, R52 ;  /* 0x0000003400187202 */ /* 0x000fe40000000f00 */
        /* <DEDUP_REMOVED lines=39> */
.L_x_408:
[----:B------:R-:W-:Y:S05]  /*1fc0*/  BSYNC.RECONVERGENT B1 ;  /* 0x0000000000017941 */ /* 0x000fea0003800200 */
.L_x_407:
        /* <DEDUP_REMOVED lines=24> */
.L_x_414:
        /* <DEDUP_REMOVED lines=13> */
.L_x_416:
[----:B------:R-:W-:Y:S05]  /*2220*/  BSYNC.RECONVERGENT B2 ;  /* 0x0000000000027941 */ /* 0x000fea0003800200 */
.L_x_415:
[----:B------:R-:W-:Y:S01]  /*2230*/  IMAD.WIDE.U32 R64, R0, -0x326172a9, RZ ;  /* 0xcd9e8d5700407825 */ /* 0x000fe200078e00ff */
[----:B------:R-:W-:Y:S02]  /*2240*/  LOP3.LUT R44, R9, UR7, R61, 0x96, !PT ;  /* 0x00000007092c7c12 */ /* 0x000fe4000f8e963d */
[----:B------:R-:W-:Y:S01]  /*2250*/  MOV R43, R52 ;  /* 0x00000034002b7202 */ /* 0x000fe20000000f00 */
        /* <DEDUP_REMOVED lines=38> */
[----:B------:R-:W-:-:S07]  /*24c0*/  LOP3.LUT R26, R60, UR30, R45, 0x96, !PT ;  /* 0x0000001e3c1a7c12 */ /* 0x000fce000f8e962d */
.L_x_413:
[----:B------:R-:W-:Y:S05]  /*24d0*/  BSYNC.RECONVERGENT B1 ;  /* 0x0000000000017941 */ /* 0x000fea0003800200 */
.L_x_412:
[----:B------:R-:W-:Y:S01]  /*24e0*/  I2FP.F32.U32 R43, R43 ;  /* 0x0000002b002b7245 */ /* 0x000fe20000201000 */
[----:B------:R-:W-:Y:S01]  /*24f0*/  @P1 IMAD.U32 R46, R29, 0x10000, RZ ;  /* 0x000100001d2e1824 */ /* 0x000fe200078e00ff */
[----:B------:R-:W-:Y:S01]  /*2500*/  SHF.L.U32 R44, R37, 0x10, RZ ;  /* 0x00000010252c7819 */ /* 0x000fe200000006ff */
[----:B------:R-:W-:Y:S01]  /*2510*/  BSSY.RECONVERGENT B1, `(.L_x_417) ;  /* 0x000004e000017945 */ /* 0x000fe20003800200 */
[----:B------:R-:W-:Y:S01]  /*2520*/  ISETP.NE.AND P2, PT, R58, 0x1, PT ;  /* 0x000000013a00780c */ /* 0x000fe20003f45270 */
[----:B------:R-:W-:Y:S01]  /*2530*/  FFMA.FTZ R43, R43, R48, 1.1641532182693481445e-10 ;  /* 0x2f0000002b2b7423 */ /* 0x000fe20000010030 */
[----:B------:R-:W-:Y:S01]  /*2540*/  PRMT R37, R37, 0x7632, R37 ;  /* 0x0000763225257816 */ /* 0x000fe20000000025 */
[----:B------:R-:W-:Y:S01]  /*2550*/  FMUL.FTZ R44, R44, R49 ;  /* 0x000000312c2c7220 */ /* 0x000fe20000410000 */
[----:B------:R-:W-:Y:S01]  /*2560*/  IMAD.MOV.U32 R60, RZ, RZ, 0x2 ;  /* 0x00000002ff3c7424 */ /* 0x000fe200078e00ff */
[----:B------:R-:W-:Y:S02]  /*2570*/  MOV R45, R76 ;  /* 0x0000004c002d7202 */ /* 0x000fe40000000f00 */
[----:B------:R-:W-:-:S04]  /*2580*/  FSETP.GTU.FTZ.AND P0, PT, R43, R50, PT ;  /* 0x000000322b00720b */ /* 0x000fc80003f1c000 */
        /* <DEDUP_REMOVED lines=14> */
.L_x_419:
        /* <DEDUP_REMOVED lines=13> */
.L_x_421:
[----:B------:R-:W-:Y:S05]  /*2740*/  BSYNC.RECONVERGENT B2 ;  /* 0x0000000000027941 */ /* 0x000fea0003800200 */
.L_x_420:
        /* <DEDUP_REMOVED lines=42> */
.L_x_418:
[----:B------:R-:W-:Y:S05]  /*29f0*/  BSYNC.RECONVERGENT B1 ;  /* 0x0000000000017941 */ /* 0x000fea0003800200 */
.L_x_417:
[----:B------:R-:W-:Y:S01]  /*2a00*/  I2FP.F32.U32 R45, R45 ;  /* 0x0000002d002d7245 */ /* 0x000fe20000201000 */
[----:B------:R-:W-:Y:S01]  /*2a10*/  @P1 IMAD.U32 R41, R41, 0x10000, RZ ;  /* 0x0001000029291824 */ /* 0x000fe200078e00ff */
[----:B------:R-:W-:Y:S01]  /*2a20*/  SHF.L.U32 R44, R37, 0x10, RZ ;  /* 0x00000010252c7819 */ /* 0x000fe200000006ff */
[----:B------:R-:W-:Y:S01]  /*2a30*/  BSSY.RECONVERGENT B1, `(.L_x_422) ;  /* 0x000004c000017945 */ /* 0x000fe20003800200 */
[----:B------:R-:W-:Y:S01]  /*2a40*/  ISETP.NE.AND P0, PT, R60, 0x1, PT ;  /* 0x000000013c00780c */ /* 0x000fe20003f05270 */
[----:B------:R-:W-:Y:S01]  /*2a50*/  FFMA.FTZ R45, R45, R48, 1.1641532182693481445e-10 ;  /* 0x2f0000002d2d7423 */ /* 0x000fe20000010030 */
[----:B------:R-:W-:Y:S02]  /*2a60*/  IMAD.MOV.U32 R61, RZ, RZ, 0x2 ;  /* 0x00000002ff3d7424 */ /* 0x000fe400078e00ff */
[----:B------:R-:W-:Y:S02]  /*2a70*/  FMUL.FTZ R44, R44, R49 ;  /* 0x000000312c2c7220 */ /* 0x000fe40000410000 */
        /* <DEDUP_REMOVED lines=15> */
.L_x_424:
        /* <DEDUP_REMOVED lines=13> */
.L_x_426:
[----:B------:R-:W-:Y:S05]  /*2c40*/  BSYNC.RECONVERGENT B2 ;  /* 0x0000000000027941 */ /* 0x000fea0003800200 */
.L_x_425:
        /* <DEDUP_REMOVED lines=39> */
[----:B------:R-:W-:-:S03]  /*2ec0*/  LOP3.LUT R66, R66, UR29, R77, 0x96, !PT ;  /* 0x0000001d42427c12 */ /* 0x000fc6000f8e964d */
[----:B------:R-:W-:Y:S01]  /*2ed0*/  IMAD.MOV.U32 R52, RZ, RZ, R44 ;  /* 0x000000ffff347224 */ /* 0x000fe200078e002c */
[----:B------:R-:W-:-:S07]  /*2ee0*/  LOP3.LUT R26, R60, UR30, R45, 0x96, !PT ;  /* 0x0000001e3c1a7c12 */ /* 0x000fce000f8e962d */
.L_x_423:
[----:B------:R-:W-:Y:S05]  /*2ef0*/  BSYNC.RECONVERGENT B1 ;  /* 0x0000000000017941 */ /* 0x000fea0003800200 */
.L_x_422:
[----:B------:R-:W-:Y:S01]  /*2f00*/  I2FP.F32.U32 R41, R41 ;  /* 0x0000002900297245 */ /* 0x000fe20000201000 */
[----:B------:R-:W-:Y:S01]  /*2f10*/  @P1 IMAD.U32 R58, R30, 0x10000, RZ ;  /* 0x000100001e3a1824 */ /* 0x000fe200078e00ff */
[C---:B------:R-:W-:Y:S01]  /*2f20*/  SHF.L.U32 R44, R38.reuse, 0x10, RZ ;  /* 0x00000010262c7819 */ /* 0x040fe200000006ff */
        /* <DEDUP_REMOVED lines=21> */
.L_x_429:
        /* <DEDUP_REMOVED lines=13> */
.L_x_431:
[----:B------:R-:W-:Y:S05]  /*3150*/  BSYNC.RECONVERGENT B2 ;  /* 0x0000000000027941 */ /* 0x000fea0003800200 */
.L_x_430:
        /* <DEDUP_REMOVED lines=42> */
.L_x_428:
[----:B------:R-:W-:Y:S05]  /*3400*/  BSYNC.RECONVERGENT B1 ;  /* 0x0000000000017941 */ /* 0x000fea0003800200 */
.L_x_427:
        /* <DEDUP_REMOVED lines=10> */
[----:B------:R-:W-:Y:S02]  /*34b0*/  MOV R38, R76 ;  /* 0x0000004c00267202 */ /* 0x000fe40000000f00 */
[----:B------:R-:W-:Y:S01]  /*34c0*/  PLOP3.LUT P0, PT, P0, PT, PT, 0x8, 0x80 ;  /* 0x000000000080781c */ /* 0x000fe2000070e170 */
        /* <DEDUP_REMOVED lines=11> */
.L_x_434:
        /* <DEDUP_REMOVED lines=13> */
.L_x_436:
[----:B------:R-:W-:Y:S05]  /*3650*/  BSYNC.RECONVERGENT B2 ;  /* 0x0000000000027941 */ /* 0x000fea0003800200 */
.L_x_435:
        /* <DEDUP_REMOVED lines=42> */
.L_x_433:
[----:B------:R-:W-:Y:S05]  /*3900*/  BSYNC.RECONVERGENT B1 ;  /* 0x0000000000017941 */ /* 0x000fea0003800200 */
.L_x_432:
        /* <DEDUP_REMOVED lines=8> */
[----:B------:R-:W-:Y:S02]  /*3990*/  MOV R39, R76 ;  /* 0x0000004c00277202 */ /* 0x000fe40000000f00 */
[----:B------:R-:W-:-:S04]  /*39a0*/  FSETP.GTU.FTZ.AND P4, PT, R45, R50, PT ;  /* 0x000000322d00720b */ /* 0x000fc80003f9c000 */
        /* <DEDUP_REMOVED lines=14> */
.L_x_439:
        /* <DEDUP_REMOVED lines=13> */
.L_x_441:
[----:B------:R-:W-:Y:S05]  /*3b60*/  BSYNC.RECONVERGENT B2 ;  /* 0x0000000000027941 */ /* 0x000fea0003800200 */
.L_x_440:
[----:B------:R-:W-:Y:S01]  /*3b70*/  LOP3.LUT R38, R9, UR7, R61, 0x96, !PT ;  /* 0x0000000709267c12 */ /* 0x000fe2000f8e963d */
[----:B------:R-:W-:-:S04]  /*3b80*/  IMAD.WIDE.U32 R62, R0, -0x326172a9, RZ ;  /* 0xcd9e8d57003e7825 */ /* 0x000fc800078e00ff */
[----:B------:R-:W-:Y:S01]  /*3b90*/  IMAD.WIDE.U32 R38, R38, -0x326172a9, RZ ;  /* 0xcd9e8d5726267825 */ /* 0x000fe200078e00ff */
[----:B------:R-:W-:-:S04]  /*3ba0*/  LOP3.LUT R63, R4, UR6, R63, 0x96, !PT ;  /* 0x00000006043f7c12 */ /* 0x000fc8000f8e963f */
[----:B------:R-:W-:Y:S01]  /*3bb0*/  LOP3.LUT R61, R62, UR13, R39, 0x96, !PT ;  /* 0x0000000d3e3d7c12 */ /* 0x000fe2000f8e9627 */
[----:B------:R-:W-:-:S05]  /*3bc0*/  IMAD.WIDE.U32 R62, R63, -0x2daee0ad, RZ ;  /* 0xd2511f533f3e7825 */ /* 0x000fca00078e00ff */
        /* <DEDUP_REMOVED lines=36> */
.L_x_438:
[----:B------:R-:W-:Y:S05]  /*3e10*/  BSYNC.RECONVERGENT B1 ;  /* 0x0000000000017941 */ /* 0x000fea0003800200 */
.L_x_437:
[----:B------:R-:W-:Y:S01]  /*3e20*/  I2FP.F32.U32 R39, R39 ;  /* 0x0000002700277245 */ /* 0x000fe20000201000 */
[----:B------:R-:W-:Y:S01]  /*3e30*/  @P1 IMAD.U32 R62, R47, 0x10000, RZ ;  /* 0x000100002f3e1824 */ /* 0x000fe200078e00ff */
[----:B------:R-:W-:Y:S02]  /*3e40*/  SHF.L.U32 R38, R65, 0x10, RZ ;  /* 0x0000001041267819 */ /* 0x000fe400000006ff */
[----:B------:R-:W-:Y:S01]  /*3e50*/  PRMT R37, R55, 0x5410, R37 ;  /* 0x0000541037257816 */ /* 0x000fe20000000025 */
[----:B------:R-:W-:Y:S01]  /*3e60*/  FFMA.FTZ R39, R39, R48, 1.1641532182693481445e-10 ;  /* 0x2f00000027277423 */ /* 0x000fe20000010030 */
[----:B------:R-:W-:Y:S01]  /*3e70*/  PRMT R36, R54, 0x5410, R36 ;  /* 0x0000541036247816 */ /* 0x000fe20000000024 */
[----:B------:R-:W-:-:S03]  /*3e80*/  FMUL.FTZ R38, R38, R49 ;  /* 0x0000003126267220 */ /* 0x000fc60000410000 */
[----:B------:R-:W-:-:S04]  /*3e90*/  FSETP.GTU.FTZ.AND P5, PT, R39, R50, PT ;  /* 0x000000322700720b */ /* 0x000fc80003fbc000 */
[----:B------:R-:W-:Y:S02]  /*3ea0*/  FSEL R47, R38, RZ, !P5 ;  /* 0x000000ff262f7208 */ /* 0x000fe40006800000 */
[----:B------:R-:W-:Y:S02]  /*3eb0*/  PLOP3.LUT P5, PT, P5, PT, PT, 0x8, 0x80 ;  /* 0x000000000080781c */ /* 0x000fe40002fae170 */
[----:B------:R-:W-:Y:S01]  /*3ec0*/  PRMT R38, R58, 0x5410, R59 ;  /* 0x000054103a267816 */ /* 0x000fe2000000003b */
[----:B------:R-:W-:-:S05]  /*3ed0*/  @P1 FADD.FTZ R47, R47, R62 ;  /* 0x0000003e2f2f1221 */ /* 0x000fca0000010000 */
[----:B------:R-:W-:-:S04]  /*3ee0*/  F2FP.BF16.F32.PACK_AB R39, RZ, R47 ;  /* 0x0000002fff27723e */ /* 0x000fc800000010ff */
[----:B------:R-:W-:Y:S01]  /*3ef0*/  PRMT R39, R64, 0x5410, R39 ;  /* 0x0000541040277816 */ /* 0x000fe20000000027 */
[----:B------:R-:W-:Y:S06]  /*3f00*/  BRA `(.L_x_442) ;  /* 0x00000050003c7947 */ /* 0x000fec0003800000 */
.L_x_401:
        /* <DEDUP_REMOVED lines=10> */
[-C--:B------:R-:W-:Y:S01]  /*3fb0*/  @!P0 MOV R52, R24.reuse ;  /* 0x0000001800348202 */ /* 0x080fe20000000f00 */
[----:B------:R-:W-:Y:S01]  /*3fc0*/  @!P0 IMAD.MOV.U32 R17, RZ, RZ, R26 ;  /* 0x000000ffff118224 */ /* 0x000fe200078e001a */
[----:B------:R-:W-:Y:S01]  /*3fd0*/  @P0 MOV R52, R24 ;  /* 0x0000001800340202 */ /* 0x000fe20000000f00 */
[----:B------:R-:W-:Y:S02]  /*3fe0*/  @P0 VIADD R20, R67, 0x1 ;  /* 0x0000000143140836 */ /* 0x000fe40000000000 */
[----:B------:R-:W-:Y:S01]  /*3ff0*/  @P0 IMAD.MOV.U32 R17, RZ, RZ, R66 ;  /* 0x000000ffff110224 */ /* 0x000fe200078e0042 */
[----:B------:R-:W-:Y:S06]  /*4000*/  BRA `(.L_x_444) ;  /* 0x0000000000dc7947 */ /* 0x000fec0003800000 */
.L_x_445:
        /* <DEDUP_REMOVED lines=13> */
.L_x_447:
[----:B------:R-:W-:Y:S05]  /*40e0*/  BSYNC.RECONVERGENT B2 ;  /* 0x0000000000027941 */ /* 0x000fea0003800200 */
.L_x_446:
        /* <DEDUP_REMOVED lines=40> */
[----:B------:R-:W-:-:S07]  /*4370*/  LOP3.LUT R26, R18, UR30, R53, 0x96, !PT ;  /* 0x0000001e121a7c12 */ /* 0x000fce000f8e9635 */
.L_x_444:
[----:B------:R-:W-:Y:S05]  /*4380*/  BSYNC.RECONVERGENT B1 ;  /* 0x0000000000017941 */ /* 0x000fea0003800200 */
.L_x_443:
[----:B------:R-:W-:Y:S01]  /*4390*/  I2FP.F32.U32 R17, R17 ;  /* 0x0000001100117245 */ /* 0x000fe20000201000 */
[----:B------:R-:W-:Y:S01]  /*43a0*/  IMAD.U32 R50, RZ, RZ, UR31 ;  /* 0x0000001fff327e24 */ /* 0x000fe2000f8e00ff */
[----:B------:R-:W-:Y:S01]  /*43b0*/  ISETP.NE.AND P2, PT, R20, 0x1, PT ;  /* 0x000000011400780c */ /* 0x000fe20003f45270 */
[----:B------:R-:W-:Y:S01]  /*43c0*/  IMAD.U32 R49, RZ, RZ, UR32 ;  /* 0x00000020ff317e24 */ /* 0x000fe2000f8e00ff */
[C---:B-----5:R-:W-:Y:S01]  /*43d0*/  SHF.L.U32 R18, R36.reuse, 0x10, RZ ;  /* 0x0000001024127819 */ /* 0x060fe200000006ff */
[----:B------:R-:W-:Y:S01]  /*43e0*/  FFMA.FTZ R17, R17, R48, 1.1641532182693481445e-10 ;  /* 0x2f00000011117423 */ /* 0x000fe20000010030 */
[----:B------:R-:W-:Y:S01]  /*43f0*/  BSSY.RECONVERGENT B1, `(.L_x_448) ;  /* 0x000004a000017945 */ /* 0x000fe20003800200 */
[----:B------:R-:W-:Y:S01]  /*4400*/  PRMT R42, R36, 0x7632, R42 ;  /* 0x00007632242a7816 */ /* 0x000fe2000000002a */
[----:B------:R-:W-:Y:S01]  /*4410*/  IMAD.MOV.U32 R21, RZ, RZ, 0x2 ;  /* 0x00000002ff157424 */ /* 0x000fe200078e00ff */
[----:B------:R-:W-:Y:S02]  /*4420*/  MOV R19, R76 ;  /* 0x0000004c00137202 */ /* 0x000fe40000000f00 */
[----:B------:R-:W-:Y:S01]  /*4430*/  FSETP.GTU.FTZ.AND P0, PT, R17, R50, PT ;  /* 0x000000321100720b */ /* 0x000fe20003f1c000 */
[----:B------:R-:W-:-:S03]  /*4440*/  FMUL.FTZ R17, R18, R49 ;  /* 0x0000003112117220 */ /* 0x000fc60000410000 */
        /* <DEDUP_REMOVED lines=12> */
.L_x_450:
        /* <DEDUP_REMOVED lines=13> */
.L_x_452:
[----:B------:R-:W-:Y:S05]  /*45e0*/  BSYNC.RECONVERGENT B2 ;  /* 0x0000000000027941 */ /* 0x000fea0003800200 */
.L_x_451:
        /* <DEDUP_REMOVED lines=42> */
.L_x_449:
[----:B------:R-:W-:Y:S05]  /*4890*/  BSYNC.RECONVERGENT B1 ;  /* 0x0000000000017941 */ /* 0x000fea0003800200 */
.L_x_448:
        /* <DEDUP_REMOVED lines=25> */
.L_x_455:
        /* <DEDUP_REMOVED lines=13> */
.L_x_457:
[----:B------:R-:W-:Y:S05]  /*4b00*/  BSYNC.RECONVERGENT B2 ;  /* 0x0000000000027941 */ /* 0x000fea0003800200 */
.L_x_456:
        /* <DEDUP_REMOVED lines=42> */
.L_x_454:
[----:B------:R-:W-:Y:S05]  /*4db0*/  BSYNC.RECONVERGENT B1 ;  /* 0x0000000000017941 */ /* 0x000fea0003800200 */
.L_x_453:
        /* <DEDUP_REMOVED lines=21> */
.L_x_460:
        /* <DEDUP_REMOVED lines=13> */
.L_x_462:
[----:B------:R-:W-:Y:S05]  /*4fe0*/  BSYNC.RECONVERGENT B2 ;  /* 0x0000000000027941 */ /* 0x000fea0003800200 */
.L_x_461:
        /* <DEDUP_REMOVED lines=42> */
.L_x_459:
[----:B------:R-:W-:Y:S05]  /*5290*/  BSYNC.RECONVERGENT B1 ;  /* 0x0000000000017941 */ /* 0x000fea0003800200 */
.L_x_458:
[----:B------:R-:W-:Y:S01]  /*52a0*/  I2FP.F32.U32 R19, R19 ;  /* 0x0000001300137245 */ /* 0x000fe20000201000 */
[----:B------:R-:W-:Y:S01]  /*52b0*/  @P1 IMAD.U32 R42, R46, 0x10000, RZ ;  /* 0x000100002e2a1824 */ /* 0x000fe200078e00ff */
[----:B------:R-:W-:Y:S01]  /*52c0*/  PRMT R18, R32, 0x7632, R18 ;  /* 0x0000763220127816 */ /* 0x000fe20000000012 */
[----:B------:R-:W-:Y:S01]  /*52d0*/  BSSY.RECONVERGENT B1, `(.L_x_463) ;  /* 0x000004f000017945 */ /* 0x000fe20003800200 */
[----:B------:R-:W-:Y:S01]  /*52e0*/  ISETP.NE.AND P2, PT, R20, 0x1, PT ;  /* 0x000000011400780c */ /* 0x000fe20003f45270 */
[----:B------:R-:W-:Y:S01]  /*52f0*/  FFMA.FTZ R19, R19, R48, 1.1641532182693481445e-10 ;  /* 0x2f00000013137423 */ /* 0x000fe20000010030 */
[----:B------:R-:W-:Y:S01]  /*5300*/  SHF.L.U32 R18, R18, 0x10, RZ ;  /* 0x0000001012127819 */ /* 0x000fe200000006ff */
[----:B------:R-:W-:-:S03]  /*5310*/  HFMA2 R22, -RZ, RZ, 0, 1.1920928955078125e-07 ;  /* 0x00000002ff167431 */ /* 0x000fc600000001ff */
[----:B------:R-:W-:Y:S01]  /*5320*/  FSETP.GTU.FTZ.AND P0, PT, R19, R50, PT ;  /* 0x000000321300720b */ /* 0x000fe20003f1c000 */
[----:B------:R-:W-:Y:S01]  /*5330*/  FMUL.FTZ R18, R18, R49 ;  /* 0x0000003112127220 */ /* 0x000fe20000410000 */
[----:B------:R-:W-:-:S04]  /*5340*/  IMAD.MOV.U32 R19, RZ, RZ, R76 ;  /* 0x000000ffff137224 */ /* 0x000fc800078e004c */
[----:B------:R-:W-:-:S05]  /*5350*/  FSEL R18, R18, RZ, !P0 ;  /* 0x000000ff12127208 */ /* 0x000fca0004000000 */
[----:B------:R-:W-:Y:S01]  /*5360*/  FADD.FTZ R25, R25, R18 ;  /* 0x0000001219197221 */ /* 0x000fe20000010000 */
[----:B------:R-:W-:-:S03]  /*5370*/  SEL R18, RZ, 0x1, P0 ;  /* 0x00000001ff127807 */ /* 0x000fc60000000000 */
[--C-:B------:R-:W-:Y:S01]  /*5380*/  @P1 FADD.FTZ R42, R42, R25.reuse ;  /* 0x000000192a2a1221 */ /* 0x100fe20000010000 */
[----:B------:R-:W-:-:S05]  /*5390*/  @!P1 IMAD.MOV.U32 R42, RZ, RZ, R25 ;  /* 0x000000ffff2a9224 */ /* 0x000fca00078e0019 */
        /* <DEDUP_REMOVED lines=10> */
.L_x_465:
        /* <DEDUP_REMOVED lines=13> */
.L_x_467:
[----:B------:R-:W-:Y:S05]  /*5510*/  BSYNC.RECONVERGENT B2 ;  /* 0x0000000000027941 */ /* 0x000fea0003800200 */
.L_x_466:
        /* <DEDUP_REMOVED lines=42> */
.L_x_464:
[----:B------:R-:W-:Y:S05]  /*57c0*/  BSYNC.RECONVERGENT B1 ;  /* 0x0000000000017941 */ /* 0x000fea0003800200 */
.L_x_463:
[----:B------:R-:W-:Y:S01]  /*57d0*/  I2FP.F32.U32 R19, R19 ;  /* 0x0000001300137245 */ /* 0x000fe20000201000 */
[C---:B------:R-:W-:Y:S01]  /*57e0*/  IMAD.U32 R20, R37.reuse, 0x10000, RZ ;  /* 0x0001000025147824 */ /* 0x040fe200078e00ff */
[----:B------:R-:W-:Y:S01]  /*57f0*/  ISETP.NE.AND P2, PT, R22, 0x1, PT ;  /* 0x000000011600780c */ /* 0x000fe20003f45270 */
[----:B------:R-:W-:Y:S01]  /*5800*/  BSSY.RECONVERGENT B1, `(.L_x_468) ;  /* 0x000004b000017945 */ /* 0x000fe20003800200 */
[----:B------:R-:W-:Y:S01]  /*5810*/  PRMT R25, R37, 0x7632, R25 ;  /* 0x0000763225197816 */ /* 0x000fe20000000019 */
[----:B------:R-:W-:Y:S01]  /*5820*/  FFMA.FTZ R19, R19, R48, 1.1641532182693481445e-10 ;  /* 0x2f00000013137423 */ /* 0x000fe20000010030 */
[----:B------:R-:W-:Y:S01]  /*5830*/  IMAD.MOV.U32 R23, RZ, RZ, 0x2 ;  /* 0x00000002ff177424 */ /* 0x000fe200078e00ff */
[----:B------:R-:W-:-:S03]  /*5840*/  MOV R21, R76 ;  /* 0x0000004c00157202 */ /* 0x000fc60000000f00 */
        /* <DEDUP_REMOVED lines=14> */
.L_x_470:
        /* <DEDUP_REMOVED lines=13> */
.L_x_472:
[----:B------:R-:W-:Y:S05]  /*5a00*/  BSYNC.RECONVERGENT B2 ;  /* 0x0000000000027941 */ /* 0x000fea0003800200 */
.L_x_471:
        /* <DEDUP_REMOVED lines=42> */
.L_x_469:
[----:B------:R-:W-:Y:S05]  /*5cb0*/  BSYNC.RECONVERGENT B1 ;  /* 0x0000000000017941 */ /* 0x000fea0003800200 */
.L_x_468:
[----:B------:R-:W-:Y:S01]  /*5cc0*/  I2FP.F32.U32 R21, R21 ;  /* 0x0000001500157245 */ /* 0x000fe20000201000 */
[----:B------:R-:W-:Y:S01]  /*5cd0*/  @P1 IMAD.U32 R22, R29, 0x10000, RZ ;  /* 0x000100001d161824 */ /* 0x000fe200078e00ff */
[----:B------:R-:W-:Y:S01]  /*5ce0*/  SHF.L.U32 R20, R33, 0x10, RZ ;  /* 0x0000001021147819 */ /* 0x000fe200000006ff */
[----:B------:R-:W-:Y:S01]  /*5cf0*/  BSSY.RECONVERGENT B1, `(.L_x_473) ;  /* 0x000004e000017945 */ /* 0x000fe20003800200 */
[----:B------:R-:W-:Y:S01]  /*5d00*/  ISETP.NE.AND P2, PT, R23, 0x1, PT ;  /* 0x000000011700780c */ /* 0x000fe20003f45270 */
[----:B------:R-:W-:Y:S01]  /*5d10*/  FFMA.FTZ R21, R21, R48, 1.1641532182693481445e-10 ;  /* 0x2f00000015157423 */ /* 0x000fe20000010030 */
[----:B------:R-:W-:Y:S02]  /*5d20*/  HFMA2 R44, -RZ, RZ, 0, 1.1920928955078125e-07 ;  /* 0x00000002ff2c7431 */ /* 0x000fe400000001ff */
[----:B------:R-:W-:Y:S02]  /*5d30*/  FMUL.FTZ R20, R20, R49 ;  /* 0x0000003114147220 */ /* 0x000fe40000410000 */
[----:B------:R-:W-:Y:S01]  /*5d40*/  FSETP.GTU.FTZ.AND P0, PT, R21, R50, PT ;  /* 0x000000321500720b */ /* 0x000fe20003f1c000 */
[----:B------:R-:W-:-:S03]  /*5d50*/  IMAD.MOV.U32 R21, RZ, RZ, R76 ;  /* 0x000000ffff157224 */ /* 0x000fc600078e004c */
[----:B------:R-:W-:-:S05]  /*5d60*/  FSEL R20, R20, RZ, !P0 ;  /* 0x000000ff14147208 */ /* 0x000fca0004000000 */
[----:B------:R-:W-:-:S04]  /*5d70*/  FADD.FTZ R19, R19, R20 ;  /* 0x0000001413137221 */ /* 0x000fc80000010000 */
        /* <DEDUP_REMOVED lines=13> */
.L_x_475:
        /* <DEDUP_REMOVED lines=13> */
.L_x_477:
[----:B------:R-:W-:Y:S05]  /*5f20*/  BSYNC.RECONVERGENT B2 ;  /* 0x0000000000027941 */ /* 0x000fea0003800200 */
.L_x_476:
        /* <DEDUP_REMOVED lines=42> */
.L_x_474:
[----:B------:R-:W-:Y:S05]  /*61d0*/  BSYNC.RECONVERGENT B1 ;  /* 0x0000000000017941 */ /* 0x000fea0003800200 */
.L_x_473:
[----:B------:R-:W-:Y:S01]  /*61e0*/  ISETP.NE.AND P3, PT, R44, 0x1, PT ;  /* 0x000000012c00780c */ /* 0x000fe20003f65270 */
[----:B------:R-:W-:Y:S01]  /*61f0*/  IMAD.U32 R20, R25, 0x10000, RZ ;  /* 0x0001000019147824 */ /* 0x000fe200078e00ff */
[----:B------:R-:W-:Y:S01]  /*6200*/  I2FP.F32.U32 R21, R21 ;  /* 0x0000001500157245 */ /* 0x000fe20000201000 */
[----:B------:R-:W-:Y:S01]  /*6210*/  BSSY.RECONVERGENT B1, `(.L_x_478) ;  /* 0x0000049000017945 */ /* 0x000fe20003800200 */
[----:B------:R-:W-:Y:S02]  /*6220*/  IMAD.MOV.U32 R22, RZ, RZ, 0x2 ;  /* 0x00000002ff167424 */ /* 0x000fe400078e00ff */
[----:B------:R-:W-:Y:S01]  /*6230*/  FMUL.FTZ R20, R20, R49 ;  /* 0x0000003114147220 */ /* 0x000fe20000410000 */
[----:B------:R-:W-:-:S05]  /*6240*/  FFMA.FTZ R21, R21, R48, 1.1641532182693481445e-10 ;  /* 0x2f00000015157423 */ /* 0x000fca0000010030 */
[----:B------:R-:W-:Y:S02]  /*6250*/  FSETP.GTU.FTZ.AND P0, PT, R21, R50, PT ;  /* 0x000000321500720b */ /* 0x000fe40003f1c000 */
[----:B------:R-:W-:Y:S02]  /*6260*/  MOV R21, R76 ;  /* 0x0000004c00157202 */ /* 0x000fe40000000f00 */
[----:B------:R-:W-:Y:S02]  /*6270*/  PLOP3.LUT P2, PT, P0, PT, PT, 0x8, 0x80 ;  /* 0x000000000080781c */ /* 0x000fe4000074e170 */
[----:B------:R-:W-:Y:S01]  /*6280*/  FSEL R25, R20, RZ, !P0 ;  /* 0x000000ff14197208 */ /* 0x000fe20004000000 */
[----:B------:R-:W-:Y:S10]  /*6290*/  @!P3 BRA `(.L_x_479) ;  /* 0x000000040000b947 */ /* 0x000ff40003800000 */
        /* <DEDUP_REMOVED lines=8> */
.L_x_480:
        /* <DEDUP_REMOVED lines=13> */
.L_x_482:
[----:B------:R-:W-:Y:S05]  /*63f0*/  BSYNC.RECONVERGENT B2 ;  /* 0x0000000000027941 */ /* 0x000fea0003800200 */
.L_x_481:
        /* <DEDUP_REMOVED lines=42> */
.L_x_479:
[----:B------:R-:W-:Y:S05]  /*66a0*/  BSYNC.RECONVERGENT B1 ;  /* 0x0000000000017941 */ /* 0x000fea0003800200 */
.L_x_478:
        /* <DEDUP_REMOVED lines=26> */
.L_x_485:
        /* <DEDUP_REMOVED lines=13> */
.L_x_487:
[----:B------:R-:W-:Y:S05]  /*6920*/  BSYNC.RECONVERGENT B2 ;  /* 0x0000000000027941 */ /* 0x000fea0003800200 */
.L_x_486:
[----:B------:R-:W-:Y:S01]  /*6930*/  IMAD.WIDE.U32 R62, R0, -0x326172a9, RZ ;  /* 0xcd9e8d57003e7825 */ /* 0x000fe200078e00ff */
[----:B------:R-:W-:-:S03]  /*6940*/  LOP3.LUT R22, R9, UR7, R45, 0x96, !PT ;  /* 0x0000000709167c12 */ /* 0x000fc6000f8e962d */
[----:B------:R-:W-:Y:S02]  /*6950*/  HFMA2 R41, -RZ, RZ, 0, 0 ;  /* 0x00000000ff297431 */ /* 0x000fe400000001ff */
        /* <DEDUP_REMOVED lines=39> */
.L_x_484:
[----:B------:R-:W-:Y:S05]  /*6bd0*/  BSYNC.RECONVERGENT B1 ;  /* 0x0000000000017941 */ /* 0x000fea0003800200 */
.L_x_483:
        /* <DEDUP_REMOVED lines=21> */
.L_x_490:
        /* <DEDUP_REMOVED lines=13> */
.L_x_492:
[----:B------:R-:W-:Y:S05]  /*6e00*/  BSYNC.RECONVERGENT B2 ;  /* 0x0000000000027941 */ /* 0x000fea0003800200 */
.L_x_491:
        /* <DEDUP_REMOVED lines=42> */
.L_x_489:
[----:B------:R-:W-:Y:S05]  /*70b0*/  BSYNC.RECONVERGENT B1 ;  /* 0x0000000000017941 */ /* 0x000fea0003800200 */
.L_x_488:
        /* <DEDUP_REMOVED lines=9> */
[----:B------:R-:W-:-:S05]  /*7150*/  FSEL R22, R22, RZ, !P0 ;  /* 0x000000ff16167208 */ /* 0x000fca0004000000 */
[----:B------:R-:W-:Y:S01]  /*7160*/  FADD.FTZ R22, R21, R22 ;  /* 0x0000001615167221 */ /* 0x000fe20000010000 */
[----:B------:R-:W-:Y:S02]  /*7170*/  SEL R21, RZ, 0x1, P0 ;  /* 0x00000001ff157807 */ /* 0x000fe40000000000 */
[----:B------:R-:W-:Y:S01]  /*7180*/  ISETP.NE.AND P0, PT, R44, 0x1, PT ;  /* 0x000000012c00780c */ /* 0x000fe20003f05270 */
[--C-:B------:R-:W-:Y:S01]  /*7190*/  @P1 FADD.FTZ R41, R41, R22.reuse ;  /* 0x0000001629291221 */ /* 0x100fe20000010000 */
[----:B------:R-:W-:-:S05]  /*71a0*/  @!P1 IMAD.MOV.U32 R41, RZ, RZ, R22 ;  /* 0x000000ffff299224 */ /* 0x000fca00078e0016 */
        /* <DEDUP_REMOVED lines=10> */
.L_x_495:
        /* <DEDUP_REMOVED lines=13> */
.L_x_497:
[----:B------:R-:W-:Y:S05]  /*7320*/  BSYNC.RECONVERGENT B2 ;  /* 0x0000000000027941 */ /* 0x000fea0003800200 */
.L_x_496:
        /* <DEDUP_REMOVED lines=42> */
.L_x_494:
[----:B------:R-:W-:Y:S05]  /*75d0*/  BSYNC.RECONVERGENT B1 ;  /* 0x0000000000017941 */ /* 0x000fea0003800200 */
.L_x_493:
        /* <DEDUP_REMOVED lines=20> */
.L_x_500:
        /* <DEDUP_REMOVED lines=13> */
.L_x_502:
[----:B------:R-:W-:Y:S05]  /*77f0*/  BSYNC.RECONVERGENT B2 ;  /* 0x0000000000027941 */ /* 0x000fea0003800200 */
.L_x_501:
        /* <DEDUP_REMOVED lines=42> */
.L_x_499:
[----:B------:R-:W-:Y:S05]  /*7aa0*/  BSYNC.RECONVERGENT B1 ;  /* 0x0000000000017941 */ /* 0x000fea0003800200 */
.L_x_498:
[----:B------:R-:W-:Y:S01]  /*7ab0*/  I2FP.F32.U32 R23, R23 ;  /* 0x0000001700177245 */ /* 0x000fe20000201000 */
[----:B------:R-:W-:Y:S01]  /*7ac0*/  @P1 IMAD.U32 R58, R59, 0x10000, RZ ;  /* 0x000100003b3a1824 */ /* 0x000fe200078e00ff */
[----:B------:R-:W-:Y:S01]  /*7ad0*/  PRMT R22, R34, 0x7632, R22 ;  /* 0x0000763222167816 */ /* 0x000fe20000000016 */
[----:B------:R-:W-:Y:S01]  /*7ae0*/  BSSY.RECONVERGENT B1, `(.L_x_503) ;  /* 0x000004f000017945 */ /* 0x000fe20003800200 */
[----:B------:R-:W-:Y:S02]  /*7af0*/  HFMA2 R59, -RZ, RZ, 0, 1.1920928955078125e-07 ;  /* 0x00000002ff3b7431 */ /* 0x000fe400000001ff */
[----:B------:R-:W-:Y:S01]  /*7b00*/  FFMA.FTZ R23, R23, R48, 1.1641532182693481445e-10 ;  /* 0x2f00000017177423 */ /* 0x000fe20000010030 */
[----:B------:R-:W-:-:S04]  /*7b10*/  SHF.L.U32 R22, R22, 0x10, RZ ;  /* 0x0000001016167819 */ /* 0x000fc800000006ff */
[----:B------:R-:W-:Y:S01]  /*7b20*/  FSETP.GTU.FTZ.AND P4, PT, R23, R50, PT ;  /* 0x000000321700720b */ /* 0x000fe20003f9c000 */
[----:B------:R-:W-:Y:S01]  /*7b30*/  FMUL.FTZ R22, R22, R49 ;  /* 0x0000003116167220 */ /* 0x000fe20000410000 */
[----:B------:R-:W-:-:S04]  /*7b40*/  IMAD.MOV.U32 R23, RZ, RZ, R76 ;  /* 0x000000ffff177224 */ /* 0x000fc800078e004c */
[----:B------:R-:W-:Y:S02]  /*7b50*/  FSEL R44, R22, RZ, !P4 ;  /* 0x000000ff162c7208 */ /* 0x000fe40006000000 */
[----:B------:R-:W-:Y:S02]  /*7b60*/  SEL R22, RZ, 0x1, P4 ;  /* 0x00000001ff167807 */ /* 0x000fe40002000000 */
[----:B------:R-:W-:Y:S01]  /*7b70*/  ISETP.NE.AND P4, PT, R45, 0x1, PT ;  /* 0x000000012d00780c */ /* 0x000fe20003f85270 */
[----:B------:R-:W-:-:S04]  /*7b80*/  FADD.FTZ R25, R25, R44 ;  /* 0x0000002c19197221 */ /* 0x000fc80000010000 */
[--C-:B------:R-:W-:Y:S01]  /*7b90*/  @P1 FADD.FTZ R44, R58, R25.reuse ;  /* 0x000000193a2c1221 */ /* 0x100fe20000010000 */
        /* <DEDUP_REMOVED lines=11> */
.L_x_505:
        /* <DEDUP_REMOVED lines=13> */
.L_x_507:
[----:B------:R-:W-:Y:S05]  /*7d20*/  BSYNC.RECONVERGENT B2 ;  /* 0x0000000000027941 */ /* 0x000fea0003800200 */
.L_x_506:
        /* <DEDUP_REMOVED lines=42> */
.L_x_504:
[----:B------:R-:W-:Y:S05]  /*7fd0*/  BSYNC.RECONVERGENT B1 ;  /* 0x0000000000017941 */ /* 0x000fea0003800200 */
.L_x_503:
[----:B------:R-:W-:Y:S01]  /*7fe0*/  I2FP.F32.U32 R23, R23 ;  /* 0x0000001700177245 */ /* 0x000fe20000201000 */
[----:B------:R-:W-:Y:S01]  /*7ff0*/  IMAD.U32 R60, R39, 0x10000, RZ ;  /* 0x00010000273c7824 */ /* 0x000fe200078e00ff */
        /* <DEDUP_REMOVED lines=19> */
.L_x_510:
        /* <DEDUP_REMOVED lines=13> */
.L_x_512:
[----:B------:R-:W-:Y:S05]  /*8200*/  BSYNC.RECONVERGENT B2 ;  /* 0x0000000000027941 */ /* 0x000fea0003800200 */
.L_x_511:
        /* <DEDUP_REMOVED lines=42> */
.L_x_509:
[----:B------:R-:W-:Y:S05]  /*84b0*/  BSYNC.RECONVERGENT B1 ;  /* 0x0000000000017941 */ /* 0x000fea0003800200 */
.L_x_508:
[----:B------:R-:W-:Y:S01]  /*84c0*/  I2FP.F32.U32 R39, R39 ;  /* 0x0000002700277245 */ /* 0x000fe20000201000 */
[----:B------:R-:W-:Y:S01]  /*84d0*/  @P1 IMAD.U32 R62, R31, 0x10000, RZ ;  /* 0x000100001f3e1824 */ /* 0x000fe200078e00ff */
[----:B------:R-:W-:Y:S01]  /*84e0*/  SHF.L.U32 R60, R35, 0x10, RZ ;  /* 0x00000010233c7819 */ /* 0x000fe200000006ff */
[----:B------:R-:W-:Y:S01]  /*84f0*/  BSSY.RECONVERGENT B1, `(.L_x_513) ;  /* 0x000004f000017945 */ /* 0x000fe20003800200 */
[----:B------:R-:W-:Y:S02]  /*8500*/  HFMA2 R63, -RZ, RZ, 0, 1.1920928955078125e-07 ;  /* 0x00000002ff3f7431 */ /* 0x000fe400000001ff */
[----:B------:R-:W-:Y:S01]  /*8510*/  FFMA.FTZ R39, R39, R48, 1.1641532182693481445e-10 ;  /* 0x2f00000027277423 */ /* 0x000fe20000010030 */
[----:B------:R-:W-:-:S04]  /*8520*/  FMUL.FTZ R60, R60, R49 ;  /* 0x000000313c3c7220 */ /* 0x000fc80000410000 */
[----:B------:R-:W-:-:S04]  /*8530*/  FSETP.GTU.FTZ.AND P5, PT, R39, R50, PT ;  /* 0x000000322700720b */ /* 0x000fc80003fbc000 */
[----:B------:R-:W-:Y:S02]  /*8540*/  FSEL R60, R60, RZ, !P5 ;  /* 0x000000ff3c3c7208 */ /* 0x000fe40006800000 */
[----:B------:R-:W-:Y:S02]  /*8550*/  SEL R59, RZ, 0x1, P5 ;  /* 0x00000001ff3b7807 */ /* 0x000fe40002800000 */
[----:B------:R-:W-:Y:S01]  /*8560*/  ISETP.NE.AND P5, PT, R61, 0x1, PT ;  /* 0x000000013d00780c */ /* 0x000fe20003fa5270 */
[----:B------:R-:W-:-:S04]  /*8570*/  FADD.FTZ R23, R23, R60 ;  /* 0x0000003c17177221 */ /* 0x000fc80000010000 */
[--C-:B------:R-:W-:Y:S01]  /*8580*/  @P1 FADD.FTZ R45, R62, R23.reuse ;  /* 0x000000173e2d1221 */ /* 0x100fe20000010000 */
[--C-:B------:R-:W-:Y:S01]  /*8590*/  @!P1 IMAD.MOV.U32 R45, RZ, RZ, R23.reuse ;  /* 0x000000ffff2d9224 */ /* 0x100fe200078e0017 */
[----:B------:R-:W-:Y:S01]  /*85a0*/  PRMT R23, R59, 0x7610, R23 ;  /* 0x000076103b177816 */ /* 0x000fe20000000017 */
        /* <DEDUP_REMOVED lines=11> */
.L_x_515:
        /* <DEDUP_REMOVED lines=13> */
.L_x_517:
[----:B------:R-:W-:Y:S05]  /*8730*/  BSYNC.RECONVERGENT B2 ;  /* 0x0000000000027941 */ /* 0x000fea0003800200 */
.L_x_516:
        /* <DEDUP_REMOVED lines=42> */
.L_x_514:
[----:B------:R-:W-:Y:S05]  /*89e0*/  BSYNC.RECONVERGENT B1 ;  /* 0x0000000000017941 */ /* 0x000fea0003800200 */
.L_x_513:
        /* <DEDUP_REMOVED lines=20> */
.L_x_520:
        /* <DEDUP_REMOVED lines=15> */
.L_x_522:
[----:B------:R-:W-:Y:S05]  /*8c20*/  BSYNC.RECONVERGENT B2 ;  /* 0x0000000000027941 */ /* 0x000fea0003800200 */
.L_x_521:
        /* <DEDUP_REMOVED lines=40> */
[----:B------:R-:W-:Y:S02]  /*8eb0*/  IMAD.MOV.U32 R52, RZ, RZ, R60 ;  /* 0x000000ffff347224 */ /* 0x000fe400078e003c */
[----:B------:R-:W-:-:S07]  /*8ec0*/  IMAD.MOV.U32 R60, RZ, RZ, RZ ;  /* 0x000000ffff3c7224 */ /* 0x000fce00078e00ff */
.L_x_519:
[----:B------:R-:W-:Y:S05]  /*8ed0*/  BSYNC.RECONVERGENT B1 ;  /* 0x0000000000017941 */ /* 0x000fea0003800200 */
.L_x_518:
[----:B------:R-:W-:Y:S01]  /*8ee0*/  I2FP.F32.U32 R59, R61 ;  /* 0x0000003d003b7245 */ /* 0x000fe20000201000 */
[----:B------:R-:W-:Y:S01]  /*8ef0*/  @P1 IMAD.U32 R64, R47, 0x10000, RZ ;  /* 0x000100002f401824 */ /* 0x000fe200078e00ff */
[----:B------:R-:W-:Y:S02]  /*8f00*/  PRMT R61, R35, 0x7632, R61 ;  /* 0x00007632233d7816 */ /* 0x000fe4000000003d */
[----:B------:R-:W-:Y:S01]  /*8f10*/  PRMT R38, R38, 0x5410, R58 ;  /* 0x0000541026267816 */ /* 0x000fe2000000003a */
[----:B------:R-:W-:Y:S01]  /*8f20*/  FFMA.FTZ R59, R59, R48, 1.1641532182693481445e-10 ;  /* 0x2f0000003b3b7423 */ /* 0x000fe20000010030 */
[----:B------:R-:W-:Y:S02]  /*8f30*/  SHF.L.U32 R62, R61, 0x10, RZ ;  /* 0x000000103d3e7819 */ /* 0x000fe400000006ff */
[----:B------:R-:W-:Y:S02]  /*8f40*/  PRMT R37, R37, 0x5410, R55 ;  /* 0x0000541025257816 */ /* 0x000fe40000000037 */
[----:B------:R-:W-:Y:S01]  /*8f50*/  FSETP.GTU.FTZ.AND P6, PT, R59, R50, PT ;  /* 0x000000323b00720b */ /* 0x000fe20003fdc000 */
[----:B------:R-:W-:Y:S01]  /*8f60*/  FMUL.FTZ R62, R62, R49 ;  /* 0x000000313e3e7220 */ /* 0x000fe20000410000 */
[----:B------:R-:W-:-:S02]  /*8f70*/  PRMT R36, R36, 0x5410, R54 ;  /* 0x0000541024247816 */ /* 0x000fc40000000036 */
[----:B------:R-:W-:Y:S02]  /*8f80*/  SEL R59, RZ, 0x1, P6 ;  /* 0x00000001ff3b7807 */ /* 0x000fe40003000000 */
[----:B------:R-:W-:-:S05]  /*8f90*/  FSEL R62, R62, RZ, !P6 ;  /* 0x000000ff3e3e7208 */ /* 0x000fca0007000000 */
[----:B------:R-:W-:-:S04]  /*8fa0*/  FADD.FTZ R25, R25, R62 ;  /* 0x0000003e19197221 */ /* 0x000fc80000010000 */
[--C-:B------:R-:W-:Y:S01]  /*8fb0*/  @P1 FADD.FTZ R47, R64, R25.reuse ;  /* 0x00000019402f1221 */ /* 0x100fe20000010000 */
[--C-:B------:R-:W-:Y:S01]  /*8fc0*/  @!P1 IMAD.MOV.U32 R47, RZ, RZ, R25.reuse ;  /* 0x000000ffff2f9224 */ /* 0x100fe200078e0019 */
[----:B------:R-:W-:-:S04]  /*8fd0*/  PRMT R25, R59, 0x7610, R25 ;  /* 0x000076103b197816 */ /* 0x000fc80000000019 */
[----:B------:R-:W-:-:S04]  /*8fe0*/  F2FP.BF16.F32.PACK_AB R59, RZ, R47 ;  /* 0x0000002fff3b723e */ /* 0x000fc800000010ff */
[----:B------:R-:W-:-:S07]  /*8ff0*/  PRMT R39, R39, 0x5410, R59 ;  /* 0x0000541027277816 */ /* 0x000fce000000003b */
.L_x_442:
[----:B------:R-:W0:Y:S01]  /*9000*/  LDC.64 R54, c[0x0][0x3a8] ;  /* 0x0000ea00ff367b82 */ /* 0x000e220000000a00 */
[----:B------:R-:W-:Y:S02]  /*9010*/  SEL R58, RZ, 0x1000000, !P5 ;  /* 0x01000000ff3a7807 */ /* 0x000fe40006800000 */
[----:B------:R-:W-:Y:S02]  /*9020*/  ISETP.NE.AND P5, PT, R24, RZ, PT ;  /* 0x000000ff1800720c */ /* 0x000fe40003fa5270 */
[----:B------:R-:W-:Y:S02]  /*9030*/  SEL R24, RZ, 0x100, !P0 ;  /* 0x00000100ff187807 */ /* 0x000fe40004000000 */
[----:B------:R-:W-:Y:S01]  /*9040*/  ISETP.NE.AND P6, PT, R51, RZ, PT ;  /* 0x000000ff3300720c */ /* 0x000fe20003fc5270 */
[----:B------:R-:W1:Y:S01]  /*9050*/  LDC.64 R62, c[0x0][0x3b0] ;  /* 0x0000ec00ff3e7b82 */ /* 0x000e620000000a00 */
[----:B------:R-:W-:Y:S02]  /*9060*/  ISETP.NE.U32.AND P0, PT, R56, RZ, PT ;  /* 0x000000ff3800720c */ /* 0x000fe40003f05070 */
[----:B------:R-:W-:-:S02]  /*9070*/  SEL R51, RZ, 0x10000, !P4 ;  /* 0x00010000ff337807 */ /* 0x000fc40006000000 */
[----:B------:R-:W-:Y:S02]  /*9080*/  ISETP.NE.AND P4, PT, R53, RZ, PT ;  /* 0x000000ff3500720c */ /* 0x000fe40003f85270 */
[----:B------:R-:W-:Y:S02]  /*9090*/  ISETP.NE.AND.EX P0, PT, R57, RZ, PT, P0 ;  /* 0x000000ff3900720c */ /* 0x000fe40003f05300 */
[----:B------:R-:W-:Y:S02]  /*90a0*/  LOP3.LUT R57, R24, R58, R51, 0xfe, !PT ;  /* 0x0000003a18397212 */ /* 0x000fe400078efe33 */
[----:B------:R-:W-:Y:S02]  /*90b0*/  SEL R53, RZ, 0x1000000, !P2 ;  /* 0x01000000ff357807 */ /* 0x000fe40005000000 */
[----:B------:R-:W-:Y:S02]  /*90c0*/  SEL R51, RZ, 0x10000, !P4 ;  /* 0x00010000ff337807 */ /* 0x000fe40006000000 */
[----:B------:R-:W-:Y:S01]  /*90d0*/  SEL R24, RZ, 0x100, !P5 ;  /* 0x00000100ff187807 */ /* 0x000fe20006800000 */
[----:B0-----:R-:W-:-:S03]  /*90e0*/  IMAD.WIDE.U32 R54, R27, 0x10, R54 ;  /* 0x000000101b367825 */ /* 0x001fc600078e0036 */
[----:B------:R-:W-:Y:S02]  /*90f0*/  LOP3.LUT R24, R24, R53, R51, 0xfe, !PT ;  /* 0x0000003518187212 */ /* 0x000fe400078efe33 */
[----:B------:R0:W-:Y:S01]  /*9100*/  STG.E.128 desc[UR8][R54.64], R36 ;  /* 0x0000002436007986 */ /* 0x0001e2000c101d08 */
[----:B------:R-:W-:Y:S02]  /*9110*/  SEL R51, RZ, 0x1, !P6 ;  /* 0x00000001ff337807 */ /* 0x000fe40007000000 */
[----:B0-----:R-:W-:Y:S01]  /*9120*/  SEL R38, RZ, 0x1, !P3 ;  /* 0x00000001ff267807 */ /* 0x001fe20005800000 */
[----:B-1----:R-:W-:Y:S01]  /*9130*/  IMAD.WIDE.U32 R54, R27, 0x8, R62 ;  /* 0x000000081b367825 */ /* 0x002fe200078e003e */
[----:B------:R-:W0:Y:S02]  /*9140*/  @P0 LDC.64 R36, c[0x0][0x398] ;  /* 0x0000e600ff240b82 */ /* 0x000e240000000a00 */
[----:B------:R-:W-:Y:S02]  /*9150*/  LOP3.LUT R39, R57, R38, RZ, 0xfc, !PT ;  /* 0x0000002639277212 */ /* 0x000fe400078efcff */
[----:B------:R-:W-:-:S05]  /*9160*/  LOP3.LUT R38, R24, R51, RZ, 0xfc, !PT ;  /* 0x0000003318267212 */ /* 0x000fca00078efcff */
[----:B------:R1:W-:Y:S01]  /*9170*/  STG.E.64 desc[UR8][R54.64], R38 ;  /* 0x0000002636007986 */ /* 0x0003e2000c101b08 */
[----:B------:R-:W-:Y:S05]  /*9180*/  @!P0 BRA `(.L_x_523) ;  /* 0x0000000000508947 */ /* 0x000fea0003800000 */
[----:B-1----:R-:W-:Y:S01]  /*9190*/  SHF.L.U32 R38, R23, 0x10, RZ ;  /* 0x0000001017267819 */ /* 0x002fe200000006ff */
[----:B------:R-:W1:Y:S01]  /*91a0*/  LDC.64 R58, c[0x0][0x3b8] ;  /* 0x0000ee00ff3a7b82 */ /* 0x000e620000000a00 */
[----:B------:R-:W-:Y:S02]  /*91b0*/  LOP3.LUT R24, R25, 0xffff, RZ, 0xc0, !PT ;  /* 0x0000ffff19187812 */ /* 0x000fe400078ec0ff */
[----:B------:R-:W-:Y:S02]  /*91c0*/  LOP3.LUT R39, R38, 0xff0000, RZ, 0xc0, !PT ;  /* 0x00ff000026277812 */ /* 0x000fe400078ec0ff */
[----:B------:R-:W-:Y:S02]  /*91d0*/  LOP3.LUT R38, R20, 0xff, RZ, 0xc0, !PT ;  /* 0x000000ff14267812 */ /* 0x000fe400078ec0ff */
[----:B------:R-:W-:Y:S02]  /*91e0*/  PRMT R39, R39, 0x4210, R24 ;  /* 0x0000421027277816 */ /* 0x000fe40000000018 */
[----:B------:R-:W-:-:S02]  /*91f0*/  PRMT R24, R22, 0x7104, RZ ;  /* 0x0000710416187816 */ /* 0x000fc400000000ff */
[----:B------:R-:W-:Y:S02]  /*9200*/  LOP3.LUT R54, R19, 0xff, RZ, 0xc0, !PT ;  /* 0x000000ff13367812 */ /* 0x000fe400078ec0ff */
[----:B------:R-:W-:Y:S02]  /*9210*/  LOP3.LUT R56, R18, 0xff, RZ, 0xc0, !PT ;  /* 0x000000ff12387812 */ /* 0x000fe400078ec0ff */
[----:B------:R-:W-:Y:S01]  /*9220*/  LOP3.LUT R24, R39, 0xff00, R24, 0xf8, !PT ;  /* 0x0000ff0027187812 */ /* 0x000fe200078ef818 */
[----:B------:R-:W-:-:S03]  /*9230*/  IMAD.WIDE.U32 R38, R38, 0x1000000, RZ ;  /* 0x0100000026267825 */ /* 0x000fc600078e00ff */
[----:B------:R-:W-:Y:S01]  /*9240*/  LOP3.LUT R51, R24, 0xff, R21, 0xf8, !PT ;  /* 0x000000ff18337812 */ /* 0x000fe200078ef815 */
[----:B------:R-:W-:-:S04]  /*9250*/  IMAD.WIDE.U32 R54, R54, 0x10000, RZ ;  /* 0x0001000036367825 */ /* 0x000fc800078e00ff */
[----:B------:R-:W-:Y:S01]  /*9260*/  IMAD.WIDE.U32 R56, R56, 0x100, RZ ;  /* 0x0000010038387825 */ /* 0x000fe200078e00ff */
[----:B------:R-:W-:Y:S02]  /*9270*/  LOP3.LUT R39, R55, R51, R39, 0xfe, !PT ;  /* 0x0000003337277212 */ /* 0x000fe400078efe27 */
[----:B------:R-:W-:Y:S02]  /*9280*/  LOP3.LUT R38, R56, R38, R54, 0xfe, !PT ;  /* 0x0000002638267212 */ /* 0x000fe400078efe36 */
[----:B------:R-:W-:Y:S02]  /*9290*/  LOP3.LUT R57, R39, R57, RZ, 0xfc, !PT ;  /* 0x0000003927397212 */ /* 0x000fe400078efcff */
[----:B------:R-:W-:Y:S01]  /*92a0*/  LOP3.LUT R56, R38, 0xff, R17, 0xf8, !PT ;  /* 0x000000ff26387812 */ /* 0x000fe200078ef811 */
[----:B-1----:R-:W-:-:S05]  /*92b0*/  IMAD.WIDE.U32 R38, R27, 0x8, R58 ;  /* 0x000000081b267825 */ /* 0x002fca00078e003a */
[----:B------:R2:W-:Y:S02]  /*92c0*/  STG.E.64 desc[UR8][R38.64], R56 ;  /* 0x0000003826007986 */ /* 0x0005e4000c101b08 */
.L_x_523:
[----:B-12---:R-:W1:Y:S01]  /*92d0*/  @P1 LDC.64 R38, c[0x0][0x3a0] ;  /* 0x0000e800ff261b82 */ /* 0x006e620000000a00 */
[----:B------:R-:W-:-:S04]  /*92e0*/  VIADD R51, R27, 0x20 ;  /* 0x000000201b337836 */ /* 0x000fc80000000000 */
[----:B0-----:R-:W-:-:S04]  /*92f0*/  @P0 IMAD.WIDE.U32 R36, R51, 0x10, R36 ;  /* 0x0000001033240825 */ /* 0x001fc800078e0024 */
[C---:B------:R-:W-:Y:S01]  /*9300*/  IMAD.WIDE.U32 R54, R51.reuse, 0x10, R68 ;  /* 0x0000001033367825 */ /* 0x040fe200078e0044 */
[----:B------:R0:W5:Y:S03]  /*9310*/  @P0 LDG.E.128 R32, desc[UR8][R36.64] ;  /* 0x0000000824200981 */ /* 0x000166000c1e1d00 */
[----:B-1----:R-:W-:-:S05]  /*9320*/  @P1 IMAD.WIDE.U32 R38, R51, 0x10, R38 ;  /* 0x0000001033261825 */ /* 0x002fca00078e0026 */
[----:B------:R0:W5:Y:S04]  /*9330*/  @P1 LDG.E.128 R28, desc[UR8][R38.64] ;  /* 0x00000008261c1981 */ /* 0x000168000c1e1d00 */
[----:B------:R0:W5:Y:S01]  /*9340*/  LDG.E.128 R36, desc[UR8][R54.64] ;  /* 0x0000000836247981 */ /* 0x000162000c1e1d00 */
[----:B------:R-:W-:Y:S05]  /*9350*/  @!P0 BRA `(.L_x_524) ;  /* 0x0000005000608947 */ /* 0x000fea0003800000 */
        /* <DEDUP_REMOVED lines=16> */
.L_x_527:
        /* <DEDUP_REMOVED lines=13> */
.L_x_529:
[----:B------:R-:W-:Y:S05]  /*9530*/  BSYNC.RECONVERGENT B2 ;  /* 0x0000000000027941 */ /* 0x000fea0003800200 */
.L_x_528:
        /* <DEDUP_REMOVED lines=41> */
.L_x_526:
[----:B------:R-:W-:Y:S05]  /*97d0*/  BSYNC.RECONVERGENT B1 ;  /* 0x0000000000017941 */ /* 0x000fea0003800200 */
.L_x_525:
[----:B------:R-:W-:Y:S01]  /*97e0*/  I2FP.F32.U32 R17, R17 ;  /* 0x0000001100117245 */ /* 0x000fe20000201000 */
[----:B-----5:R-:W-:Y:S01]  /*97f0*/  IMAD.U32 R18, R36, 0x10000, RZ ;  /* 0x0001000024127824 */ /* 0x020fe200078e00ff */
[----:B------:R-:W-:Y:S01]  /*9800*/  ISETP.NE.AND P3, PT, R20, 0x1, PT ;  /* 0x000000011400780c */ /* 0x000fe20003f65270 */
[----:B------:R-:W-:Y:S01]  /*9810*/  BSSY.RECONVERGENT B1, `(.L_x_530) ;  /* 0x000004b000017945 */ /* 0x000fe20003800200 */
[----:B------:R-:W-:Y:S02]  /*9820*/  HFMA2 R21, -RZ, RZ, 0, 1.1920928955078125e-07 ;  /* 0x00000002ff157431 */ /* 0x000fe400000001ff */
[----:B------:R-:W-:Y:S01]  /*9830*/  FFMA.FTZ R17, R17, R48, 1.1641532182693481445e-10 ;  /* 0x2f00000011117423 */ /* 0x000fe20000010030 */
[----:B------:R-:W-:Y:S01]  /*9840*/  PRMT R25, R36, 0x7632, R25 ;  /* 0x0000763224197816 */ /* 0x000fe20000000019 */
[----:B------:R-:W-:-:S03]  /*9850*/  IMAD.MOV.U32 R19, RZ, RZ, R76 ;  /* 0x000000ffff137224 */ /* 0x000fc600078e004c */
        /* <DEDUP_REMOVED lines=14> */
.L_x_532:
        /* <DEDUP_REMOVED lines=13> */
.L_x_534:
[----:B------:R-:W-:Y:S05]  /*9a10*/  BSYNC.RECONVERGENT B2 ;  /* 0x0000000000027941 */ /* 0x000fea0003800200 */
.L_x_533:
        /* <DEDUP_REMOVED lines=42> */
.L_x_531:
[----:B------:R-:W-:Y:S05]  /*9cc0*/  BSYNC.RECONVERGENT B1 ;  /* 0x0000000000017941 */ /* 0x000fea0003800200 */
.L_x_530:
[----:B------:R-:W-:Y:S01]  /*9cd0*/  I2FP.F32.U32 R19, R19 ;  /* 0x0000001300137245 */ /* 0x000fe20000201000 */
[----:B------:R-:W-:Y:S01]  /*9ce0*/  IMAD.U32 R18, R32, 0x10000, RZ ;  /* 0x0001000020127824 */ /* 0x000fe200078e00ff */
[----:B------:R-:W-:Y:S01]  /*9cf0*/  ISETP.NE.AND P3, PT, R21, 0x1, PT ;  /* 0x000000011500780c */ /* 0x000fe20003f65270 */
[----:B------:R-:W-:Y:S01]  /*9d00*/  @P1 IMAD.U32 R52, R28, 0x10000, RZ ;  /* 0x000100001c341824 */ /* 0x000fe200078e00ff */
[----:B------:R-:W-:Y:S01]  /*9d10*/  BSSY.RECONVERGENT B1, `(.L_x_535) ;  /* 0x000004d000017945 */ /* 0x000fe20003800200 */
[----:B------:R-:W-:Y:S01]  /*9d20*/  FFMA.FTZ R19, R19, R48, 1.1641532182693481445e-10 ;  /* 0x2f00000013137423 */ /* 0x000fe20000010030 */
[----:B------:R-:W-:Y:S01]  /*9d30*/  FMUL.FTZ R18, R18, R49 ;  /* 0x0000003112127220 */ /* 0x000fe20000410000 */
[----:B------:R-:W-:-:S03]  /*9d40*/  IMAD.MOV.U32 R20, RZ, RZ, 0x2 ;  /* 0x00000002ff147424 */ /* 0x000fc600078e00ff */
[----:B------:R-:W-:Y:S01]  /*9d50*/  FSETP.GTU.FTZ.AND P2, PT, R19, R50, PT ;  /* 0x000000321300720b */ /* 0x000fe20003f5c000 */
[----:B------:R-:W-:-:S03]  /*9d60*/  IMAD.MOV.U32 R19, RZ, RZ, R76 ;  /* 0x000000ffff137224 */ /* 0x000fc600078e004c */
[----:B------:R-:W-:-:S05]  /*9d70*/  FSEL R18, R18, RZ, !P2 ;  /* 0x000000ff12127208 */ /* 0x000fca0005000000 */
[----:B------:R-:W-:-:S04]  /*9d80*/  FADD.FTZ R17, R17, R18 ;  /* 0x0000001211117221 */ /* 0x000fc80000010000 */
[----:B------:R-:W-:Y:S01]  /*9d90*/  @P1 FADD.FTZ R52, R52, R17 ;  /* 0x0000001134341221 */ /* 0x000fe20000010000 */
[----:B------:R-:W-:Y:S02]  /*9da0*/  @!P1 MOV R52, R17 ;  /* 0x0000001100349202 */ /* 0x000fe40000000f00 */
[----:B------:R-:W-:Y:S02]  /*9db0*/  SEL R17, RZ, 0x1, P2 ;  /* 0x00000001ff117807 */ /* 0x000fe40001000000 */
[----:B0-----:R-:W-:Y:S01]  /*9dc0*/  F2FP.BF16.F32.PACK_AB R36, RZ, R52 ;  /* 0x00000034ff24723e */ /* 0x001fe200000010ff */
        /* <DEDUP_REMOVED lines=9> */
.L_x_537:
        /* <DEDUP_REMOVED lines=13> */
.L_x_539:
[----:B------:R-:W-:Y:S05]  /*9f30*/  BSYNC.RECONVERGENT B2 ;  /* 0x0000000000027941 */ /* 0x000fea0003800200 */
.L_x_538:
        /* <DEDUP_REMOVED lines=42> */
.L_x_536:
[----:B------:R-:W-:Y:S05]  /*a1e0*/  BSYNC.RECONVERGENT B1 ;  /* 0x0000000000017941 */ /* 0x000fea0003800200 */
.L_x_535:
[----:B------:R-:W-:Y:S01]  /*a1f0*/  I2FP.F32.U32 R19, R19 ;  /* 0x0000001300137245 */ /* 0x000fe20000201000 */
[----:B------:R-:W-:Y:S01]  /*a200*/  IMAD.U32 R18, R25, 0x10000, RZ ;  /* 0x0001000019127824 */ /* 0x000fe200078e00ff */
[----:B------:R-:W-:Y:S01]  /*a210*/  ISETP.NE.AND P3, PT, R20, 0x1, PT ;  /* 0x000000011400780c */ /* 0x000fe20003f65270 */
[----:B------:R-:W-:Y:S01]  /*a220*/  BSSY.RECONVERGENT B1, `(.L_x_540) ;  /* 0x000004a000017945 */ /* 0x000fe20003800200 */
[----:B------:R-:W-:Y:S02]  /*a230*/  HFMA2 R21, -RZ, RZ, 0, 1.1920928955078125e-07 ;  /* 0x00000002ff157431 */ /* 0x000fe400000001ff */
[----:B------:R-:W-:Y:S01]  /*a240*/  FFMA.FTZ R19, R19, R48, 1.1641532182693481445e-10 ;  /* 0x2f00000013137423 */ /* 0x000fe20000010030 */
[----:B------:R-:W-:-:S04]  /*a250*/  FMUL.FTZ R18, R18, R49 ;  /* 0x0000003112127220 */ /* 0x000fc80000410000 */
        /* <DEDUP_REMOVED lines=14> */
.L_x_542:
        /* <DEDUP_REMOVED lines=13> */
.L_x_544:
[----:B------:R-:W-:Y:S05]  /*a410*/  BSYNC.RECONVERGENT B2 ;  /* 0x0000000000027941 */ /* 0x000fea0003800200 */
.L_x_543:
        /* <DEDUP_REMOVED lines=42> */
.L_x_541:
[----:B------:R-:W-:Y:S05]  /*a6c0*/  BSYNC.RECONVERGENT B1 ;  /* 0x0000000000017941 */ /* 0x000fea0003800200 */
.L_x_540:
[----:B------:R-:W-:Y:S01]  /*a6d0*/  I2FP.F32.U32 R19, R19 ;  /* 0x0000001300137245 */ /* 0x000fe20000201000 */
[----:B------:R-:W-:Y:S01]  /*a6e0*/  BSSY.RECONVERGENT B1, `(.L_x_545) ;  /* 0x0000052000017945 */ /* 0x000fe20003800200 */
[----:B------:R-:W-:Y:S01]  /*a6f0*/  PRMT R18, R32, 0x7632, R18 ;  /* 0x0000763220127816 */ /* 0x000fe20000000012 */
[----:B------:R-:W-:Y:S01]  /*a700*/  IMAD.MOV.U32 R23, RZ, RZ, 0x2 ;  /* 0x00000002ff177424 */ /* 0x000fe200078e00ff */
[----:B------:R-:W-:Y:S01]  /*a710*/  ISETP.NE.AND P3, PT, R21, 0x1, PT ;  /* 0x000000011500780c */ /* 0x000fe20003f65270 */
[----:B------:R-:W-:Y:S02]  /*a720*/  FFMA.FTZ R19, R19, R48, 1.1641532182693481445e-10 ;  /* 0x2f00000013137423 */ /* 0x000fe40000010030 */
[----:B------:R-:W-:-:S03]  /*a730*/  IMAD.U32 R18, R18, 0x10000, RZ ;  /* 0x0001000012127824 */ /* 0x000fc600078e00ff */
[----:B------:R-:W-:Y:S01]  /*a740*/  FSETP.GTU.FTZ.AND P2, PT, R19, R50, PT ;  /* 0x000000321300720b */ /* 0x000fe20003f5c000 */
[----:B------:R-:W-:Y:S01]  /*a750*/  FMUL.FTZ R18, R18, R49 ;  /* 0x0000003112127220 */ /* 0x000fe20000410000 */
[----:B------:R-:W-:-:S04]  /*a760*/  @P1 PRMT R19, R28, 0x7632, R19 ;  /* 0x000076321c131816 */ /* 0x000fc80000000013 */
[----:B------:R-:W-:Y:S01]  /*a770*/  FSEL R20, R18, RZ, !P2 ;  /* 0x000000ff12147208 */ /* 0x000fe20005000000 */
[----:B------:R-:W-:Y:S02]  /*a780*/  @P1 IMAD.U32 R18, R19, 0x10000, RZ ;  /* 0x0001000013121824 */ /* 0x000fe400078e00ff */
[----:B------:R-:W-:Y:S02]  /*a790*/  IMAD.MOV.U32 R19, RZ, RZ, R76 ;  /* 0x000000ffff137224 */ /* 0x000fe400078e004c */
[----:B------:R-:W-:-:S04]  /*a7a0*/  FADD.FTZ R25, R25, R20 ;  /* 0x0000001419197221 */ /* 0x000fc80000010000 */
[----:B------:R-:W-:Y:S01]  /*a7b0*/  @P1 FADD.FTZ R53, R25, R18 ;  /* 0x0000001219351221 */ /* 0x000fe20000010000 */
[----:B------:R-:W-:Y:S02]  /*a7c0*/  @!P1 MOV R53, R25 ;  /* 0x0000001900359202 */ /* 0x000fe40000000f00 */
[----:B------:R-:W-:Y:S02]  /*a7d0*/  SEL R18, RZ, 0x1, P2 ;  /* 0x00000001ff127807 */ /* 0x000fe40001000000 */
        /* <DEDUP_REMOVED lines=10> */
.L_x_547:
        /* <DEDUP_REMOVED lines=13> */
.L_x_549:
[----:B------:R-:W-:Y:S05]  /*a950*/  BSYNC.RECONVERGENT B2 ;  /* 0x0000000000027941 */ /* 0x000fea0003800200 */
.L_x_548:
        /* <DEDUP_REMOVED lines=42> */
.L_x_546:
[----:B------:R-:W-:Y:S05]  /*ac00*/  BSYNC.RECONVERGENT B1 ;  /* 0x0000000000017941 */ /* 0x000fea0003800200 */
.L_x_545:
[----:B------:R-:W-:Y:S01]  /*ac10*/  I2FP.F32.U32 R19, R19 ;  /* 0x0000001300137245 */ /* 0x000fe20000201000 */
[----:B------:R-:W-:Y:S01]  /*ac20*/  IMAD.U32 R20, R37, 0x10000, RZ ;  /* 0x0001000025147824 */ /* 0x000fe200078e00ff */
        /* <DEDUP_REMOVED lines=20> */
.L_x_552:
        /* <DEDUP_REMOVED lines=13> */
.L_x_554:
[----:B------:R-:W-:Y:S05]  /*ae40*/  BSYNC.RECONVERGENT B2 ;  /* 0x0000000000027941 */ /* 0x000fea0003800200 */
.L_x_553:
        /* <DEDUP_REMOVED lines=42> */
.L_x_551:
[----:B------:R-:W-:Y:S05]  /*b0f0*/  BSYNC.RECONVERGENT B1 ;  /* 0x0000000000017941 */ /* 0x000fea0003800200 */
.L_x_550:
        /* <DEDUP_REMOVED lines=25> */
.L_x_557:
        /* <DEDUP_REMOVED lines=13> */
.L_x_559:
[----:B------:R-:W-:Y:S05]  /*b360*/  BSYNC.RECONVERGENT B2 ;  /* 0x0000000000027941 */ /* 0x000fea0003800200 */
.L_x_558:
        /* <DEDUP_REMOVED lines=42> */
.L_x_556:
[----:B------:R-:W-:Y:S05]  /*b610*/  BSYNC.RECONVERGENT B1 ;  /* 0x0000000000017941 */ /* 0x000fea0003800200 */
.L_x_555:
        /* <DEDUP_REMOVED lines=21> */
.L_x_562:
        /* <DEDUP_REMOVED lines=13> */
.L_x_564:
[----:B------:R-:W-:Y:S05]  /*b840*/  BSYNC.RECONVERGENT B2 ;  /* 0x0000000000027941 */ /* 0x000fea0003800200 */
.L_x_563:
        /* <DEDUP_REMOVED lines=42> */
.L_x_561:
[----:B------:R-:W-:Y:S05]  /*baf0*/  BSYNC.RECONVERGENT B1 ;  /* 0x0000000000017941 */ /* 0x000fea0003800200 */
.L_x_560:
[----:B------:R-:W-:Y:S01]  /*bb00*/  I2FP.F32.U32 R21, R21 ;  /* 0x0000001500157245 */ /* 0x000fe20000201000 */
[----:B------:R-:W-:Y:S01]  /*bb10*/  BSSY.RECONVERGENT B1, `(.L_x_565) ;  /* 0x0000052000017945 */ /* 0x000fe20003800200 */
[----:B------:R-:W-:Y:S01]  /*bb20*/  PRMT R20, R33, 0x7632, R20 ;  /* 0x0000763221147816 */ /* 0x000fe20000000014 */
[----:B------:R-:W-:Y:S02]  /*bb30*/  IMAD.MOV.U32 R23, RZ, RZ, 0x2 ;  /* 0x00000002ff177424 */ /* 0x000fe400078e00ff */
        /* <DEDUP_REMOVED lines=10> */
[----:B------:R-:W-:Y:S02]  /*bbe0*/  SEL R20, RZ, 0x1, P2 ;  /* 0x00000001ff147807 */ /* 0x000fe40001000000 */
[----:B------:R-:W-:Y:S02]  /*bbf0*/  ISETP.NE.AND P2, PT, R22, 0x1, PT ;  /* 0x000000011600780c */ /* 0x000fe40003f45270 */
[----:B------:R-:W-:-:S04]  /*bc00*/  @!P1 MOV R55, R25 ;  /* 0x0000001900379202 */ /* 0x000fc80000000f00 */
        /* <DEDUP_REMOVED lines=10> */
.L_x_567:
        /* <DEDUP_REMOVED lines=13> */
.L_x_569:
[----:B------:R-:W-:Y:S05]  /*bd80*/  BSYNC.RECONVERGENT B2 ;  /* 0x0000000000027941 */ /* 0x000fea0003800200 */
.L_x_568:
[----:B------:R-:W-:Y:S01]  /*bd90*/  LOP3.LUT R22, R9, UR7, R57, 0x96, !PT ;  /* 0x0000000709167c12 */ /* 0x000fe2000f8e9639 */
[----:B------:R-:W-:-:S04]  /*bda0*/  IMAD.WIDE.U32 R64, R0, -0x326172a9, RZ ;  /* 0xcd9e8d5700407825 */ /* 0x000fc800078e00ff */
[----:B------:R-:W-:Y:S01]  /*bdb0*/  IMAD.WIDE.U32 R22, R22, -0x326172a9, RZ ;  /* 0xcd9e8d5716167825 */ /* 0x000fe200078e00ff */
[----:B------:R-:W-:-:S03]  /*bdc0*/  LOP3.LUT R65, R4, UR6, R65, 0x96, !PT ;  /* 0x0000000604417c12 */ /* 0x000fc6000f8e9641 */
[----:B------:R-:W-:Y:S01]  /*bdd0*/  IMAD.MOV.U32 R21, RZ, RZ, R24 ;  /* 0x000000ffff157224 */ /* 0x000fe200078e0018 */
        /* <DEDUP_REMOVED lines=36> */
[----:B------:R-:W-:-:S07]  /*c020*/  MOV R24, R22 ;  /* 0x0000001600187202 */ /* 0x000fce0000000f00 */
.L_x_566:
[----:B------:R-:W-:Y:S05]  /*c030*/  BSYNC.RECONVERGENT B1 ;  /* 0x0000000000017941 */ /* 0x000fea0003800200 */
.L_x_565:
[----:B------:R-:W-:Y:S01]  /*c040*/  I2FP.F32.U32 R21, R21 ;  /* 0x0000001500157245 */ /* 0x000fe20000201000 */
[C---:B------:R-:W-:Y:S01]  /*c050*/  IMAD.U32 R22, R38.reuse, 0x10000, RZ ;  /* 0x0001000026167824 */ /* 0x040fe200078e00ff */
[----:B------:R-:W-:Y:S01]  /*c060*/  ISETP.NE.AND P3, PT, R23, 0x1, PT ;  /* 0x000000011700780c */ /* 0x000fe20003f65270 */
[----:B------:R-:W-:Y:S01]  /*c070*/  BSSY.RECONVERGENT B1, `(.L_x_570) ;  /* 0x000004a000017945 */ /* 0x000fe20003800200 */
[----:B------:R-:W-:Y:S01]  /*c080*/  PRMT R58, R38, 0x7632, R58 ;  /* 0x00007632263a7816 */ /* 0x000fe2000000003a */
[----:B------:R-:W-:Y:S01]  /*c090*/  FFMA.FTZ R21, R21, R48, 1.1641532182693481445e-10 ;  /* 0x2f00000015157423 */ /* 0x000fe20000010030 */
[----:B------:R-:W-:-:S04]  /*c0a0*/  IMAD.MOV.U32 R38, RZ, RZ, R76 ;  /* 0x000000ffff267224 */ /* 0x000fc800078e004c */
[----:B------:R-:W-:Y:S01]  /*c0b0*/  FSETP.GTU.FTZ.AND P2, PT, R21, R50, PT ;  /* 0x000000321500720b */ /* 0x000fe20003f5c000 */
[----:B------:R-:W-:Y:S01]  /*c0c0*/  FMUL.FTZ R21, R22, R49 ;  /* 0x0000003116157220 */ /* 0x000fe20000410000 */
[----:B------:R-:W-:-:S04]  /*c0d0*/  HFMA2 R22, -RZ, RZ, 0, 1.1920928955078125e-07 ;  /* 0x00000002ff167431 */ /* 0x000fc800000001ff */
        /* <DEDUP_REMOVED lines=11> */
.L_x_572:
        /* <DEDUP_REMOVED lines=13> */
.L_x_574:
[----:B------:R-:W-:Y:S05]  /*c260*/  BSYNC.RECONVERGENT B2 ;  /* 0x0000000000027941 */ /* 0x000fea0003800200 */
.L_x_573:
        /* <DEDUP_REMOVED lines=42> */
.L_x_571:
[----:B------:R-:W-:Y:S05]  /*c510*/  BSYNC.RECONVERGENT B1 ;  /* 0x0000000000017941 */ /* 0x000fea0003800200 */
.L_x_570:
[----:B------:R-:W-:Y:S01]  /*c520*/  I2FP.F32.U32 R23, R38 ;  /* 0x0000002600177245 */ /* 0x000fe20000201000 */
[----:B------:R-:W-:Y:S01]  /*c530*/  IMAD.U32 R38, R34, 0x10000, RZ ;  /* 0x0001000022267824 */ /* 0x000fe200078e00ff */
[----:B------:R-:W-:Y:S01]  /*c540*/  BSSY.RECONVERGENT B1, `(.L_x_575) ;  /* 0x0000050000017945 */ /* 0x000fe20003800200 */
[----:B------:R-:W-:Y:S02]  /*c550*/  @P1 IMAD.U32 R56, R30, 0x10000, RZ ;  /* 0x000100001e381824 */ /* 0x000fe400078e00ff */
[----:B------:R-:W-:Y:S01]  /*c560*/  FFMA.FTZ R23, R23, R48, 1.1641532182693481445e-10 ;  /* 0x2f00000017177423 */ /* 0x000fe20000010030 */
[----:B------:R-:W-:Y:S01]  /*c570*/  FMUL.FTZ R38, R38, R49 ;  /* 0x0000003126267220 */ /* 0x000fe20000410000 */
[----:B------:R-:W-:-:S03]  /*c580*/  IMAD.MOV.U32 R64, RZ, RZ, 0x2 ;  /* 0x00000002ff407424 */ /* 0x000fc600078e00ff */
[----:B------:R-:W-:-:S04]  /*c590*/  FSETP.GTU.FTZ.AND P3, PT, R23, R50, PT ;  /* 0x000000321700720b */ /* 0x000fc80003f7c000 */
[----:B------:R-:W-:Y:S02]  /*c5a0*/  FSEL R38, R38, RZ, !P3 ;  /* 0x000000ff26267208 */ /* 0x000fe40005800000 */
[----:B------:R-:W-:Y:S02]  /*c5b0*/  SEL R23, RZ, 0x1, P3 ;  /* 0x00000001ff177807 */ /* 0x000fe40001800000 */
[----:B------:R-:W-:Y:S01]  /*c5c0*/  ISETP.NE.AND P3, PT, R22, 0x1, PT ;  /* 0x000000011600780c */ /* 0x000fe20003f65270 */
[----:B------:R-:W-:-:S04]  /*c5d0*/  FADD.FTZ R21, R21, R38 ;  /* 0x0000002615157221 */ /* 0x000fc80000010000 */
[--C-:B------:R-:W-:Y:S01]  /*c5e0*/  @P1 FADD.FTZ R56, R56, R21.reuse ;  /* 0x0000001538381221 */ /* 0x100fe20000010000 */
[----:B------:R-:W-:Y:S02]  /*c5f0*/  @!P1 MOV R56, R21 ;  /* 0x0000001500389202 */ /* 0x000fe40000000f00 */
[----:B------:R-:W-:Y:S01]  /*c600*/  PRMT R21, R23, 0x7610, R21 ;  /* 0x0000761017157816 */ /* 0x000fe20000000015 */
[----:B------:R-:W-:Y:S01]  /*c610*/  IMAD.MOV.U32 R23, RZ, RZ, R76 ;  /* 0x000000ffff177224 */ /* 0x000fe200078e004c */
[----:B------:R-:W-:-:S03]  /*c620*/  F2FP.BF16.F32.PACK_AB R38, RZ, R56 ;  /* 0x00000038ff26723e */ /* 0x000fc600000010ff */
        /* <DEDUP_REMOVED lines=9> */
.L_x_577:
        /* <DEDUP_REMOVED lines=13> */
.L_x_579:
[----:B------:R-:W-:Y:S05]  /*c790*/  BSYNC.RECONVERGENT B2 ;  /* 0x0000000000027941 */ /* 0x000fea0003800200 */
.L_x_578:
        /* <DEDUP_REMOVED lines=37> */
[----:B------:R-:W-:-:S05]  /*c9f0*/  IMAD.WIDE.U32 R22, R22, -0x2daee0ad, RZ ;  /* 0xd2511f5316167825 */ /* 0x000fca00078e00ff */
[----:B------:R-:W-:Y:S01]  /*ca00*/  LOP3.LUT R26, R64, UR30, R23, 0x96, !PT ;  /* 0x0000001e401a7c12 */ /* 0x000fe2000f8e9617 */
[----:B------:R-:W-:Y:S01]  /*ca10*/  IMAD.MOV.U32 R23, RZ, RZ, R24 ;  /* 0x000000ffff177224 */ /* 0x000fe200078e0018 */
[----:B------:R-:W-:Y:S01]  /*ca20*/  MOV R24, R22 ;  /* 0x0000001600187202 */ /* 0x000fe20000000f00 */
[----:B------:R-:W-:-:S07]  /*ca30*/  IMAD.MOV.U32 R64, RZ, RZ, RZ ;  /* 0x000000ffff407224 */ /* 0x000fce00078e00ff */
.L_x_576:
[----:B------:R-:W-:Y:S05]  /*ca40*/  BSYNC.RECONVERGENT B1 ;  /* 0x0000000000017941 */ /* 0x000fea0003800200 */
.L_x_575:
        /* <DEDUP_REMOVED lines=20> */
.L_x_582:
        /* <DEDUP_REMOVED lines=13> */
.L_x_584:
[----:B------:R-:W-:Y:S05]  /*cc60*/  BSYNC.RECONVERGENT B2 ;  /* 0x0000000000027941 */ /* 0x000fea0003800200 */
.L_x_583:
        /* <DEDUP_REMOVED lines=34> */
[----:B------:R-:W-:Y:S02]  /*ce90*/  HFMA2 R65, -RZ, RZ, 0, 0 ;  /* 0x00000000ff417431 */ /* 0x000fe400000001ff */
[----:B------:R-:W-:Y:S01]  /*cea0*/  IMAD.WIDE.U32 R76, R76, -0x326172a9, RZ ;  /* 0xcd9e8d574c4c7825 */ /* 0x000fe200078e00ff */
[----:B------:R-:W-:-:S04]  /*ceb0*/  LOP3.LUT R22, R22, UR27, R67, 0x96, !PT ;  /* 0x0000001b16167c12 */ /* 0x000fc8000f8e9643 */
[----:B------:R-:W-:Y:S01]  /*cec0*/  LOP3.LUT R66, R66, UR29, R77, 0x96, !PT ;  /* 0x0000001d42427c12 */ /* 0x000fe2000f8e964d */
[----:B------:R-:W-:-:S05]  /*ced0*/  IMAD.WIDE.U32 R22, R22, -0x2daee0ad, RZ ;  /* 0xd2511f5316167825 */ /* 0x000fca00078e00ff */
[----:B------:R-:W-:Y:S01]  /*cee0*/  LOP3.LUT R26, R64, UR30, R23, 0x96, !PT ;  /* 0x0000001e401a7c12 */ /* 0x000fe2000f8e9617 */
[----:B------:R-:W-:Y:S02]  /*cef0*/  IMAD.MOV.U32 R23, RZ, RZ, R24 ;  /* 0x000000ffff177224 */ /* 0x000fe400078e0018 */
[----:B------:R-:W-:-:S07]  /*cf00*/  IMAD.MOV.U32 R24, RZ, RZ, R22 ;  /* 0x000000ffff187224 */ /* 0x000fce00078e0016 */
.L_x_581:
[----:B------:R-:W-:Y:S05]  /*cf10*/  BSYNC.RECONVERGENT B1 ;  /* 0x0000000000017941 */ /* 0x000fea0003800200 */
.L_x_580:
[----:B------:R-:W-:Y:S01]  /*cf20*/  I2FP.F32.U32 R23, R23 ;  /* 0x0000001700177245 */ /* 0x000fe20000201000 */
[----:B------:R-:W-:Y:S01]  /*cf30*/  BSSY.RECONVERGENT B1, `(.L_x_585) ;  /* 0x0000053000017945 */ /* 0x000fe20003800200 */
[----:B------:R-:W-:-:S03]  /*cf40*/  PRMT R22, R34, 0x7632, R22 ;  /* 0x0000763222167816 */ /* 0x000fc60000000016 */
[----:B------:R-:W-:Y:S02]  /*cf50*/  FFMA.FTZ R23, R23, R48, 1.1641532182693481445e-10 ;  /* 0x2f00000017177423 */ /* 0x000fe40000010030 */
[----:B------:R-:W-:-:S03]  /*cf60*/  IMAD.U32 R22, R22, 0x10000, RZ ;  /* 0x0001000016167824 */ /* 0x000fc600078e00ff */
[----:B------:R-:W-:Y:S01]  /*cf70*/  FSETP.GTU.FTZ.AND P4, PT, R23, R50, PT ;  /* 0x000000321700720b */ /* 0x000fe20003f9c000 */
[----:B------:R-:W-:-:S05]  /*cf80*/  FMUL.FTZ R22, R22, R49 ;  /* 0x0000003116167220 */ /* 0x000fca0000410000 */
[----:B------:R-:W-:Y:S02]  /*cf90*/  FSEL R58, R22, RZ, !P4 ;  /* 0x000000ff163a7208 */ /* 0x000fe40006000000 */
[----:B------:R-:W-:Y:S02]  /*cfa0*/  SEL R22, RZ, 0x1, P4 ;  /* 0x00000001ff167807 */ /* 0x000fe40002000000 */
[----:B------:R-:W-:Y:S01]  /*cfb0*/  ISETP.NE.AND P4, PT, R65, 0x1, PT ;  /* 0x000000014100780c */ /* 0x000fe20003f85270 */
[----:B------:R-:W-:Y:S01]  /*cfc0*/  FADD.FTZ R23, R57, R58 ;  /* 0x0000003a39177221 */ /* 0x000fe20000010000 */
[----:B------:R-:W-:-:S05]  /*cfd0*/  @P1 PRMT R57, R30, 0x7632, R57 ;  /* 0x000076321e391816 */ /* 0x000fca0000000039 */
[----:B------:R-:W-:-:S04]  /*cfe0*/  @P1 IMAD.U32 R58, R57, 0x10000, RZ ;  /* 0x00010000393a1824 */ /* 0x000fc800078e00ff */
[----:B------:R-:W-:Y:S01]  /*cff0*/  @P1 FADD.FTZ R57, R23, R58 ;  /* 0x0000003a17391221 */ /* 0x000fe20000010000 */
[----:B------:R-:W-:Y:S01]  /*d000*/  @!P1 MOV R57, R23 ;  /* 0x0000001700399202 */ /* 0x000fe20000000f00 */
[----:B------:R-:W-:Y:S02]  /*d010*/  IMAD.MOV.U32 R58, RZ, RZ, 0x2 ;  /* 0x00000002ff3a7424 */ /* 0x000fe400078e00ff */
[----:B------:R-:W-:Y:S01]  /*d020*/  IMAD.MOV.U32 R23, RZ, RZ, R76 ;  /* 0x000000ffff177224 */ /* 0x000fe200078e004c */
        /* <DEDUP_REMOVED lines=10> */
.L_x_587:
        /* <DEDUP_REMOVED lines=13> */
.L_x_589:
[----:B------:R-:W-:Y:S05]  /*d1a0*/  BSYNC.RECONVERGENT B2 ;  /* 0x0000000000027941 */ /* 0x000fea0003800200 */
.L_x_588:
[----:B------:R-:W-:Y:S01]  /*d1b0*/  LOP3.LUT R68, R9, UR7, R71, 0x96, !PT ;  /* 0x0000000709447c12 */ /* 0x000fe2000f8e9647 */
[----:B------:R-:W-:-:S04]  /*d1c0*/  IMAD.WIDE.U32 R66, R0, -0x326172a9, RZ ;  /* 0xcd9e8d5700427825 */ /* 0x000fc800078e00ff */
[----:B------:R-:W-:Y:S01]  /*d1d0*/  IMAD.WIDE.U32 R68, R68, -0x326172a9, RZ ;  /* 0xcd9e8d5744447825 */ /* 0x000fe200078e00ff */
[----:B------:R-:W-:-:S03]  /*d1e0*/  LOP3.LUT R67, R4, UR6, R67, 0x96, !PT ;  /* 0x0000000604437c12 */ /* 0x000fc6000f8e9643 */
[----:B------:R-:W-:Y:S01]  /*d1f0*/  IMAD.MOV.U32 R58, RZ, RZ, RZ ;  /* 0x000000ffff3a7224 */ /* 0x000fe200078e00ff */
        /* <DEDUP_REMOVED lines=32> */
[----:B------:R-:W-:Y:S01]  /*d400*/  IMAD.MOV.U32 R76, RZ, RZ, R68 ;  /* 0x000000ffff4c7224 */ /* 0x000fe200078e0044 */
[----:B------:R-:W-:Y:S01]  /*d410*/  LOP3.LUT R66, R66, UR29, R69, 0x96, !PT ;  /* 0x0000001d42427c12 */ /* 0x000fe2000f8e9645 */
[----:B------:R-:W-:Y:S01]  /*d420*/  IMAD.WIDE.U32 R68, R23, -0x2daee0ad, RZ ;  /* 0xd2511f5317447825 */ /* 0x000fe200078e00ff */
[----:B------:R-:W-:-:S03]  /*d430*/  MOV R23, R24 ;  /* 0x0000001800177202 */ /* 0x000fc60000000f00 */
[----:B------:R-:W-:Y:S01]  /*d440*/  IMAD.MOV.U32 R24, RZ, RZ, R68 ;  /* 0x000000ffff187224 */ /* 0x000fe200078e0044 */
[----:B------:R-:W-:-:S07]  /*d450*/  LOP3.LUT R26, R70, UR30, R69, 0x96, !PT ;  /* 0x0000001e461a7c12 */ /* 0x000fce000f8e9645 */
.L_x_586:
[----:B------:R-:W-:Y:S05]  /*d460*/  BSYNC.RECONVERGENT B1 ;  /* 0x0000000000017941 */ /* 0x000fea0003800200 */
.L_x_585:
[----:B------:R-:W-:Y:S01]  /*d470*/  I2FP.F32.U32 R23, R23 ;  /* 0x0000001700177245 */ /* 0x000fe20000201000 */
[----:B------:R-:W-:Y:S01]  /*d480*/  BSSY.RECONVERGENT B1, `(.L_x_590) ;  /* 0x000004d000017945 */ /* 0x000fe20003800200 */
[----:B------:R-:W-:Y:S01]  /*d490*/  ISETP.NE.AND P5, PT, R58, 0x1, PT ;  /* 0x000000013a00780c */ /* 0x000fe20003fa5270 */
[----:B------:R-:W-:Y:S01]  /*d4a0*/  IMAD.MOV.U32 R69, RZ, RZ, 0x2 ;  /* 0x00000002ff457424 */ /* 0x000fe200078e00ff */
[----:B------:R-:W-:Y:S01]  /*d4b0*/  SHF.L.U32 R67, R39, 0x10, RZ ;  /* 0x0000001027437819 */ /* 0x000fe200000006ff */
[----:B------:R-:W-:Y:S01]  /*d4c0*/  FFMA.FTZ R23, R23, R48, 1.1641532182693481445e-10 ;  /* 0x2f00000017177423 */ /* 0x000fe20000010030 */
[----:B------:R-:W-:Y:S01]  /*d4d0*/  PRMT R65, R39, 0x7632, R65 ;  /* 0x0000763227417816 */ /* 0x000fe20000000041 */
[----:B------:R-:W-:Y:S02]  /*d4e0*/  IMAD.MOV.U32 R39, RZ, RZ, R76 ;  /* 0x000000ffff277224 */ /* 0x000fe400078e004c */
[----:B------:R-:W-:Y:S01]  /*d4f0*/  FMUL.FTZ R67, R67, R49 ;  /* 0x0000003143437220 */ /* 0x000fe20000410000 */
[----:B------:R-:W-:-:S04]  /*d500*/  FSETP.GTU.FTZ.AND P4, PT, R23, R50, PT ;  /* 0x000000321700720b */ /* 0x000fc80003f9c000 */
[----:B------:R-:W-:Y:S02]  /*d510*/  FSEL R23, R67, RZ, !P4 ;  /* 0x000000ff43177208 */ /* 0x000fe40006000000 */
[----:B------:R-:W-:Y:S01]  /*d520*/  PLOP3.LUT P4, PT, P4, PT, PT, 0x8, 0x80 ;  /* 0x000000000080781c */ /* 0x000fe2000278e170 */
[----:B------:R-:W-:-:S12]  /*d530*/  @!P5 BRA `(.L_x_591) ;  /* 0x000000040004d947 */ /* 0x000fd80003800000 */
        /* <DEDUP_REMOVED lines=8> */
.L_x_592:
        /* <DEDUP_REMOVED lines=13> */
.L_x_594:
[----:B------:R-:W-:Y:S05]  /*d690*/  BSYNC.RECONVERGENT B2 ;  /* 0x0000000000027941 */ /* 0x000fea0003800200 */
.L_x_593:
[----:B------:R-:W-:Y:S01]  /*d6a0*/  LOP3.LUT R68, R9, UR7, R71, 0x96, !PT ;  /* 0x0000000709447c12 */ /* 0x000fe2000f8e9647 */
[----:B------:R-:W-:Y:S01]  /*d6b0*/  IMAD.WIDE.U32 R66, R0, -0x326172a9, RZ ;  /* 0xcd9e8d5700427825 */ /* 0x000fe200078e00ff */
[----:B------:R-:W-:-:S03]  /*d6c0*/  MOV R39, R24 ;  /* 0x0000001800277202 */ /* 0x000fc60000000f00 */
        /* <DEDUP_REMOVED lines=36> */
[----:B------:R-:W-:-:S04]  /*d910*/  IMAD.WIDE.U32 R68, R26, -0x2daee0ad, RZ ;  /* 0xd2511f531a447825 */ /* 0x000fc800078e00ff */
[----:B------:R-:W-:Y:S01]  /*d920*/  IMAD.MOV.U32 R24, RZ, RZ, R68 ;  /* 0x000000ffff187224 */ /* 0x000fe200078e0044 */
[----:B------:R-:W-:Y:S01]  /*d930*/  LOP3.LUT R26, R70, UR30, R69, 0x96, !PT ;  /* 0x0000001e461a7c12 */ /* 0x000fe2000f8e9645 */
[----:B------:R-:W-:-:S07]  /*d940*/  IMAD.MOV.U32 R69, RZ, RZ, RZ ;  /* 0x000000ffff457224 */ /* 0x000fce00078e00ff */
.L_x_591:
[----:B------:R-:W-:Y:S05]  /*d950*/  BSYNC.RECONVERGENT B1 ;  /* 0x0000000000017941 */ /* 0x000fea0003800200 */
.L_x_590:
[----:B------:R-:W-:Y:S01]  /*d960*/  I2FP.F32.U32 R39, R39 ;  /* 0x0000002700277245 */ /* 0x000fe20000201000 */
[----:B------:R-:W-:Y:S01]  /*d970*/  BSSY.RECONVERGENT B1, `(.L_x_595) ;  /* 0x0000052000017945 */ /* 0x000fe20003800200 */
[----:B------:R-:W-:Y:S01]  /*d980*/  SHF.L.U32 R58, R35, 0x10, RZ ;  /* 0x00000010233a7819 */ /* 0x000fe200000006ff */
[----:B------:R-:W-:Y:S02]  /*d990*/  HFMA2 R68, -RZ, RZ, 0, 1.1920928955078125e-07 ;  /* 0x00000002ff447431 */ /* 0x000fe400000001ff */
[----:B------:R-:W-:Y:S02]  /*d9a0*/  IMAD.MOV.U32 R67, RZ, RZ, R76 ;  /* 0x000000ffff437224 */ /* 0x000fe400078e004c */
[----:B------:R-:W-:Y:S01]  /*d9b0*/  FFMA.FTZ R39, R39, R48, 1.1641532182693481445e-10 ;  /* 0x2f00000027277423 */ /* 0x000fe20000010030 */
[----:B------:R-:W-:-:S04]  /*d9c0*/  FMUL.FTZ R58, R58, R49 ;  /* 0x000000313a3a7220 */ /* 0x000fc80000410000 */
[----:B------:R-:W-:-:S04]  /*d9d0*/  FSETP.GTU.FTZ.AND P5, PT, R39, R50, PT ;  /* 0x000000322700720b */ /* 0x000fc80003fbc000 */
[----:B------:R-:W-:Y:S02]  /*d9e0*/  FSEL R58, R58, RZ, !P5 ;  /* 0x000000ff3a3a7208 */ /* 0x000fe40006800000 */
[----:B------:R-:W-:Y:S02]  /*d9f0*/  SEL R39, RZ, 0x1, P5 ;  /* 0x00000001ff277807 */ /* 0x000fe40002800000 */
[----:B------:R-:W-:Y:S01]  /*da00*/  ISETP.NE.AND P5, PT, R69, 0x1, PT ;  /* 0x000000014500780c */ /* 0x000fe20003fa5270 */
[----:B------:R-:W-:Y:S01]  /*da10*/  FADD.FTZ R23, R23, R58 ;  /* 0x0000003a17177221 */ /* 0x000fe20000010000 */
[----:B------:R-:W-:-:S04]  /*da20*/  @P1 IMAD.U32 R58, R31, 0x10000, RZ ;  /* 0x000100001f3a1824 */ /* 0x000fc800078e00ff */
[--C-:B------:R-:W-:Y:S01]  /*da30*/  @P1 FADD.FTZ R58, R58, R23.reuse ;  /* 0x000000173a3a1221 */ /* 0x100fe20000010000 */
[--C-:B------:R-:W-:Y:S01]  /*da40*/  @!P1 IMAD.MOV.U32 R58, RZ, RZ, R23.reuse ;  /* 0x000000ffff3a9224 */ /* 0x100fe200078e0017 */
[----:B------:R-:W-:-:S04]  /*da50*/  PRMT R23, R39, 0x7610, R23 ;  /* 0x0000761027177816 */ /* 0x000fc80000000017 */
        /* <DEDUP_REMOVED lines=10> */
.L_x_597:
        /* <DEDUP_REMOVED lines=13> */
.L_x_599:
[----:B------:R-:W-:Y:S05]  /*dbd0*/  BSYNC.RECONVERGENT B2 ;  /* 0x0000000000027941 */ /* 0x000fea0003800200 */
.L_x_598:
        /* <DEDUP_REMOVED lines=10> */
[----:B------:R-:W-:-:S05]  /*dc80*/  LOP3.LUT R68, R68, UR15, R67, 0x96, !PT ;  /* 0x0000000f44447c12 */ /* 0x000fca000f8e9643 */
        /* <DEDUP_REMOVED lines=23> */
[----:B------:R-:W-:Y:S01]  /*de00*/  LOP3.LUT R68, R68, UR27, R67, 0x96, !PT ;  /* 0x0000001b44447c12 */ /* 0x000fe2000f8e9643 */
[----:B------:R-:W-:-:S04]  /*de10*/  IMAD.MOV.U32 R67, RZ, RZ, R24 ;  /* 0x000000ffff437224 */ /* 0x000fc800078e0018 */
[----:B------:R-:W-:-:S04]  /*de20*/  IMAD.WIDE.U32 R68, R68, -0x2daee0ad, RZ ;  /* 0xd2511f5344447825 */ /* 0x000fc800078e00ff */
[----:B------:R-:W-:Y:S01]  /*de30*/  IMAD.MOV.U32 R24, RZ, RZ, R68 ;  /* 0x000000ffff187224 */ /* 0x000fe200078e0044 */
[----:B------:R-:W-:Y:S01]  /*de40*/  LOP3.LUT R26, R70, UR30, R69, 0x96, !PT ;  /* 0x0000001e461a7c12 */ /* 0x000fe2000f8e9645 */
[----:B------:R-:W-:-:S03]  /*de50*/  IMAD.WIDE.U32 R68, R71, -0x326172a9, RZ ;  /* 0xcd9e8d5747447825 */ /* 0x000fc600078e00ff */
[----:B------:R-:W-:Y:S01]  /*de60*/  MOV R76, R68 ;  /* 0x00000044004c7202 */ /* 0x000fe20000000f00 */
[----:B------:R-:W-:Y:S01]  /*de70*/  IMAD.MOV.U32 R68, RZ, RZ, RZ ;  /* 0x000000ffff447224 */ /* 0x000fe200078e00ff */
[----:B------:R-:W-:-:S07]  /*de80*/  LOP3.LUT R66, R66, UR29, R69, 0x96, !PT ;  /* 0x0000001d42427c12 */ /* 0x000fce000f8e9645 */
.L_x_596:
[----:B------:R-:W-:Y:S05]  /*de90*/  BSYNC.RECONVERGENT B1 ;  /* 0x0000000000017941 */ /* 0x000fea0003800200 */
.L_x_595:
[----:B------:R-:W-:Y:S01]  /*dea0*/  I2FP.F32.U32 R67, R67 ;  /* 0x0000004300437245 */ /* 0x000fe20000201000 */
[----:B------:R-:W-:Y:S01]  /*deb0*/  IMAD.U32 R65, R65, 0x10000, RZ ;  /* 0x0001000041417824 */ /* 0x000fe200078e00ff */
[----:B------:R-:W-:Y:S01]  /*dec0*/  ISETP.NE.AND P6, PT, R68, 0x1, PT ;  /* 0x000000014400780c */ /* 0x000fe20003fc5270 */
[----:B------:R-:W-:Y:S01]  /*ded0*/  BSSY.RECONVERGENT B1, `(.L_x_600) ;  /* 0x000004c000017945 */ /* 0x000fe20003800200 */
[----:B------:R-:W-:Y:S02]  /*dee0*/  IMAD.MOV.U32 R70, RZ, RZ, R76 ;  /* 0x000000ffff467224 */ /* 0x000fe400078e004c */
[----:B------:R-:W-:Y:S01]  /*def0*/  FFMA.FTZ R67, R67, R48, 1.1641532182693481445e-10 ;  /* 0x2f00000043437423 */ /* 0x000fe20000010030 */
[----:B------:R-:W-:-:S04]  /*df00*/  FMUL.FTZ R65, R65, R49 ;  /* 0x0000003141417220 */ /* 0x000fc80000410000 */
[----:B------:R-:W-:Y:S01]  /*df10*/  FSETP.GTU.FTZ.AND P5, PT, R67, R50, PT ;  /* 0x000000324300720b */ /* 0x000fe20003fbc000 */
[----:B------:R-:W-:-:S03]  /*df20*/  HFMA2 R67, -RZ, RZ, 0, 1.1920928955078125e-07 ;  /* 0x00000002ff437431 */ /* 0x000fc600000001ff */
        /* <DEDUP_REMOVED lines=11> */
.L_x_602:
[----:B------:R-:W-:Y:S01]  /*dfe0*/  IADD3 R3, PT, PT, R3, 0x1, RZ ;  /* 0x0000000103037810 */ /* 0x000fe20007ffe0ff */
[----:B------:R-:W-:Y:S03]  /*dff0*/  BSSY.RECONVERGENT B2, `(.L_x_603) ;  /* 0x000000e000027945 */ /* 0x000fe60003800200 */
[C---:B------:R-:W-:Y:S01]  /*e000*/  ISETP.NE.AND P6, PT, R3.reuse, RZ, PT ;  /* 0x000000ff0300720c */ /* 0x040fe20003fc5270 */
[----:B------:R-:W-:-:S12]  /*e010*/  IMAD.WIDE.U32 R70, R3, -0x2daee0ad, RZ ;  /* 0xd2511f5303467825 */ /* 0x000fd800078e00ff */
[----:B------:R-:W-:Y:S05]  /*e020*/  @P6 BRA `(.L_x_604) ;  /* 0x0000000000286947 */ /* 0x000fea0003800000 */
[----:B------:R-:W-:Y:S01]  /*e030*/  VIADD R4, R4, 0x1 ;  /* 0x0000000104047836 */ /* 0x000fe20000000000 */
[----:B------:R-:W-:-:S04]  /*e040*/  P2R R26, PR, RZ, 0x1 ;  /* 0x00000001ff1a7803 */ /* 0x000fc80000000000 */
[----:B------:R-:W-:-:S13]  /*e050*/  ISETP.NE.AND P6, PT, R4, RZ, PT ;  /* 0x000000ff0400720c */ /* 0x000fda0003fc5270 */
[----:B------:R-:W-:Y:S01]  /*e060*/  @!P6 VIADD R0, R0, 0x1 ;  /* 0x000000010000e836 */ /* 0x000fe20000000000 */
[----:B------:R-:W-:Y:S02]  /*e070*/  @!P6 IADD3 R66, PT, PT, R9, 0x1, RZ ;  /* 0x000000010942e810 */ /* 0x000fe40007ffe0ff */
[----:B------:R-:W-:Y:S02]  /*e080*/  @!P6 MOV R4, RZ ;  /* 0x000000ff0004e202 */ /* 0x000fe40000000f00 */
[----:B------:R-:W-:-:S13]  /*e090*/  ISETP.NE.AND P0, PT, R0, RZ, !P6 ;  /* 0x000000ff0000720c */ /* 0x000fda0007705270 */
[----:B------:R-:W-:Y:S01]  /*e0a0*/  @P0 IMAD.MOV R66, RZ, RZ, R9 ;  /* 0x000000ffff420224 */ /* 0x000fe200078e0209 */
[----:B------:R-:W-:-:S03]  /*e0b0*/  ISETP.NE.AND P0, PT, R26, RZ, PT ;  /* 0x000000ff1a00720c */ /* 0x000fc60003f05270 */
[----:B------:R-:W-:-:S10]  /*e0c0*/  @!P6 IMAD.MOV.U32 R9, RZ, RZ, R66 ;  /* 0x000000ffff09e224 */ /* 0x000fd400078e0042 */
.L_x_604:
[----:B------:R-:W-:Y:S05]  /*e0d0*/  BSYNC.RECONVERGENT B2 ;  /* 0x0000000000027941 */ /* 0x000fea0003800200 */
.L_x_603:
        /* <DEDUP_REMOVED lines=35> */
[----:B------:R-:W-:-:S04]  /*e310*/  IMAD.MOV.U32 R67, RZ, RZ, RZ ;  /* 0x000000ffff437224 */ /* 0x000fc800078e00ff */
[----:B------:R-:W-:-:S05]  /*e320*/  IMAD.WIDE.U32 R68, R68, -0x2daee0ad, RZ ;  /* 0xd2511f5344447825 */ /* 0x000fca00078e00ff */
[----:B------:R-:W-:Y:S01]  /*e330*/  LOP3.LUT R26, R70, UR30, R69, 0x96, !PT ;  /* 0x0000001e461a7c12 */ /* 0x000fe2000f8e9645 */
[----:B------:R-:W-:Y:S02]  /*e340*/  IMAD.MOV.U32 R70, RZ, RZ, R24 ;  /* 0x000000ffff467224 */ /* 0x000fe400078e0018 */
[----:B------:R-:W-:Y:S02]  /*e350*/  IMAD.MOV.U32 R24, RZ, RZ, R68 ;  /* 0x000000ffff187224 */ /* 0x000fe400078e0044 */
[----:B------:R-:W-:-:S05]  /*e360*/  IMAD.WIDE.U32 R68, R71, -0x326172a9, RZ ;  /* 0xcd9e8d5747447825 */ /* 0x000fca00078e00ff */
[----:B------:R-:W-:Y:S02]  /*e370*/  LOP3.LUT R66, R66, UR29, R69, 0x96, !PT ;  /* 0x0000001d42427c12 */ /* 0x000fe4000f8e9645 */
[----:B------:R-:W-:-:S07]  /*e380*/  MOV R76, R68 ;  /* 0x00000044004c7202 */ /* 0x000fce0000000f00 */
.L_x_601:
[----:B------:R-:W-:Y:S05]  /*e390*/  BSYNC.RECONVERGENT B1 ;  /* 0x0000000000017941 */ /* 0x000fea0003800200 */
.L_x_600:
[----:B------:R-:W-:Y:S02]  /*e3a0*/  I2FP.F32.U32 R68, R70 ;  /* 0x0000004600447245 */ /* 0x000fe40000201000 */
[----:B------:R-:W-:Y:S02]  /*e3b0*/  PRMT R37, R37, 0x5410, R25 ;  /* 0x0000541025257816 */ /* 0x000fe40000000019 */
[----:B------:R-:W-:Y:S01]  /*e3c0*/  PRMT R38, R38, 0x5410, R64 ;  /* 0x0000541026267816 */ /* 0x000fe20000000040 */
[----:B------:R-:W-:Y:S01]  /*e3d0*/  FFMA.FTZ R68, R68, R48, 1.1641532182693481445e-10 ;  /* 0x2f00000044447423 */ /* 0x000fe20000010030 */
[----:B------:R-:W-:Y:S02]  /*e3e0*/  PRMT R48, R35, 0x7632, R48 ;  /* 0x0000763223307816 */ /* 0x000fe40000000030 */
[----:B------:R-:W-:Y:S02]  /*e3f0*/  PRMT R36, R36, 0x5410, R63 ;  /* 0x0000541024247816 */ /* 0x000fe4000000003f */
[----:B------:R-:W-:Y:S01]  /*e400*/  FSETP.GTU.FTZ.AND P6, PT, R68, R50, PT ;  /* 0x000000324400720b */ /* 0x000fe20003fdc000 */
[----:B------:R-:W-:-:S04]  /*e410*/  IMAD.U32 R48, R48, 0x10000, RZ ;  /* 0x0001000030307824 */ /* 0x000fc800078e00ff */
[----:B------:R-:W-:Y:S01]  /*e420*/  FMUL.FTZ R48, R48, R49 ;  /* 0x0000003130307220 */ /* 0x000fe20000410000 */
[----:B------:R-:W-:-:S04]  /*e430*/  SEL R49, RZ, 0x1, P6 ;  /* 0x00000001ff317807 */ /* 0x000fc80003000000 */
[----:B------:R-:W-:Y:S02]  /*e440*/  FSEL R48, R48, RZ, !P6 ;  /* 0x000000ff30307208 */ /* 0x000fe40007000000 */
[----:B------:R-:W-:-:S03]  /*e450*/  PRMT R25, R49, 0x7610, R25 ;  /* 0x0000761031197816 */ /* 0x000fc60000000019 */
[--C-:B------:R-:W-:Y:S01]  /*e460*/  FADD.FTZ R65, R65, R48.reuse ;  /* 0x0000003041417221 */ /* 0x100fe20000010000 */
[----:B------:R-:W-:-:S04]  /*e470*/  @P1 PRMT R48, R31, 0x7632, R48 ;  /* 0x000076321f301816 */ /* 0x000fc80000000030 */
[----:B------:R-:W-:-:S05]  /*e480*/  @P1 SHF.L.U32 R48, R48, 0x10, RZ ;  /* 0x0000001030301819 */ /* 0x000fca00000006ff */
[----:B------:R-:W-:Y:S01]  /*e490*/  @P1 FADD.FTZ R50, R65, R48 ;  /* 0x0000003041321221 */ /* 0x000fe20000010000 */
[----:B------:R-:W-:-:S05]  /*e4a0*/  @!P1 IMAD.MOV.U32 R50, RZ, RZ, R65 ;  /* 0x000000ffff329224 */ /* 0x000fca00078e0041 */
[----:B------:R-:W-:-:S04]  /*e4b0*/  F2FP.BF16.F32.PACK_AB R48, RZ, R50 ;  /* 0x00000032ff30723e */ /* 0x000fc800000010ff */
[----:B------:R-:W-:Y:S01]  /*e4c0*/  PRMT R39, R39, 0x5410, R48 ;  /* 0x0000541027277816 */ /* 0x000fe20000000030 */
[----:B------:R-:W-:Y:S06]  /*e4d0*/  BRA `(.L_x_605) ;  /* 0x0000002800587947 */ /* 0x000fec0003800000 */
.L_x_524:
        /* <DEDUP_REMOVED lines=11> */
[----:B------:R-:W-:Y:S01]  /*e590*/  @!P2 IMAD.MOV.U32 R24, RZ, RZ, R52 ;  /* 0x000000ffff18a224 */ /* 0x000fe200078e0034 */
[----:B------:R-:W-:Y:S01]  /*e5a0*/  @P2 MOV R24, R52 ;  /* 0x0000003400182202 */ /* 0x000fe20000000f00 */
[----:B------:R-:W-:Y:S02]  /*e5b0*/  @!P2 IMAD.MOV.U32 R53, RZ, RZ, R26 ;  /* 0x000000ffff35a224 */ /* 0x000fe400078e001a */
[----:B------:R-:W-:Y:S01]  /*e5c0*/  @P2 IMAD.MOV.U32 R53, RZ, RZ, R66 ;  /* 0x000000ffff352224 */ /* 0x000fe200078e0042 */
[----:B------:R-:W-:Y:S06]  /*e5d0*/  BRA `(.L_x_607) ;  /* 0x0000000000e07947 */ /* 0x000fec0003800000 */
.L_x_608:
        /* <DEDUP_REMOVED lines=13> */
.L_x_610:
[----:B------:R-:W-:Y:S05]  /*e6b0*/  BSYNC.RECONVERGENT B2 ;  /* 0x0000000000027941 */ /* 0x000fea0003800200 */
.L_x_609:
        /* <DEDUP_REMOVED lines=39> */
[----:B------:R-:W-:Y:S01]  /*e930*/  MOV R24, R54 ;  /* 0x0000003600187202 */ /* 0x000fe20000000f00 */
[----:B------:R-:W-:Y:S01]  /*e940*/  IMAD.MOV.U32 R54, RZ, RZ, RZ ;  /* 0x000000ffff367224 */ /* 0x000fe200078e00ff */
[----:B------:R-:W-:-:S07]  /*e950*/  LOP3.LUT R26, R56, UR30, R55, 0x96, !PT ;  /* 0x0000001e381a7c12 */ /* 0x000fce000f8e9637 */
.L_x_607:
[----:B------:R-:W-:Y:S05]  /*e960*/  BSYNC.RECONVERGENT B1 ;  /* 0x0000000000017941 */ /* 0x000fea0003800200 */
.L_x_606:
[----:B------:R-:W-:Y:S01]  /*e970*/  I2FP.F32.U32 R53, R53 ;  /* 0x0000003500357245 */ /* 0x000fe20000201000 */
[----:B------:R-:W-:Y:S01]  /*e980*/  BSSY.RECONVERGENT B1, `(.L_x_611) ;  /* 0x0000050000017945 */ /* 0x000fe20003800200 */
[----:B-----5:R-:W-:Y:S01]  /*e990*/  SHF.L.U32 R52, R36, 0x10, RZ ;  /* 0x0000001024347819 */ /* 0x020fe200000006ff */
[----:B------:R-:W-:Y:S01]  /*e9a0*/  IMAD.MOV.U32 R55, RZ, RZ, 0x2 ;  /* 0x00000002ff377424 */ /* 0x000fe200078e00ff */
[----:B------:R-:W-:Y:S01]  /*e9b0*/  ISETP.NE.AND P3, PT, R54, 0x1, PT ;  /* 0x000000013600780c */ /* 0x000fe20003f65270 */
[----:B------:R-:W-:Y:S01]  /*e9c0*/  FFMA.FTZ R53, R53, R48, 1.1641532182693481445e-10 ;  /* 0x2f00000035357423 */ /* 0x000fe20000010030 */
[----:B------:R-:W-:Y:S01]  /*e9d0*/  PRMT R36, R36, 0x7632, R36 ;  /* 0x0000763224247816 */ /* 0x000fe20000000024 */
        /* <DEDUP_REMOVED lines=18> */
.L_x_613:
        /* <DEDUP_REMOVED lines=13> */
.L_x_615:
[----:B------:R-:W-:Y:S05]  /*ebd0*/  BSYNC.RECONVERGENT B2 ;  /* 0x0000000000027941 */ /* 0x000fea0003800200 */
.L_x_614:
        /* <DEDUP_REMOVED lines=42> */
.L_x_612:
[----:B------:R-:W-:Y:S05]  /*ee80*/  BSYNC.RECONVERGENT B1 ;  /* 0x0000000000017941 */ /* 0x000fea0003800200 */
.L_x_611:
[----:B------:R-:W-:Y:S01]  /*ee90*/  I2FP.F32.U32 R53, R53 ;  /* 0x0000003500357245 */ /* 0x000fe20000201000 */
[----:B------:R-:W-:Y:S01]  /*eea0*/  BSSY.RECONVERGENT B1, `(.L_x_616) ;  /* 0x0000050000017945 */ /* 0x000fe20003800200 */
[----:B------:R-:W-:Y:S01]  /*eeb0*/  SHF.L.U32 R36, R36, 0x10, RZ ;  /* 0x0000001024247819 */ /* 0x000fe200000006ff */
[----:B------:R-:W-:Y:S01]  /*eec0*/  IMAD.MOV.U32 R57, RZ, RZ, 0x2 ;  /* 0x00000002ff397424 */ /* 0x000fe200078e00ff */
[----:B------:R-:W-:Y:S01]  /*eed0*/  ISETP.NE.AND P3, PT, R55, 0x1, PT ;  /* 0x000000013700780c */ /* 0x000fe20003f65270 */
[----:B------:R-:W-:Y:S01]  /*eee0*/  FFMA.FTZ R53, R53, R48, 1.1641532182693481445e-10 ;  /* 0x2f00000035357423 */ /* 0x000fe20000010030 */
[----:B------:R-:W-:Y:S01]  /*eef0*/  MOV R56, R76 ;  /* 0x0000004c00387202 */ /* 0x000fe20000000f00 */
[----:B------:R-:W-:-:S03]  /*ef00*/  FMUL.FTZ R36, R36, R49 ;  /* 0x0000003124247220 */ /* 0x000fc60000410000 */
[----:B------:R-:W-:Y:S02]  /*ef10*/  FSETP.GTU.FTZ.AND P2, PT, R53, R50, PT ;  /* 0x000000323500720b */ /* 0x000fe40003f5c000 */
[----:B------:R-:W-:-:S05]  /*ef20*/  @P1 PRMT R53, R28, 0x7632, R53 ;  /* 0x000076321c351816 */ /* 0x000fca0000000035 */
[----:B------:R-:W-:Y:S01]  /*ef30*/  @P1 IMAD.U32 R54, R53, 0x10000, RZ ;  /* 0x0001000035361824 */ /* 0x000fe200078e00ff */
        /* <DEDUP_REMOVED lines=14> */
.L_x_618:
        /* <DEDUP_REMOVED lines=13> */
.L_x_620:
[----:B------:R-:W-:Y:S05]  /*f0f0*/  BSYNC.RECONVERGENT B2 ;  /* 0x0000000000027941 */ /* 0x000fea0003800200 */
.L_x_619:
        /* <DEDUP_REMOVED lines=42> */
.L_x_617:
[----:B------:R-:W-:Y:S05]  /*f3a0*/  BSYNC.RECONVERGENT B1 ;  /* 0x0000000000017941 */ /* 0x000fea0003800200 */
.L_x_616:
[----:B------:R-:W-:Y:S01]  /*f3b0*/  I2FP.F32.U32 R55, R56 ;  /* 0x0000003800377245 */ /* 0x000fe20000201000 */
[----:B------:R-:W-:Y:S01]  /*f3c0*/  BSSY.RECONVERGENT B1, `(.L_x_621) ;  /* 0x0000050000017945 */ /* 0x000fe20003800200 */
[----:B------:R-:W-:Y:S01]  /*f3d0*/  SHF.L.U32 R54, R37, 0x10, RZ ;  /* 0x0000001025367819 */ /* 0x000fe200000006ff */
        /* <DEDUP_REMOVED lines=22> */
.L_x_623:
        /* <DEDUP_REMOVED lines=13> */
.L_x_625:
[----:B------:R-:W-:Y:S05]  /*f610*/  BSYNC.RECONVERGENT B2 ;  /* 0x0000000000027941 */ /* 0x000fea0003800200 */
.L_x_624:
        /* <DEDUP_REMOVED lines=39> */
[----:B------:R-:W-:Y:S01]  /*f890*/  IMAD.MOV.U32 R24, RZ, RZ, R56 ;  /* 0x000000ffff187224 */ /* 0x000fe200078e0038 */
[----:B------:R-:W-:Y:S01]  /*f8a0*/  LOP3.LUT R26, R68, UR30, R57, 0x96, !PT ;  /* 0x0000001e441a7c12 */ /* 0x000fe2000f8e9639 */
[----:B------:R-:W-:-:S07]  /*f8b0*/  IMAD.MOV.U32 R56, RZ, RZ, RZ ;  /* 0x000000ffff387224 */ /* 0x000fce00078e00ff */
.L_x_622:
[----:B------:R-:W-:Y:S05]  /*f8c0*/  BSYNC.RECONVERGENT B1 ;  /* 0x0000000000017941 */ /* 0x000fea0003800200 */
.L_x_621:
[----:B------:R-:W-:Y:S01]  /*f8d0*/  I2FP.F32.U32 R55, R55 ;  /* 0x0000003700377245 */ /* 0x000fe20000201000 */
[----:B------:R-:W-:Y:S01]  /*f8e0*/  BSSY.RECONVERGENT B1, `(.L_x_626) ;  /* 0x0000050000017945 */ /* 0x000fe20003800200 */
[----:B------:R-:W-:Y:S01]  /*f8f0*/  SHF.L.U32 R58, R37, 0x10, RZ ;  /* 0x00000010253a7819 */ /* 0x000fe200000006ff */
[----:B------:R-:W-:Y:S01]  /*f900*/  IMAD.MOV.U32 R65, RZ, RZ, 0x2 ;  /* 0x00000002ff417424 */ /* 0x000fe200078e00ff */
[----:B------:R-:W-:Y:S01]  /*f910*/  ISETP.NE.AND P2, PT, R56, 0x1, PT ;  /* 0x000000013800780c */ /* 0x000fe20003f45270 */
[----:B------:R-:W-:Y:S01]  /*f920*/  FFMA.FTZ R55, R55, R48, 1.1641532182693481445e-10 ;  /* 0x2f00000037377423 */ /* 0x000fe20000010030 */
[----:B------:R-:W-:Y:S01]  /*f930*/  @P1 PRMT R37, R29, 0x7632, R37 ;  /* 0x000076321d251816 */ /* 0x000fe20000000025 */
[----:B------:R-:W-:Y:S01]  /*f940*/  FMUL.FTZ R58, R58, R49 ;  /* 0x000000313a3a7220 */ /* 0x000fe20000410000 */
[----:B------:R-:W-:Y:S02]  /*f950*/  MOV R57, R76 ;  /* 0x0000004c00397202 */ /* 0x000fe40000000f00 */
[----:B------:R-:W-:Y:S01]  /*f960*/  FSETP.GTU.FTZ.AND P3, PT, R55, R50, PT ;  /* 0x000000323700720b */ /* 0x000fe20003f7c000 */
[----:B------:R-:W-:-:S03]  /*f970*/  @P1 IMAD.U32 R68, R37, 0x10000, RZ ;  /* 0x0001000025441824 */ /* 0x000fc600078e00ff */
        /* <DEDUP_REMOVED lines=14> */
.L_x_628:
        /* <DEDUP_REMOVED lines=13> */
.L_x_630:
[----:B------:R-:W-:Y:S05]  /*fb30*/  BSYNC.RECONVERGENT B2 ;  /* 0x0000000000027941 */ /* 0x000fea0003800200 */
.L_x_629:
        /* <DEDUP_REMOVED lines=39> */
[----:B------:R-:W-:Y:S02]  /*fdb0*/  LOP3.LUT R26, R68, UR30, R57, 0x96, !PT ;  /* 0x0000001e441a7c12 */ /* 0x000fe4000f8e9639 */
[----:B------:R-:W-:Y:S01]  /*fdc0*/  MOV R57, R24 ;  /* 0x0000001800397202 */ /* 0x000fe20000000f00 */
[----:B------:R-:W-:-:S07]  /*fdd0*/  IMAD.MOV.U32 R24, RZ, RZ, R56 ;  /* 0x000000ffff187224 */ /* 0x000fce00078e0038 */
.L_x_627:
[----:B------:R-:W-:Y:S05]  /*fde0*/  BSYNC.RECONVERGENT B1 ;  /* 0x0000000000017941 */ /* 0x000fea0003800200 */
.L_x_626:
        /* <DEDUP_REMOVED lines=8> */
[----:B------:R-:W-:Y:S01]  /*fe70*/  FSETP.GTU.FTZ.AND P2, PT, R57, R50, PT ;  /* 0x000000323900720b */ /* 0x000fe20003f5c000 */
[----:B------:R-:W-:-:S03]  /*fe80*/  @P1 IMAD.U32 R57, R30, 0x10000, RZ ;  /* 0x000100001e391824 */ /* 0x000fc600078e00ff */
[----:B------:R-:W-:Y:S02]  /*fe90*/  FSEL R56, R56, RZ, !P2 ;  /* 0x000000ff38387208 */ /* 0x000fe40005000000 */
[----:B------:R-:W-:-:S03]  /*fea0*/  PLOP3.LUT P2, PT, P2, PT, PT, 0x8, 0x80 ;  /* 0x000000000080781c */ /* 0x000fc6000174e170 */
[----:B------:R-:W-:Y:S01]  /*feb0*/  @P1 FADD.FTZ R56, R57, R56 ;  /* 0x0000003839381221 */ /* 0x000fe20000010000 */
[----:B------:R-:W-:-:S04]  /*fec0*/  PRMT R57, R38, 0x7632, R57 ;  /* 0x0000763226397816 */ /* 0x000fc80000000039 */
        /* <DEDUP_REMOVED lines=10> */
.L_x_633:
        /* <DEDUP_REMOVED lines=13> */
.L_x_635:
[----:B------:R-:W-:Y:S05]  /*10040*/  BSYNC.RECONVERGENT B2 ;  /* 0x0000000000027941 */ /* 0x000fea0003800200 */
.L_x_634:
        /* <DEDUP_REMOVED lines=36> */
[----:B------:R-:W-:-:S04]  /*10290*/  HFMA2 R67, -RZ, RZ, 0, 0 ;  /* 0x00000000ff437431 */ /* 0x000fc800000001ff */
[----:B------:R-:W-:-:S04]  /*102a0*/  IMAD.WIDE.U32 R68, R68, -0x2daee0ad, RZ ;  /* 0xd2511f5344447825 */ /* 0x000fc800078e00ff */
[----:B------:R-:W-:Y:S01]  /*102b0*/  IMAD.MOV.U32 R24, RZ, RZ, R68 ;  /* 0x000000ffff187224 */ /* 0x000fe200078e0044 */
[----:B------:R-:W-:Y:S01]  /*102c0*/  LOP3.LUT R26, R70, UR30, R69, 0x96, !PT ;  /* 0x0000001e461a7c12 */ /* 0x000fe2000f8e9645 */
[----:B------:R-:W-:-:S05]  /*102d0*/  IMAD.WIDE.U32 R70, R71, -0x326172a9, RZ ;  /* 0xcd9e8d5747467825 */ /* 0x000fca00078e00ff */
[----:B------:R-:W-:Y:S02]  /*102e0*/  LOP3.LUT R66, R66, UR29, R71, 0x96, !PT ;  /* 0x0000001d42427c12 */ /* 0x000fe4000f8e9647 */
[----:B------:R-:W-:-:S07]  /*102f0*/  MOV R76, R70 ;  /* 0x00000046004c7202 */ /* 0x000fce0000000f00 */
.L_x_632:
[----:B------:R-:W-:Y:S05]  /*10300*/  BSYNC.RECONVERGENT B1 ;  /* 0x0000000000017941 */ /* 0x000fea0003800200 */
.L_x_631:
[----:B------:R-:W-:Y:S01]  /*10310*/  I2FP.F32.U32 R58, R58 ;  /* 0x0000003a003a7245 */ /* 0x000fe20000201000 */
[----:B------:R-:W-:Y:S01]  /*10320*/  IMAD.U32 R57, R57, 0x10000, RZ ;  /* 0x0001000039397824 */ /* 0x000fe200078e00ff */
[----:B------:R-:W-:Y:S01]  /*10330*/  ISETP.NE.AND P4, PT, R67, 0x1, PT ;  /* 0x000000014300780c */ /* 0x000fe20003f85270 */
[----:B------:R-:W-:Y:S01]  /*10340*/  BSSY.RECONVERGENT B1, `(.L_x_636) ;  /* 0x000004e000017945 */ /* 0x000fe20003800200 */
[----:B------:R-:W-:Y:S02]  /*10350*/  HFMA2 R68, -RZ, RZ, 0, 1.1920928955078125e-07 ;  /* 0x00000002ff447431 */ /* 0x000fe400000001ff */
[----:B------:R-:W-:Y:S01]  /*10360*/  FFMA.FTZ R65, R58, R48, 1.1641532182693481445e-10 ;  /* 0x2f0000003a417423 */ /* 0x000fe20000010030 */
[----:B------:R-:W-:Y:S01]  /*10370*/  FMUL.FTZ R57, R57, R49 ;  /* 0x0000003139397220 */ /* 0x000fe20000410000 */
[----:B------:R-:W-:-:S03]  /*10380*/  @P1 PRMT R58, R30, 0x7632, R58 ;  /* 0x000076321e3a1816 */ /* 0x000fc6000000003a */
[----:B------:R-:W-:Y:S02]  /*10390*/  FSETP.GTU.FTZ.AND P3, PT, R65, R50, PT ;  /* 0x000000324100720b */ /* 0x000fe40003f7c000 */
[----:B------:R-:W-:Y:S02]  /*103a0*/  @P1 IMAD.U32 R58, R58, 0x10000, RZ ;  /* 0x000100003a3a1824 */ /* 0x000fe400078e00ff */
[----:B------:R-:W-:Y:S02]  /*103b0*/  FSEL R57, R57, RZ, !P3 ;  /* 0x000000ff39397208 */ /* 0x000fe40005800000 */
[----:B------:R-:W-:-:S03]  /*103c0*/  PLOP3.LUT P3, PT, P3, PT, PT, 0x8, 0x80 ;  /* 0x000000000080781c */ /* 0x000fc60001f6e170 */
[----:B------:R-:W-:Y:S01]  /*103d0*/  @P1 FADD.FTZ R57, R57, R58 ;  /* 0x0000003a39391221 */ /* 0x000fe20000010000 */
[----:B------:R-:W-:-:S04]  /*103e0*/  IMAD.MOV.U32 R58, RZ, RZ, R76 ;  /* 0x000000ffff3a7224 */ /* 0x000fc800078e004c */
        /* <DEDUP_REMOVED lines=10> */
.L_x_638:
        /* <DEDUP_REMOVED lines=13> */
.L_x_640:
[----:B------:R-:W-:Y:S05]  /*10560*/  BSYNC.RECONVERGENT B2 ;  /* 0x0000000000027941 */ /* 0x000fea0003800200 */
.L_x_639:
        /* <DEDUP_REMOVED lines=38> */
[----:B------:R-:W-:Y:S01]  /*107d0*/  IMAD.WIDE.U32 R70, R71, -0x326172a9, RZ ;  /* 0xcd9e8d5747467825 */ /* 0x000fe200078e00ff */
[----:B------:R-:W-:-:S03]  /*107e0*/  MOV R24, R68 ;  /* 0x0000004400187202 */ /* 0x000fc60000000f00 */
[----:B------:R-:W-:Y:S01]  /*107f0*/  IMAD.MOV.U32 R76, RZ, RZ, R70 ;  /* 0x000000ffff4c7224 */ /* 0x000fe200078e0046 */
[----:B------:R-:W-:Y:S01]  /*10800*/  LOP3.LUT R66, R66, UR29, R71, 0x96, !PT ;  /* 0x0000001d42427c12 */ /* 0x000fe2000f8e9647 */
[----:B------:R-:W-:-:S07]  /*10810*/  IMAD.MOV.U32 R68, RZ, RZ, RZ ;  /* 0x000000ffff447224 */ /* 0x000fce00078e00ff */
.L_x_637:
[----:B------:R-:W-:Y:S05]  /*10820*/  BSYNC.RECONVERGENT B1 ;  /* 0x0000000000017941 */ /* 0x000fea0003800200 */
.L_x_636:
[----:B------:R-:W-:Y:S01]  /*10830*/  I2FP.F32.U32 R58, R58 ;  /* 0x0000003a003a7245 */ /* 0x000fe20000201000 */
[----:B------:R-:W-:Y:S01]  /*10840*/  BSSY.RECONVERGENT B1, `(.L_x_641) ;  /* 0x0000050000017945 */ /* 0x000fe20003800200 */
[----:B------:R-:W-:Y:S01]  /*10850*/  ISETP.NE.AND P5, PT, R68, 0x1, PT ;  /* 0x000000014400780c */ /* 0x000fe20003fa5270 */
[----:B------:R-:W-:Y:S01]  /*10860*/  IMAD.MOV.U32 R70, RZ, RZ, R76 ;  /* 0x000000ffff467224 */ /* 0x000fe200078e004c */
[C---:B------:R-:W-:Y:S01]  /*10870*/  PRMT R77, R39.reuse, 0x7632, R77 ;  /* 0x00007632274d7816 */ /* 0x040fe2000000004d */
[----:B------:R-:W-:Y:S01]  /*10880*/  FFMA.FTZ R67, R58, R48, 1.1641532182693481445e-10 ;  /* 0x2f0000003a437423 */ /* 0x000fe20000010030 */
[----:B------:R-:W-:-:S04]  /*10890*/  IMAD.U32 R58, R39, 0x10000, RZ ;  /* 0x00010000273a7824 */ /* 0x000fc800078e00ff */
[----:B------:R-:W-:Y:S01]  /*108a0*/  FMUL.FTZ R58, R58, R49 ;  /* 0x000000313a3a7220 */ /* 0x000fe20000410000 */
[----:B------:R-:W-:Y:S02]  /*108b0*/  FSETP.GTU.FTZ.AND P4, PT, R67, R50, PT ;  /* 0x000000324300720b */ /* 0x000fe40003f9c000 */
[----:B------:R-:W-:Y:S02]  /*108c0*/  @P1 SHF.L.U32 R67, R31, 0x10, RZ ;  /* 0x000000101f431819 */ /* 0x000fe400000006ff */
        /* <DEDUP_REMOVED lines=14> */
.L_x_643:
        /* <DEDUP_REMOVED lines=13> */
.L_x_645:
[----:B------:R-:W-:Y:S05]  /*10a80*/  BSYNC.RECONVERGENT B2 ;  /* 0x0000000000027941 */ /* 0x000fea0003800200 */
.L_x_644:
        /* <DEDUP_REMOVED lines=38> */
[----:B------:R-:W-:Y:S01]  /*10cf0*/  IMAD.MOV.U32 R70, RZ, RZ, R24 ;  /* 0x000000ffff467224 */ /* 0x000fe200078e0018 */
[----:B------:R-:W-:Y:S01]  /*10d00*/  MOV R24, R68 ;  /* 0x0000004400187202 */ /* 0x000fe20000000f00 */
[----:B------:R-:W-:-:S04]  /*10d10*/  IMAD.WIDE.U32 R68, R71, -0x326172a9, RZ ;  /* 0xcd9e8d5747447825 */ /* 0x000fc800078e00ff */
[----:B------:R-:W-:Y:S01]  /*10d20*/  IMAD.MOV.U32 R76, RZ, RZ, R68 ;  /* 0x000000ffff4c7224 */ /* 0x000fe200078e0044 */
[----:B------:R-:W-:-:S07]  /*10d30*/  LOP3.LUT R66, R66, UR29, R69, 0x96, !PT ;  /* 0x0000001d42427c12 */ /* 0x000fce000f8e9645 */
.L_x_642:
[----:B------:R-:W-:Y:S05]  /*10d40*/  BSYNC.RECONVERGENT B1 ;  /* 0x0000000000017941 */ /* 0x000fea0003800200 */
.L_x_641:
[----:B------:R-:W-:Y:S02]  /*10d50*/  I2FP.F32.U32 R68, R70 ;  /* 0x0000004600447245 */ /* 0x000fe40000201000 */
[----:B------:R-:W-:Y:S02]  /*10d60*/  SHF.L.U32 R77, R77, 0x10, RZ ;  /* 0x000000104d4d7819 */ /* 0x000fe400000006ff */
[----:B------:R-:W-:Y:S01]  /*10d70*/  PRMT R38, R38, 0x5410, R65 ;  /* 0x0000541026267816 */ /* 0x000fe20000000041 */
[----:B------:R-:W-:Y:S01]  /*10d80*/  FFMA.FTZ R68, R68, R48, 1.1641532182693481445e-10 ;  /* 0x2f00000044447423 */ /* 0x000fe20000010030 */
[----:B------:R-:W-:Y:S01]  /*10d90*/  @P1 PRMT R48, R31, 0x7632, R48 ;  /* 0x000076321f301816 */ /* 0x000fe20000000030 */
[----:B------:R-:W-:Y:S01]  /*10da0*/  FMUL.FTZ R77, R77, R49 ;  /* 0x000000314d4d7220 */ /* 0x000fe20000410000 */
[----:B------:R-:W-:Y:S02]  /*10db0*/  PRMT R37, R64, 0x5410, R37 ;  /* 0x0000541040257816 */ /* 0x000fe40000000025 */
[----:B------:R-:W-:Y:S01]  /*10dc0*/  FSETP.GTU.FTZ.AND P5, PT, R68, R50, PT ;  /* 0x000000324400720b */ /* 0x000fe20003fbc000 */
[----:B------:R-:W-:Y:S01]  /*10dd0*/  @P1 IMAD.U32 R48, R48, 0x10000, RZ ;  /* 0x0001000030301824 */ /* 0x000fe200078e00ff */
[----:B------:R-:W-:-:S02]  /*10de0*/  PRMT R36, R63, 0x5410, R36 ;  /* 0x000054103f247816 */ /* 0x000fc40000000024 */
[----:B------:R-:W-:Y:S02]  /*10df0*/  FSEL R50, R77, RZ, !P5 ;  /* 0x000000ff4d327208 */ /* 0x000fe40006800000 */
[----:B------:R-:W-:-:S03]  /*10e00*/  PLOP3.LUT P5, PT, P5, PT, PT, 0x8, 0x80 ;  /* 0x000000000080781c */ /* 0x000fc60002fae170 */
[----:B------:R-:W-:-:S05]  /*10e10*/  @P1 FADD.FTZ R50, R50, R48 ;  /* 0x0000003032321221 */ /* 0x000fca0000010000 */
[----:B------:R-:W-:-:S04]  /*10e20*/  F2FP.BF16.F32.PACK_AB R48, RZ, R50 ;  /* 0x00000032ff30723e */ /* 0x000fc800000010ff */
[----:B------:R-:W-:-:S07]  /*10e30*/  PRMT R39, R39, 0x5410, R48 ;  /* 0x0000541027277816 */ /* 0x000fce0000000030 */
.L_x_605:
[----:B------:R-:W0:Y:S01]  /*10e40*/  LDC.64 R48, c[0x0][0x3a8] ;  /* 0x0000ea00ff307b82 */ /* 0x000e220000000a00 */
[----:B------:R-:W-:Y:S02]  /*10e50*/  ISETP.NE.AND P6, PT, R59, RZ, PT ;  /* 0x000000ff3b00720c */ /* 0x000fe40003fc5270 */
[----:B------:R-:W-:Y:S02]  /*10e60*/  ISETP.NE.AND P1, PT, R60, RZ, PT ;  /* 0x000000ff3c00720c */ /* 0x000fe40003f25270 */
[----:B------:R-:W-:Y:S02]  /*10e70*/  SEL R63, RZ, 0x1000000, !P5 ;  /* 0x01000000ff3f7807 */ /* 0x000fe40006800000 */
[----:B------:R-:W-:Y:S01]  /*10e80*/  SEL R59, RZ, 0x10000, !P4 ;  /* 0x00010000ff3b7807 */ /* 0x000fe20006000000 */
[----:B------:R-:W1:Y:S01]  /*10e90*/  LDC.64 R64, c[0x0][0x3b0] ;  /* 0x0000ec00ff407b82 */ /* 0x000e620000000a00 */
[----:B------:R-:W-:Y:S02]  /*10ea0*/  SEL R60, RZ, 0x100, !P3 ;  /* 0x00000100ff3c7807 */ /* 0x000fe40005800000 */
[----:B------:R-:W-:-:S02]  /*10eb0*/  ISETP.NE.AND P5, PT, R62, RZ, PT ;  /* 0x000000ff3e00720c */ /* 0x000fc40003fa5270 */
[----:B------:R-:W-:Y:S02]  /*10ec0*/  ISETP.NE.AND P4, PT, R61, RZ, PT ;  /* 0x000000ff3d00720c */ /* 0x000fe40003f85270 */
[----:B------:R-:W-:Y:S02]  /*10ed0*/  LOP3.LUT R60, R60, R63, R59, 0xfe, !PT ;  /* 0x0000003f3c3c7212 */ /* 0x000fe400078efe3b */
[----:B------:R-:W-:Y:S02]  /*10ee0*/  SEL R61, RZ, 0x1000000, !P4 ;  /* 0x01000000ff3d7807 */ /* 0x000fe40006000000 */
[----:B------:R-:W-:Y:S02]  /*10ef0*/  SEL R62, RZ, 0x10000, !P5 ;  /* 0x00010000ff3e7807 */ /* 0x000fe40006800000 */
[----:B------:R-:W-:Y:S01]  /*10f00*/  SEL R59, RZ, 0x100, !P6 ;  /* 0x00000100ff3b7807 */ /* 0x000fe20007000000 */
[----:B0-----:R-:W-:-:S03]  /*10f10*/  IMAD.WIDE.U32 R48, R51, 0x10, R48 ;  /* 0x0000001033307825 */ /* 0x001fc600078e0030 */
[----:B------:R-:W-:Y:S01]  /*10f20*/  LOP3.LUT R59, R59, R61, R62, 0xfe, !PT ;  /* 0x0000003d3b3b7212 */ /* 0x000fe200078efe3e */
[----:B------:R-:W-:Y:S01]  /*10f30*/  FADD.FTZ R61, RZ, R40 ;  /* 0x00000028ff3d7221 */ /* 0x000fe20000010000 */
[----:B------:R0:W-:Y:S03]  /*10f40*/  STG.E.128 desc[UR8][R48.64], R36 ;  /* 0x0000002430007986 */ /* 0x0001e6000c101d08 */
[----:B------:R-:W-:-:S04]  /*10f50*/  FADD.FTZ R62, R61, R42 ;  /* 0x0000002a3d3e7221 */ /* 0x000fc80000010000 */
[----:B------:R-:W-:-:S04]  /*10f60*/  FADD.FTZ R61, R62, R43 ;  /* 0x0000002b3e3d7221 */ /* 0x000fc80000010000 */
[----:B------:R-:W-:-:S04]  /*10f70*/  FADD.FTZ R62, R61, R46 ;  /* 0x0000002e3d3e7221 */ /* 0x000fc80000010000 */
[----:B0-----:R-:W-:-:S04]  /*10f80*/  FADD.FTZ R37, R62, R41 ;  /* 0x000000293e257221 */ /* 0x001fc80000010000 */
[----:B------:R-:W-:-:S04]  /*10f90*/  FADD.FTZ R36, R37, R44 ;  /* 0x0000002c25247221 */ /* 0x000fc80000010000 */
[----:B------:R-:W-:-:S04]  /*10fa0*/  FADD.FTZ R36, R36, R45 ;  /* 0x0000002d24247221 */ /* 0x000fc80000010000 */
[----:B------:R-:W-:-:S04]  /*10fb0*/  FADD.FTZ R37, R36, R47 ;  /* 0x0000002f24257221 */ /* 0x000fc80000010000 */
[----:B------:R-:W-:Y:S01]  /*10fc0*/  FADD.FTZ R36, R37, R52 ;  /* 0x0000003425247221 */ /* 0x000fe20000010000 */
[----:B------:R-:W-:-:S03]  /*10fd0*/  SEL R37, RZ, 0x1, !P2 ;  /* 0x00000001ff257807 */ /* 0x000fc60005000000 */
[----:B------:R-:W-:Y:S01]  /*10fe0*/  FADD.FTZ R39, R36, R53 ;  /* 0x0000003524277221 */ /* 0x000fe20000010000 */
[----:B------:R-:W-:Y:S02]  /*10ff0*/  SEL R36, RZ, 0x1, !P1 ;  /* 0x00000001ff247807 */ /* 0x000fe40004800000 */
[----:B------:R-:W-:Y:S01]  /*11000*/  LOP3.LUT R37, R60, R37, RZ, 0xfc, !PT ;  /* 0x000000253c257212 */ /* 0x000fe200078efcff */
[----:B------:R-:W-:Y:S01]  /*11010*/  FADD.FTZ R48, R39, R54 ;  /* 0x0000003627307221 */ /* 0x000fe20000010000 */
[----:B-1----:R-:W-:Y:S01]  /*11020*/  IMAD.WIDE.U32 R38, R51, 0x8, R64 ;  /* 0x0000000833267825 */ /* 0x002fe200078e0040 */
[----:B------:R-:W-:Y:S01]  /*11030*/  LOP3.LUT R36, R59, R36, RZ, 0xfc, !PT ;  /* 0x000000243b247212 */ /* 0x000fe200078efcff */
[----:B------:R-:W0:Y:S02]  /*11040*/  S2R R64, SR_TID.X ;  /* 0x0000000000407919 */ /* 0x000e240000002100 */
[----:B------:R-:W-:Y:S02]  /*11050*/  FADD.FTZ R49, R48, R55 ;  /* 0x0000003730317221 */ /* 0x000fe40000010000 */
[----:B------:R1:W-:Y:S02]  /*11060*/  STG.E.64 desc[UR8][R38.64], R36 ;  /* 0x0000002426007986 */ /* 0x0003e4000c101b08 */
[----:B------:R-:W-:-:S04]  /*11070*/  FADD.FTZ R48, R49, R56 ;  /* 0x0000003831307221 */ /* 0x000fc80000010000 */
[----:B------:R-:W-:-:S04]  /*11080*/  FADD.FTZ R59, R48, R57 ;  /* 0x00000039303b7221 */ /* 0x000fc80000010000 */
[----:B------:R-:W-:Y:S01]  /*11090*/  FADD.FTZ R59, R59, R58 ;  /* 0x0000003a3b3b7221 */ /* 0x000fe20000010000 */
[----:B0-----:R-:W-:-:S04]  /*110a0*/  LOP3.LUT R64, R64, 0x1f, RZ, 0xc0, !PT ;  /* 0x0000001f40407812 */ /* 0x001fc800078ec0ff */
[----:B------:R-:W-:Y:S01]  /*110b0*/  ISETP.NE.AND P1, PT, R64, RZ, PT ;  /* 0x000000ff4000720c */ /* 0x000fe20003f25270 */
[----:B-1----:R-:W-:-:S12]  /*110c0*/  @!P0 BRA `(.L_x_646) ;  /* 0x0000000000508947 */ /* 0x002fd80003800000 */
[----:B------:R-:W-:Y:S01]  /*110d0*/  IMAD.U32 R37, R23, 0x10000, RZ ;  /* 0x0001000017257824 */ /* 0x000fe200078e00ff */
[----:B------:R-:W-:Y:S01]  /*110e0*/  LOP3.LUT R36, R25, 0xffff, RZ, 0xc0, !PT ;  /* 0x0000ffff19247812 */ /* 0x000fe200078ec0ff */
[----:B------:R-:W0:Y:S01]  /*110f0*/  LDC.64 R60, c[0x0][0x3b8] ;  /* 0x0000ee00ff3c7b82 */ /* 0x000e220000000a00 */
[----:B------:R-:W-:Y:S02]  /*11100*/  LOP3.LUT R38, R19, 0xff, RZ, 0xc0, !PT ;  /* 0x000000ff13267812 */ /* 0x000fe400078ec0ff */
[----:B------:R-:W-:Y:S02]  /*11110*/  LOP3.LUT R37, R37, 0xff0000, RZ, 0xc0, !PT ;  /* 0x00ff000025257812 */ /* 0x000fe400078ec0ff */
[----:B------:R-:W-:Y:S01]  /*11120*/  LOP3.LUT R48, R18, 0xff, RZ, 0xc0, !PT ;  /* 0x000000ff12307812 */ /* 0x000fe200078ec0ff */
[----:B------:R-:W-:Y:S01]  /*11130*/  IMAD.WIDE.U32 R38, R38, 0x10000, RZ ;  /* 0x0001000026267825 */ /* 0x000fe200078e00ff */
[----:B------:R-:W-:Y:S02]  /*11140*/  PRMT R36, R37, 0x4210, R36 ;  /* 0x0000421025247816 */ /* 0x000fe40000000024 */
[----:B------:R-:W-:Y:S01]  /*11150*/  PRMT R37, R22, 0x7104, RZ ;  /* 0x0000710416257816 */ /* 0x000fe200000000ff */
[----:B------:R-:W-:-:S03]  /*11160*/  IMAD.WIDE.U32 R48, R48, 0x100, RZ ;  /* 0x0000010030307825 */ /* 0x000fc600078e00ff */
[----:B------:R-:W-:Y:S02]  /*11170*/  LOP3.LUT R36, R36, 0xff00, R37, 0xf8, !PT ;  /* 0x0000ff0024247812 */ /* 0x000fe400078ef825 */
[----:B------:R-:W-:Y:S02]  /*11180*/  LOP3.LUT R37, R20, 0xff, RZ, 0xc0, !PT ;  /* 0x000000ff14257812 */ /* 0x000fe400078ec0ff */
[----:B------:R-:W-:-:S03]  /*11190*/  LOP3.LUT R63, R36, 0xff, R21, 0xf8, !PT ;  /* 0x000000ff243f7812 */ /* 0x000fc600078ef815 */
[----:B------:R-:W-:-:S03]  /*111a0*/  IMAD.WIDE.U32 R36, R37, 0x1000000, RZ ;  /* 0x0100000025247825 */ /* 0x000fc600078e00ff */
[----:B------:R-:W-:Y:S02]  /*111b0*/  LOP3.LUT R36, R48, R36, R38, 0xfe, !PT ;  /* 0x0000002430247212 */ /* 0x000fe400078efe26 */
[----:B------:R-:W-:Y:S02]  /*111c0*/  LOP3.LUT R63, R39, R63, R37, 0xfe, !PT ;  /* 0x0000003f273f7212 */ /* 0x000fe400078efe25 */
[----:B------:R-:W-:Y:S01]  /*111d0*/  LOP3.LUT R48, R36, 0xff, R17, 0xf8, !PT ;  /* 0x000000ff24307812 */ /* 0x000fe200078ef811 */
[----:B0-----:R-:W-:Y:S01]  /*111e0*/  IMAD.WIDE.U32 R36, R51, 0x8, R60 ;  /* 0x0000000833247825 */ /* 0x001fe200078e003c */
[----:B------:R-:W-:-:S05]  /*111f0*/  LOP3.LUT R49, R63, R49, RZ, 0xfc, !PT ;  /* 0x000000313f317212 */ /* 0x000fca00078efcff */
[----:B------:R0:W-:Y:S02]  /*11200*/  STG.E.64 desc[UR8][R36.64], R48 ;  /* 0x0000003024007986 */ /* 0x0001e4000c101b08 */
.L_x_646:
[----:B------:R-:W-:Y:S01]  /*11210*/  UMOV UR4, 0xffffffff ;  /* 0xffffffff00047882 */ /* 0x000fe20000000000 */
[----:B------:R-:W-:Y:S02]  /*11220*/  FADD.FTZ R59, R59, R50 ;  /* 0x000000323b3b7221 */ /* 0x000fe40000010000 */
[----:B------:R-:W-:Y:S05]  /*11230*/  BRA.DIV UR4, `(.L_x_647) ;  /* 0x0000000a04947947 */ /* 0x000fea000b800000 */
[----:B0-----:R-:W0:Y:S02]  /*11240*/  SHFL.BFLY PT, R36, R59, 0x1, 0x1f ;  /* 0x0c201f003b247f89 */ /* 0x001e2400000e0000 */
        /* <DEDUP_REMOVED lines=15> */
[----:B------:R-:W-:-:S04]  /*11340*/  FFMA.FTZ R36, R59, R59, R36 ;  /* 0x0000003b3b247223 */ /* 0x000fc80000010024 */
        /* <DEDUP_REMOVED lines=36> */
.L_x_660:
[----:B------:R-:W2:Y:S01]  /*11590*/  LDL R62, [R1] ;  /* 0x00000000013e7983 */ /* 0x000ea20000100800 */
[----:B------:R-:W-:Y:S01]  /*115a0*/  FMUL.FTZ R36, R61, R61 ;  /* 0x0000003d3d247220 */ /* 0x000fe20000410000 */
[----:B------:R-:W-:Y:S01]  /*115b0*/  PLOP3.LUT P2, PT, PT, PT, UP1, 0x40, 0x4 ;  /* 0x000000000004781c */ /* 0x000fe20003f4e818 */
[----:B01----:R-:W-:Y:S01]  /*115c0*/  FADD.FTZ R48, R48, R59 ;  /* 0x0000003b30307221 */ /* 0x003fe20000010000 */
[----:B------:R-:W0:Y:S02]  /*115d0*/  @!P1 LDC.64 R38, c[0x0][0x3c0] ;  /* 0x0000f000ff269b82 */ /* 0x000e240000000a00 */
[----:B------:R-:W-:Y:S01]  /*115e0*/  FSEL R49, R36, RZ, !P2 ;  /* 0x000000ff24317208 */ /* 0x000fe20005000000 */
[----:B------:R-:W-:Y:S01]  /*115f0*/  FFMA.FTZ R48, R48, R37, UR12 ;  /* 0x0000000c30307e23 */ /* 0x000fe20008010025 */
[----:B------:R-:W-:-:S03]  /*11600*/  PLOP3.LUT P2, PT, PT, PT, UP1, 0x40, 0x4 ;  /* 0x000000000004781c */ /* 0x000fc60003f4e818 */
[----:B------:R-:W-:Y:S01]  /*11610*/  FADD.FTZ R48, R48, R49 ;  /* 0x0000003130307221 */ /* 0x000fe20000010000 */
[----:B------:R-:W1:Y:S01]  /*11620*/  @!P1 LDC.64 R36, c[0x0][0x3c8] ;  /* 0x0000f200ff249b82 */ /* 0x000e620000000a00 */
[----:B------:R-:W-:-:S04]  /*11630*/  FSEL R49, R61, RZ, P2 ;  /* 0x000000ff3d317208 */ /* 0x000fc80001000000 */
[----:B------:R-:W3:Y:S01]  /*11640*/  MUFU.RSQ R48, R48 ;  /* 0x0000003000307308 */ /* 0x000ee20000001400 */
        /* <DEDUP_REMOVED lines=10> */
[----:B0-----:R-:W-:-:S05]  /*116f0*/  @!P1 IMAD.WIDE R38, R2, 0x4, R38 ;  /* 0x0000000402269825 */ /* 0x001fca00078e0226 */
[----:B------:R0:W-:Y:S01]  /*11700*/  @!P1 STG.E desc[UR8][R38.64], R61 ;  /* 0x0000003d26009986 */ /* 0x0001e2000c101908 */
[C---:B---3--:R-:W-:Y:S01]  /*11710*/  FMUL.FTZ R59, R48.reuse, R59 ;  /* 0x0000003b303b7220 */ /* 0x048fe20000410000 */
[----:B------:R-:W-:Y:S01]  /*11720*/  FMUL.FTZ R60, R48, R63 ;  /* 0x0000003f303c7220 */ /* 0x000fe20000410000 */
[----:B-1----:R-:W-:-:S04]  /*11730*/  @!P1 IMAD.WIDE R36, R2, 0x4, R36 ;  /* 0x0000000402249825 */ /* 0x002fc800078e0224 */
[C---:B------:R-:W-:Y:S01]  /*11740*/  FADD.FTZ R63, -R49.reuse, R46 ;  /* 0x0000002e313f7221 */ /* 0x040fe20000010100 */
[C---:B------:R-:W-:Y:S01]  /*11750*/  FMUL.FTZ R57, R48.reuse, R53 ;  /* 0x0000003530397220 */ /* 0x040fe20000410000 */
[C---:B------:R-:W-:Y:S01]  /*11760*/  FMUL.FTZ R64, R48.reuse, R69 ;  /* 0x0000004530407220 */ /* 0x040fe20000410000 */
[----:B------:R1:W-:Y:S01]  /*11770*/  @!P1 STG.E desc[UR8][R36.64], R48 ;  /* 0x0000003024009986 */ /* 0x0003e2000c101908 */
[C---:B------:R-:W-:Y:S01]  /*11780*/  FMUL.FTZ R46, R48.reuse, R63 ;  /* 0x0000003f302e7220 */ /* 0x040fe20000410000 */
[C---:B------:R-:W-:Y:S01]  /*11790*/  FADD.FTZ R63, -R49.reuse, R45 ;  /* 0x0000002d313f7221 */ /* 0x040fe20000010100 */
[----:B0-----:R-:W-:Y:S01]  /*117a0*/  FMUL.FTZ R61, R48, R43 ;  /* 0x0000002b303d7220 */ /* 0x001fe20000410000 */
[----:B------:R-:W-:Y:S01]  /*117b0*/  FFMA.FTZ R39, R60, R122, R121 ;  /* 0x0000007a3c277223 */ /* 0x000fe20000010079 */
[----:B------:R-:W0:Y:S01]  /*117c0*/  LDC.64 R42, c[0x0][0x428] ;  /* 0x00010a00ff2a7b82 */ /* 0x000e220000000a00 */
[----:B------:R-:W-:Y:S01]  /*117d0*/  FMUL.FTZ R47, R48, R63 ;  /* 0x0000003f302f7220 */ /* 0x000fe20000410000 */
[----:B------:R-:W-:-:S03]  /*117e0*/  FADD.FTZ R63, -R49, R52 ;  /* 0x00000034313f7221 */ /* 0x000fc60000010100 */
[----:B------:R-:W-:Y:S01]  /*117f0*/  FFMA.FTZ R40, R47, R102, R101 ;  /* 0x000000662f287223 */ /* 0x000fe20000010065 */
[----:B-1----:R-:W-:Y:S01]  /*11800*/  FFMA.FTZ R37, R46, R114, R113 ;  /* 0x000000722e257223 */ /* 0x002fe20000010071 */
[C---:B------:R-:W-:Y:S01]  /*11810*/  FMUL.FTZ R56, R48.reuse, R63 ;  /* 0x0000003f30387220 */ /* 0x040fe20000410000 */
[----:B------:R-:W-:Y:S01]  /*11820*/  FMUL.FTZ R63, R48, R55 ;  /* 0x00000037303f7220 */ /* 0x000fe20000410000 */
[----:B------:R-:W-:Y:S01]  /*11830*/  FFMA.FTZ R46, R46, R112, R111 ;  /* 0x000000702e2e7223 */ /* 0x000fe2000001006f */
[----:B--2---:R-:W-:Y:S01]  /*11840*/  FFMA.FTZ R38, R59, R62, R125 ;  /* 0x0000003e3b267223 */ /* 0x004fe2000001007d */
[C---:B------:R-:W-:Y:S01]  /*11850*/  FMUL.FTZ R62, R48.reuse, R65 ;  /* 0x00000041303e7220 */ /* 0x040fe20000410000 */
[----:B------:R-:W-:Y:S01]  /*11860*/  FADD.FTZ R65, -R49, R54 ;  /* 0x0000003631417221 */ /* 0x000fe20000010100 */
[C---:B------:R-:W-:Y:S02]  /*11870*/  FMUL.FTZ R54, R48.reuse, R77 ;  /* 0x0000004d30367220 */ /* 0x040fe40000410000 */
[----:B------:R-:W-:Y:S01]  /*11880*/  F2FP.BF16.F32.PACK_AB R36, R39, R38 ;  /* 0x000000262724723e */ /* 0x000fe200000010ff */
[----:B------:R-:W-:Y:S01]  /*11890*/  FADD.FTZ R39, -R49, R44 ;  /* 0x0000002c31277221 */ /* 0x000fe20000010100 */
[----:B------:R-:W-:Y:S01]  /*118a0*/  FFMA.FTZ R38, R61, R118, R117 ;  /* 0x000000763d267223 */ /* 0x000fe20000010075 */
[----:B------:R-:W-:Y:S01]  /*118b0*/  FMUL.FTZ R44, R48, R41 ;  /* 0x00000029302c7220 */ /* 0x000fe20000410000 */
[----:B------:R-:W-:Y:S01]  /*118c0*/  FFMA.FTZ R41, R62, R98, R97 ;  /* 0x000000623e297223 */ /* 0x000fe20000010061 */
[----:B------:R-:W-:Y:S01]  /*118d0*/  FMUL.FTZ R45, R48, R39 ;  /* 0x00000027302d7220 */ /* 0x000fe20000410000 */
[----:B------:R-:W-:Y:S01]  /*118e0*/  FADD.FTZ R49, -R49, R50 ;  /* 0x0000003231317221 */ /* 0x000fe20000010100 */
[----:B------:R-:W-:Y:S01]  /*118f0*/  F2FP.BF16.F32.PACK_AB R37, R37, R38 ;  /* 0x000000262525723e */ /* 0x000fe200000010ff */
[----:B------:R-:W-:Y:S01]  /*11900*/  FFMA.FTZ R38, R44, R110, R109 ;  /* 0x0000006e2c267223 */ /* 0x000fe2000001006d */
[C---:B------:R-:W-:Y:S01]  /*11910*/  FFMA.FTZ R39, R45.reuse, R106, R105 ;  /* 0x0000006a2d277223 */ /* 0x040fe20000010069 */
[----:B------:R-:W-:Y:S01]  /*11920*/  FFMA.FTZ R45, R45, R104, R103 ;  /* 0x000000682d2d7223 */ /* 0x000fe20000010067 */
[C---:B------:R-:W-:Y:S01]  /*11930*/  FMUL.FTZ R58, R48.reuse, R65 ;  /* 0x00000041303a7220 */ /* 0x040fe20000410000 */
[----:B------:R-:W-:Y:S01]  /*11940*/  FMUL.FTZ R65, R48, R71 ;  /* 0x0000004730417220 */ /* 0x000fe20000410000 */
[----:B------:R-:W-:Y:S01]  /*11950*/  FFMA.FTZ R61, R61, R116, R115 ;  /* 0x000000743d3d7223 */ /* 0x000fe20000010073 */
[----:B------:R-:W-:Y:S01]  /*11960*/  F2FP.BF16.F32.PACK_AB R38, R39, R38 ;  /* 0x000000262726723e */ /* 0x000fe200000010ff */
[----:B------:R-:W-:Y:S01]  /*11970*/  FFMA.FTZ R62, R62, R96, R95 ;  /* 0x000000603e3e7223 */ /* 0x000fe2000001005f */
[----:B------:R-:W-:Y:S01]  /*11980*/  F2FP.BF16.F32.PACK_AB R39, R41, R40 ;  /* 0x000000282927723e */ /* 0x000fe200000010ff */
[----:B0-----:R-:W-:-:S05]  /*11990*/  IMAD.WIDE.U32 R40, R27, 0x10, R42 ;  /* 0x000000101b287825 */ /* 0x001fca00078e002a */
[----:B------:R0:W-:Y:S02]  /*119a0*/  STG.E.128 desc[UR8][R40.64], R36 ;  /* 0x0000002428007986 */ /* 0x0001e4000c101d08 */
[----:B0-----:R-:W0:Y:S01]  /*119b0*/  LDC.64 R36, c[0x0][0x430] ;  /* 0x00010c00ff247b82 */ /* 0x001e220000000a00 */
[----:B------:R-:W-:Y:S01]  /*119c0*/  FFMA.FTZ R38, R44, R108, R107 ;  /* 0x0000006c2c267223 */ /* 0x000fe2000001006b */
[----:B------:R-:W-:Y:S01]  /*119d0*/  FMUL.FTZ R41, R48, R49 ;  /* 0x0000003130297220 */ /* 0x000fe20000410000 */
[----:B------:R-:W-:-:S04]  /*119e0*/  IMAD.WIDE.U32 R48, R51, 0x10, R42 ;  /* 0x0000001033307825 */ /* 0x000fc800078e002a */
[----:B------:R-:W-:Y:S01]  /*119f0*/  FFMA.FTZ R39, R47, R100, R99 ;  /* 0x000000642f277223 */ /* 0x000fe20000010063 */
[----:B------:R-:W-:Y:S01]  /*11a00*/  FFMA.FTZ R40, R56, R94, R93 ;  /* 0x0000005e38287223 */ /* 0x000fe2000001005d */
[----:B------:R-:W-:Y:S01]  /*11a10*/  F2FP.BF16.F32.PACK_AB R38, R45, R38 ;  /* 0x000000262d26723e */ /* 0x000fe200000010ff */
[----:B------:R-:W-:Y:S01]  /*11a20*/  FFMA.FTZ R43, R57, R90, R89 ;  /* 0x0000005a392b7223 */ /* 0x000fe20000010059 */
[C---:B------:R-:W-:Y:S01]  /*11a30*/  FFMA.FTZ R42, R54.reuse, R8, R7 ;  /* 0x00000008362a7223 */ /* 0x040fe20000010007 */
[----:B------:R-:W-:Y:S01]  /*11a40*/  FFMA.FTZ R45, R41, R13, R12 ;  /* 0x0000000d292d7223 */ /* 0x000fe2000001000c */
[----:B------:R-:W-:Y:S01]  /*11a50*/  FFMA.FTZ R47, R54, R6, R5 ;  /* 0x00000006362f7223 */ /* 0x000fe20000010005 */
[----:B------:R-:W-:Y:S01]  /*11a60*/  FFMA.FTZ R44, R65, R72, R16 ;  /* 0x00000048412c7223 */ /* 0x000fe20000010010 */
[----:B------:R-:W1:Y:S01]  /*11a70*/  LDC.64 R54, c[0x0][0x380] ;  /* 0x0000e000ff367b82 */ /* 0x000e620000000a00 */
[----:B------:R-:W-:Y:S01]  /*11a80*/  F2FP.BF16.F32.PACK_AB R40, R43, R40 ;  /* 0x000000282b28723e */ /* 0x000fe200000010ff */
[----:B------:R-:W-:Y:S01]  /*11a90*/  FFMA.FTZ R65, R65, R15, R14 ;  /* 0x0000000f41417223 */ /* 0x000fe2000001000e */
[----:B------:R-:W-:Y:S01]  /*11aa0*/  F2FP.BF16.F32.PACK_AB R43, R45, R42 ;  /* 0x0000002a2d2b723e */ /* 0x000fe200000010ff */
[----:B------:R-:W-:Y:S01]  /*11ab0*/  FFMA.FTZ R42, R63, R82, R81 ;  /* 0x000000523f2a7223 */ /* 0x000fe20000010051 */
[----:B------:R-:W-:Y:S01]  /*11ac0*/  FFMA.FTZ R45, R58, R84, R83 ;  /* 0x000000543a2d7223 */ /* 0x000fe20000010053 */
[----:B------:R-:W-:Y:S01]  /*11ad0*/  FFMA.FTZ R57, R57, R88, R87 ;  /* 0x0000005839397223 */ /* 0x000fe20000010057 */
[----:B------:R-:W-:Y:S01]  /*11ae0*/  F2FP.BF16.F32.PACK_AB R39, R62, R39 ;  /* 0x000000273e27723e */ /* 0x000fe200000010ff */
[----:B0-----:R-:W-:-:S04]  /*11af0*/  IMAD.WIDE.U32 R52, R27, 0x10, R36 ;  /* 0x000000101b347825 */ /* 0x001fc800078e0024 */
[----:B------:R-:W-:Y:S01]  /*11b00*/  FFMA.FTZ R27, R60, R120, R119 ;  /* 0x000000783c1b7223 */ /* 0x000fe20000010077 */
[----:B------:R-:W-:-:S04]  /*11b10*/  IMAD.WIDE.U32 R50, R51, 0x10, R36 ;  /* 0x0000001033327825 */ /* 0x000fc800078e0024 */
[----:B------:R-:W-:Y:S01]  /*11b20*/  FFMA.FTZ R36, R59, R124, R123 ;  /* 0x0000007c3b247223 */ /* 0x000fe2000001007b */
[----:B------:R-:W-:Y:S01]  /*11b30*/  F2FP.BF16.F32.PACK_AB R37, R46, R61 ;  /* 0x0000003d2e25723e */ /* 0x000fe200000010ff */
[----:B------:R-:W-:Y:S01]  /*11b40*/  FFMA.FTZ R46, R41, R11, R10 ;  /* 0x0000000b292e7223 */ /* 0x000fe2000001000a */
[----:B------:R-:W-:Y:S02]  /*11b50*/  FFMA.FTZ R41, R58, R86, R85 ;  /* 0x000000563a297223 */ /* 0x000fe40000010055 */
[----:B------:R-:W-:Y:S01]  /*11b60*/  F2FP.BF16.F32.PACK_AB R36, R27, R36 ;  /* 0x000000241b24723e */ /* 0x000fe200000010ff */
[----:B------:R-:W-:Y:S01]  /*11b70*/  FFMA.FTZ R27, R64, R78, R75 ;  /* 0x0000004e401b7223 */ /* 0x000fe2000001004b */
[----:B------:R-:W-:Y:S01]  /*11b80*/  F2FP.BF16.F32.PACK_AB R47, R46, R47 ;  /* 0x0000002f2e2f723e */ /* 0x000fe200000010ff */
[----:B------:R-:W-:Y:S01]  /*11b90*/  FFMA.FTZ R46, R64, R74, R73 ;  /* 0x0000004a402e7223 */ /* 0x000fe20000010049 */
[----:B------:R-:W-:Y:S01]  /*11ba0*/  F2FP.BF16.F32.PACK_AB R41, R42, R41 ;  /* 0x000000292a29723e */ /* 0x000fe200000010ff */
[----:B------:R0:W-:Y:S01]  /*11bb0*/  STG.E.128 desc[UR8][R52.64], R36 ;  /* 0x0000002434007986 */ /* 0x0001e2000c101d08 */
[----:B------:R-:W-:Y:S01]  /*11bc0*/  F2FP.BF16.F32.PACK_AB R42, R44, R27 ;  /* 0x0000001b2c2a723e */ /* 0x000fe200000010ff */
[----:B------:R-:W-:Y:S01]  /*11bd0*/  FFMA.FTZ R44, R56, R92, R91 ;  /* 0x0000005c382c7223 */ /* 0x000fe2000001005b */
[----:B------:R-:W-:Y:S01]  /*11be0*/  FFMA.FTZ R56, R63, R80, R79 ;  /* 0x000000503f387223 */ /* 0x000fe2000001004f */
[----:B------:R-:W-:-:S02]  /*11bf0*/  F2FP.BF16.F32.PACK_AB R46, R65, R46 ;  /* 0x0000002e412e723e */ /* 0x000fc400000010ff */
[----:B------:R0:W-:Y:S01]  /*11c00*/  STG.E.128 desc[UR8][R48.64], R40 ;  /* 0x0000002830007986 */ /* 0x0001e2000c101d08 */
[----:B------:R-:W-:Y:S02]  /*11c10*/  F2FP.BF16.F32.PACK_AB R44, R57, R44 ;  /* 0x0000002c392c723e */ /* 0x000fe400000010ff */
[----:B------:R-:W-:Y:S02]  /*11c20*/  F2FP.BF16.F32.PACK_AB R45, R56, R45 ;  /* 0x0000002d382d723e */ /* 0x000fe400000010ff */
[----:B-1----:R-:W-:-:S03]  /*11c30*/  LEA R2, R54, R2, 0x2 ;  /* 0x0000000236027211 */ /* 0x002fc600078e10ff */
[----:B------:R0:W-:Y:S01]  /*11c40*/  STG.E.128 desc[UR8][R50.64], R44 ;  /* 0x0000002c32007986 */ /* 0x0001e2000c101d08 */
[----:B------:R-:W-:-:S13]  /*11c50*/  ISETP.GE.AND P1, PT, R2, R55, PT ;  /* 0x000000370200720c */ /* 0x000fda0003f26270 */
[----:B------:R-:W-:Y:S05]  /*11c60*/  @!P1 BRA `(.L_x_648) ;  /* 0xfffffef800009947 */ /* 0x000fea000383ffff */
[----:B------:R-:W-:Y:S05]  /*11c70*/  BSYNC B0 ;  /* 0x0000000000007941 */ /* 0x000fea0003800000 */
.L_x_400:
[----:B------:R-:W-:Y:S05]  /*11c80*/  EXIT ;  /* 0x000000000000794d */ /* 0x000fea0003800000 */
.L_x_647:
[----:B------:R-:W-:Y:S01]  /*11c90*/  HFMA2 R65, -RZ, RZ, 0, 1.847743988037109375e-06 ;  /* 0x0000001fff417431 */ /* 0x000fe200000001ff */
[----:B------:R-:W-:Y:S01]  /*11ca0*/  BSSY B1, `(.L_x_649) ;  /* 0x0000007000017945 */ /* 0x000fe20003800000 */
[----:B------:R-:W-:Y:S02]  /*11cb0*/  IMAD.MOV.U32 R63, RZ, RZ, R59 ;  /* 0x000000ffff3f7224 */ /* 0x000fe400078e003b */
[----:B------:R-:W-:Y:S02]  /*11cc0*/  IMAD.MOV.U32 R64, RZ, RZ, 0x1 ;  /* 0x00000001ff407424 */ /* 0x000fe400078e00ff */
[----:B------:R-:W-:-:S07]  /*11cd0*/  IMAD.MOV.U32 R60, RZ, RZ, -0x1 ;  /* 0xffffffffff3c7424 */ /* 0x000fce00078e00ff */
[----:B0-----:R-:W-:Y:S05]  /*11ce0*/  WARPSYNC.COLLECTIVE R60, `(.L_x_650) ;  /* 0x000000003c087348 */ /* 0x001fea0003c00000 */
[----:B------:R1:W2:Y:S02]  /*11cf0*/  SHFL.BFLY P2, R62, R63, R64, R65 ;  /* 0x0c0000403f3e7389 */ /* 0x0002a40000040041 */
[----:B012---:R-:W-:Y:S05]  /*11d00*/  ENDCOLLECTIVE ;  /* 0x000000000000791b */ /* 0x007fea0003800000 */
.L_x_650:
[----:B------:R-:W-:Y:S05]  /*11d10*/  BSYNC B1 ;  /* 0x0000000000017941 */ /* 0x000fea0003800000 */
.L_x_649:
[----:B------:R-:W-:Y:S01]  /*11d20*/  IMAD.MOV.U32 R36, RZ, RZ, R62 ;  /* 0x000000ffff247224 */ /* 0x000fe200078e003e */
[----:B------:R-:W-:Y:S01]  /*11d30*/  MOV R60, 0xffffffff ;  /* 0xffffffff003c7802 */ /* 0x000fe20000000f00 */
[----:B------:R-:W-:Y:S02]  /*11d40*/  IMAD.MOV.U32 R64, RZ, RZ, 0x2 ;  /* 0x00000002ff407424 */ /* 0x000fe400078e00ff */
[----:B------:R-:W-:Y:S01]  /*11d50*/  FADD.FTZ R38, R59, R36 ;  /* 0x000000243b267221 */ /* 0x000fe20000010000 */
[----:B------:R-:W-:-:S04]  /*11d60*/  IMAD.MOV.U32 R65, RZ, RZ, 0x1f ;  /* 0x0000001fff417424 */ /* 0x000fc800078e00ff */
[----:B------:R-:W-:-:S07]  /*11d70*/  MOV R63, R38 ;  /* 0x00000026003f7202 */ /* 0x000fce0000000f00 */
[----:B------:R-:W-:Y:S05]  /*11d80*/  WARPSYNC.COLLECTIVE R60, `(.L_x_651) ;  /* 0x000000003c087348 */ /* 0x000fea0003c00000 */
[----:B------:R0:W1:Y:S02]  /*11d90*/  SHFL.BFLY P2, R62, R63, R64, R65 ;  /* 0x0c0000403f3e7389 */ /* 0x0000640000040041 */
[----:B01----:R-:W-:Y:S05]  /*11da0*/  ENDCOLLECTIVE ;  /* 0x000000000000791b */ /* 0x003fea0003800000 */
.L_x_651:
[----:B------:R-:W-:Y:S02]  /*11db0*/  HFMA2 R64, -RZ, RZ, 0, 2.384185791015625e-07 ;  /* 0x00000004ff407431 */ /* 0x000fe400000001ff */
[----:B------:R-:W-:-:S04]  /*11dc0*/  IMAD.MOV.U32 R37, RZ, RZ, R62 ;  /* 0x000000ffff257224 */ /* 0x000fc800078e003e */
[----:B------:R-:W-:-:S04]  /*11dd0*/  FADD.FTZ R39, R38, R37 ;  /* 0x0000002526277221 */ /* 0x000fc80000010000 */
[----:B------:R-:W-:-:S07]  /*11de0*/  IMAD.MOV.U32 R63, RZ, RZ, R39 ;  /* 0x000000ffff3f7224 */ /* 0x000fce00078e0027 */
[----:B------:R-:W-:Y:S05]  /*11df0*/  WARPSYNC.COLLECTIVE R60, `(.L_x_652) ;  /* 0x000000003c087348 */ /* 0x000fea0003c00000 */
[----:B------:R0:W1:Y:S02]  /*11e00*/  SHFL.BFLY P2, R62, R63, R64, R65 ;  /* 0x0c0000403f3e7389 */ /* 0x0000640000040041 */
[----:B01----:R-:W-:Y:S05]  /*11e10*/  ENDCOLLECTIVE ;  /* 0x000000000000791b */ /* 0x003fea0003800000 */
.L_x_652:
[----:B------:R-:W-:Y:S01]  /*11e20*/  MOV R64, 0x8 ;  /* 0x0000000800407802 */ /* 0x000fe20000000f00 */
[----:B------:R-:W-:-:S04]  /*11e30*/  IMAD.MOV.U32 R36, RZ, RZ, R62 ;  /* 0x000000ffff247224 */ /* 0x000fc800078e003e */
[----:B------:R-:W-:-:S04]  /*11e40*/  FADD.FTZ R48, R39, R36 ;  /* 0x0000002427307221 */ /* 0x000fc80000010000 */
[----:B------:R-:W-:-:S07]  /*11e50*/  IMAD.MOV.U32 R63, RZ, RZ, R48 ;  /* 0x000000ffff3f7224 */ /* 0x000fce00078e0030 */
[----:B------:R-:W-:Y:S05]  /*11e60*/  WARPSYNC.COLLECTIVE R60, `(.L_x_653) ;  /* 0x000000003c087348 */ /* 0x000fea0003c00000 */
[----:B------:R0:W1:Y:S02]  /*11e70*/  SHFL.BFLY P2, R62, R63, R64, R65 ;  /* 0x0c0000403f3e7389 */ /* 0x0000640000040041 */
[----:B01----:R-:W-:Y:S05]  /*11e80*/  ENDCOLLECTIVE ;  /* 0x000000000000791b */ /* 0x003fea0003800000 */
.L_x_653:
[----:B------:R-:W-:Y:S02]  /*11e90*/  HFMA2 R64, -RZ, RZ, 0, 9.5367431640625e-07 ;  /* 0x00000010ff407431 */ /* 0x000fe400000001ff */
[----:B------:R-:W-:-:S04]  /*11ea0*/  IMAD.MOV.U32 R37, RZ, RZ, R62 ;  /* 0x000000ffff257224 */ /* 0x000fc800078e003e */
[----:B------:R-:W-:Y:S02]  /*11eb0*/  FADD.FTZ R49, R48, R37 ;  /* 0x0000002530317221 */ /* 0x000fe40000010000 */
[----:B------:R-:W0:Y:S02]  /*11ec0*/  LDC R37, c[0x0][0x400] ;  /* 0x00010000ff257b82 */ /* 0x000e240000000800 */
[----:B------:R-:W-:-:S07]  /*11ed0*/  IMAD.MOV.U32 R63, RZ, RZ, R49 ;  /* 0x000000ffff3f7224 */ /* 0x000fce00078e0031 */
[----:B0-----:R-:W-:Y:S05]  /*11ee0*/  WARPSYNC.COLLECTIVE R60, `(.L_x_654) ;  /* 0x000000003c087348 */ /* 0x001fea0003c00000 */
[----:B------:R1:W2:Y:S02]  /*11ef0*/  SHFL.BFLY P2, R62, R63, R64, R65 ;  /* 0x0c0000403f3e7389 */ /* 0x0002a40000040041 */
[----:B012---:R-:W-:Y:S05]  /*11f00*/  ENDCOLLECTIVE ;  /* 0x000000000000791b */ /* 0x007fea0003800000 */
.L_x_654:
[----:B------:R-:W-:Y:S01]  /*11f10*/  MOV R64, 0x1 ;  /* 0x0000000100407802 */ /* 0x000fe20000000f00 */
[----:B------:R-:W-:-:S04]  /*11f20*/  IMAD.MOV.U32 R36, RZ, RZ, R62 ;  /* 0x000000ffff247224 */ /* 0x000fc800078e003e */
        /* <DEDUP_REMOVED lines=34> */
[----:B------:R-:W-:-:S07]  /*12150*/  IMAD.MOV.U32 R63, RZ, RZ, R36 ;  /* 0x000000ffff3f7224 */ /* 0x000fce00078e0024 */
[----:B------:R-:W-:Y:S05]  /*12160*/  WARPSYNC.COLLECTIVE R60, `(.L_x_655) ;  /* 0x000000003c087348 */ /* 0x000fea0003c00000 */
[----:B------:R0:W1:Y:S02]  /*12170*/  SHFL.BFLY P2, R62, R63, R64, R65 ;  /* 0x0c0000403f3e7389 */ /* 0x0000640000040041 */
[----:B01----:R-:W-:Y:S05]  /*12180*/  ENDCOLLECTIVE ;  /* 0x000000000000791b */ /* 0x003fea0003800000 */
.L_x_655:
[----:B------:R-:W-:Y:S02]  /*12190*/  HFMA2 R64, -RZ, RZ, 0, 1.1920928955078125e-07 ;  /* 0x00000002ff407431 */ /* 0x000fe400000001ff */
[----:B------:R-:W-:-:S04]  /*121a0*/  IMAD.MOV.U32 R39, RZ, RZ, R62 ;  /* 0x000000ffff277224 */ /* 0x000fc800078e003e */
[----:B------:R-:W-:-:S04]  /*121b0*/  FADD.FTZ R39, R36, R39 ;  /* 0x0000002724277221 */ /* 0x000fc80000010000 */
[----:B------:R-:W-:-:S07]  /*121c0*/  IMAD.MOV.U32 R63, RZ, RZ, R39 ;  /* 0x000000ffff3f7224 */ /* 0x000fce00078e0027 */
[----:B------:R-:W-:Y:S05]  /*121d0*/  WARPSYNC.COLLECTIVE R60, `(.L_x_656) ;  /* 0x000000003c087348 */ /* 0x000fea0003c00000 */
[----:B------:R0:W1:Y:S02]  /*121e0*/  SHFL.BFLY P2, R62, R63, R64, R65 ;  /* 0x0c0000403f3e7389 */ /* 0x0000640000040041 */
[----:B01----:R-:W-:Y:S05]  /*121f0*/  ENDCOLLECTIVE ;  /* 0x000000000000791b */ /* 0x003fea0003800000 */
.L_x_656:
[----:B------:R-:W-:Y:S01]  /*12200*/  MOV R64, 0x4 ;  /* 0x0000000400407802 */ /* 0x000fe20000000f00 */
[----:B------:R-:W-:-:S04]  /*12210*/  IMAD.MOV.U32 R38, RZ, RZ, R62 ;  /* 0x000000ffff267224 */ /* 0x000fc800078e003e */
[----:B------:R-:W-:-:S04]  /*12220*/  FADD.FTZ R38, R39, R38 ;  /* 0x0000002627267221 */ /* 0x000fc80000010000 */
[----:B------:R-:W-:-:S07]  /*12230*/  IMAD.MOV.U32 R63, RZ, RZ, R38 ;  /* 0x000000ffff3f7224 */ /* 0x000fce00078e0026 */
[----:B------:R-:W-:Y:S05]  /*12240*/  WARPSYNC.COLLECTIVE R60, `(.L_x_657) ;  /* 0x000000003c087348 */ /* 0x000fea0003c00000 */
[----:B------:R0:W1:Y:S02]  /*12250*/  SHFL.BFLY P2, R62, R63, R64, R65 ;  /* 0x0c0000403f3e7389 */ /* 0x0000640000040041 */
[----:B01----:R-:W-:Y:S05]  /*12260*/  ENDCOLLECTIVE ;  /* 0x000000000000791b */ /* 0x003fea0003800000 */
.L_x_657:
[----:B------:R-:W-:Y:S02]  /*12270*/  HFMA2 R64, -RZ, RZ, 0, 4.76837158203125e-07 ;  /* 0x00000008ff407431 */ /* 0x000fe400000001ff */
[----:B------:R-:W-:-:S04]  /*12280*/  IMAD.MOV.U32 R49, RZ, RZ, R62 ;  /* 0x000000ffff317224 */ /* 0x000fc800078e003e */
[----:B------:R-:W-:-:S04]  /*12290*/  FADD.FTZ R49, R38, R49 ;  /* 0x0000003126317221 */ /* 0x000fc80000010000 */
[----:B------:R-:W-:-:S07]  /*122a0*/  IMAD.MOV.U32 R63, RZ, RZ, R49 ;  /* 0x000000ffff3f7224 */ /* 0x000fce00078e0031 */
[----:B------:R-:W-:Y:S05]  /*122b0*/  WARPSYNC.COLLECTIVE R60, `(.L_x_658) ;  /* 0x000000003c087348 */ /* 0x000fea0003c00000 */
[----:B------:R0:W1:Y:S02]  /*122c0*/  SHFL.BFLY P2, R62, R63, R64, R65 ;  /* 0x0c0000403f3e7389 */ /* 0x0000640000040041 */
[----:B01----:R-:W-:Y:S05]  /*122d0*/  ENDCOLLECTIVE ;  /* 0x000000000000791b */ /* 0x003fea0003800000 */
.L_x_658:
[----:B------:R-:W-:Y:S01]  /*122e0*/  MOV R64, 0x10 ;  /* 0x0000001000407802 */ /* 0x000fe20000000f00 */
[----:B------:R-:W-:-:S04]  /*122f0*/  IMAD.MOV.U32 R48, RZ, RZ, R62 ;  /* 0x000000ffff307224 */ /* 0x000fc800078e003e */
[----:B------:R-:W-:-:S04]  /*12300*/  FADD.FTZ R48, R49, R48 ;  /* 0x0000003031307221 */ /* 0x000fc80000010000 */
[----:B------:R-:W-:-:S07]  /*12310*/  IMAD.MOV.U32 R63, RZ, RZ, R48 ;  /* 0x000000ffff3f7224 */ /* 0x000fce00078e0030 */
[----:B------:R-:W-:Y:S05]  /*12320*/  WARPSYNC.COLLECTIVE R60, `(.L_x_659) ;  /* 0x000000003c087348 */ /* 0x000fea0003c00000 */
[----:B------:R0:W1:Y:S02]  /*12330*/  SHFL.BFLY P2, R62, R63, R64, R65 ;  /* 0x0c0000403f3e7389 */ /* 0x0000640000040041 */
[----:B01----:R-:W-:Y:S05]  /*12340*/  ENDCOLLECTIVE ;  /* 0x000000000000791b */ /* 0x003fea0003800000 */
.L_x_659:
[----:B------:R-:W-:Y:S01]  /*12350*/  IMAD.MOV.U32 R59, RZ, RZ, R62 ;  /* 0x000000ffff3b7224 */ /* 0x000fe200078e003e */
[----:B------:R-:W-:Y:S06]  /*12360*/  BRA `(.L_x_660) ;  /* 0xfffffff000887947 */ /* 0x000fec000383ffff */
.L_x_661:
        /* <DEDUP_REMOVED lines=9> */
.L_x_12102:


//--------------------- .text._ZN10layer_norm31ln_parallel_residual_fwd_kernelINS_13Kernel_traitsI13__nv_bfloat16S2_S2_S2_fjLj512ELj1ELj4ELj1ELj16ENS_18Kernel_traits_baseILj512ES2_S2_S2_S2_fjLj128EEEEELb1ELb1ELb0EEEvNS_9FwdParamsE --------------------------
	.section	.text._ZN10layer_norm31ln_parallel_residual_fwd_kernelINS_13Kernel_traitsI13__nv_bfloat16S2_S2_S2_fjLj512ELj1ELj4ELj1ELj16ENS_18Kernel_traits_baseILj512ES2_S2_S2_S2_fjLj128EEEEELb1ELb1ELb0EEEvNS_9FwdParamsE,"ax",@progbits
	.align	128
        .global         _ZN10layer_norm31ln_parallel_residual_fwd_kernelINS_13Kernel_traitsI13__nv_bfloat16S2_S2_S2_fjLj512ELj1ELj4ELj1ELj16ENS_18Kernel_traits_baseILj512ES2_S2_S2_S2_fjLj128EEEEELb1ELb1ELb0EEEvNS_9FwdParamsE
        .type           _ZN10layer_norm31ln_parallel_residual_fwd_kernelINS_13Kernel_traitsI13__nv_bfloat16S2_S2_S2_fjLj512ELj1ELj4ELj1ELj16ENS_18Kernel_traits_baseILj512ES2_S2_S2_S2_fjLj128EEEEELb1ELb1ELb0EEEvNS_9FwdParamsE,@function
        .size           _ZN10layer_norm31ln_parallel_residual_fwd_kernelINS_13Kernel_traitsI13__nv_bfloat16S2_S2_S2_fjLj512ELj1ELj4ELj1ELj16ENS_18Kernel_traits_baseILj512ES2_S2_S2_S2_fjLj128EEEEELb1ELb1ELb0EEEvNS_9FwdParamsE,(.L_x_12103 - _ZN10layer_norm31ln_parallel_residual_fwd_kernelINS_13Kernel_traitsI13__nv_bfloat16S2_S2_S2_fjLj512ELj1ELj4ELj1ELj16ENS_18Kernel_traits_baseILj512ES2_S2_S2_S2_fjLj128EEEEELb1ELb1ELb0EEEvNS_9FwdParamsE)
        .other          _ZN10layer_norm31ln_parallel_residual_fwd_kernelINS_13Kernel_traitsI13__nv_bfloat16S2_S2_S2_fjLj512ELj1ELj4ELj1ELj16ENS_18Kernel_traits_baseILj512ES2_S2_S2_S2_fjLj128EEEEELb1ELb1ELb0EEEvNS_9FwdParamsE,@"STO_CUDA_ENTRY STV_DEFAULT"
_ZN10layer_norm31ln_parallel_residual_fwd_kernelINS_13Kernel_traitsI13__nv_bfloat16S2_S2_S2_fjLj512ELj1ELj4ELj1ELj16ENS_18Kernel_traits_baseILj512ES2_S2_S2_S2_fjLj128EEEEELb1ELb1ELb0EEEvNS_9FwdParamsE:
.text._ZN10layer_norm31ln_parallel_residual_fwd_kernelINS_13Kernel_traitsI13__nv_bfloat16S2_S2_S2_fjLj512ELj1ELj4ELj1ELj16ENS_18Kernel_traits_baseILj512ES2_S2_S2_S2_fjLj128EEEEELb1ELb1ELb0EEEvNS_9FwdParamsE:
[----:B------:R-:W-:Y:S01]  /*0000*/  LDC R1, c[0x0][0x37c] ;  /* 0x0000df00ff017b82 */ /* 0x000fe20000000800 */
[----:B------:R-:W0:Y:S07]  /*0010*/  LDCU.U8 UR4, c[0x0][0x464] ;  /* 0x00008c80ff0477ac */ /* 0x000e2e0008000000 */
[----:B------:R-:W1:Y:S01]  /*0020*/  LDC R0, c[0x0][0x458] ;  /* 0x00011600ff007b82 */ /* 0x000e620000000800 */
[----:B------:R-:W2:Y:S01]  /*0030*/  LDCU.64 UR6, c[0x0][0x450] ;  /* 0x00008a00ff0677ac */ /* 0x000ea20008000a00 */
[----:B------:R-:W3:Y:S06]  /*0040*/  LDCU.64 UR8, c[0x0][0x358] ;  /* 0x00006b00ff0877ac */ /* 0x000eec0008000a00 */
[----:B------:R-:W4:Y:S01]  /*0050*/  LDC R7, c[0x0][0x45c] ;  /* 0x00011700ff077b82 */ /* 0x000f220000000800 */
[----:B------:R-:W5:Y:S01]  /*0060*/  S2R R63, SR_TID.X ;  /* 0x00000000003f7919 */ /* 0x000f620000002100 */
[----:B------:R-:W4:Y:S06]  /*0070*/  LDCU.64 UR10, c[0x0][0x438] ;  /* 0x00008700ff0a77ac */ /* 0x000f2c0008000a00 */
[----:B------:R-:W5:Y:S01]  /*0080*/  LDC R11, c[0x0][0x388] ;  /* 0x0000e200ff0b7b82 */ /* 0x000f620000000800 */
[----:B0-----:R-:W-:Y:S01]  /*0090*/  ISETP.NE.AND P0, PT, RZ, UR4, PT ;  /* 0x00000004ff007c0c */ /* 0x001fe2000bf05270 */
[----:B--2---:R-:W-:-:S02]  /*00a0*/  IMAD.U32 R2, RZ, RZ, UR6 ;  /* 0x00000006ff027e24 */ /* 0x004fc4000f8e00ff */
[----:B------:R-:W-:-:S10]  /*00b0*/  IMAD.U32 R3, RZ, RZ, UR7 ;  /* 0x00000007ff037e24 */ /* 0x000fd4000f8e00ff */
[----:B-1----:R-:W-:Y:S01]  /*00c0*/  @P0 IMAD.MOV.U32 R4, RZ, RZ, R0 ;  /* 0x000000ffff040224 */ /* 0x002fe200078e0000 */
[----:B---3--:R-:W2:Y:S01]  /*00d0*/  @P0 LDG.E.64 R2, desc[UR8][R2.64] ;  /* 0x0000000802020981 */ /* 0x008ea2000c1e1b00 */
[----:B----4-:R-:W-:Y:S01]  /*00e0*/  @P0 MOV R5, R7 ;  /* 0x0000000700050202 */ /* 0x010fe20000000f00 */
[----:B------:R-:W0:Y:S05]  /*00f0*/  @P0 LDC R9, c[0x0][0x460] ;  /* 0x00011800ff090b82 */ /* 0x000e2a0000000800 */
[----:B------:R-:W0:Y:S01]  /*0100*/  @P0 LDG.E.64 R4, desc[UR8][R4.64] ;  /* 0x0000000804040981 */ /* 0x000e22000c1e1b00 */
[----:B------:R-:W-:Y:S01]  /*0110*/  UISETP.NE.U32.AND UP0, UPT, UR10, URZ, UPT ;  /* 0x000000ff0a00728c */ /* 0x000fe2000bf05070 */
[----:B------:R-:W-:Y:S01]  /*0120*/  BSSY.RECONVERGENT B0, `(.L_x_662) ;  /* 0x000004a000007945 */ /* 0x000fe20003800200 */
[----:B------:R-:W1:Y:S01]  /*0130*/  S2UR UR5, SR_CTAID.X ;  /* 0x00000000000579c3 */ /* 0x000e620000002500 */
[----:B-----5:R-:W-:Y:S01]  /*0140*/  LOP3.LUT R65, R63, 0x1f, RZ, 0xc, !PT ;  /* 0x0000001f3f417812 */ /* 0x020fe200078e0cff */
[----:B------:R-:W-:Y:S01]  /*0150*/  UISETP.NE.AND.EX UP0, UPT, UR11, URZ, UPT, UP0 ;  /* 0x000000ff0b00728c */ /* 0x000fe2000bf05300 */
[----:B------:R-:W-:-:S05]  /*0160*/  SHF.R.U32.HI R62, RZ, 0x5, R63 ;  /* 0x00000005ff3e7819 */ /* 0x000fca000001163f */
[----:B------:R-:W3:Y:S01]  /*0170*/  LDC R64, c[0x0][0x360] ;  /* 0x0000d800ff407b82 */ /* 0x000ee20000000800 */
[----:B-1----:R-:W-:-:S06]  /*0180*/  USHF.L.U32 UR4, UR5, 0x2, URZ ;  /* 0x0000000205047899 */ /* 0x002fcc00080006ff */
[----:B------:R-:W-:Y:S01]  /*0190*/  LOP3.LUT R62, R62, UR4, RZ, 0xfc, !PT ;  /* 0x000000043e3e7c12 */ /* 0x000fe2000f8efcff */
[----:B---3--:R-:W-:Y:S01]  /*01a0*/  IMAD R64, R64, UR5, R63 ;  /* 0x0000000540407c24 */ /* 0x008fe2000f8e023f */
[----:B------:R-:W-:Y:S02]  /*01b0*/  LOP3.LUT R63, R63, 0x1f, RZ, 0xc0, !PT ;  /* 0x0000001f3f3f7812 */ /* 0x000fe400078ec0ff */
[----:B--2---:R-:W-:Y:S02]  /*01c0*/  @P0 R2UR UR6, R2 ;  /* 0x00000000020602ca */ /* 0x004fe400000e0000 */
[----:B------:R-:W-:Y:S02]  /*01d0*/  @P0 R2UR UR7, R3 ;  /* 0x00000000030702ca */ /* 0x000fe400000e0000 */
[----:B------:R-:W-:Y:S02]  /*01e0*/  SHF.R.S32.HI R2, RZ, 0x1f, R11 ;  /* 0x0000001fff027819 */ /* 0x000fe4000001140b */
[----:B0-----:R-:W-:-:S02]  /*01f0*/  @P0 IADD3 R0, P1, PT, R4, R9, RZ ;  /* 0x0000000904000210 */ /* 0x001fc40007f3e0ff */
[----:B------:R-:W-:-:S03]  /*0200*/  LEA.HI R2, R2, R11, RZ, 0x3 ;  /* 0x0000000b02027211 */ /* 0x000fc600078f18ff */
[----:B------:R-:W-:Y:S01]  /*0210*/  @P0 IMAD.X R7, RZ, RZ, R5, P1 ;  /* 0x000000ffff070224 */ /* 0x000fe200008e0605 */
[----:B------:R-:W-:Y:S01]  /*0220*/  LEA.HI.SX32 R65, R2, R65, 0x1d ;  /* 0x0000004102417211 */ /* 0x000fe200078feaff */
[----:B------:R-:W-:Y:S02]  /*0230*/  UIADD3 UR14, UPT, UPT, UR6, -0x61c88647, URZ ;  /* 0x9e3779b9060e7890 */ /* 0x000fe4000fffe0ff */
[----:B------:R-:W-:Y:S01]  /*0240*/  UIADD3 UR15, UPT, UPT, UR7, -0x4498517b, URZ ;  /* 0xbb67ae85070f7890 */ /* 0x000fe2000fffe0ff */
[--C-:B------:R-:W-:Y:S01]  /*0250*/  SHF.R.U64 R61, R0, 0x2, R7.reuse ;  /* 0x00000002003d7819 */ /* 0x100fe20000001207 */
[----:B------:R-:W-:Y:S01]  /*0260*/  UIADD3 UR16, UPT, UPT, UR6, 0x3c6ef372, URZ ;  /* 0x3c6ef37206107890 */ /* 0x000fe2000fffe0ff */
[----:B------:R-:W-:Y:S01]  /*0270*/  SHF.R.U32.HI R60, RZ, 0x2, R7 ;  /* 0x00000002ff3c7819 */ /* 0x000fe20000011607 */
[----:B------:R-:W-:Y:S02]  /*0280*/  UIADD3 UR17, UPT, UPT, UR7, 0x76cf5d0a, URZ ;  /* 0x76cf5d0a07117890 */ /* 0x000fe4000fffe0ff */
[----:B------:R-:W-:-:S02]  /*0290*/  UIADD3 UR18, UPT, UPT, UR6, -0x255992d5, URZ ;  /* 0xdaa66d2b06127890 */ /* 0x000fc4000fffe0ff */
[----:B------:R-:W-:Y:S02]  /*02a0*/  UIADD3 UR19, UPT, UPT, UR7, 0x32370b8f, URZ ;  /* 0x32370b8f07137890 */ /* 0x000fe4000fffe0ff */
[----:B------:R-:W-:Y:S02]  /*02b0*/  UIADD3 UR20, UPT, UPT, UR6, 0x78dde6e4, URZ ;  /* 0x78dde6e406147890 */ /* 0x000fe4000fffe0ff */
        /* <DEDUP_REMOVED lines=11> */
[----:B------:R-:W-:Y:S11]  /*0370*/  BRA.U !UP0, `(.L_x_663) ;  /* 0x0000000108547547 */ /* 0x000ff6000b800000 */
[C---:B------:R-:W-:Y:S01]  /*0380*/  ISETP.GE.U32.AND P1, PT, R65.reuse, 0x20, PT ;  /* 0x000000204100780c */ /* 0x040fe20003f26070 */
[----:B------:R-:W-:Y:S01]  /*0390*/  BSSY.RECONVERGENT B1, `(.L_x_664) ;  /* 0x000000b000017945 */ /* 0x000fe20003800200 */
[----:B------:R-:W-:Y:S01]  /*03a0*/  ISETP.GE.U32.AND P0, PT, R65, 0x40, PT ;  /* 0x000000404100780c */ /* 0x000fe20003f06070 */
[----:B------:R-:W-:-:S10]  /*03b0*/  IMAD.MOV.U32 R3, RZ, RZ, R63 ;  /* 0x000000ffff037224 */ /* 0x000fd400078e003f */
        /* <DEDUP_REMOVED lines=8> */
.L_x_665:
[----:B------:R-:W-:Y:S05]  /*0440*/  BSYNC.RECONVERGENT B1 ;  /* 0x0000000000017941 */ /* 0x000fea0003800200 */
.L_x_664:
        /* <DEDUP_REMOVED lines=8> */
.L_x_663:
[C---:B------:R-:W-:Y:S01]  /*04d0*/  ISETP.GE.U32.AND P0, PT, R65.reuse, 0x40, PT ;  /* 0x000000404100780c */ /* 0x040fe20003f06070 */
[----:B------:R-:W-:Y:S01]  /*04e0*/  IMAD.MOV.U32 R7, RZ, RZ, R63 ;  /* 0x000000ffff077224 */ /* 0x000fe200078e003f */
[----:B------:R-:W-:-:S11]  /*04f0*/  ISETP.GE.U32.AND P1, PT, R65, 0x20, PT ;  /* 0x000000204100780c */ /* 0x000fd60003f26070 */
[----:B------:R-:W0:Y:S02]  /*0500*/  @P0 LDC.64 R2, c[0x0][0x3d0] ;  /* 0x0000f400ff020b82 */ /* 0x000e240000000a00 */
[----:B------:R-:W-:-:S06]  /*0510*/  @P1 LOP3.LUT R7, R63, 0x20, RZ, 0xfc, !PT ;  /* 0x000000203f071812 */ /* 0x000fcc00078efcff */
[----:B------:R-:W1:Y:S01]  /*0520*/  @P1 LDC.64 R4, c[0x0][0x3d0] ;  /* 0x0000f400ff041b82 */ /* 0x000e620000000a00 */
[----:B0-----:R-:W-:-:S05]  /*0530*/  @P0 IMAD.WIDE.U32 R2, R7, 0x10, R2 ;  /* 0x0000001007020825 */ /* 0x001fca00078e0002 */
[----:B------:R0:W5:Y:S01]  /*0540*/  @P0 LDG.E.128 R28, desc[UR8][R2.64] ;  /* 0x00000008021c0981 */ /* 0x000162000c1e1d00 */
[----:B-1----:R-:W-:-:S05]  /*0550*/  @P1 IMAD.WIDE.U32 R4, R63, 0x10, R4 ;  /* 0x000000103f041825 */ /* 0x002fca00078e0004 */
[----:B------:R0:W5:Y:S01]  /*0560*/  @P1 LDG.E.128 R36, desc[UR8][R4.64] ;  /* 0x0000000804241981 */ /* 0x000162000c1e1d00 */
[----:B------:R-:W-:Y:S01]  /*0570*/  HFMA2 R34, -RZ, RZ, 0, 0 ;  /* 0x00000000ff227431 */ /* 0x000fe200000001ff */
[----:B------:R-:W-:Y:S01]  /*0580*/  CS2R R32, SRZ ;  /* 0x0000000000207805 */ /* 0x000fe2000001ff00 */
[----:B------:R-:W-:Y:S01]  /*0590*/  @P1 IMAD.MOV.U32 R35, RZ, RZ, RZ ;  /* 0x000000ffff231224 */ /* 0x000fe200078e00ff */
[----:B------:R-:W-:Y:S02]  /*05a0*/  @P0 CS2R R26, SRZ ;  /* 0x00000000001a0805 */ /* 0x000fe4000001ff00 */
[----:B------:R-:W-:-:S07]  /*05b0*/  @P0 CS2R R24, SRZ ;  /* 0x0000000000180805 */ /* 0x000fce000001ff00 */
.L_x_666:
[----:B------:R-:W-:Y:S05]  /*05c0*/  BSYNC.RECONVERGENT B0 ;  /* 0x0000000000007941 */ /* 0x000fea0003800200 */
.L_x_662:
[----:B------:R-:W1:Y:S02]  /*05d0*/  LDCU UR4, c[0x0][0x384] ;  /* 0x00007080ff0477ac */ /* 0x000e640008000800 */
[----:B-1----:R-:W-:-:S13]  /*05e0*/  ISETP.GE.AND P0, PT, R62, UR4, PT ;  /* 0x000000043e007c0c */ /* 0x002fda000bf06270 */
[----:B------:R-:W-:Y:S05]  /*05f0*/  @P0 EXIT ;  /* 0x000000000000094d */ /* 0x000fea0003800000 */
[----:B0-----:R-:W-:Y:S01]  /*0600*/  IMAD.HI.U32 R3, R64, -0x326172a9, RZ ;  /* 0xcd9e8d5740037827 */ /* 0x001fe200078e00ff */
[----:B------:R-:W-:Y:S01]  /*0610*/  BSSY B0, `(.L_x_667) ;  /* 0x0001122000007945 */ /* 0x000fe20003800000 */
[----:B------:R-:W-:Y:S01]  /*0620*/  LOP3.LUT R57, R0, 0x3, RZ, 0xc0, !PT ;  /* 0x0000000300397812 */ /* 0x000fe200078ec0ff */
[----:B------:R-:W0:Y:S01]  /*0630*/  LDCU UR32, c[0x0][0x388] ;  /* 0x00007100ff2077ac */ /* 0x000e220008000800 */
[----:B------:R-:W-:Y:S01]  /*0640*/  IMAD.HI.U32 R2, R61, -0x2daee0ad, RZ ;  /* 0xd2511f533d027827 */ /* 0x000fe200078e00ff */
[----:B------:R-:W-:Y:S02]  /*0650*/  LOP3.LUT R3, R60, UR6, R3, 0x96, !PT ;  /* 0x000000063c037c12 */ /* 0x000fe4000f8e9603 */
[----:B-----5:R-:W-:Y:S01]  /*0660*/  PRMT R56, R27, 0x7632, R56 ;  /* 0x000076321b387816 */ /* 0x020fe20000000038 */
[----:B------:R-:W-:Y:S01]  /*0670*/  IMAD R5, R64, -0x326172a9, RZ ;  /* 0xcd9e8d5740057824 */ /* 0x000fe200078e02ff */
[----:B------:R-:W-:Y:S01]  /*0680*/  LOP3.LUT R2, R2, UR7, RZ, 0x3c, !PT ;  /* 0x0000000702027c12 */ /* 0x000fe2000f8e3cff */
[----:B------:R-:W-:Y:S01]  /*0690*/  IMAD R7, R61, -0x2daee0ad, RZ ;  /* 0xd2511f533d077824 */ /* 0x000fe200078e02ff */
[----:B------:R-:W-:Y:S01]  /*06a0*/  PRMT R55, R31, 0x7632, R55 ;  /* 0x000076321f377816 */ /* 0x000fe20000000037 */
[----:B------:R-:W-:Y:S01]  /*06b0*/  IMAD.HI.U32 R6, R3, -0x2daee0ad, RZ ;  /* 0xd2511f5303067827 */ /* 0x000fe200078e00ff */
[----:B------:R-:W-:Y:S01]  /*06c0*/  PRMT R54, R26, 0x7632, R54 ;  /* 0x000076321a367816 */ /* 0x000fe20000000036 */
[----:B------:R-:W1:Y:S01]  /*06d0*/  LDCU.U8 UR12, c[0x0][0x410] ;  /* 0x00008200ff0c77ac */ /* 0x000e620008000000 */
[----:B------:R-:W-:Y:S01]  /*06e0*/  PRMT R53, R30, 0x7632, R53 ;  /* 0x000076321e357816 */ /* 0x000fe20000000035 */
[C---:B------:R-:W-:Y:S01]  /*06f0*/  IMAD.HI.U32 R4, R2.reuse, -0x326172a9, RZ ;  /* 0xcd9e8d5702047827 */ /* 0x040fe200078e00ff */
[----:B------:R-:W-:Y:S01]  /*0700*/  LOP3.LUT R6, R7, UR15, R6, 0x96, !PT ;  /* 0x0000000f07067c12 */ /* 0x000fe2000f8e9606 */
[----:B------:R-:W2:Y:S01]  /*0710*/  LDCU UR13, c[0x0][0x448] ;  /* 0x00008900ff0d77ac */ /* 0x000ea20008000800 */
[----:B------:R-:W-:Y:S01]  /*0720*/  PRMT R52, R25, 0x7632, R52 ;  /* 0x0000763219347816 */ /* 0x000fe20000000034 */
[----:B------:R-:W-:Y:S01]  /*0730*/  IMAD R8, R3, -0x2daee0ad, RZ ;  /* 0xd2511f5303087824 */ /* 0x000fe200078e02ff */
[----:B------:R-:W-:Y:S01]  /*0740*/  LOP3.LUT R4, R5, UR14, R4, 0x96, !PT ;  /* 0x0000000e05047c12 */ /* 0x000fe2000f8e9604 */
[----:B------:R-:W-:Y:S01]  /*0750*/  IMAD R5, R2, -0x326172a9, RZ ;  /* 0xcd9e8d5702057824 */ /* 0x000fe200078e02ff */
[----:B------:R-:W-:Y:S01]  /*0760*/  PRMT R51, R29, 0x7632, R51 ;  /* 0x000076321d337816 */ /* 0x000fe20000000033 */
[----:B------:R-:W-:Y:S01]  /*0770*/  IMAD.HI.U32 R2, R6, -0x326172a9, RZ ;  /* 0xcd9e8d5706027827 */ /* 0x000fe200078e00ff */
[----:B------:R-:W-:Y:S01]  /*0780*/  PRMT R50, R24, 0x7632, R50 ;  /* 0x0000763218327816 */ /* 0x000fe20000000032 */
[----:B------:R-:W3:Y:S01]  /*0790*/  LDCU.64 UR4, c[0x0][0x398] ;  /* 0x00007300ff0477ac */ /* 0x000ee20008000a00 */
[----:B------:R-:W-:Y:S01]  /*07a0*/  PRMT R49, R28, 0x7632, R49 ;  /* 0x000076321c317816 */ /* 0x000fe20000000031 */
[----:B------:R-:W-:Y:S01]  /*07b0*/  IMAD.HI.U32 R3, R4, -0x2daee0ad, RZ ;  /* 0xd2511f5304037827 */ /* 0x000fe200078e00ff */
[----:B------:R-:W-:Y:S01]  /*07c0*/  LOP3.LUT R2, R5, UR16, R2, 0x96, !PT ;  /* 0x0000001005027c12 */ /* 0x000fe2000f8e9602 */
[----:B------:R-:W4:Y:S01]  /*07d0*/  LDCU.64 UR10, c[0x0][0x3a0] ;  /* 0x00007400ff0a77ac */ /* 0x000f220008000a00 */
        /* <DEDUP_REMOVED lines=19> */
[----:B------:R-:W-:-:S03]  /*0910*/  LOP3.LUT R2, R3, UR20, R2, 0x96, !PT ;  /* 0x0000001403027c12 */ /* 0x000fc6000f8e9602 */
[----:B------:R-:W-:Y:S01]  /*0920*/  IMAD R7, R4, -0x2daee0ad, RZ ;  /* 0xd2511f5304077824 */ /* 0x000fe200078e02ff */
[----:B------:R-:W-:Y:S01]  /*0930*/  LOP3.LUT R5, R8, UR21, R5, 0x96, !PT ;  /* 0x0000001508057c12 */ /* 0x000fe2000f8e9605 */
[----:B------:R-:W-:Y:S02]  /*0940*/  IMAD R6, R6, -0x326172a9, RZ ;  /* 0xcd9e8d5706067824 */ /* 0x000fe400078e02ff */
[----:B------:R-:W-:-:S04]  /*0950*/  IMAD.HI.U32 R4, R2, -0x2daee0ad, RZ ;  /* 0xd2511f5302047827 */ /* 0x000fc800078e00ff */
        /* <DEDUP_REMOVED lines=26> */
[----:B------:R-:W-:Y:S01]  /*0b00*/  IMAD.MOV.U32 R12, RZ, RZ, RZ ;  /* 0x000000ffff0c7224 */ /* 0x000fe200078e00ff */
[----:B------:R-:W-:Y:S01]  /*0b10*/  LOP3.LUT R58, R5, UR30, R58, 0x96, !PT ;  /* 0x0000001e053a7c12 */ /* 0x000fe2000f8e963a */
[----:B------:R-:W-:Y:S02]  /*0b20*/  IMAD R81, R2, -0x2daee0ad, RZ ;  /* 0xd2511f5302517824 */ /* 0x000fe400078e02ff */
[----:B01234-:R-:W-:-:S07]  /*0b30*/  IMAD R11, R4, -0x326172a9, RZ ;  /* 0xcd9e8d57040b7824 */ /* 0x01ffce00078e02ff */
.L_x_922:
        /* <DEDUP_REMOVED lines=25> */
[----:B------:R-:W-:Y:S01]  /*0cd0*/  MOV R69, 0x2 ;  /* 0x0000000200457802 */ /* 0x000fe20000000f00 */
[----:B------:R-:W-:Y:S02]  /*0ce0*/  IMAD.MOV.U32 R10, RZ, RZ, R11 ;  /* 0x000000ffff0a7224 */ /* 0x000fe400078e000b */
[----:B------:R-:W-:-:S08]  /*0cf0*/  IMAD.MOV.U32 R82, RZ, RZ, R81 ;  /* 0x000000ffff527224 */ /* 0x000fd000078e0051 */
[----:B------:R-:W-:Y:S05]  /*0d00*/  @!P2 BRA `(.L_x_672) ;  /* 0x000000040008a947 */ /* 0x000fea0003800000 */
[----:B------:R-:W-:-:S13]  /*0d10*/  ISETP.NE.AND P2, PT, R57, 0x3, PT ;  /* 0x000000033900780c */ /* 0x000fda0003f45270 */
[----:B------:R-:W-:Y:S05]  /*0d20*/  @!P2 BRA `(.L_x_673) ;  /* 0x000000000020a947 */ /* 0x000fea0003800000 */
[----:B------:R-:W-:-:S13]  /*0d30*/  ISETP.NE.AND P2, PT, R57, 0x2, PT ;  /* 0x000000023900780c */ /* 0x000fda0003f45270 */
[----:B------:R-:W-:Y:S01]  /*0d40*/  @!P2 IMAD.MOV.U32 R69, RZ, RZ, 0x3 ;  /* 0x00000003ff45a424 */ /* 0x000fe200078e00ff */
[----:B------:R-:W-:Y:S01]  /*0d50*/  @!P2 MOV R82, R81 ;  /* 0x000000510052a202 */ /* 0x000fe20000000f00 */
[----:B------:R-:W-:Y:S01]  /*0d60*/  @!P2 IMAD.MOV.U32 R10, RZ, RZ, R59 ;  /* 0x000000ffff0aa224 */ /* 0x000fe200078e003b */
[----:B------:R-:W-:Y:S01]  /*0d70*/  @P2 MOV R10, R58 ;  /* 0x0000003a000a2202 */ /* 0x000fe20000000f00 */
[----:B------:R-:W-:Y:S02]  /*0d80*/  @P2 VIADD R69, R57, 0x1 ;  /* 0x0000000139452836 */ /* 0x000fe40000000000 */
[----:B------:R-:W-:Y:S01]  /*0d90*/  @P2 IMAD.MOV.U32 R82, RZ, RZ, R81 ;  /* 0x000000ffff522224 */ /* 0x000fe200078e0051 */
[----:B------:R-:W-:Y:S06]  /*0da0*/  BRA `(.L_x_672) ;  /* 0x0000000000e07947 */ /* 0x000fec0003800000 */
.L_x_673:
        /* <DEDUP_REMOVED lines=13> */
.L_x_675:
[----:B------:R-:W-:Y:S05]  /*0e80*/  BSYNC.RECONVERGENT B3 ;  /* 0x0000000000037941 */ /* 0x000fea0003800200 */
.L_x_674:
        /* <DEDUP_REMOVED lines=40> */
[----:B------:R-:W-:Y:S01]  /*1110*/  LOP3.LUT R59, R10, UR31, R83, 0x96, !PT ;  /* 0x0000001f0a3b7c12 */ /* 0x000fe2000f8e9653 */
[----:B------:R-:W-:-:S07]  /*1120*/  IMAD.MOV.U32 R10, RZ, RZ, R81 ;  /* 0x000000ffff0a7224 */ /* 0x000fce00078e0051 */
.L_x_672:
[----:B------:R-:W-:Y:S05]  /*1130*/  BSYNC.RECONVERGENT B2 ;  /* 0x0000000000027941 */ /* 0x000fea0003800200 */
.L_x_671:
[----:B------:R-:W0:Y:S01]  /*1140*/  LDC R89, c[0x0][0x408] ;  /* 0x00010200ff597b82 */ /* 0x000e220000000800 */
[----:B------:R-:W-:Y:S01]  /*1150*/  I2FP.F32.U32 R10, R10 ;  /* 0x0000000a000a7245 */ /* 0x000fe20000201000 */
[----:B------:R-:W-:Y:S01]  /*1160*/  IMAD.MOV.U32 R79, RZ, RZ, 0x2f800000 ;  /* 0x2f800000ff4f7424 */ /* 0x000fe200078e00ff */
[----:B-----5:R-:W-:Y:S01]  /*1170*/  SHF.L.U32 R68, R40, 0x10, RZ ;  /* 0x0000001028447819 */ /* 0x020fe200000006ff */
[----:B------:R-:W-:Y:S01]  /*1180*/  BSSY.RECONVERGENT B2, `(.L_x_676) ;  /* 0x0000051000027945 */ /* 0x000fe20003800200 */
[----:B------:R-:W-:Y:S01]  /*1190*/  ISETP.NE.AND P3, PT, R69, 0x1, PT ;  /* 0x000000014500780c */ /* 0x000fe20003f65270 */
[----:B------:R-:W-:Y:S01]  /*11a0*/  FFMA.FTZ R57, R10, R79, 1.1641532182693481445e-10 ;  /* 0x2f0000000a397423 */ /* 0x000fe2000001004f */
[----:B------:R-:W-:Y:S01]  /*11b0*/  PRMT R40, R40, 0x7632, R40 ;  /* 0x0000763228287816 */ /* 0x000fe20000000028 */
[----:B------:R-:W1:Y:S01]  /*11c0*/  LDC R88, c[0x0][0x404] ;  /* 0x00010100ff587b82 */ /* 0x000e620000000800 */
[----:B------:R-:W-:Y:S02]  /*11d0*/  IMAD.MOV.U32 R70, RZ, RZ, 0x2 ;  /* 0x00000002ff467424 */ /* 0x000fe400078e00ff */
[----:B0-----:R-:W-:Y:S01]  /*11e0*/  FMUL.FTZ R68, R68, R89 ;  /* 0x0000005944447220 */ /* 0x001fe20000410000 */
[----:B-1----:R-:W-:Y:S01]  /*11f0*/  FSETP.GTU.FTZ.AND P2, PT, R57, R88, PT ;  /* 0x000000583900720b */ /* 0x002fe20003f5c000 */
[----:B------:R-:W-:-:S03]  /*1200*/  @P1 IMAD.U32 R57, R16, 0x10000, RZ ;  /* 0x0001000010391824 */ /* 0x000fc600078e00ff */
[----:B------:R-:W-:Y:S02]  /*1210*/  FSEL R10, R68, RZ, !P2 ;  /* 0x000000ff440a7208 */ /* 0x000fe40005000000 */
[----:B------:R-:W-:-:S03]  /*1220*/  PLOP3.LUT P2, PT, P2, PT, PT, 0x8, 0x80 ;  /* 0x000000000080781c */ /* 0x000fc6000174e170 */
[----:B------:R-:W-:Y:S01]  /*1230*/  @P1 FADD.FTZ R10, R57, R10 ;  /* 0x0000000a390a1221 */ /* 0x000fe20000010000 */
[----:B------:R-:W-:Y:S01]  /*1240*/  P2R R83, PR, RZ, 0x4 ;  /* 0x00000004ff537803 */ /* 0x000fe20000000000 */
[----:B------:R-:W-:-:S03]  /*1250*/  IMAD.MOV.U32 R57, RZ, RZ, R11 ;  /* 0x000000ffff397224 */ /* 0x000fc600078e000b */
[----:B------:R-:W-:Y:S01]  /*1260*/  F2FP.BF16.F32.PACK_AB R86, RZ, R10 ;  /* 0x0000000aff56723e */ /* 0x000fe200000010ff */
[----:B------:R-:W-:Y:S06]  /*1270*/  @!P3 BRA `(.L_x_677) ;  /* 0x000000040004b947 */ /* 0x000fec0003800000 */
[----:B------:R-:W-:-:S13]  /*1280*/  ISETP.NE.AND P2, PT, R69, 0x3, PT ;  /* 0x000000034500780c */ /* 0x000fda0003f45270 */
[----:B------:R-:W-:Y:S05]  /*1290*/  @!P2 BRA `(.L_x_678) ;  /* 0x000000000018a947 */ /* 0x000fea0003800000 */
[----:B------:R-:W-:-:S13]  /*12a0*/  ISETP.NE.AND P2, PT, R69, 0x2, PT ;  /* 0x000000024500780c */ /* 0x000fda0003f45270 */
[----:B------:R-:W-:Y:S01]  /*12b0*/  @!P2 MOV R70, 0x3 ;  /* 0x000000030046a802 */ /* 0x000fe20000000f00 */
[----:B------:R-:W-:Y:S02]  /*12c0*/  @!P2 IMAD.MOV.U32 R57, RZ, RZ, R59 ;  /* 0x000000ffff39a224 */ /* 0x000fe400078e003b */
[----:B------:R-:W-:Y:S02]  /*12d0*/  @P2 VIADD R70, R69, 0x1 ;  /* 0x0000000145462836 */ /* 0x000fe40000000000 */
[----:B------:R-:W-:Y:S01]  /*12e0*/  @P2 IMAD.MOV.U32 R57, RZ, RZ, R58 ;  /* 0x000000ffff392224 */ /* 0x000fe200078e003a */
[----:B------:R-:W-:Y:S06]  /*12f0*/  BRA `(.L_x_677) ;  /* 0x0000000000e47947 */ /* 0x000fec0003800000 */
.L_x_678:
[----:B------:R-:W-:Y:S01]  /*1300*/  IADD3 R61, PT, PT, R61, 0x1, RZ ;  /* 0x000000013d3d7810 */ /* 0x000fe20007ffe0ff */
[----:B------:R-:W-:Y:S03]  /*1310*/  BSSY.RECONVERGENT B3, `(.L_x_679) ;  /* 0x000000c000037945 */ /* 0x000fe60003800200 */
[C---:B------:R-:W-:Y:S01]  /*1320*/  ISETP.NE.AND P2, PT, R61.reuse, RZ, PT ;  /* 0x000000ff3d00720c */ /* 0x040fe20003f45270 */
[----:B------:R-:W-:-:S12]  /*1330*/  IMAD.WIDE.U32 R70, R61, -0x2daee0ad, RZ ;  /* 0xd2511f533d467825 */ /* 0x000fd800078e00ff */
[----:B------:R-:W-:Y:S05]  /*1340*/  @P2 BRA `(.L_x_680) ;  /* 0x0000000000202947 */ /* 0x000fea0003800000 */
[----:B------:R-:W-:-:S05]  /*1350*/  VIADD R60, R60, 0x1 ;  /* 0x000000013c3c7836 */ /* 0x000fca0000000000 */
[----:B------:R-:W-:-:S13]  /*1360*/  ISETP.NE.AND P2, PT, R60, RZ, PT ;  /* 0x000000ff3c00720c */ /* 0x000fda0003f45270 */
[----:B------:R-:W-:Y:S02]  /*1370*/  @!P2 VIADD R64, R64, 0x1 ;  /* 0x000000014040a836 */ /* 0x000fe40000000000 */
[----:B------:R-:W-:Y:S02]  /*1380*/  @!P2 VIADD R11, R12, 0x1 ;  /* 0x000000010c0ba836 */ /* 0x000fe40000000000 */
[----:B------:R-:W-:Y:S01]  /*1390*/  @!P2 IMAD.MOV.U32 R60, RZ, RZ, RZ ;  /* 0x000000ffff3ca224 */ /* 0x000fe200078e00ff */
[----:B------:R-:W-:-:S13]  /*13a0*/  ISETP.NE.AND P3, PT, R64, RZ, !P2 ;  /* 0x000000ff4000720c */ /* 0x000fda0005765270 */
[----:B------:R-:W-:-:S05]  /*13b0*/  @P3 IADD3 R11, PT, PT, R12, RZ, RZ ;  /* 0x000000ff0c0b3210 */ /* 0x000fca0007ffe0ff */
[----:B------:R-:W-:-:S07]  /*13c0*/  @!P2 IMAD.MOV.U32 R12, RZ, RZ, R11 ;  /* 0x000000ffff0ca224 */ /* 0x000fce00078e000b */
.L_x_680:
[----:B------:R-:W-:Y:S05]  /*13d0*/  BSYNC.RECONVERGENT B3 ;  /* 0x0000000000037941 */ /* 0x000fea0003800200 */
.L_x_679:
        /* <DEDUP_REMOVED lines=41> */
[----:B------:R-:W-:Y:S02]  /*1670*/  IMAD.MOV.U32 R82, RZ, RZ, R68 ;  /* 0x000000ffff527224 */ /* 0x000fe400078e0044 */
[----:B------:R-:W-:-:S07]  /*1680*/  IMAD.MOV.U32 R70, RZ, RZ, RZ ;  /* 0x000000ffff467224 */ /* 0x000fce00078e00ff */
.L_x_677:
[----:B------:R-:W-:Y:S05]  /*1690*/  BSYNC.RECONVERGENT B2 ;  /* 0x0000000000027941 */ /* 0x000fea0003800200 */
.L_x_676:
        /* <DEDUP_REMOVED lines=8> */
[----:B------:R-:W-:Y:S01]  /*1720*/  FSETP.GTU.FTZ.AND P2, PT, R57, R88, PT ;  /* 0x000000583900720b */ /* 0x000fe20003f5c000 */
[----:B------:R-:W-:Y:S01]  /*1730*/  IMAD.MOV.U32 R57, RZ, RZ, R11 ;  /* 0x000000ffff397224 */ /* 0x000fe200078e000b */
[----:B------:R-:W-:Y:S02]  /*1740*/  @P1 SHF.L.U32 R68, R68, 0x10, RZ ;  /* 0x0000001044441819 */ /* 0x000fe400000006ff */
        /* <DEDUP_REMOVED lines=14> */
.L_x_683:
        /* <DEDUP_REMOVED lines=13> */
.L_x_685:
[----:B------:R-:W-:Y:S05]  /*1900*/  BSYNC.RECONVERGENT B3 ;  /* 0x0000000000037941 */ /* 0x000fea0003800200 */
.L_x_684:
        /* <DEDUP_REMOVED lines=41> */
[----:B------:R-:W-:Y:S01]  /*1ba0*/  IMAD.MOV.U32 R71, RZ, RZ, RZ ;  /* 0x000000ffff477224 */ /* 0x000fe200078e00ff */
[----:B------:R-:W-:-:S07]  /*1bb0*/  MOV R82, R70 ;  /* 0x0000004600527202 */ /* 0x000fce0000000f00 */
.L_x_682:
[----:B------:R-:W-:Y:S05]  /*1bc0*/  BSYNC.RECONVERGENT B2 ;  /* 0x0000000000027941 */ /* 0x000fea0003800200 */
.L_x_681:
[----:B------:R-:W-:Y:S01]  /*1bd0*/  I2FP.F32.U32 R68, R57 ;  /* 0x0000003900447245 */ /* 0x000fe20000201000 */
[----:B------:R-:W-:Y:S01]  /*1be0*/  IMAD.U32 R70, R41, 0x10000, RZ ;  /* 0x0001000029467824 */ /* 0x000fe200078e00ff */
[----:B------:R-:W-:Y:S01]  /*1bf0*/  ISETP.NE.AND P3, PT, R71, 0x1, PT ;  /* 0x000000014700780c */ /* 0x000fe20003f65270 */
[----:B------:R-:W-:Y:S01]  /*1c00*/  BSSY.RECONVERGENT B2, `(.L_x_686) ;  /* 0x000004f000027945 */ /* 0x000fe20003800200 */
[----:B------:R-:W-:Y:S02]  /*1c10*/  HFMA2 R75, -RZ, RZ, 0, 1.1920928955078125e-07 ;  /* 0x00000002ff4b7431 */ /* 0x000fe400000001ff */
[----:B------:R-:W-:Y:S01]  /*1c20*/  FFMA.FTZ R57, R68, R79, 1.1641532182693481445e-10 ;  /* 0x2f00000044397423 */ /* 0x000fe2000001004f */
[----:B------:R-:W-:Y:S01]  /*1c30*/  FMUL.FTZ R70, R70, R89 ;  /* 0x0000005946467220 */ /* 0x000fe20000410000 */
[----:B------:R-:W-:-:S03]  /*1c40*/  PRMT R41, R41, 0x7632, R41 ;  /* 0x0000763229297816 */ /* 0x000fc60000000029 */
[----:B------:R-:W-:Y:S01]  /*1c50*/  FSETP.GTU.FTZ.AND P2, PT, R57, R88, PT ;  /* 0x000000583900720b */ /* 0x000fe20003f5c000 */
        /* <DEDUP_REMOVED lines=16> */
.L_x_688:
        /* <DEDUP_REMOVED lines=13> */
.L_x_690:
[----:B------:R-:W-:Y:S05]  /*1e30*/  BSYNC.RECONVERGENT B3 ;  /* 0x0000000000037941 */ /* 0x000fea0003800200 */
.L_x_689:
        /* <DEDUP_REMOVED lines=39> */
[----:B------:R-:W-:-:S03]  /*20b0*/  LOP3.LUT R58, R58, UR30, R91, 0x96, !PT ;  /* 0x0000001e3a3a7c12 */ /* 0x000fc6000f8e965b */
[----:B------:R-:W-:Y:S01]  /*20c0*/  IMAD.MOV.U32 R11, RZ, RZ, R90 ;  /* 0x000000ffff0b7224 */ /* 0x000fe200078e005a */
[----:B------:R-:W-:Y:S01]  /*20d0*/  LOP3.LUT R59, R74, UR31, R71, 0x96, !PT ;  /* 0x0000001f4a3b7c12 */ /* 0x000fe2000f8e9647 */
[----:B------:R-:W-:-:S07]  /*20e0*/  IMAD.MOV.U32 R82, RZ, RZ, R70 ;  /* 0x000000ffff527224 */ /* 0x000fce00078e0046 */
.L_x_687:
[----:B------:R-:W-:Y:S05]  /*20f0*/  BSYNC.RECONVERGENT B2 ;  /* 0x0000000000027941 */ /* 0x000fea0003800200 */
.L_x_686:
[----:B------:R-:W-:Y:S01]  /*2100*/  I2FP.F32.U32 R70, R57 ;  /* 0x0000003900467245 */ /* 0x000fe20000201000 */
[----:B------:R-:W-:Y:S01]  /*2110*/  IMAD.U32 R74, R41, 0x10000, RZ ;  /* 0x00010000294a7824 */ /* 0x000fe200078e00ff */
[----:B------:R-:W-:Y:S01]  /*2120*/  ISETP.NE.AND P2, PT, R75, 0x1, PT ;  /* 0x000000014b00780c */ /* 0x000fe20003f45270 */
[----:B------:R-:W-:Y:S01]  /*2130*/  BSSY.RECONVERGENT B2, `(.L_x_691) ;  /* 0x000004f000027945 */ /* 0x000fe20003800200 */
[----:B------:R-:W-:Y:S01]  /*2140*/  @P1 PRMT R57, R17, 0x7632, R57 ;  /* 0x0000763211391816 */ /* 0x000fe20000000039 */
[----:B------:R-:W-:Y:S01]  /*2150*/  FFMA.FTZ R41, R70, R79, 1.1641532182693481445e-10 ;  /* 0x2f00000046297423 */ /* 0x000fe2000001004f */
[----:B------:R-:W-:-:S03]  /*2160*/  FMUL.FTZ R74, R74, R89 ;  /* 0x000000594a4a7220 */ /* 0x000fc60000410000 */
[----:B------:R-:W-:Y:S01]  /*2170*/  @P1 IMAD.U32 R70, R57, 0x10000, RZ ;  /* 0x0001000039461824 */ /* 0x000fe200078e00ff */
[----:B------:R-:W-:Y:S02]  /*2180*/  FSETP.GTU.FTZ.AND P3, PT, R41, R88, PT ;  /* 0x000000582900720b */ /* 0x000fe40003f7c000 */
[----:B------:R-:W-:Y:S02]  /*2190*/  MOV R57, R11 ;  /* 0x0000000b00397202 */ /* 0x000fe40000000f00 */
        /* <DEDUP_REMOVED lines=15> */
.L_x_693:
        /* <DEDUP_REMOVED lines=13> */
.L_x_695:
[----:B------:R-:W-:Y:S05]  /*2360*/  BSYNC.RECONVERGENT B3 ;  /* 0x0000000000037941 */ /* 0x000fea0003800200 */
.L_x_694:
        /* <DEDUP_REMOVED lines=40> */
[----:B------:R-:W-:Y:S01]  /*25f0*/  IMAD.MOV.U32 R82, RZ, RZ, R74 ;  /* 0x000000ffff527224 */ /* 0x000fe200078e004a */
[----:B------:R-:W-:Y:S01]  /*2600*/  LOP3.LUT R59, R90, UR31, R75, 0x96, !PT ;  /* 0x0000001f5a3b7c12 */ /* 0x000fe2000f8e964b */
[----:B------:R-:W-:-:S07]  /*2610*/  IMAD.MOV.U32 R74, RZ, RZ, RZ ;  /* 0x000000ffff4a7224 */ /* 0x000fce00078e00ff */
.L_x_692:
[----:B------:R-:W-:Y:S05]  /*2620*/  BSYNC.RECONVERGENT B2 ;  /* 0x0000000000027941 */ /* 0x000fea0003800200 */
.L_x_691:
        /* <DEDUP_REMOVED lines=24> */
.L_x_698:
        /* <DEDUP_REMOVED lines=13> */
.L_x_700:
[----:B------:R-:W-:Y:S05]  /*2880*/  BSYNC.RECONVERGENT B3 ;  /* 0x0000000000037941 */ /* 0x000fea0003800200 */
.L_x_699:
        /* <DEDUP_REMOVED lines=37> */
[----:B------:R-:W-:Y:S01]  /*2ae0*/  IMAD.MOV.U32 R11, RZ, RZ, R94 ;  /* 0x000000ffff0b7224 */ /* 0x000fe200078e005e */
[----:B------:R-:W-:Y:S01]  /*2af0*/  LOP3.LUT R58, R58, UR30, R95, 0x96, !PT ;  /* 0x0000001e3a3a7c12 */ /* 0x000fe2000f8e965f */
[----:B------:R-:W-:-:S04]  /*2b00*/  IMAD.WIDE.U32 R74, R74, -0x2daee0ad, RZ ;  /* 0xd2511f534a4a7825 */ /* 0x000fc800078e00ff */
[----:B------:R-:W-:Y:S01]  /*2b10*/  IMAD.MOV.U32 R82, RZ, RZ, R74 ;  /* 0x000000ffff527224 */ /* 0x000fe200078e004a */
[----:B------:R-:W-:Y:S01]  /*2b20*/  LOP3.LUT R59, R92, UR31, R75, 0x96, !PT ;  /* 0x0000001f5c3b7c12 */ /* 0x000fe2000f8e964b */
[----:B------:R-:W-:-:S07]  /*2b30*/  IMAD.MOV.U32 R75, RZ, RZ, RZ ;  /* 0x000000ffff4b7224 */ /* 0x000fce00078e00ff */
.L_x_697:
[----:B------:R-:W-:Y:S05]  /*2b40*/  BSYNC.RECONVERGENT B2 ;  /* 0x0000000000027941 */ /* 0x000fea0003800200 */
.L_x_696:
[----:B------:R-:W-:Y:S01]  /*2b50*/  I2FP.F32.U32 R74, R57 ;  /* 0x00000039004a7245 */ /* 0x000fe20000201000 */
[----:B------:R-:W-:Y:S01]  /*2b60*/  IMAD.U32 R42, R42, 0x10000, RZ ;  /* 0x000100002a2a7824 */ /* 0x000fe200078e00ff */
[----:B------:R-:W-:Y:S01]  /*2b70*/  ISETP.NE.AND P4, PT, R75, 0x1, PT ;  /* 0x000000014b00780c */ /* 0x000fe20003f85270 */
[----:B------:R-:W-:Y:S02]  /*2b80*/  BSSY.RECONVERGENT B2, `(.L_x_701) ;  /* 0x000004e000027945 */ /* 0x000fe40003800200 */
[----:B------:R-:W-:Y:S01]  /*2b90*/  FFMA.FTZ R57, R74, R79, 1.1641532182693481445e-10 ;  /* 0x2f0000004a397423 */ /* 0x000fe2000001004f */
[----:B------:R-:W-:Y:S01]  /*2ba0*/  @P1 PRMT R74, R18, 0x7632, R74 ;  /* 0x00007632124a1816 */ /* 0x000fe2000000004a */
[----:B------:R-:W-:-:S03]  /*2bb0*/  FMUL.FTZ R42, R42, R89 ;  /* 0x000000592a2a7220 */ /* 0x000fc60000410000 */
[----:B------:R-:W-:Y:S01]  /*2bc0*/  FSETP.GTU.FTZ.AND P3, PT, R57, R88, PT ;  /* 0x000000583900720b */ /* 0x000fe20003f7c000 */
[----:B------:R-:W-:Y:S01]  /*2bd0*/  IMAD.MOV.U32 R57, RZ, RZ, R11 ;  /* 0x000000ffff397224 */ /* 0x000fe200078e000b */
        /* <DEDUP_REMOVED lines=15> */
.L_x_703:
        /* <DEDUP_REMOVED lines=13> */
.L_x_705:
[----:B------:R-:W-:Y:S05]  /*2da0*/  BSYNC.RECONVERGENT B3 ;  /* 0x0000000000037941 */ /* 0x000fea0003800200 */
.L_x_704:
[----:B------:R-:W-:Y:S01]  /*2db0*/  LOP3.LUT R92, R12, UR7, R95, 0x96, !PT ;  /* 0x000000070c5c7c12 */ /* 0x000fe2000f8e965f */
[----:B------:R-:W-:-:S04]  /*2dc0*/  IMAD.WIDE.U32 R58, R64, -0x326172a9, RZ ;  /* 0xcd9e8d57403a7825 */ /* 0x000fc800078e00ff */
[----:B------:R-:W-:Y:S01]  /*2dd0*/  IMAD.WIDE.U32 R92, R92, -0x326172a9, RZ ;  /* 0xcd9e8d575c5c7825 */ /* 0x000fe200078e00ff */
[----:B------:R-:W-:-:S03]  /*2de0*/  LOP3.LUT R59, R60, UR6, R59, 0x96, !PT ;  /* 0x000000063c3b7c12 */ /* 0x000fc6000f8e963b */
[----:B------:R-:W-:Y:S01]  /*2df0*/  IMAD.MOV.U32 R57, RZ, RZ, R82 ;  /* 0x000000ffff397224 */ /* 0x000fe200078e0052 */
[----:B------:R-:W-:Y:S01]  /*2e00*/  LOP3.LUT R95, R58, UR14, R93, 0x96, !PT ;  /* 0x0000000e3a5f7c12 */ /* 0x000fe2000f8e965d */
[----:B------:R-:W-:-:S04]  /*2e10*/  IMAD.WIDE.U32 R58, R59, -0x2daee0ad, RZ ;  /* 0xd2511f533b3a7825 */ /* 0x000fc800078e00ff */
        /* <DEDUP_REMOVED lines=33> */
[----:B------:R-:W-:-:S05]  /*3030*/  IMAD.WIDE.U32 R92, R92, -0x2daee0ad, RZ ;  /* 0xd2511f535c5c7825 */ /* 0x000fca00078e00ff */
[----:B------:R-:W-:Y:S02]  /*3040*/  LOP3.LUT R59, R94, UR31, R93, 0x96, !PT ;  /* 0x0000001f5e3b7c12 */ /* 0x000fe4000f8e965d */
[----:B------:R-:W-:-:S07]  /*3050*/  MOV R82, R92 ;  /* 0x0000005c00527202 */ /* 0x000fce0000000f00 */
.L_x_702:
[----:B------:R-:W-:Y:S05]  /*3060*/  BSYNC.RECONVERGENT B2 ;  /* 0x0000000000027941 */ /* 0x000fea0003800200 */
.L_x_701:
[----:B------:R-:W-:Y:S01]  /*3070*/  I2FP.F32.U32 R92, R57 ;  /* 0x00000039005c7245 */ /* 0x000fe20000201000 */
[----:B------:R-:W-:Y:S01]  /*3080*/  IMAD.U32 R94, R43, 0x10000, RZ ;  /* 0x000100002b5e7824 */ /* 0x000fe200078e00ff */
[----:B------:R-:W-:Y:S01]  /*3090*/  ISETP.NE.AND P5, PT, R91, 0x1, PT ;  /* 0x000000015b00780c */ /* 0x000fe20003fa5270 */
[----:B------:R-:W-:Y:S01]  /*30a0*/  BSSY.RECONVERGENT B2, `(.L_x_706) ;  /* 0x000004e000027945 */ /* 0x000fe20003800200 */
[----:B------:R-:W-:Y:S01]  /*30b0*/  PRMT R93, R43, 0x7632, R93 ;  /* 0x000076322b5d7816 */ /* 0x000fe2000000005d */
[----:B------:R-:W-:Y:S01]  /*30c0*/  FFMA.FTZ R57, R92, R79, 1.1641532182693481445e-10 ;  /* 0x2f0000005c397423 */ /* 0x000fe2000001004f */
[----:B------:R-:W-:Y:S01]  /*30d0*/  FMUL.FTZ R94, R94, R89 ;  /* 0x000000595e5e7220 */ /* 0x000fe20000410000 */
[----:B------:R-:W-:-:S03]  /*30e0*/  @P1 IMAD.U32 R92, R19, 0x10000, RZ ;  /* 0x00010000135c1824 */ /* 0x000fc600078e00ff */
[----:B------:R-:W-:Y:S01]  /*30f0*/  FSETP.GTU.FTZ.AND P4, PT, R57, R88, PT ;  /* 0x000000583900720b */ /* 0x000fe20003f9c000 */
[----:B------:R-:W-:-:S03]  /*3100*/  HFMA2 R57, -RZ, RZ, 0, 1.1920928955078125e-07 ;  /* 0x00000002ff397431 */ /* 0x000fc600000001ff */
        /* <DEDUP_REMOVED lines=14> */
.L_x_708:
        /* <DEDUP_REMOVED lines=13> */
.L_x_710:
[----:B------:R-:W-:Y:S05]  /*32c0*/  BSYNC.RECONVERGENT B3 ;  /* 0x0000000000037941 */ /* 0x000fea0003800200 */
.L_x_709:
        /* <DEDUP_REMOVED lines=42> */
[----:B------:R-:W-:-:S07]  /*3570*/  IMAD.MOV.U32 R82, RZ, RZ, R94 ;  /* 0x000000ffff527224 */ /* 0x000fce00078e005e */
.L_x_707:
[----:B------:R-:W-:Y:S05]  /*3580*/  BSYNC.RECONVERGENT B2 ;  /* 0x0000000000027941 */ /* 0x000fea0003800200 */
.L_x_706:
[----:B------:R-:W-:Y:S01]  /*3590*/  I2FP.F32.U32 R92, R92 ;  /* 0x0000005c005c7245 */ /* 0x000fe20000201000 */
[----:B------:R-:W-:Y:S01]  /*35a0*/  IMAD.U32 R94, R93, 0x10000, RZ ;  /* 0x000100005d5e7824 */ /* 0x000fe200078e00ff */
[----:B------:R-:W-:Y:S02]  /*35b0*/  PRMT R42, R90, 0x5410, R42 ;  /* 0x000054105a2a7816 */ /* 0x000fe4000000002a */
[----:B------:R-:W-:Y:S01]  /*35c0*/  PRMT R41, R87, 0x5410, R41 ;  /* 0x0000541057297816 */ /* 0x000fe20000000029 */
[----:B------:R-:W-:Y:S01]  /*35d0*/  FFMA.FTZ R79, R92, R79, 1.1641532182693481445e-10 ;  /* 0x2f0000005c4f7423 */ /* 0x000fe2000001004f */
[----:B------:R-:W-:Y:S01]  /*35e0*/  FMUL.FTZ R94, R94, R89 ;  /* 0x000000595e5e7220 */ /* 0x000fe20000410000 */
[----:B------:R-:W-:Y:S02]  /*35f0*/  @P1 PRMT R89, R19, 0x7632, R89 ;  /* 0x0000763213591816 */ /* 0x000fe40000000059 */
[----:B------:R-:W-:Y:S02]  /*3600*/  PRMT R40, R86, 0x5410, R40 ;  /* 0x0000541056287816 */ /* 0x000fe40000000028 */
[----:B------:R-:W-:Y:S01]  /*3610*/  FSETP.GTU.FTZ.AND P5, PT, R79, R88, PT ;  /* 0x000000584f00720b */ /* 0x000fe20003fbc000 */
[----:B------:R-:W-:-:S03]  /*3620*/  @P1 IMAD.U32 R92, R89, 0x10000, RZ ;  /* 0x00010000595c1824 */ /* 0x000fc600078e00ff */
[----:B------:R-:W-:Y:S02]  /*3630*/  FSEL R79, R94, RZ, !P5 ;  /* 0x000000ff5e4f7208 */ /* 0x000fe40006800000 */
[----:B------:R-:W-:-:S03]  /*3640*/  PLOP3.LUT P5, PT, P5, PT, PT, 0x8, 0x80 ;  /* 0x000000000080781c */ /* 0x000fc60002fae170 */
[----:B------:R-:W-:-:S05]  /*3650*/  @P1 FADD.FTZ R79, R92, R79 ;  /* 0x0000004f5c4f1221 */ /* 0x000fca0000010000 */
[----:B------:R-:W-:-:S04]  /*3660*/  F2FP.BF16.F32.PACK_AB R88, RZ, R79 ;  /* 0x0000004fff58723e */ /* 0x000fc800000010ff */
[----:B------:R-:W-:Y:S01]  /*3670*/  PRMT R43, R43, 0x5410, R88 ;  /* 0x000054102b2b7816 */ /* 0x000fe20000000058 */
[----:B------:R-:W-:Y:S06]  /*3680*/  BRA `(.L_x_711) ;  /* 0x0000005000907947 */ /* 0x000fec0003800000 */
.L_x_670:
        /* <DEDUP_REMOVED lines=11> */
[--C-:B------:R-:W-:Y:S02]  /*3740*/  @!P2 IMAD.MOV.U32 R82, RZ, RZ, R81.reuse ;  /* 0x000000ffff52a224 */ /* 0x100fe400078e0051 */
[----:B------:R-:W-:Y:S02]  /*3750*/  @P2 VIADD R6, R57, 0x1 ;  /* 0x0000000139062836 */ /* 0x000fe40000000000 */
[----:B------:R-:W-:Y:S02]  /*3760*/  @P2 IMAD.MOV.U32 R82, RZ, RZ, R81 ;  /* 0x000000ffff522224 */ /* 0x000fe400078e0051 */
[----:B------:R-:W-:Y:S01]  /*3770*/  @P2 IMAD.MOV.U32 R3, RZ, RZ, R58 ;  /* 0x000000ffff032224 */ /* 0x000fe200078e003a */
[----:B------:R-:W-:Y:S06]  /*3780*/  BRA `(.L_x_713) ;  /* 0x0000000000e07947 */ /* 0x000fec0003800000 */
.L_x_714:
        /* <DEDUP_REMOVED lines=13> */
.L_x_716:
[----:B------:R-:W-:Y:S05]  /*3860*/  BSYNC.RECONVERGENT B3 ;  /* 0x0000000000037941 */ /* 0x000fea0003800200 */
.L_x_715:
        /* <DEDUP_REMOVED lines=37> */
[----:B------:R-:W-:-:S04]  /*3ac0*/  IMAD.WIDE.U32 R4, R5, -0x326172a9, RZ ;  /* 0xcd9e8d5705047825 */ /* 0x000fc800078e00ff */
[----:B------:R-:W-:Y:S01]  /*3ad0*/  IMAD.WIDE.U32 R82, R82, -0x2daee0ad, RZ ;  /* 0xd2511f5352527825 */ /* 0x000fe200078e00ff */
[----:B------:R-:W-:-:S03]  /*3ae0*/  LOP3.LUT R58, R58, UR30, R5, 0x96, !PT ;  /* 0x0000001e3a3a7c12 */ /* 0x000fc6000f8e9605 */
[----:B------:R-:W-:Y:S01]  /*3af0*/  IMAD.MOV.U32 R11, RZ, RZ, R4 ;  /* 0x000000ffff0b7224 */ /* 0x000fe200078e0004 */
[----:B------:R-:W-:-:S07]  /*3b00*/  LOP3.LUT R59, R2, UR31, R83, 0x96, !PT ;  /* 0x0000001f023b7c12 */ /* 0x000fce000f8e9653 */
.L_x_713:
[----:B------:R-:W-:Y:S05]  /*3b10*/  BSYNC.RECONVERGENT B2 ;  /* 0x0000000000027941 */ /* 0x000fea0003800200 */
.L_x_712:
[----:B------:R-:W0:Y:S01]  /*3b20*/  LDC R2, c[0x0][0x404] ;  /* 0x00010100ff027b82 */ /* 0x000e220000000800 */
[----:B------:R-:W-:Y:S01]  /*3b30*/  I2FP.F32.U32 R3, R3 ;  /* 0x0000000300037245 */ /* 0x000fe20000201000 */
[----:B------:R-:W-:Y:S01]  /*3b40*/  IMAD.MOV.U32 R88, RZ, RZ, 0x2f800000 ;  /* 0x2f800000ff587424 */ /* 0x000fe200078e00ff */
[----:B------:R-:W-:Y:S01]  /*3b50*/  ISETP.NE.AND P3, PT, R6, 0x1, PT ;  /* 0x000000010600780c */ /* 0x000fe20003f65270 */
[----:B-----5:R-:W-:Y:S01]  /*3b60*/  IMAD.U32 R4, R40, 0x10000, RZ ;  /* 0x0001000028047824 */ /* 0x020fe200078e00ff */
[----:B------:R-:W-:Y:S01]  /*3b70*/  BSSY.RECONVERGENT B2, `(.L_x_717) ;  /* 0x000004d000027945 */ /* 0x000fe20003800200 */
[----:B------:R-:W-:Y:S01]  /*3b80*/  FFMA.FTZ R3, R3, R88, 1.1641532182693481445e-10 ;  /* 0x2f00000003037423 */ /* 0x000fe20000010058 */
[----:B------:R-:W-:Y:S01]  /*3b90*/  HFMA2 R8, -RZ, RZ, 0, 1.1920928955078125e-07 ;  /* 0x00000002ff087431 */ /* 0x000fe200000001ff */
[----:B------:R-:W1:Y:S01]  /*3ba0*/  LDC R79, c[0x0][0x408] ;  /* 0x00010200ff4f7b82 */ /* 0x000e620000000800 */
[----:B------:R-:W-:Y:S02]  /*3bb0*/  IMAD.MOV.U32 R5, RZ, RZ, R11 ;  /* 0x000000ffff057224 */ /* 0x000fe400078e000b */
[----:B0-----:R-:W-:-:S02]  /*3bc0*/  FSETP.GTU.FTZ.AND P2, PT, R3, R2, PT ;  /* 0x000000020300720b */ /* 0x001fc40003f5c000 */
[----:B------:R-:W-:Y:S02]  /*3bd0*/  PRMT R3, R40, 0x7632, R3 ;  /* 0x0000763228037816 */ /* 0x000fe40000000003 */
        /* <DEDUP_REMOVED lines=13> */
.L_x_719:
        /* <DEDUP_REMOVED lines=13> */
.L_x_721:
[----:B------:R-:W-:Y:S05]  /*3d80*/  BSYNC.RECONVERGENT B3 ;  /* 0x0000000000037941 */ /* 0x000fea0003800200 */
.L_x_720:
        /* <DEDUP_REMOVED lines=40> */
[----:B------:R-:W-:Y:S02]  /*4010*/  HFMA2 R8, -RZ, RZ, 0, 0 ;  /* 0x00000000ff087431 */ /* 0x000fe400000001ff */
[----:B------:R-:W-:Y:S02]  /*4020*/  IMAD.MOV.U32 R5, RZ, RZ, R82 ;  /* 0x000000ffff057224 */ /* 0x000fe400078e0052 */
[----:B------:R-:W-:-:S07]  /*4030*/  IMAD.MOV.U32 R82, RZ, RZ, R4 ;  /* 0x000000ffff527224 */ /* 0x000fce00078e0004 */
.L_x_718:
[----:B------:R-:W-:Y:S05]  /*4040*/  BSYNC.RECONVERGENT B2 ;  /* 0x0000000000027941 */ /* 0x000fea0003800200 */
.L_x_717:
[----:B------:R-:W-:Y:S01]  /*4050*/  I2FP.F32.U32 R5, R5 ;  /* 0x0000000500057245 */ /* 0x000fe20000201000 */
[----:B------:R-:W-:Y:S01]  /*4060*/  IMAD.U32 R4, R20, 0x10000, RZ ;  /* 0x0001000014047824 */ /* 0x000fe200078e00ff */
[----:B------:R-:W-:Y:S01]  /*4070*/  ISETP.NE.AND P3, PT, R8, 0x1, PT ;  /* 0x000000010800780c */ /* 0x000fe20003f65270 */
[----:B------:R-:W-:Y:S01]  /*4080*/  @P1 IMAD.U32 R7, R16, 0x10000, RZ ;  /* 0x0001000010071824 */ /* 0x000fe200078e00ff */
[----:B------:R-:W-:Y:S01]  /*4090*/  BSSY.RECONVERGENT B2, `(.L_x_722) ;  /* 0x000004e000027945 */ /* 0x000fe20003800200 */
[----:B------:R-:W-:Y:S01]  /*40a0*/  FFMA.FTZ R5, R5, R88, 1.1641532182693481445e-10 ;  /* 0x2f00000005057423 */ /* 0x000fe20000010058 */
[----:B------:R-:W-:Y:S01]  /*40b0*/  FMUL.FTZ R4, R4, R79 ;  /* 0x0000004f04047220 */ /* 0x000fe20000410000 */
[----:B------:R-:W-:-:S03]  /*40c0*/  MOV R6, 0x2 ;  /* 0x0000000200067802 */ /* 0x000fc60000000f00 */
[----:B------:R-:W-:-:S04]  /*40d0*/  FSETP.GTU.FTZ.AND P2, PT, R5, R2, PT ;  /* 0x000000020500720b */ /* 0x000fc80003f5c000 */
[----:B------:R-:W-:Y:S02]  /*40e0*/  FSEL R5, R4, RZ, !P2 ;  /* 0x000000ff04057208 */ /* 0x000fe40005000000 */
[----:B------:R-:W-:-:S03]  /*40f0*/  SEL R9, RZ, 0x1, P2 ;  /* 0x00000001ff097807 */ /* 0x000fc60001000000 */
[----:B------:R-:W-:Y:S01]  /*4100*/  FADD.FTZ R40, R40, R5 ;  /* 0x0000000528287221 */ /* 0x000fe20000010000 */
[----:B------:R-:W-:-:S03]  /*4110*/  IMAD.MOV.U32 R5, RZ, RZ, R11 ;  /* 0x000000ffff057224 */ /* 0x000fc600078e000b */
        /* <DEDUP_REMOVED lines=12> */
.L_x_724:
        /* <DEDUP_REMOVED lines=13> */
.L_x_726:
[----:B------:R-:W-:Y:S05]  /*42b0*/  BSYNC.RECONVERGENT B3 ;  /* 0x0000000000037941 */ /* 0x000fea0003800200 */
.L_x_725:
        /* <DEDUP_REMOVED lines=43> */
.L_x_723:
[----:B------:R-:W-:Y:S05]  /*4570*/  BSYNC.RECONVERGENT B2 ;  /* 0x0000000000027941 */ /* 0x000fea0003800200 */
.L_x_722:
        /* <DEDUP_REMOVED lines=21> */
.L_x_729:
        /* <DEDUP_REMOVED lines=13> */
.L_x_731:
[----:B------:R-:W-:Y:S05]  /*47a0*/  BSYNC.RECONVERGENT B3 ;  /* 0x0000000000037941 */ /* 0x000fea0003800200 */
.L_x_730:
        /* <DEDUP_REMOVED lines=38> */
[----:B------:R-:W-:Y:S02]  /*4a10*/  LOP3.LUT R58, R58, UR30, R69, 0x96, !PT ;  /* 0x0000001e3a3a7c12 */ /* 0x000fe4000f8e9645 */
[----:B------:R-:W-:Y:S02]  /*4a20*/  MOV R11, R68 ;  /* 0x00000044000b7202 */ /* 0x000fe40000000f00 */
[----:B------:R-:W-:Y:S01]  /*4a30*/  LOP3.LUT R59, R6, UR31, R5, 0x96, !PT ;  /* 0x0000001f063b7c12 */ /* 0x000fe2000f8e9605 */
[----:B------:R-:W-:Y:S02]  /*4a40*/  IMAD.MOV.U32 R5, RZ, RZ, R82 ;  /* 0x000000ffff057224 */ /* 0x000fe400078e0052 */
[----:B------:R-:W-:-:S07]  /*4a50*/  IMAD.MOV.U32 R82, RZ, RZ, R4 ;  /* 0x000000ffff527224 */ /* 0x000fce00078e0004 */
.L_x_728:
[----:B------:R-:W-:Y:S05]  /*4a60*/  BSYNC.RECONVERGENT B2 ;  /* 0x0000000000027941 */ /* 0x000fea0003800200 */
.L_x_727:
[----:B------:R-:W-:Y:S01]  /*4a70*/  I2FP.F32.U32 R5, R5 ;  /* 0x0000000500057245 */ /* 0x000fe20000201000 */
[----:B------:R-:W-:Y:S01]  /*4a80*/  BSSY.RECONVERGENT B2, `(.L_x_732) ;  /* 0x0000053000027945 */ /* 0x000fe20003800200 */
[----:B------:R-:W-:Y:S02]  /*4a90*/  PRMT R4, R20, 0x7632, R4 ;  /* 0x0000763214047816 */ /* 0x000fe40000000004 */
[----:B------:R-:W-:Y:S01]  /*4aa0*/  ISETP.NE.AND P3, PT, R7, 0x1, PT ;  /* 0x000000010700780c */ /* 0x000fe20003f65270 */
[----:B------:R-:W-:Y:S02]  /*4ab0*/  FFMA.FTZ R5, R5, R88, 1.1641532182693481445e-10 ;  /* 0x2f00000005057423 */ /* 0x000fe40000010058 */
[----:B------:R-:W-:-:S03]  /*4ac0*/  IMAD.U32 R4, R4, 0x10000, RZ ;  /* 0x0001000004047824 */ /* 0x000fc600078e00ff */
[----:B------:R-:W-:Y:S01]  /*4ad0*/  FSETP.GTU.FTZ.AND P2, PT, R5, R2, PT ;  /* 0x000000020500720b */ /* 0x000fe20003f5c000 */
[----:B------:R-:W-:Y:S01]  /*4ae0*/  FMUL.FTZ R4, R4, R79 ;  /* 0x0000004f04047220 */ /* 0x000fe20000410000 */
[----:B------:R-:W-:Y:S02]  /*4af0*/  @P1 PRMT R5, R16, 0x7632, R5 ;  /* 0x0000763210051816 */ /* 0x000fe40000000005 */
[----:B------:R-:W-:Y:S02]  /*4b00*/  SEL R8, RZ, 0x1, P2 ;  /* 0x00000001ff087807 */ /* 0x000fe40001000000 */
[----:B------:R-:W-:Y:S01]  /*4b10*/  FSEL R6, R4, RZ, !P2 ;  /* 0x000000ff04067208 */ /* 0x000fe20005000000 */
[----:B------:R-:W-:-:S04]  /*4b20*/  @P1 IMAD.U32 R4, R5, 0x10000, RZ ;  /* 0x0001000005041824 */ /* 0x000fc800078e00ff */
[----:B------:R-:W-:Y:S01]  /*4b30*/  FADD.FTZ R3, R3, R6 ;  /* 0x0000000603037221 */ /* 0x000fe20000010000 */
[----:B------:R-:W-:-:S03]  /*4b40*/  IMAD.MOV.U32 R6, RZ, RZ, 0x2 ;  /* 0x00000002ff067424 */ /* 0x000fc600078e00ff */
[----:B------:R-:W-:Y:S01]  /*4b50*/  @P1 FADD.FTZ R69, R3, R4 ;  /* 0x0000000403451221 */ /* 0x000fe20000010000 */
[----:B------:R-:W-:Y:S01]  /*4b60*/  @!P1 MOV R69, R3 ;  /* 0x0000000300459202 */ /* 0x000fe20000000f00 */
[----:B------:R-:W-:-:S03]  /*4b70*/  IMAD.MOV.U32 R3, RZ, RZ, R11 ;  /* 0x000000ffff037224 */ /* 0x000fc600078e000b */
        /* <DEDUP_REMOVED lines=10> */
.L_x_734:
        /* <DEDUP_REMOVED lines=13> */
.L_x_736:
[----:B------:R-:W-:Y:S05]  /*4cf0*/  BSYNC.RECONVERGENT B3 ;  /* 0x0000000000037941 */ /* 0x000fea0003800200 */
.L_x_735:
        /* <DEDUP_REMOVED lines=43> */
.L_x_733:
[----:B------:R-:W-:Y:S05]  /*4fb0*/  BSYNC.RECONVERGENT B2 ;  /* 0x0000000000027941 */ /* 0x000fea0003800200 */
.L_x_732:
[----:B------:R-:W-:Y:S01]  /*4fc0*/  I2FP.F32.U32 R3, R3 ;  /* 0x0000000300037245 */ /* 0x000fe20000201000 */
[----:B------:R-:W-:Y:S01]  /*4fd0*/  BSSY.RECONVERGENT B2, `(.L_x_737) ;  /* 0x000004e000027945 */ /* 0x000fe20003800200 */
[----:B------:R-:W-:Y:S01]  /*4fe0*/  ISETP.NE.AND P3, PT, R6, 0x1, PT ;  /* 0x000000010600780c */ /* 0x000fe20003f65270 */
[----:B------:R-:W-:Y:S01]  /*4ff0*/  IMAD.MOV.U32 R57, RZ, RZ, 0x2 ;  /* 0x00000002ff397424 */ /* 0x000fe200078e00ff */
[----:B------:R-:W-:Y:S01]  /*5000*/  SHF.L.U32 R4, R41, 0x10, RZ ;  /* 0x0000001029047819 */ /* 0x000fe200000006ff */
        /* <DEDUP_REMOVED lines=17> */
.L_x_739:
        /* <DEDUP_REMOVED lines=13> */
.L_x_741:
[----:B------:R-:W-:Y:S05]  /*51f0*/  BSYNC.RECONVERGENT B3 ;  /* 0x0000000000037941 */ /* 0x000fea0003800200 */
.L_x_740:
        /* <DEDUP_REMOVED lines=40> */
[----:B------:R-:W-:Y:S02]  /*5480*/  LOP3.LUT R59, R6, UR31, R5, 0x96, !PT ;  /* 0x0000001f063b7c12 */ /* 0x000fe4000f8e9605 */
[----:B------:R-:W-:Y:S01]  /*5490*/  MOV R5, R82 ;  /* 0x0000005200057202 */ /* 0x000fe20000000f00 */
[----:B------:R-:W-:-:S07]  /*54a0*/  IMAD.MOV.U32 R82, RZ, RZ, R4 ;  /* 0x000000ffff527224 */ /* 0x000fce00078e0004 */
.L_x_738:
[----:B------:R-:W-:Y:S05]  /*54b0*/  BSYNC.RECONVERGENT B2 ;  /* 0x0000000000027941 */ /* 0x000fea0003800200 */
.L_x_737:
        /* <DEDUP_REMOVED lines=8> */
[----:B------:R-:W-:-:S04]  /*5540*/  FSETP.GTU.FTZ.AND P2, PT, R5, R2, PT ;  /* 0x000000020500720b */ /* 0x000fc80003f5c000 */
        /* <DEDUP_REMOVED lines=16> */
.L_x_744:
        /* <DEDUP_REMOVED lines=13> */
.L_x_746:
[----:B------:R-:W-:Y:S05]  /*5720*/  BSYNC.RECONVERGENT B3 ;  /* 0x0000000000037941 */ /* 0x000fea0003800200 */
.L_x_745:
[----:B------:R-:W-:Y:S01]  /*5730*/  IMAD.WIDE.U32 R58, R64, -0x326172a9, RZ ;  /* 0xcd9e8d57403a7825 */ /* 0x000fe200078e00ff */
[----:B------:R-:W-:-:S03]  /*5740*/  LOP3.LUT R4, R12, UR7, R71, 0x96, !PT ;  /* 0x000000070c047c12 */ /* 0x000fc6000f8e9647 */
[----:B------:R-:W-:Y:S01]  /*5750*/  IMAD.MOV.U32 R3, RZ, RZ, R82 ;  /* 0x000000ffff037224 */ /* 0x000fe200078e0052 */
        /* <DEDUP_REMOVED lines=39> */
[----:B------:R-:W-:-:S07]  /*59d0*/  MOV R82, R4 ;  /* 0x0000000400527202 */ /* 0x000fce0000000f00 */
.L_x_743:
[----:B------:R-:W-:Y:S05]  /*59e0*/  BSYNC.RECONVERGENT B2 ;  /* 0x0000000000027941 */ /* 0x000fea0003800200 */
.L_x_742:
[----:B------:R-:W-:Y:S01]  /*59f0*/  I2FP.F32.U32 R3, R3 ;  /* 0x0000000300037245 */ /* 0x000fe20000201000 */
[----:B------:R-:W-:Y:S01]  /*5a00*/  IMAD.U32 R4, R41, 0x10000, RZ ;  /* 0x0001000029047824 */ /* 0x000fe200078e00ff */
[----:B------:R-:W-:Y:S01]  /*5a10*/  ISETP.NE.AND P2, PT, R6, 0x1, PT ;  /* 0x000000010600780c */ /* 0x000fe20003f45270 */
[----:B------:R-:W-:Y:S01]  /*5a20*/  BSSY.RECONVERGENT B2, `(.L_x_747) ;  /* 0x000004b000027945 */ /* 0x000fe20003800200 */
[----:B------:R-:W-:Y:S02]  /*5a30*/  HFMA2 R57, -RZ, RZ, 0, 1.1920928955078125e-07 ;  /* 0x00000002ff397431 */ /* 0x000fe400000001ff */
[----:B------:R-:W-:Y:S01]  /*5a40*/  FFMA.FTZ R3, R3, R88, 1.1641532182693481445e-10 ;  /* 0x2f00000003037423 */ /* 0x000fe20000010058 */
[----:B------:R-:W-:Y:S01]  /*5a50*/  FMUL.FTZ R4, R4, R79 ;  /* 0x0000004f04047220 */ /* 0x000fe20000410000 */
[----:B------:R-:W-:-:S03]  /*5a60*/  IMAD.MOV.U32 R5, RZ, RZ, R11 ;  /* 0x000000ffff057224 */ /* 0x000fc600078e000b */
[----:B------:R-:W-:-:S04]  /*5a70*/  FSETP.GTU.FTZ.AND P3, PT, R3, R2, PT ;  /* 0x000000020300720b */ /* 0x000fc80003f7c000 */
        /* <DEDUP_REMOVED lines=12> */
.L_x_749:
        /* <DEDUP_REMOVED lines=13> */
.L_x_751:
[----:B------:R-:W-:Y:S05]  /*5c10*/  BSYNC.RECONVERGENT B3 ;  /* 0x0000000000037941 */ /* 0x000fea0003800200 */
.L_x_750:
        /* <DEDUP_REMOVED lines=41> */
[----:B------:R-:W-:Y:S01]  /*5eb0*/  IMAD.MOV.U32 R5, RZ, RZ, R82 ;  /* 0x000000ffff057224 */ /* 0x000fe200078e0052 */
[----:B------:R-:W-:-:S07]  /*5ec0*/  MOV R82, R4 ;  /* 0x0000000400527202 */ /* 0x000fce0000000f00 */
.L_x_748:
[----:B------:R-:W-:Y:S05]  /*5ed0*/  BSYNC.RECONVERGENT B2 ;  /* 0x0000000000027941 */ /* 0x000fea0003800200 */
.L_x_747:
        /* <DEDUP_REMOVED lines=9> */
[----:B------:R-:W-:Y:S02]  /*5f70*/  FSEL R6, R4, RZ, !P2 ;  /* 0x000000ff04067208 */ /* 0x000fe40005000000 */
[----:B------:R-:W-:-:S03]  /*5f80*/  @P1 SHF.L.U32 R4, R5, 0x10, RZ ;  /* 0x0000001005041819 */ /* 0x000fc600000006ff */
[----:B------:R-:W-:Y:S01]  /*5f90*/  FADD.FTZ R3, R3, R6 ;  /* 0x0000000603037221 */ /* 0x000fe20000010000 */
[----:B------:R-:W-:Y:S02]  /*5fa0*/  SEL R6, RZ, 0x1, P2 ;  /* 0x00000001ff067807 */ /* 0x000fe40001000000 */
[----:B------:R-:W-:Y:S01]  /*5fb0*/  ISETP.NE.AND P2, PT, R57, 0x1, PT ;  /* 0x000000013900780c */ /* 0x000fe20003f45270 */
[----:B------:R-:W-:Y:S01]  /*5fc0*/  @P1 FADD.FTZ R71, R3, R4 ;  /* 0x0000000403471221 */ /* 0x000fe20000010000 */
[----:B------:R-:W-:Y:S01]  /*5fd0*/  @!P1 IMAD.MOV.U32 R71, RZ, RZ, R3 ;  /* 0x000000ffff479224 */ /* 0x000fe200078e0003 */
[----:B------:R-:W-:-:S04]  /*5fe0*/  MOV R3, R11 ;  /* 0x0000000b00037202 */ /* 0x000fc80000000f00 */
[----:B------:R-:W-:-:S06]  /*5ff0*/  F2FP.BF16.F32.PACK_AB R41, RZ, R71 ;  /* 0x00000047ff29723e */ /* 0x000fcc00000010ff */
        /* <DEDUP_REMOVED lines=9> */
.L_x_754:
        /* <DEDUP_REMOVED lines=13> */
.L_x_756:
[----:B------:R-:W-:Y:S05]  /*6160*/  BSYNC.RECONVERGENT B3 ;  /* 0x0000000000037941 */ /* 0x000fea0003800200 */
.L_x_755:
        /* <DEDUP_REMOVED lines=42> */
[----:B------:R-:W-:-:S07]  /*6410*/  LOP3.LUT R59, R74, UR31, R5, 0x96, !PT ;  /* 0x0000001f4a3b7c12 */ /* 0x000fce000f8e9605 */
.L_x_753:
[----:B------:R-:W-:Y:S05]  /*6420*/  BSYNC.RECONVERGENT B2 ;  /* 0x0000000000027941 */ /* 0x000fea0003800200 */
.L_x_752:
        /* <DEDUP_REMOVED lines=8> */
[----:B------:R-:W-:Y:S02]  /*64b0*/  FSETP.GTU.FTZ.AND P2, PT, R3, R2, PT ;  /* 0x000000020300720b */ /* 0x000fe40003f5c000 */
[----:B------:R-:W-:Y:S02]  /*64c0*/  PRMT R3, R42, 0x7632, R3 ;  /* 0x000076322a037816 */ /* 0x000fe40000000003 */
        /* <DEDUP_REMOVED lines=11> */
.L_x_759:
        /* <DEDUP_REMOVED lines=13> */
.L_x_761:
[----:B------:R-:W-:Y:S05]  /*6650*/  BSYNC.RECONVERGENT B3 ;  /* 0x0000000000037941 */ /* 0x000fea0003800200 */
.L_x_760:
        /* <DEDUP_REMOVED lines=43> */
.L_x_758:
[----:B------:R-:W-:Y:S05]  /*6910*/  BSYNC.RECONVERGENT B2 ;  /* 0x0000000000027941 */ /* 0x000fea0003800200 */
.L_x_757:
        /* <DEDUP_REMOVED lines=8> */
[----:B------:R-:W-:Y:S01]  /*69a0*/  FSEL R75, R4, RZ, !P3 ;  /* 0x000000ff044b7208 */ /* 0x000fe20005800000 */
[----:B------:R-:W-:Y:S01]  /*69b0*/  IMAD.MOV.U32 R4, RZ, RZ, R11 ;  /* 0x000000ffff047224 */ /* 0x000fe200078e000b */
[----:B------:R-:W-:Y:S02]  /*69c0*/  SEL R5, RZ, 0x1, P3 ;  /* 0x00000001ff057807 */ /* 0x000fe40001800000 */
[----:B------:R-:W-:Y:S01]  /*69d0*/  ISETP.NE.AND P3, PT, R57, 0x1, PT ;  /* 0x000000013900780c */ /* 0x000fe20003f65270 */
[----:B------:R-:W-:-:S04]  /*69e0*/  FADD.FTZ R42, R42, R75 ;  /* 0x0000004b2a2a7221 */ /* 0x000fc80000010000 */
[----:B------:R-:W-:Y:S01]  /*69f0*/  @P1 FADD.FTZ R70, R89, R42 ;  /* 0x0000002a59461221 */ /* 0x000fe20000010000 */
[----:B------:R-:W-:-:S04]  /*6a00*/  @!P1 MOV R70, R42 ;  /* 0x0000002a00469202 */ /* 0x000fc80000000f00 */
        /* <DEDUP_REMOVED lines=10> */
.L_x_764:
        /* <DEDUP_REMOVED lines=13> */
.L_x_766:
[----:B------:R-:W-:Y:S05]  /*6b80*/  BSYNC.RECONVERGENT B3 ;  /* 0x0000000000037941 */ /* 0x000fea0003800200 */
.L_x_765:
        /* <DEDUP_REMOVED lines=43> */
.L_x_763:
[----:B------:R-:W-:Y:S05]  /*6e40*/  BSYNC.RECONVERGENT B2 ;  /* 0x0000000000027941 */ /* 0x000fea0003800200 */
.L_x_762:
[----:B------:R-:W-:Y:S01]  /*6e50*/  I2FP.F32.U32 R57, R4 ;  /* 0x0000000400397245 */ /* 0x000fe20000201000 */
[----:B------:R-:W-:Y:S01]  /*6e60*/  BSSY.RECONVERGENT B2, `(.L_x_767) ;  /* 0x000004c000027945 */ /* 0x000fe20003800200 */
[----:B------:R-:W-:Y:S01]  /*6e70*/  ISETP.NE.AND P4, PT, R74, 0x1, PT ;  /* 0x000000014a00780c */ /* 0x000fe20003f85270 */
[----:B------:R-:W-:Y:S01]  /*6e80*/  IMAD.MOV.U32 R75, RZ, RZ, 0x2 ;  /* 0x00000002ff4b7424 */ /* 0x000fe200078e00ff */
[----:B------:R-:W-:Y:S01]  /*6e90*/  SHF.L.U32 R4, R3, 0x10, RZ ;  /* 0x0000001003047819 */ /* 0x000fe200000006ff */
[----:B------:R-:W-:Y:S01]  /*6ea0*/  FFMA.FTZ R57, R57, R88, 1.1641532182693481445e-10 ;  /* 0x2f00000039397423 */ /* 0x000fe20000010058 */
[----:B------:R-:W-:-:S03]  /*6eb0*/  IMAD.MOV.U32 R89, RZ, RZ, R11 ;  /* 0x000000ffff597224 */ /* 0x000fc600078e000b */
        /* <DEDUP_REMOVED lines=13> */
.L_x_769:
        /* <DEDUP_REMOVED lines=13> */
.L_x_771:
[----:B------:R-:W-:Y:S05]  /*7060*/  BSYNC.RECONVERGENT B3 ;  /* 0x0000000000037941 */ /* 0x000fea0003800200 */
.L_x_770:
        /* <DEDUP_REMOVED lines=43> */
.L_x_768:
[----:B------:R-:W-:Y:S05]  /*7320*/  BSYNC.RECONVERGENT B2 ;  /* 0x0000000000027941 */ /* 0x000fea0003800200 */
.L_x_767:
[----:B------:R-:W-:Y:S01]  /*7330*/  I2FP.F32.U32 R57, R89 ;  /* 0x0000005900397245 */ /* 0x000fe20000201000 */
[----:B------:R-:W-:Y:S01]  /*7340*/  BSSY.RECONVERGENT B2, `(.L_x_772) ;  /* 0x0000053000027945 */ /* 0x000fe20003800200 */
[----:B------:R-:W-:-:S03]  /*7350*/  PRMT R4, R22, 0x7632, R4 ;  /* 0x0000763216047816 */ /* 0x000fc60000000004 */
[----:B------:R-:W-:Y:S01]  /*7360*/  FFMA.FTZ R57, R57, R88, 1.1641532182693481445e-10 ;  /* 0x2f00000039397423 */ /* 0x000fe20000010058 */
[----:B------:R-:W-:-:S04]  /*7370*/  SHF.L.U32 R4, R4, 0x10, RZ ;  /* 0x0000001004047819 */ /* 0x000fc800000006ff */
[----:B------:R-:W-:Y:S01]  /*7380*/  FSETP.GTU.FTZ.AND P4, PT, R57, R2, PT ;  /* 0x000000023900720b */ /* 0x000fe20003f9c000 */
[----:B------:R-:W-:Y:S01]  /*7390*/  FMUL.FTZ R4, R4, R79 ;  /* 0x0000004f04047220 */ /* 0x000fe20000410000 */
[----:B------:R-:W-:-:S04]  /*73a0*/  @P1 PRMT R57, R18, 0x7632, R57 ;  /* 0x0000763212391816 */ /* 0x000fc80000000039 */
[----:B------:R-:W-:Y:S01]  /*73b0*/  FSEL R90, R4, RZ, !P4 ;  /* 0x000000ff045a7208 */ /* 0x000fe20006000000 */
[----:B------:R-:W-:Y:S01]  /*73c0*/  @P1 IMAD.U32 R74, R57, 0x10000, RZ ;  /* 0x00010000394a1824 */ /* 0x000fe200078e00ff */
[----:B------:R-:W-:Y:S02]  /*73d0*/  SEL R4, RZ, 0x1, P4 ;  /* 0x00000001ff047807 */ /* 0x000fe40002000000 */
[----:B------:R-:W-:Y:S01]  /*73e0*/  ISETP.NE.AND P4, PT, R75, 0x1, PT ;  /* 0x000000014b00780c */ /* 0x000fe20003f85270 */
[----:B------:R-:W-:Y:S01]  /*73f0*/  FADD.FTZ R3, R3, R90 ;  /* 0x0000005a03037221 */ /* 0x000fe20000010000 */
[----:B------:R-:W-:-:S03]  /*7400*/  HFMA2 R90, -RZ, RZ, 0, 1.1920928955078125e-07 ;  /* 0x00000002ff5a7431 */ /* 0x000fc600000001ff */
        /* <DEDUP_REMOVED lines=13> */
.L_x_774:
        /* <DEDUP_REMOVED lines=13> */
.L_x_776:
[----:B------:R-:W-:Y:S05]  /*75b0*/  BSYNC.RECONVERGENT B3 ;  /* 0x0000000000037941 */ /* 0x000fea0003800200 */
.L_x_775:
        /* <DEDUP_REMOVED lines=41> */
[----:B------:R-:W-:Y:S01]  /*7850*/  IMAD.MOV.U32 R90, RZ, RZ, RZ ;  /* 0x000000ffff5a7224 */ /* 0x000fe200078e00ff */
[----:B------:R-:W-:-:S07]  /*7860*/  LOP3.LUT R59, R92, UR31, R91, 0x96, !PT ;  /* 0x0000001f5c3b7c12 */ /* 0x000fce000f8e965b */
.L_x_773:
[----:B------:R-:W-:Y:S05]  /*7870*/  BSYNC.RECONVERGENT B2 ;  /* 0x0000000000027941 */ /* 0x000fea0003800200 */
.L_x_772:
[----:B------:R-:W-:Y:S01]  /*7880*/  I2FP.F32.U32 R3, R3 ;  /* 0x0000000300037245 */ /* 0x000fe20000201000 */
[----:B------:R-:W-:Y:S01]  /*7890*/  IMAD.U32 R94, R43, 0x10000, RZ ;  /* 0x000100002b5e7824 */ /* 0x000fe200078e00ff */
[----:B------:R-:W-:Y:S01]  /*78a0*/  ISETP.NE.AND P5, PT, R90, 0x1, PT ;  /* 0x000000015a00780c */ /* 0x000fe20003fa5270 */
[----:B------:R-:W-:Y:S01]  /*78b0*/  BSSY.RECONVERGENT B2, `(.L_x_777) ;  /* 0x000004b000027945 */ /* 0x000fe20003800200 */
[----:B------:R-:W-:Y:S02]  /*78c0*/  HFMA2 R92, -RZ, RZ, 0, 1.1920928955078125e-07 ;  /* 0x00000002ff5c7431 */ /* 0x000fe400000001ff */
[----:B------:R-:W-:Y:S01]  /*78d0*/  FFMA.FTZ R3, R3, R88, 1.1641532182693481445e-10 ;  /* 0x2f00000003037423 */ /* 0x000fe20000010058 */
[----:B------:R-:W-:Y:S01]  /*78e0*/  FMUL.FTZ R94, R94, R79 ;  /* 0x0000004f5e5e7220 */ /* 0x000fe20000410000 */
[----:B------:R-:W-:Y:S01]  /*78f0*/  PRMT R57, R43, 0x7632, R57 ;  /* 0x000076322b397816 */ /* 0x000fe20000000039 */
[----:B------:R-:W-:Y:S02]  /*7900*/  IMAD.MOV.U32 R43, RZ, RZ, R11 ;  /* 0x000000ffff2b7224 */ /* 0x000fe400078e000b */
        /* <DEDUP_REMOVED lines=12> */
.L_x_779:
        /* <DEDUP_REMOVED lines=13> */
.L_x_781:
[----:B------:R-:W-:Y:S05]  /*7aa0*/  BSYNC.RECONVERGENT B3 ;  /* 0x0000000000037941 */ /* 0x000fea0003800200 */
.L_x_780:
        /* <DEDUP_REMOVED lines=43> */
.L_x_778:
[----:B------:R-:W-:Y:S05]  /*7d60*/  BSYNC.RECONVERGENT B2 ;  /* 0x0000000000027941 */ /* 0x000fea0003800200 */
.L_x_777:
[----:B------:R-:W-:Y:S01]  /*7d70*/  I2FP.F32.U32 R43, R43 ;  /* 0x0000002b002b7245 */ /* 0x000fe20000201000 */
[----:B------:R-:W-:Y:S01]  /*7d80*/  IMAD.U32 R90, R23, 0x10000, RZ ;  /* 0x00010000175a7824 */ /* 0x000fe200078e00ff */
[----:B------:R-:W-:Y:S01]  /*7d90*/  BSSY.RECONVERGENT B2, `(.L_x_782) ;  /* 0x0000051000027945 */ /* 0x000fe20003800200 */
[----:B------:R-:W-:Y:S02]  /*7da0*/  MOV R91, R11 ;  /* 0x0000000b005b7202 */ /* 0x000fe40000000f00 */
[----:B------:R-:W-:Y:S01]  /*7db0*/  FFMA.FTZ R43, R43, R88, 1.1641532182693481445e-10 ;  /* 0x2f0000002b2b7423 */ /* 0x000fe20000010058 */
[----:B------:R-:W-:-:S04]  /*7dc0*/  FMUL.FTZ R90, R90, R79 ;  /* 0x0000004f5a5a7220 */ /* 0x000fc80000410000 */
[----:B------:R-:W-:-:S04]  /*7dd0*/  FSETP.GTU.FTZ.AND P5, PT, R43, R2, PT ;  /* 0x000000022b00720b */ /* 0x000fc80003fbc000 */
[----:B------:R-:W-:Y:S02]  /*7de0*/  FSEL R90, R90, RZ, !P5 ;  /* 0x000000ff5a5a7208 */ /* 0x000fe40006800000 */
[----:B------:R-:W-:Y:S02]  /*7df0*/  SEL R43, RZ, 0x1, P5 ;  /* 0x00000001ff2b7807 */ /* 0x000fe40002800000 */
[----:B------:R-:W-:Y:S01]  /*7e00*/  ISETP.NE.AND P5, PT, R92, 0x1, PT ;  /* 0x000000015c00780c */ /* 0x000fe20003fa5270 */
[----:B------:R-:W-:Y:S01]  /*7e10*/  FADD.FTZ R3, R3, R90 ;  /* 0x0000005a03037221 */ /* 0x000fe20000010000 */
[----:B------:R-:W-:-:S05]  /*7e20*/  @P1 SHF.L.U32 R90, R19, 0x10, RZ ;  /* 0x00000010135a1819 */ /* 0x000fca00000006ff */
[--C-:B------:R-:W-:Y:S01]  /*7e30*/  @P1 FADD.FTZ R75, R90, R3.reuse ;  /* 0x000000035a4b1221 */ /* 0x100fe20000010000 */
[--C-:B------:R-:W-:Y:S01]  /*7e40*/  @!P1 IMAD.MOV.U32 R75, RZ, RZ, R3.reuse ;  /* 0x000000ffff4b9224 */ /* 0x100fe200078e0003 */
[----:B------:R-:W-:Y:S01]  /*7e50*/  PRMT R3, R43, 0x7610, R3 ;  /* 0x000076102b037816 */ /* 0x000fe20000000003 */
[----:B------:R-:W-:-:S03]  /*7e60*/  IMAD.MOV.U32 R90, RZ, RZ, 0x2 ;  /* 0x00000002ff5a7424 */ /* 0x000fc600078e00ff */
        /* <DEDUP_REMOVED lines=10> */
.L_x_784:
        /* <DEDUP_REMOVED lines=13> */
.L_x_786:
[----:B------:R-:W-:Y:S05]  /*7fe0*/  BSYNC.RECONVERGENT B3 ;  /* 0x0000000000037941 */ /* 0x000fea0003800200 */
.L_x_785:
        /* <DEDUP_REMOVED lines=38> */
[----:B------:R-:W-:-:S05]  /*8250*/  IMAD.WIDE.U32 R90, R59, -0x2daee0ad, RZ ;  /* 0xd2511f533b5a7825 */ /* 0x000fca00078e00ff */
[----:B------:R-:W-:Y:S01]  /*8260*/  LOP3.LUT R59, R92, UR31, R91, 0x96, !PT ;  /* 0x0000001f5c3b7c12 */ /* 0x000fe2000f8e965b */
[----:B------:R-:W-:Y:S02]  /*8270*/  IMAD.MOV.U32 R91, RZ, RZ, R82 ;  /* 0x000000ffff5b7224 */ /* 0x000fe400078e0052 */
[----:B------:R-:W-:Y:S02]  /*8280*/  IMAD.MOV.U32 R82, RZ, RZ, R90 ;  /* 0x000000ffff527224 */ /* 0x000fe400078e005a */
[----:B------:R-:W-:-:S07]  /*8290*/  HFMA2 R90, -RZ, RZ, 0, 0 ;  /* 0x00000000ff5a7431 */ /* 0x000fce00000001ff */
.L_x_783:
[----:B------:R-:W-:Y:S05]  /*82a0*/  BSYNC.RECONVERGENT B2 ;  /* 0x0000000000027941 */ /* 0x000fea0003800200 */
.L_x_782:
        /* <DEDUP_REMOVED lines=20> */
.L_x_789:
        /* <DEDUP_REMOVED lines=15> */
.L_x_791:
[----:B------:R-:W-:Y:S05]  /*84e0*/  BSYNC.RECONVERGENT B3 ;  /* 0x0000000000037941 */ /* 0x000fea0003800200 */
.L_x_790:
        /* <DEDUP_REMOVED lines=38> */
[----:B------:R-:W-:-:S04]  /*8750*/  IMAD.WIDE.U32 R90, R57, -0x2daee0ad, RZ ;  /* 0xd2511f53395a7825 */ /* 0x000fc800078e00ff */
[----:B------:R-:W-:Y:S01]  /*8760*/  HFMA2 R57, -RZ, RZ, 0, 0 ;  /* 0x00000000ff397431 */ /* 0x000fe200000001ff */
[----:B------:R-:W-:Y:S01]  /*8770*/  LOP3.LUT R59, R94, UR31, R91, 0x96, !PT ;  /* 0x0000001f5e3b7c12 */ /* 0x000fe2000f8e965b */
[----:B------:R-:W-:Y:S02]  /*8780*/  IMAD.MOV.U32 R91, RZ, RZ, R82 ;  /* 0x000000ffff5b7224 */ /* 0x000fe400078e0052 */
[----:B------:R-:W-:-:S07]  /*8790*/  IMAD.MOV.U32 R82, RZ, RZ, R90 ;  /* 0x000000ffff527224 */ /* 0x000fce00078e005a */
.L_x_788:
[----:B------:R-:W-:Y:S05]  /*87a0*/  BSYNC.RECONVERGENT B2 ;  /* 0x0000000000027941 */ /* 0x000fea0003800200 */
.L_x_787:
[----:B------:R-:W-:Y:S02]  /*87b0*/  I2FP.F32.U32 R91, R91 ;  /* 0x0000005b005b7245 */ /* 0x000fe40000201000 */
[----:B------:R-:W-:Y:S02]  /*87c0*/  PRMT R42, R42, 0x5410, R89 ;  /* 0x000054102a2a7816 */ /* 0x000fe40000000059 */
[----:B------:R-:W-:Y:S01]  /*87d0*/  PRMT R41, R87, 0x5410, R41 ;  /* 0x0000541057297816 */ /* 0x000fe20000000029 */
[----:B------:R-:W-:Y:S01]  /*87e0*/  FFMA.FTZ R91, R91, R88, 1.1641532182693481445e-10 ;  /* 0x2f0000005b5b7423 */ /* 0x000fe20000010058 */
[----:B------:R-:W-:Y:S02]  /*87f0*/  PRMT R88, R23, 0x7632, R88 ;  /* 0x0000763217587816 */ /* 0x000fe40000000058 */
[----:B------:R-:W-:Y:S02]  /*8800*/  PRMT R40, R40, 0x5410, R86 ;  /* 0x0000541028287816 */ /* 0x000fe40000000056 */
[----:B------:R-:W-:Y:S01]  /*8810*/  FSETP.GTU.FTZ.AND P6, PT, R91, R2, PT ;  /* 0x000000025b00720b */ /* 0x000fe20003fdc000 */
[----:B------:R-:W-:-:S03]  /*8820*/  IMAD.U32 R88, R88, 0x10000, RZ ;  /* 0x0001000058587824 */ /* 0x000fc600078e00ff */
[----:B------:R-:W-:Y:S01]  /*8830*/  SEL R2, RZ, 0x1, P6 ;  /* 0x00000001ff027807 */ /* 0x000fe20003000000 */
[----:B------:R-:W-:Y:S01]  /*8840*/  FMUL.FTZ R88, R88, R79 ;  /* 0x0000004f58587220 */ /* 0x000fe20000410000 */
[----:B------:R-:W-:-:S04]  /*8850*/  @P1 PRMT R79, R19, 0x7632, R79 ;  /* 0x00007632134f1816 */ /* 0x000fc8000000004f */
[----:B------:R-:W-:Y:S01]  /*8860*/  FSEL R91, R88, RZ, !P6 ;  /* 0x000000ff585b7208 */ /* 0x000fe20007000000 */
[----:B------:R-:W-:-:S04]  /*8870*/  @P1 IMAD.U32 R79, R79, 0x10000, RZ ;  /* 0x000100004f4f1824 */ /* 0x000fc800078e00ff */
[----:B------:R-:W-:-:S04]  /*8880*/  FADD.FTZ R92, R92, R91 ;  /* 0x0000005b5c5c7221 */ /* 0x000fc80000010000 */
[----:B------:R-:W-:Y:S01]  /*8890*/  @P1 FADD.FTZ R79, R92, R79 ;  /* 0x0000004f5c4f1221 */ /* 0x000fe20000010000 */
[----:B------:R-:W-:-:S04]  /*88a0*/  @!P1 MOV R79, R92 ;  /* 0x0000005c004f9202 */ /* 0x000fc80000000f00 */
[----:B------:R-:W-:-:S04]  /*88b0*/  F2FP.BF16.F32.PACK_AB R88, RZ, R79 ;  /* 0x0000004fff58723e */ /* 0x000fc800000010ff */
[----:B------:R-:W-:-:S07]  /*88c0*/  PRMT R43, R43, 0x5410, R88 ;  /* 0x000054102b2b7816 */ /* 0x000fce0000000058 */
.L_x_711:
[----:B------:R-:W0:Y:S01]  /*88d0*/  LDC.64 R86, c[0x0][0x3a8] ;  /* 0x0000ea00ff567b82 */ /* 0x000e220000000a00 */
[----:B------:R-:W-:Y:S02]  /*88e0*/  ISETP.NE.AND P6, PT, R81, RZ, PT ;  /* 0x000000ff5100720c */ /* 0x000fe40003fc5270 */
[----:B------:R-:W-:Y:S02]  /*88f0*/  SEL R81, RZ, 0x1000000, !P5 ;  /* 0x01000000ff517807 */ /* 0x000fe40006800000 */
[----:B------:R-:W-:Y:S02]  /*8900*/  SEL R88, RZ, 0x10000, !P4 ;  /* 0x00010000ff587807 */ /* 0x000fe40006000000 */
[----:B------:R-:W-:Y:S02]  /*8910*/  ISETP.NE.AND P5, PT, R84, RZ, PT ;  /* 0x000000ff5400720c */ /* 0x000fe40003fa5270 */
[----:B------:R-:W-:Y:S02]  /*8920*/  ISETP.NE.AND P4, PT, R85, RZ, PT ;  /* 0x000000ff5500720c */ /* 0x000fe40003f85270 */
[----:B------:R-:W1:Y:S01]  /*8930*/  LDC.64 R84, c[0x0][0x3b0] ;  /* 0x0000ec00ff547b82 */ /* 0x000e620000000a00 */
[----:B------:R-:W-:-:S02]  /*8940*/  ISETP.NE.AND P1, PT, R83, RZ, PT ;  /* 0x000000ff5300720c */ /* 0x000fc40003f25270 */
[----:B------:R-:W-:Y:S02]  /*8950*/  SEL R92, RZ, 0x100, !P3 ;  /* 0x00000100ff5c7807 */ /* 0x000fe40005800000 */
        /* <DEDUP_REMOVED lines=9> */
[----:B-1----:R-:W-:Y:S01]  /*89f0*/  IMAD.WIDE.U32 R84, R78, 0x8, R84 ;  /* 0x000000084e547825 */ /* 0x002fe200078e0054 */
[----:B0-----:R-:W-:Y:S02]  /*8a00*/  LOP3.LUT R41, R92, R83, RZ, 0xfc, !PT ;  /* 0x000000535c297212 */ /* 0x001fe400078efcff */
[----:B------:R-:W-:-:S05]  /*8a10*/  LOP3.LUT R40, R81, R88, RZ, 0xfc, !PT ;  /* 0x0000005851287212 */ /* 0x000fca00078efcff */
[----:B------:R0:W-:Y:S01]  /*8a20*/  STG.E.64 desc[UR8][R84.64], R40 ;  /* 0x0000002854007986 */ /* 0x0001e2000c101b08 */
[----:B------:R-:W-:Y:S05]  /*8a30*/  @!P0 BRA `(.L_x_792) ;  /* 0x0000000000508947 */ /* 0x000fea0003800000 */
[----:B0-----:R-:W-:Y:S01]  /*8a40*/  IMAD.U32 R40, R3, 0x10000, RZ ;  /* 0x0001000003287824 */ /* 0x001fe200078e00ff */
[----:B------:R-:W-:Y:S02]  /*8a50*/  LOP3.LUT R42, R2, 0xffff, RZ, 0xc0, !PT ;  /* 0x0000ffff022a7812 */ /* 0x000fe400078ec0ff */
[----:B------:R-:W-:Y:S02]  /*8a60*/  PRMT R43, R4, 0x7104, RZ ;  /* 0x00007104042b7816 */ /* 0x000fe400000000ff */
[----:B------:R-:W-:Y:S02]  /*8a70*/  LOP3.LUT R81, R40, 0xff0000, RZ, 0xc0, !PT ;  /* 0x00ff000028517812 */ /* 0x000fe400078ec0ff */
[----:B------:R-:W0:Y:S01]  /*8a80*/  LDC.64 R40, c[0x0][0x3b8] ;  /* 0x0000ee00ff287b82 */ /* 0x000e220000000a00 */
[----:B------:R-:W-:Y:S02]  /*8a90*/  LOP3.LUT R86, R6, 0xff, RZ, 0xc0, !PT ;  /* 0x000000ff06567812 */ /* 0x000fe400078ec0ff */
[----:B------:R-:W-:-:S02]  /*8aa0*/  PRMT R42, R81, 0x4210, R42 ;  /* 0x00004210512a7816 */ /* 0x000fc4000000002a */
[----:B------:R-:W-:Y:S01]  /*8ab0*/  LOP3.LUT R84, R7, 0xff, RZ, 0xc0, !PT ;  /* 0x000000ff07547812 */ /* 0x000fe200078ec0ff */
[----:B------:R-:W-:Y:S01]  /*8ac0*/  IMAD.WIDE.U32 R86, R86, 0x1000000, RZ ;  /* 0x0100000056567825 */ /* 0x000fe200078e00ff */
[----:B------:R-:W-:Y:S02]  /*8ad0*/  LOP3.LUT R88, R42, 0xff00, R43, 0xf8, !PT ;  /* 0x0000ff002a587812 */ /* 0x000fe400078ef82b */
[----:B------:R-:W-:Y:S01]  /*8ae0*/  LOP3.LUT R42, R8, 0xff, RZ, 0xc0, !PT ;  /* 0x000000ff082a7812 */ /* 0x000fe200078ec0ff */
[----:B------:R-:W-:Y:S01]  /*8af0*/  IMAD.WIDE.U32 R84, R84, 0x10000, RZ ;  /* 0x0001000054547825 */ /* 0x000fe200078e00ff */
[----:B------:R-:W-:-:S03]  /*8b00*/  LOP3.LUT R81, R88, 0xff, R5, 0xf8, !PT ;  /* 0x000000ff58517812 */ /* 0x000fc600078ef805 */
[----:B------:R-:W-:Y:S01]  /*8b10*/  IMAD.WIDE.U32 R42, R42, 0x100, RZ ;  /* 0x000001002a2a7825 */ /* 0x000fe200078e00ff */
[----:B------:R-:W-:Y:S02]  /*8b20*/  LOP3.LUT R81, R85, R81, R87, 0xfe, !PT ;  /* 0x0000005155517212 */ /* 0x000fe400078efe57 */
[----:B------:R-:W-:Y:S02]  /*8b30*/  LOP3.LUT R42, R42, R86, R84, 0xfe, !PT ;  /* 0x000000562a2a7212 */ /* 0x000fe400078efe54 */
[----:B------:R-:W-:Y:S02]  /*8b40*/  LOP3.LUT R43, R81, R43, RZ, 0xfc, !PT ;  /* 0x0000002b512b7212 */ /* 0x000fe400078efcff */
[----:B------:R-:W-:Y:S01]  /*8b50*/  LOP3.LUT R42, R42, 0xff, R9, 0xf8, !PT ;  /* 0x000000ff2a2a7812 */ /* 0x000fe200078ef809 */
[----:B0-----:R-:W-:-:S05]  /*8b60*/  IMAD.WIDE.U32 R40, R78, 0x8, R40 ;  /* 0x000000084e287825 */ /* 0x001fca00078e0028 */
[----:B------:R1:W-:Y:S02]  /*8b70*/  STG.E.64 desc[UR8][R40.64], R42 ;  /* 0x0000002a28007986 */ /* 0x0003e4000c101b08 */
.L_x_792:
[----:B------:R-:W-:Y:S01]  /*8b80*/  IMAD.MOV.U32 R81, RZ, RZ, R82 ;  /* 0x000000ffff517224 */ /* 0x000fe200078e0052 */
[----:B------:R-:W-:-:S07]  /*8b90*/  IADD3 R82, PT, PT, R78, 0x20, RZ ;  /* 0x000000204e527810 */ /* 0x000fce0007ffe0ff */
.L_x_669:
[----:B------:R-:W-:Y:S05]  /*8ba0*/  BSYNC.RECONVERGENT B1 ;  /* 0x0000000000017941 */ /* 0x000fea0003800200 */
.L_x_668:
        /* <DEDUP_REMOVED lines=33> */
.L_x_798:
        /* <DEDUP_REMOVED lines=13> */
.L_x_800:
[----:B------:R-:W-:Y:S05]  /*8e90*/  BSYNC.RECONVERGENT B3 ;  /* 0x0000000000037941 */ /* 0x000fea0003800200 */
.L_x_799:
        /* <DEDUP_REMOVED lines=42> */
.L_x_797:
[----:B------:R-:W-:Y:S05]  /*9140*/  BSYNC.RECONVERGENT B2 ;  /* 0x0000000000027941 */ /* 0x000fea0003800200 */
.L_x_796:
[----:B------:R-:W1:Y:S01]  /*9150*/  LDC R90, c[0x0][0x404] ;  /* 0x00010100ff5a7b82 */ /* 0x000e620000000800 */
[----:B------:R-:W-:Y:S01]  /*9160*/  I2FP.F32.U32 R3, R0 ;  /* 0x0000000000037245 */ /* 0x000fe20000201000 */
[----:B------:R-:W-:Y:S01]  /*9170*/  IMAD.MOV.U32 R80, RZ, RZ, 0x2f800000 ;  /* 0x2f800000ff507424 */ /* 0x000fe200078e00ff */
[----:B------:R-:W-:Y:S01]  /*9180*/  ISETP.NE.AND P4, PT, R4, 0x1, PT ;  /* 0x000000010400780c */ /* 0x000fe20003f85270 */
[----:B------:R-:W-:Y:S01]  /*9190*/  BSSY.RECONVERGENT B2, `(.L_x_801) ;  /* 0x000004e000027945 */ /* 0x000fe20003800200 */
[C---:B-----5:R-:W-:Y:S01]  /*91a0*/  SHF.L.U32 R0, R40.reuse, 0x10, RZ ;  /* 0x0000001028007819 */ /* 0x060fe200000006ff */
[----:B------:R-:W-:Y:S01]  /*91b0*/  FFMA.FTZ R3, R3, R80, 1.1641532182693481445e-10 ;  /* 0x2f00000003037423 */ /* 0x000fe20000010050 */
[----:B------:R-:W-:Y:S01]  /*91c0*/  PRMT R40, R40, 0x7632, R40 ;  /* 0x0000763228287816 */ /* 0x000fe20000000028 */
[----:B------:R-:W2:Y:S01]  /*91d0*/  LDC R89, c[0x0][0x408] ;  /* 0x00010200ff597b82 */ /* 0x000ea20000000800 */
[----:B------:R-:W-:Y:S02]  /*91e0*/  IMAD.MOV.U32 R5, RZ, RZ, 0x2 ;  /* 0x00000002ff057424 */ /* 0x000fe400078e00ff */
[----:B-1----:R-:W-:Y:S01]  /*91f0*/  FSETP.GTU.FTZ.AND P3, PT, R3, R90, PT ;  /* 0x0000005a0300720b */ /* 0x002fe20003f7c000 */
[----:B------:R-:W-:-:S03]  /*9200*/  IMAD.MOV.U32 R3, RZ, RZ, R11 ;  /* 0x000000ffff037224 */ /* 0x000fc600078e000b */
[----:B------:R-:W-:Y:S01]  /*9210*/  PLOP3.LUT P5, PT, P3, PT, PT, 0x8, 0x80 ;  /* 0x000000000080781c */ /* 0x000fe20001fae170 */
[----:B--2---:R-:W-:-:S03]  /*9220*/  FMUL.FTZ R0, R0, R89 ;  /* 0x0000005900007220 */ /* 0x004fc60000410000 */
[----:B------:R-:W-:Y:S02]  /*9230*/  P2R R83, PR, RZ, 0x20 ;  /* 0x00000020ff537803 */ /* 0x000fe40000000000 */
[----:B------:R-:W-:Y:S01]  /*9240*/  FSEL R0, R0, RZ, !P3 ;  /* 0x000000ff00007208 */ /* 0x000fe20005800000 */
        /* <DEDUP_REMOVED lines=9> */
.L_x_803:
        /* <DEDUP_REMOVED lines=13> */
.L_x_805:
[----:B------:R-:W-:Y:S05]  /*93b0*/  BSYNC.RECONVERGENT B3 ;  /* 0x0000000000037941 */ /* 0x000fea0003800200 */
.L_x_804:
        /* <DEDUP_REMOVED lines=43> */
.L_x_802:
[----:B------:R-:W-:Y:S05]  /*9670*/  BSYNC.RECONVERGENT B2 ;  /* 0x0000000000027941 */ /* 0x000fea0003800200 */
.L_x_801:
[----:B------:R-:W-:Y:S01]  /*9680*/  I2FP.F32.U32 R3, R3 ;  /* 0x0000000300037245 */ /* 0x000fe20000201000 */
[----:B------:R-:W-:Y:S01]  /*9690*/  BSSY.RECONVERGENT B2, `(.L_x_806) ;  /* 0x0000051000027945 */ /* 0x000fe20003800200 */
[----:B------:R-:W-:Y:S02]  /*96a0*/  SHF.L.U32 R4, R20, 0x10, RZ ;  /* 0x0000001014047819 */ /* 0x000fe400000006ff */
[----:B------:R-:W-:Y:S01]  /*96b0*/  ISETP.NE.AND P4, PT, R5, 0x1, PT ;  /* 0x000000010500780c */ /* 0x000fe20003f85270 */
[----:B------:R-:W-:Y:S02]  /*96c0*/  FFMA.FTZ R3, R3, R80, 1.1641532182693481445e-10 ;  /* 0x2f00000003037423 */ /* 0x000fe40000010050 */
[----:B------:R-:W-:-:S03]  /*96d0*/  FMUL.FTZ R4, R4, R89 ;  /* 0x0000005904047220 */ /* 0x000fc60000410000 */
[----:B------:R-:W-:-:S04]  /*96e0*/  FSETP.GTU.FTZ.AND P3, PT, R3, R90, PT ;  /* 0x0000005a0300720b */ /* 0x000fc80003f7c000 */
[----:B------:R-:W-:Y:S01]  /*96f0*/  FSEL R3, R4, RZ, !P3 ;  /* 0x000000ff04037208 */ /* 0x000fe20005800000 */
[----:B------:R-:W-:Y:S01]  /*9700*/  @P2 IMAD.U32 R4, R16, 0x10000, RZ ;  /* 0x0001000010042824 */ /* 0x000fe200078e00ff */
[----:B------:R-:W-:-:S03]  /*9710*/  SEL R9, RZ, 0x1, P3 ;  /* 0x00000001ff097807 */ /* 0x000fc60001800000 */
[----:B------:R-:W-:-:S04]  /*9720*/  FADD.FTZ R3, R0, R3 ;  /* 0x0000000300037221 */ /* 0x000fc80000010000 */
[--C-:B------:R-:W-:Y:S01]  /*9730*/  @P2 FADD.FTZ R0, R4, R3.reuse ;  /* 0x0000000304002221 */ /* 0x100fe20000010000 */
[----:B------:R-:W-:Y:S02]  /*9740*/  @!P2 IMAD.MOV.U32 R0, RZ, RZ, R3 ;  /* 0x000000ffff00a224 */ /* 0x000fe400078e0003 */
[----:B------:R-:W-:Y:S02]  /*9750*/  HFMA2 R4, -RZ, RZ, 0, 1.1920928955078125e-07 ;  /* 0x00000002ff047431 */ /* 0x000fe400000001ff */
[----:B------:R-:W-:Y:S01]  /*9760*/  IMAD.MOV.U32 R3, RZ, RZ, R11 ;  /* 0x000000ffff037224 */ /* 0x000fe200078e000b */
        /* <DEDUP_REMOVED lines=10> */
.L_x_808:
        /* <DEDUP_REMOVED lines=13> */
.L_x_810:
[----:B------:R-:W-:Y:S05]  /*98e0*/  BSYNC.RECONVERGENT B3 ;  /* 0x0000000000037941 */ /* 0x000fea0003800200 */
.L_x_809:
[----:B------:R-:W-:Y:S01]  /*98f0*/  IMAD.WIDE.U32 R6, R64, -0x326172a9, RZ ;  /* 0xcd9e8d5740067825 */ /* 0x000fe200078e00ff */
[----:B------:R-:W-:-:S03]  /*9900*/  LOP3.LUT R4, R12, UR7, R59, 0x96, !PT ;  /* 0x000000070c047c12 */ /* 0x000fc6000f8e963b */
[----:B------:R-:W-:Y:S01]  /*9910*/  IMAD.MOV.U32 R3, RZ, RZ, R2 ;  /* 0x000000ffff037224 */ /* 0x000fe200078e0002 */
[----:B0-----:R-:W-:Y:S01]  /*9920*/  LOP3.LUT R66, R60, UR6, R7, 0x96, !PT ;  /* 0x000000063c427c12 */ /* 0x001fe2000f8e9607 */
        /* <DEDUP_REMOVED lines=39> */
.L_x_807:
[----:B------:R-:W-:Y:S05]  /*9ba0*/  BSYNC.RECONVERGENT B2 ;  /* 0x0000000000027941 */ /* 0x000fea0003800200 */
.L_x_806:
[----:B------:R-:W-:Y:S01]  /*9bb0*/  I2FP.F32.U32 R3, R3 ;  /* 0x0000000300037245 */ /* 0x000fe20000201000 */
[----:B------:R-:W-:Y:S01]  /*9bc0*/  IMAD.U32 R40, R40, 0x10000, RZ ;  /* 0x0001000028287824 */ /* 0x000fe200078e00ff */
[----:B------:R-:W-:Y:S01]  /*9bd0*/  ISETP.NE.AND P4, PT, R4, 0x1, PT ;  /* 0x000000010400780c */ /* 0x000fe20003f85270 */
[----:B------:R-:W-:Y:S01]  /*9be0*/  BSSY.RECONVERGENT B2, `(.L_x_811) ;  /* 0x000004b000027945 */ /* 0x000fe20003800200 */
[----:B------:R-:W-:Y:S02]  /*9bf0*/  HFMA2 R7, -RZ, RZ, 0, 1.1920928955078125e-07 ;  /* 0x00000002ff077431 */ /* 0x000fe400000001ff */
[----:B------:R-:W-:Y:S01]  /*9c00*/  FFMA.FTZ R3, R3, R80, 1.1641532182693481445e-10 ;  /* 0x2f00000003037423 */ /* 0x000fe20000010050 */
[----:B------:R-:W-:-:S04]  /*9c10*/  IMAD.MOV.U32 R5, RZ, RZ, R11 ;  /* 0x000000ffff057224 */ /* 0x000fc800078e000b */
        /* <DEDUP_REMOVED lines=14> */
.L_x_813:
        /* <DEDUP_REMOVED lines=13> */
.L_x_815:
[----:B------:R-:W-:Y:S05]  /*9dd0*/  BSYNC.RECONVERGENT B3 ;  /* 0x0000000000037941 */ /* 0x000fea0003800200 */
.L_x_814:
[----:B------:R-:W-:Y:S01]  /*9de0*/  IMAD.WIDE.U32 R6, R64, -0x326172a9, RZ ;  /* 0xcd9e8d5740067825 */ /* 0x000fe200078e00ff */
[----:B------:R-:W-:-:S04]  /*9df0*/  LOP3.LUT R4, R12, UR7, R59, 0x96, !PT ;  /* 0x000000070c047c12 */ /* 0x000fc8000f8e963b */
        /* <DEDUP_REMOVED lines=41> */
.L_x_812:
[----:B------:R-:W-:Y:S05]  /*a090*/  BSYNC.RECONVERGENT B2 ;  /* 0x0000000000027941 */ /* 0x000fea0003800200 */
.L_x_811:
        /* <DEDUP_REMOVED lines=10> */
[----:B------:R-:W-:Y:S02]  /*a140*/  FSEL R6, R4, RZ, !P3 ;  /* 0x000000ff04067208 */ /* 0x000fe40005800000 */
[----:B------:R-:W-:-:S03]  /*a150*/  @P2 SHF.L.U32 R4, R5, 0x10, RZ ;  /* 0x0000001005042819 */ /* 0x000fc600000006ff */
[----:B------:R-:W-:Y:S01]  /*a160*/  FADD.FTZ R3, R3, R6 ;  /* 0x0000000603037221 */ /* 0x000fe20000010000 */
[----:B------:R-:W-:-:S03]  /*a170*/  IMAD.MOV.U32 R6, RZ, RZ, 0x2 ;  /* 0x00000002ff067424 */ /* 0x000fc600078e00ff */
[----:B0-----:R-:W-:Y:S01]  /*a180*/  @P2 FADD.FTZ R67, R3, R4 ;  /* 0x0000000403432221 */ /* 0x001fe20000010000 */
[----:B------:R-:W-:Y:S01]  /*a190*/  @!P2 IMAD.MOV.U32 R67, RZ, RZ, R3 ;  /* 0x000000ffff43a224 */ /* 0x000fe200078e0003 */
        /* <DEDUP_REMOVED lines=11> */
.L_x_818:
        /* <DEDUP_REMOVED lines=13> */
.L_x_820:
[----:B------:R-:W-:Y:S05]  /*a320*/  BSYNC.RECONVERGENT B3 ;  /* 0x0000000000037941 */ /* 0x000fea0003800200 */
.L_x_819:
        /* <DEDUP_REMOVED lines=42> */
[----:B------:R-:W-:-:S07]  /*a5d0*/  HFMA2 R6, -RZ, RZ, 0, 0 ;  /* 0x00000000ff067431 */ /* 0x000fce00000001ff */
.L_x_817:
[----:B------:R-:W-:Y:S05]  /*a5e0*/  BSYNC.RECONVERGENT B2 ;  /* 0x0000000000027941 */ /* 0x000fea0003800200 */
.L_x_816:
        /* <DEDUP_REMOVED lines=22> */
.L_x_823:
        /* <DEDUP_REMOVED lines=13> */
.L_x_825:
[----:B------:R-:W-:Y:S05]  /*a820*/  BSYNC.RECONVERGENT B3 ;  /* 0x0000000000037941 */ /* 0x000fea0003800200 */
.L_x_824:
        /* <DEDUP_REMOVED lines=43> */
.L_x_822:
[----:B------:R-:W-:Y:S05]  /*aae0*/  BSYNC.RECONVERGENT B2 ;  /* 0x0000000000027941 */ /* 0x000fea0003800200 */
.L_x_821:
        /* <DEDUP_REMOVED lines=12> */
[----:B------:R-:W-:Y:S01]  /*abb0*/  @P2 FADD.FTZ R66, R66, R3 ;  /* 0x0000000342422221 */ /* 0x000fe20000010000 */
[----:B------:R-:W-:Y:S01]  /*abc0*/  @!P2 MOV R66, R3 ;  /* 0x000000030042a202 */ /* 0x000fe20000000f00 */
[----:B------:R-:W-:-:S03]  /*abd0*/  IMAD.MOV.U32 R3, RZ, RZ, R11 ;  /* 0x000000ffff037224 */ /* 0x000fc600078e000b */
        /* <DEDUP_REMOVED lines=10> */
.L_x_828:
        /* <DEDUP_REMOVED lines=13> */
.L_x_830:
[----:B------:R-:W-:Y:S05]  /*ad50*/  BSYNC.RECONVERGENT B3 ;  /* 0x0000000000037941 */ /* 0x000fea0003800200 */
.L_x_829:
        /* <DEDUP_REMOVED lines=43> */
.L_x_827:
[----:B------:R-:W-:Y:S05]  /*b010*/  BSYNC.RECONVERGENT B2 ;  /* 0x0000000000027941 */ /* 0x000fea0003800200 */
.L_x_826:
[----:B------:R-:W-:Y:S01]  /*b020*/  I2FP.F32.U32 R3, R3 ;  /* 0x0000000300037245 */ /* 0x000fe20000201000 */
[----:B------:R-:W-:Y:S01]  /*b030*/  BSSY.RECONVERGENT B2, `(.L_x_831) ;  /* 0x000004d000027945 */ /* 0x000fe20003800200 */
[----:B------:R-:W-:Y:S01]  /*b040*/  SHF.L.U32 R4, R41, 0x10, RZ ;  /* 0x0000001029047819 */ /* 0x000fe200000006ff */
[----:B------:R-:W-:Y:S02]  /*b050*/  IMAD.MOV.U32 R57, RZ, RZ, 0x2 ;  /* 0x00000002ff397424 */ /* 0x000fe400078e00ff */
[----:B------:R-:W-:Y:S01]  /*b060*/  FFMA.FTZ R3, R3, R80, 1.1641532182693481445e-10 ;  /* 0x2f00000003037423 */ /* 0x000fe20000010050 */
[----:B------:R-:W-:Y:S02]  /*b070*/  IMAD.MOV.U32 R5, RZ, RZ, R11 ;  /* 0x000000ffff057224 */ /* 0x000fe400078e000b */
[----:B------:R-:W-:Y:S02]  /*b080*/  FMUL.FTZ R4, R4, R89 ;  /* 0x0000005904047220 */ /* 0x000fe40000410000 */
        /* <DEDUP_REMOVED lines=14> */
.L_x_833:
        /* <DEDUP_REMOVED lines=13> */
.L_x_835:
[----:B------:R-:W-:Y:S05]  /*b240*/  BSYNC.RECONVERGENT B3 ;  /* 0x0000000000037941 */ /* 0x000fea0003800200 */
.L_x_834:
        /* <DEDUP_REMOVED lines=43> */
.L_x_832:
[----:B------:R-:W-:Y:S05]  /*b500*/  BSYNC.RECONVERGENT B2 ;  /* 0x0000000000027941 */ /* 0x000fea0003800200 */
.L_x_831:
        /* <DEDUP_REMOVED lines=27> */
.L_x_838:
        /* <DEDUP_REMOVED lines=13> */
.L_x_840:
[----:B------:R-:W-:Y:S05]  /*b790*/  BSYNC.RECONVERGENT B3 ;  /* 0x0000000000037941 */ /* 0x000fea0003800200 */
.L_x_839:
        /* <DEDUP_REMOVED lines=43> */
.L_x_837:
[----:B------:R-:W-:Y:S05]  /*ba50*/  BSYNC.RECONVERGENT B2 ;  /* 0x0000000000027941 */ /* 0x000fea0003800200 */
.L_x_836:
[----:B------:R-:W-:Y:S01]  /*ba60*/  I2FP.F32.U32 R3, R3 ;  /* 0x0000000300037245 */ /* 0x000fe20000201000 */
[----:B------:R-:W-:Y:S01]  /*ba70*/  IMAD.U32 R4, R42, 0x10000, RZ ;  /* 0x000100002a047824 */ /* 0x000fe200078e00ff */
[----:B------:R-:W-:Y:S01]  /*ba80*/  BSSY.RECONVERGENT B2, `(.L_x_841) ;  /* 0x000004d000027945 */ /* 0x000fe20003800200 */
[----:B------:R-:W-:Y:S02]  /*ba90*/  HFMA2 R76, -RZ, RZ, 0, 1.1920928955078125e-07 ;  /* 0x00000002ff4c7431 */ /* 0x000fe400000001ff */
[----:B------:R-:W-:Y:S02]  /*baa0*/  IMAD.MOV.U32 R57, RZ, RZ, R11 ;  /* 0x000000ffff397224 */ /* 0x000fe400078e000b */
[----:B------:R-:W-:Y:S01]  /*bab0*/  FFMA.FTZ R5, R3, R80, 1.1641532182693481445e-10 ;  /* 0x2f00000003057423 */ /* 0x000fe20000010050 */
[----:B------:R-:W-:Y:S01]  /*bac0*/  FMUL.FTZ R4, R4, R89 ;  /* 0x0000005904047220 */ /* 0x000fe20000410000 */
[----:B------:R-:W-:-:S03]  /*bad0*/  PRMT R3, R42, 0x7632, R3 ;  /* 0x000076322a037816 */ /* 0x000fc60000000003 */
        /* <DEDUP_REMOVED lines=14> */
.L_x_843:
        /* <DEDUP_REMOVED lines=13> */
.L_x_845:
[----:B------:R-:W-:Y:S05]  /*bc90*/  BSYNC.RECONVERGENT B3 ;  /* 0x0000000000037941 */ /* 0x000fea0003800200 */
.L_x_844:
        /* <DEDUP_REMOVED lines=43> */
.L_x_842:
[----:B------:R-:W-:Y:S05]  /*bf50*/  BSYNC.RECONVERGENT B2 ;  /* 0x0000000000027941 */ /* 0x000fea0003800200 */
.L_x_841:
[----:B------:R-:W-:Y:S01]  /*bf60*/  I2FP.F32.U32 R5, R57 ;  /* 0x0000003900057245 */ /* 0x000fe20000201000 */
[----:B------:R-:W-:Y:S01]  /*bf70*/  IMAD.U32 R4, R22, 0x10000, RZ ;  /* 0x0001000016047824 */ /* 0x000fe200078e00ff */
[----:B------:R-:W-:Y:S01]  /*bf80*/  @P2 SHF.L.U32 R73, R18, 0x10, RZ ;  /* 0x0000001012492819 */ /* 0x000fe200000006ff */
[----:B------:R-:W-:Y:S01]  /*bf90*/  BSSY.RECONVERGENT B2, `(.L_x_846) ;  /* 0x000004f000027945 */ /* 0x000fe20003800200 */
[----:B------:R-:W-:Y:S02]  /*bfa0*/  IMAD.MOV.U32 R77, RZ, RZ, 0x2 ;  /* 0x00000002ff4d7424 */ /* 0x000fe400078e00ff */
[----:B------:R-:W-:Y:S01]  /*bfb0*/  FFMA.FTZ R5, R5, R80, 1.1641532182693481445e-10 ;  /* 0x2f00000005057423 */ /* 0x000fe20000010050 */
[----:B------:R-:W-:-:S04]  /*bfc0*/  FMUL.FTZ R4, R4, R89 ;  /* 0x0000005904047220 */ /* 0x000fc80000410000 */
[----:B------:R-:W-:-:S04]  /*bfd0*/  FSETP.GTU.FTZ.AND P3, PT, R5, R90, PT ;  /* 0x0000005a0500720b */ /* 0x000fc80003f7c000 */
[----:B------:R-:W-:Y:S02]  /*bfe0*/  FSEL R57, R4, RZ, !P3 ;  /* 0x000000ff04397208 */ /* 0x000fe40005800000 */
[----:B------:R-:W-:Y:S02]  /*bff0*/  SEL R5, RZ, 0x1, P3 ;  /* 0x00000001ff057807 */ /* 0x000fe40001800000 */
[----:B------:R-:W-:Y:S01]  /*c000*/  ISETP.NE.AND P3, PT, R76, 0x1, PT ;  /* 0x000000014c00780c */ /* 0x000fe20003f65270 */
[----:B------:R-:W-:Y:S01]  /*c010*/  FADD.FTZ R42, R42, R57 ;  /* 0x000000392a2a7221 */ /* 0x000fe20000010000 */
[----:B------:R-:W-:-:S03]  /*c020*/  MOV R4, R11 ;  /* 0x0000000b00047202 */ /* 0x000fc60000000f00 */
        /* <DEDUP_REMOVED lines=12> */
.L_x_848:
        /* <DEDUP_REMOVED lines=13> */
.L_x_850:
[----:B------:R-:W-:Y:S05]  /*c1c0*/  BSYNC.RECONVERGENT B3 ;  /* 0x0000000000037941 */ /* 0x000fea0003800200 */
.L_x_849:
        /* <DEDUP_REMOVED lines=43> */
.L_x_847:
[----:B------:R-:W-:Y:S05]  /*c480*/  BSYNC.RECONVERGENT B2 ;  /* 0x0000000000027941 */ /* 0x000fea0003800200 */
.L_x_846:
[----:B------:R-:W-:Y:S01]  /*c490*/  I2FP.F32.U32 R57, R4 ;  /* 0x0000000400397245 */ /* 0x000fe20000201000 */
[----:B------:R-:W-:Y:S01]  /*c4a0*/  IMAD.U32 R76, R3, 0x10000, RZ ;  /* 0x00010000034c7824 */ /* 0x000fe200078e00ff */
[----:B------:R-:W-:Y:S01]  /*c4b0*/  ISETP.NE.AND P4, PT, R77, 0x1, PT ;  /* 0x000000014d00780c */ /* 0x000fe20003f85270 */
[----:B------:R-:W-:Y:S01]  /*c4c0*/  BSSY.RECONVERGENT B2, `(.L_x_851) ;  /* 0x000004a000027945 */ /* 0x000fe20003800200 */
[----:B------:R-:W-:Y:S01]  /*c4d0*/  MOV R4, R11 ;  /* 0x0000000b00047202 */ /* 0x000fe20000000f00 */
[----:B------:R-:W-:Y:S01]  /*c4e0*/  FFMA.FTZ R3, R57, R80, 1.1641532182693481445e-10 ;  /* 0x2f00000039037423 */ /* 0x000fe20000010050 */
[----:B------:R-:W-:Y:S01]  /*c4f0*/  FMUL.FTZ R76, R76, R89 ;  /* 0x000000594c4c7220 */ /* 0x000fe20000410000 */
[----:B------:R-:W-:-:S03]  /*c500*/  IMAD.MOV.U32 R57, RZ, RZ, 0x2 ;  /* 0x00000002ff397424 */ /* 0x000fc600078e00ff */
        /* <DEDUP_REMOVED lines=12> */
.L_x_853:
        /* <DEDUP_REMOVED lines=13> */
.L_x_855:
[----:B------:R-:W-:Y:S05]  /*c6a0*/  BSYNC.RECONVERGENT B3 ;  /* 0x0000000000037941 */ /* 0x000fea0003800200 */
.L_x_854:
        /* <DEDUP_REMOVED lines=43> */
.L_x_852:
[----:B------:R-:W-:Y:S05]  /*c960*/  BSYNC.RECONVERGENT B2 ;  /* 0x0000000000027941 */ /* 0x000fea0003800200 */
.L_x_851:
[----:B------:R-:W-:Y:S01]  /*c970*/  I2FP.F32.U32 R77, R4 ;  /* 0x00000004004d7245 */ /* 0x000fe20000201000 */
[----:B------:R-:W-:Y:S01]  /*c980*/  BSSY.RECONVERGENT B2, `(.L_x_856) ;  /* 0x0000053000027945 */ /* 0x000fe20003800200 */
[----:B------:R-:W-:Y:S02]  /*c990*/  PRMT R4, R22, 0x7632, R4 ;  /* 0x0000763216047816 */ /* 0x000fe40000000004 */
[----:B------:R-:W-:Y:S01]  /*c9a0*/  @P2 PRMT R76, R18, 0x7632, R76 ;  /* 0x00007632124c2816 */ /* 0x000fe2000000004c */
[----:B------:R-:W-:Y:S02]  /*c9b0*/  FFMA.FTZ R77, R77, R80, 1.1641532182693481445e-10 ;  /* 0x2f0000004d4d7423 */ /* 0x000fe40000010050 */
[----:B------:R-:W-:Y:S02]  /*c9c0*/  IMAD.U32 R4, R4, 0x10000, RZ ;  /* 0x0001000004047824 */ /* 0x000fe400078e00ff */
[----:B------:R-:W-:Y:S01]  /*c9d0*/  @P2 IMAD.U32 R76, R76, 0x10000, RZ ;  /* 0x000100004c4c2824 */ /* 0x000fe200078e00ff */
[----:B------:R-:W-:Y:S01]  /*c9e0*/  FSETP.GTU.FTZ.AND P4, PT, R77, R90, PT ;  /* 0x0000005a4d00720b */ /* 0x000fe20003f9c000 */
[----:B------:R-:W-:Y:S01]  /*c9f0*/  FMUL.FTZ R4, R4, R89 ;  /* 0x0000005904047220 */ /* 0x000fe20000410000 */
[----:B------:R-:W-:-:S04]  /*ca00*/  IMAD.MOV.U32 R77, RZ, RZ, 0x2 ;  /* 0x00000002ff4d7424 */ /* 0x000fc800078e00ff */
        /* <DEDUP_REMOVED lines=17> */
.L_x_858:
        /* <DEDUP_REMOVED lines=13> */
.L_x_860:
[----:B------:R-:W-:Y:S05]  /*cbf0*/  BSYNC.RECONVERGENT B3 ;  /* 0x0000000000037941 */ /* 0x000fea0003800200 */
.L_x_859:
        /* <DEDUP_REMOVED lines=43> */
.L_x_857:
[----:B------:R-:W-:Y:S05]  /*ceb0*/  BSYNC.RECONVERGENT B2 ;  /* 0x0000000000027941 */ /* 0x000fea0003800200 */
.L_x_856:
        /* <DEDUP_REMOVED lines=21> */
.L_x_863:
        /* <DEDUP_REMOVED lines=13> */
.L_x_865:
[----:B------:R-:W-:Y:S05]  /*d0e0*/  BSYNC.RECONVERGENT B3 ;  /* 0x0000000000037941 */ /* 0x000fea0003800200 */
.L_x_864:
        /* <DEDUP_REMOVED lines=43> */
.L_x_862:
[----:B------:R-:W-:Y:S05]  /*d3a0*/  BSYNC.RECONVERGENT B2 ;  /* 0x0000000000027941 */ /* 0x000fea0003800200 */
.L_x_861:
[----:B------:R-:W-:Y:S01]  /*d3b0*/  I2FP.F32.U32 R43, R43 ;  /* 0x0000002b002b7245 */ /* 0x000fe20000201000 */
[----:B------:R-:W-:Y:S01]  /*d3c0*/  BSSY.RECONVERGENT B2, `(.L_x_866) ;  /* 0x0000052000027945 */ /* 0x000fe20003800200 */
[----:B------:R-:W-:Y:S01]  /*d3d0*/  SHF.L.U32 R92, R23, 0x10, RZ ;  /* 0x00000010175c7819 */ /* 0x000fe200000006ff */
[----:B------:R-:W-:Y:S02]  /*d3e0*/  HFMA2 R94, -RZ, RZ, 0, 1.1920928955078125e-07 ;  /* 0x00000002ff5e7431 */ /* 0x000fe400000001ff */
[----:B------:R-:W-:Y:S02]  /*d3f0*/  FFMA.FTZ R43, R43, R80, 1.1641532182693481445e-10 ;  /* 0x2f0000002b2b7423 */ /* 0x000fe40000010050 */
[----:B------:R-:W-:-:S03]  /*d400*/  FMUL.FTZ R92, R92, R89 ;  /* 0x000000595c5c7220 */ /* 0x000fc60000410000 */
        /* <DEDUP_REMOVED lines=8> */
[----:B------:R-:W-:Y:S01]  /*d490*/  PRMT R3, R43, 0x7610, R3 ;  /* 0x000076102b037816 */ /* 0x000fe20000000003 */
        /* <DEDUP_REMOVED lines=11> */
.L_x_868:
        /* <DEDUP_REMOVED lines=13> */
.L_x_870:
[----:B------:R-:W-:Y:S05]  /*d620*/  BSYNC.RECONVERGENT B3 ;  /* 0x0000000000037941 */ /* 0x000fea0003800200 */
.L_x_869:
        /* <DEDUP_REMOVED lines=43> */
.L_x_867:
[----:B------:R-:W-:Y:S05]  /*d8e0*/  BSYNC.RECONVERGENT B2 ;  /* 0x0000000000027941 */ /* 0x000fea0003800200 */
.L_x_866:
        /* <DEDUP_REMOVED lines=20> */
.L_x_873:
        /* <DEDUP_REMOVED lines=9> */
[----:B------:R-:W-:Y:S01]  /*dac0*/  @!P6 IADD3 R57, PT, PT, R12, 0x1, RZ ;  /* 0x000000010c39e810 */ /* 0x000fe20007ffe0ff */
[----:B------:R-:W-:-:S03]  /*dad0*/  @!P6 IMAD.MOV.U32 R60, RZ, RZ, RZ ;  /* 0x000000ffff3ce224 */ /* 0x000fc600078e00ff */
[----:B------:R-:W-:-:S13]  /*dae0*/  ISETP.NE.AND P0, PT, R64, RZ, !P6 ;  /* 0x000000ff4000720c */ /* 0x000fda0007705270 */
[----:B------:R-:W-:Y:S01]  /*daf0*/  @P0 IMAD.MOV R57, RZ, RZ, R12 ;  /* 0x000000ffff390224 */ /* 0x000fe200078e020c */
[----:B------:R-:W-:-:S04]  /*db00*/  ISETP.NE.AND P0, PT, R11, RZ, PT ;  /* 0x000000ff0b00720c */ /* 0x000fc80003f05270 */
[----:B------:R-:W-:-:S09]  /*db10*/  @!P6 MOV R12, R57 ;  /* 0x00000039000ce202 */ /* 0x000fd20000000f00 */
.L_x_875:
[----:B------:R-:W-:Y:S05]  /*db20*/  BSYNC.RECONVERGENT B3 ;  /* 0x0000000000037941 */ /* 0x000fea0003800200 */
.L_x_874:
        /* <DEDUP_REMOVED lines=43> */
.L_x_872:
[----:B------:R-:W-:Y:S05]  /*dde0*/  BSYNC.RECONVERGENT B2 ;  /* 0x0000000000027941 */ /* 0x000fea0003800200 */
.L_x_871:
[----:B------:R-:W-:Y:S02]  /*ddf0*/  I2FP.F32.U32 R93, R93 ;  /* 0x0000005d005d7245 */ /* 0x000fe40000201000 */
[----:B------:R-:W-:Y:S01]  /*de00*/  PRMT R41, R81, 0x5410, R41 ;  /* 0x0000541051297816 */ /* 0x000fe20000000029 */
[----:B------:R-:W-:Y:S01]  /*de10*/  IMAD.MOV.U32 R81, RZ, RZ, R2 ;  /* 0x000000ffff517224 */ /* 0x000fe200078e0002 */
        /* <DEDUP_REMOVED lines=8> */
[----:B------:R-:W-:Y:S02]  /*dea0*/  @P2 PRMT R80, R19, 0x7632, R80 ;  /* 0x0000763213502816 */ /* 0x000fe40000000050 */
[----:B------:R-:W-:Y:S02]  /*deb0*/  PRMT R2, R90, 0x7610, R2 ;  /* 0x000076105a027816 */ /* 0x000fe40000000002 */
[----:B------:R-:W-:Y:S02]  /*dec0*/  FSEL R93, R89, RZ, !P6 ;  /* 0x000000ff595d7208 */ /* 0x000fe40007000000 */
[----:B------:R-:W-:-:S03]  /*ded0*/  @P2 SHF.L.U32 R89, R80, 0x10, RZ ;  /* 0x0000001050592819 */ /* 0x000fc600000006ff */
[----:B------:R-:W-:-:S04]  /*dee0*/  FADD.FTZ R92, R92, R93 ;  /* 0x0000005d5c5c7221 */ /* 0x000fc80000010000 */
[----:B------:R-:W-:Y:S01]  /*def0*/  @P2 FADD.FTZ R80, R92, R89 ;  /* 0x000000595c502221 */ /* 0x000fe20000010000 */
[----:B------:R-:W-:-:S05]  /*df00*/  @!P2 IMAD.MOV.U32 R80, RZ, RZ, R92 ;  /* 0x000000ffff50a224 */ /* 0x000fca00078e005c */
[----:B------:R-:W-:-:S04]  /*df10*/  F2FP.BF16.F32.PACK_AB R89, RZ, R80 ;  /* 0x00000050ff59723e */ /* 0x000fc800000010ff */
[----:B------:R-:W-:Y:S01]  /*df20*/  PRMT R43, R43, 0x5410, R89 ;  /* 0x000054102b2b7816 */ /* 0x000fe20000000059 */
[----:B------:R-:W-:Y:S06]  /*df30*/  BRA `(.L_x_876) ;  /* 0x00000028007c7947 */ /* 0x000fec0003800000 */
.L_x_795:
        /* <DEDUP_REMOVED lines=11> */
[----:B------:R-:W-:Y:S01]  /*dff0*/  @P3 IADD3 R66, PT, PT, R57, 0x1, RZ ;  /* 0x0000000139423810 */ /* 0x000fe20007ffe0ff */
[----:B------:R-:W-:Y:S02]  /*e000*/  @!P3 IMAD.MOV.U32 R0, RZ, RZ, R59 ;  /* 0x000000ffff00b224 */ /* 0x000fe400078e003b */
[----:B------:R-:W-:Y:S02]  /*e010*/  @P3 IMAD.MOV.U32 R90, RZ, RZ, R81 ;  /* 0x000000ffff5a3224 */ /* 0x000fe400078e0051 */
[----:B------:R-:W-:Y:S01]  /*e020*/  @P3 IMAD.MOV.U32 R0, RZ, RZ, R58 ;  /* 0x000000ffff003224 */ /* 0x000fe200078e003a */
[----:B------:R-:W-:Y:S06]  /*e030*/  BRA `(.L_x_878) ;  /* 0x0000000000e07947 */ /* 0x000fec0003800000 */
.L_x_879:
        /* <DEDUP_REMOVED lines=13> */
.L_x_881:
[----:B------:R-:W-:Y:S05]  /*e110*/  BSYNC.RECONVERGENT B3 ;  /* 0x0000000000037941 */ /* 0x000fea0003800200 */
.L_x_880:
        /* <DEDUP_REMOVED lines=42> */
.L_x_878:
[----:B------:R-:W-:Y:S05]  /*e3c0*/  BSYNC.RECONVERGENT B2 ;  /* 0x0000000000027941 */ /* 0x000fea0003800200 */
.L_x_877:
        /* <DEDUP_REMOVED lines=10> */
[----:B------:R-:W-:-:S02]  /*e470*/  IMAD.MOV.U32 R73, RZ, RZ, 0x2 ;  /* 0x00000002ff497424 */ /* 0x000fc400078e00ff */
[----:B0-----:R-:W-:Y:S01]  /*e480*/  FMUL.FTZ R67, R67, R80 ;  /* 0x0000005043437220 */ /* 0x001fe20000410000 */
[----:B-1----:R-:W-:-:S04]  /*e490*/  FSETP.GTU.FTZ.AND P3, PT, R0, R81, PT ;  /* 0x000000510000720b */ /* 0x002fc80003f7c000 */
        /* <DEDUP_REMOVED lines=15> */
.L_x_884:
        /* <DEDUP_REMOVED lines=13> */
.L_x_886:
[----:B------:R-:W-:Y:S05]  /*e660*/  BSYNC.RECONVERGENT B3 ;  /* 0x0000000000037941 */ /* 0x000fea0003800200 */
.L_x_885:
        /* <DEDUP_REMOVED lines=42> */
[----:B------:R-:W-:-:S07]  /*e910*/  IMAD.MOV.U32 R90, RZ, RZ, R66 ;  /* 0x000000ffff5a7224 */ /* 0x000fce00078e0042 */
.L_x_883:
[----:B------:R-:W-:Y:S05]  /*e920*/  BSYNC.RECONVERGENT B2 ;  /* 0x0000000000027941 */ /* 0x000fea0003800200 */
.L_x_882:
[----:B------:R-:W-:Y:S01]  /*e930*/  I2FP.F32.U32 R57, R57 ;  /* 0x0000003900397245 */ /* 0x000fe20000201000 */
[----:B------:R-:W-:Y:S01]  /*e940*/  BSSY.RECONVERGENT B2, `(.L_x_887) ;  /* 0x0000051000027945 */ /* 0x000fe20003800200 */
[----:B------:R-:W-:Y:S01]  /*e950*/  SHF.L.U32 R67, R40, 0x10, RZ ;  /* 0x0000001028437819 */ /* 0x000fe200000006ff */
[----:B------:R-:W-:Y:S01]  /*e960*/  IMAD.MOV.U32 R72, RZ, RZ, 0x2 ;  /* 0x00000002ff487424 */ /* 0x000fe200078e00ff */
[----:B------:R-:W-:Y:S01]  /*e970*/  ISETP.NE.AND P4, PT, R73, 0x1, PT ;  /* 0x000000014900780c */ /* 0x000fe20003f85270 */
[----:B------:R-:W-:Y:S01]  /*e980*/  FFMA.FTZ R40, R57, R92, 1.1641532182693481445e-10 ;  /* 0x2f00000039287423 */ /* 0x000fe2000001005c */
[----:B------:R-:W-:Y:S01]  /*e990*/  @P2 PRMT R57, R16, 0x7632, R57 ;  /* 0x0000763210392816 */ /* 0x000fe20000000039 */
[----:B------:R-:W-:-:S03]  /*e9a0*/  FMUL.FTZ R67, R67, R80 ;  /* 0x0000005043437220 */ /* 0x000fc60000410000 */
[----:B------:R-:W-:Y:S01]  /*e9b0*/  FSETP.GTU.FTZ.AND P3, PT, R40, R81, PT ;  /* 0x000000512800720b */ /* 0x000fe20003f7c000 */
[----:B------:R-:W-:Y:S01]  /*e9c0*/  @P2 IMAD.U32 R40, R57, 0x10000, RZ ;  /* 0x0001000039282824 */ /* 0x000fe200078e00ff */
[----:B------:R-:W-:Y:S02]  /*e9d0*/  MOV R57, R11 ;  /* 0x0000000b00397202 */ /* 0x000fe40000000f00 */
        /* <DEDUP_REMOVED lines=14> */
.L_x_889:
        /* <DEDUP_REMOVED lines=13> */
.L_x_891:
[----:B------:R-:W-:Y:S05]  /*eb90*/  BSYNC.RECONVERGENT B3 ;  /* 0x0000000000037941 */ /* 0x000fea0003800200 */
.L_x_890:
        /* <DEDUP_REMOVED lines=40> */
[----:B------:R-:W-:Y:S02]  /*ee20*/  IMAD.MOV.U32 R90, RZ, RZ, R72 ;  /* 0x000000ffff5a7224 */ /* 0x000fe400078e0048 */
[----:B------:R-:W-:Y:S01]  /*ee30*/  HFMA2 R72, -RZ, RZ, 0, 0 ;  /* 0x00000000ff487431 */ /* 0x000fe200000001ff */
[----:B------:R-:W-:-:S07]  /*ee40*/  LOP3.LUT R59, R76, UR31, R73, 0x96, !PT ;  /* 0x0000001f4c3b7c12 */ /* 0x000fce000f8e9649 */
.L_x_888:
[----:B------:R-:W-:Y:S05]  /*ee50*/  BSYNC.RECONVERGENT B2 ;  /* 0x0000000000027941 */ /* 0x000fea0003800200 */
.L_x_887:
[----:B------:R-:W-:Y:S01]  /*ee60*/  I2FP.F32.U32 R57, R57 ;  /* 0x0000003900397245 */ /* 0x000fe20000201000 */
[C---:B------:R-:W-:Y:S01]  /*ee70*/  IMAD.U32 R73, R41.reuse, 0x10000, RZ ;  /* 0x0001000029497824 */ /* 0x040fe200078e00ff */
[----:B------:R-:W-:Y:S01]  /*ee80*/  ISETP.NE.AND P3, PT, R72, 0x1, PT ;  /* 0x000000014800780c */ /* 0x000fe20003f65270 */
[----:B------:R-:W-:Y:S01]  /*ee90*/  BSSY.RECONVERGENT B2, `(.L_x_892) ;  /* 0x000004f000027945 */ /* 0x000fe20003800200 */
[----:B------:R-:W-:Y:S01]  /*eea0*/  PRMT R41, R41, 0x7632, R41 ;  /* 0x0000763229297816 */ /* 0x000fe20000000029 */
[----:B------:R-:W-:Y:S01]  /*eeb0*/  FFMA.FTZ R66, R57, R92, 1.1641532182693481445e-10 ;  /* 0x2f00000039427423 */ /* 0x000fe2000001005c */
[----:B------:R-:W-:Y:S01]  /*eec0*/  FMUL.FTZ R73, R73, R80 ;  /* 0x0000005049497220 */ /* 0x000fe20000410000 */
[----:B------:R-:W-:-:S03]  /*eed0*/  @P2 IMAD.U32 R57, R17, 0x10000, RZ ;  /* 0x0001000011392824 */ /* 0x000fc600078e00ff */
[----:B------:R-:W-:-:S04]  /*eee0*/  FSETP.GTU.FTZ.AND P4, PT, R66, R81, PT ;  /* 0x000000514200720b */ /* 0x000fc80003f9c000 */
[----:B------:R-:W-:Y:S01]  /*eef0*/  FSEL R66, R73, RZ, !P4 ;  /* 0x000000ff49427208 */ /* 0x000fe20006000000 */
[----:B------:R-:W-:Y:S01]  /*ef00*/  HFMA2 R73, -RZ, RZ, 0, 1.1920928955078125e-07 ;  /* 0x00000002ff497431 */ /* 0x000fe200000001ff */
        /* <DEDUP_REMOVED lines=14> */
.L_x_894:
        /* <DEDUP_REMOVED lines=13> */
.L_x_896:
[----:B------:R-:W-:Y:S05]  /*f0c0*/  BSYNC.RECONVERGENT B3 ;  /* 0x0000000000037941 */ /* 0x000fea0003800200 */
.L_x_895:
        /* <DEDUP_REMOVED lines=43> */
.L_x_893:
[----:B------:R-:W-:Y:S05]  /*f380*/  BSYNC.RECONVERGENT B2 ;  /* 0x0000000000027941 */ /* 0x000fea0003800200 */
.L_x_892:
        /* <DEDUP_REMOVED lines=25> */
.L_x_899:
        /* <DEDUP_REMOVED lines=13> */
.L_x_901:
[----:B------:R-:W-:Y:S05]  /*f5f0*/  BSYNC.RECONVERGENT B3 ;  /* 0x0000000000037941 */ /* 0x000fea0003800200 */
.L_x_900:
        /* <DEDUP_REMOVED lines=43> */
.L_x_898:
[----:B------:R-:W-:Y:S05]  /*f8b0*/  BSYNC.RECONVERGENT B2 ;  /* 0x0000000000027941 */ /* 0x000fea0003800200 */
.L_x_897:
[----:B------:R-:W-:Y:S01]  /*f8c0*/  I2FP.F32.U32 R57, R57 ;  /* 0x0000003900397245 */ /* 0x000fe20000201000 */
[----:B------:R-:W-:Y:S01]  /*f8d0*/  @P2 IMAD.U32 R94, R18, 0x10000, RZ ;  /* 0x00010000125e2824 */ /* 0x000fe200078e00ff */
[C---:B------:R-:W-:Y:S01]  /*f8e0*/  SHF.L.U32 R73, R42.reuse, 0x10, RZ ;  /* 0x000000102a497819 */ /* 0x040fe200000006ff */
[----:B------:R-:W-:Y:S01]  /*f8f0*/  BSSY.RECONVERGENT B2, `(.L_x_902) ;  /* 0x000004f000027945 */ /* 0x000fe20003800200 */
[----:B------:R-:W-:Y:S02]  /*f900*/  IMAD.MOV.U32 R77, RZ, RZ, 0x2 ;  /* 0x00000002ff4d7424 */ /* 0x000fe400078e00ff */
        /* <DEDUP_REMOVED lines=8> */
[----:B------:R-:W-:Y:S02]  /*f990*/  P2R R88, PR, RZ, 0x8 ;  /* 0x00000008ff587803 */ /* 0x000fe40000000000 */
[----:B------:R-:W-:Y:S02]  /*f9a0*/  ISETP.NE.AND P3, PT, R76, 0x1, PT ;  /* 0x000000014c00780c */ /* 0x000fe40003f65270 */
[----:B------:R-:W-:-:S11]  /*f9b0*/  F2FP.BF16.F32.PACK_AB R42, RZ, R73 ;  /* 0x00000049ff2a723e */ /* 0x000fd600000010ff */
        /* <DEDUP_REMOVED lines=9> */
.L_x_904:
        /* <DEDUP_REMOVED lines=13> */
.L_x_906:
[----:B------:R-:W-:Y:S05]  /*fb20*/  BSYNC.RECONVERGENT B3 ;  /* 0x0000000000037941 */ /* 0x000fea0003800200 */
.L_x_905:
[----:B------:R-:W-:Y:S01]  /*fb30*/  LOP3.LUT R76, R12, UR7, R95, 0x96, !PT ;  /* 0x000000070c4c7c12 */ /* 0x000fe2000f8e965f */
[----:B------:R-:W-:-:S04]  /*fb40*/  IMAD.WIDE.U32 R58, R64, -0x326172a9, RZ ;  /* 0xcd9e8d57403a7825 */ /* 0x000fc800078e00ff */
        /* <DEDUP_REMOVED lines=38> */
[----:B------:R-:W-:Y:S01]  /*fdb0*/  IMAD.MOV.U32 R90, RZ, RZ, R76 ;  /* 0x000000ffff5a7224 */ /* 0x000fe200078e004c */
[----:B------:R-:W-:Y:S01]  /*fdc0*/  LOP3.LUT R59, R94, UR31, R77, 0x96, !PT ;  /* 0x0000001f5e3b7c12 */ /* 0x000fe2000f8e964d */
[----:B------:R-:W-:-:S07]  /*fdd0*/  HFMA2 R77, -RZ, RZ, 0, 0 ;  /* 0x00000000ff4d7431 */ /* 0x000fce00000001ff */
.L_x_903:
[----:B------:R-:W-:Y:S05]  /*fde0*/  BSYNC.RECONVERGENT B2 ;  /* 0x0000000000027941 */ /* 0x000fea0003800200 */
.L_x_902:
        /* <DEDUP_REMOVED lines=10> */
[----:B------:R-:W-:Y:S01]  /*fe90*/  FSEL R76, R57, RZ, !P3 ;  /* 0x000000ff394c7208 */ /* 0x000fe20005800000 */
[----:B------:R-:W-:Y:S01]  /*fea0*/  IMAD.MOV.U32 R57, RZ, RZ, R11 ;  /* 0x000000ffff397224 */ /* 0x000fe200078e000b */
        /* <DEDUP_REMOVED lines=12> */
.L_x_909:
        /* <DEDUP_REMOVED lines=13> */
.L_x_911:
[----:B------:R-:W-:Y:S05]  /*10040*/  BSYNC.RECONVERGENT B3 ;  /* 0x0000000000037941 */ /* 0x000fea0003800200 */
.L_x_910:
        /* <DEDUP_REMOVED lines=43> */
.L_x_908:
[----:B------:R-:W-:Y:S05]  /*10300*/  BSYNC.RECONVERGENT B2 ;  /* 0x0000000000027941 */ /* 0x000fea0003800200 */
.L_x_907:
[----:B------:R-:W-:Y:S01]  /*10310*/  I2FP.F32.U32 R57, R57 ;  /* 0x0000003900397245 */ /* 0x000fe20000201000 */
[----:B------:R-:W-:Y:S01]  /*10320*/  BSSY.RECONVERGENT B2, `(.L_x_912) ;  /* 0x0000050000027945 */ /* 0x000fe20003800200 */
[----:B------:R-:W-:Y:S02]  /*10330*/  ISETP.NE.AND P5, PT, R93, 0x1, PT ;  /* 0x000000015d00780c */ /* 0x000fe40003fa5270 */
[----:B------:R-:W-:Y:S01]  /*10340*/  PRMT R95, R43, 0x7632, R95 ;  /* 0x000076322b5f7816 */ /* 0x000fe2000000005f */
[----:B------:R-:W-:Y:S01]  /*10350*/  FFMA.FTZ R94, R57, R92, 1.1641532182693481445e-10 ;  /* 0x2f000000395e7423 */ /* 0x000fe2000001005c */
[----:B------:R-:W-:-:S04]  /*10360*/  IMAD.U32 R57, R43, 0x10000, RZ ;  /* 0x000100002b397824 */ /* 0x000fc800078e00ff */
[----:B------:R-:W-:Y:S01]  /*10370*/  FMUL.FTZ R57, R57, R80 ;  /* 0x0000005039397220 */ /* 0x000fe20000410000 */
[----:B------:R-:W-:Y:S02]  /*10380*/  FSETP.GTU.FTZ.AND P4, PT, R94, R81, PT ;  /* 0x000000515e00720b */ /* 0x000fe40003f9c000 */
[----:B------:R-:W-:Y:S02]  /*10390*/  @P2 SHF.L.U32 R94, R19, 0x10, RZ ;  /* 0x00000010135e2819 */ /* 0x000fe400000006ff */
[----:B------:R-:W-:Y:S01]  /*103a0*/  FSEL R77, R57, RZ, !P4 ;  /* 0x000000ff394d7208 */ /* 0x000fe20006000000 */
[----:B------:R-:W-:Y:S01]  /*103b0*/  IMAD.MOV.U32 R57, RZ, RZ, 0x2 ;  /* 0x00000002ff397424 */ /* 0x000fe200078e00ff */
        /* <DEDUP_REMOVED lines=13> */
.L_x_914:
        /* <DEDUP_REMOVED lines=13> */
.L_x_916:
[----:B------:R-:W-:Y:S05]  /*10560*/  BSYNC.RECONVERGENT B3 ;  /* 0x0000000000037941 */ /* 0x000fea0003800200 */
.L_x_915:
        /* <DEDUP_REMOVED lines=43> */
.L_x_913:
[----:B------:R-:W-:Y:S05]  /*10820*/  BSYNC.RECONVERGENT B2 ;  /* 0x0000000000027941 */ /* 0x000fea0003800200 */
.L_x_912:
        /* <DEDUP_REMOVED lines=9> */
[----:B------:R-:W-:Y:S01]  /*108c0*/  PRMT R40, R85, 0x5410, R40 ;  /* 0x0000541055287816 */ /* 0x000fe20000000028 */
[----:B------:R-:W-:Y:S01]  /*108d0*/  IMAD.MOV.U32 R81, RZ, RZ, R90 ;  /* 0x000000ffff517224 */ /* 0x000fe200078e005a */
[----:B------:R-:W-:-:S02]  /*108e0*/  FSEL R80, R80, RZ, !P5 ;  /* 0x000000ff50507208 */ /* 0x000fc40006800000 */
[----:B------:R-:W-:-:S03]  /*108f0*/  PLOP3.LUT P5, PT, P5, PT, PT, 0x8, 0x80 ;  /* 0x000000000080781c */ /* 0x000fc60002fae170 */
[----:B------:R-:W-:-:S05]  /*10900*/  @P2 FADD.FTZ R80, R93, R80 ;  /* 0x000000505d502221 */ /* 0x000fca0000010000 */
[----:B------:R-:W-:-:S04]  /*10910*/  F2FP.BF16.F32.PACK_AB R90, RZ, R80 ;  /* 0x00000050ff5a723e */ /* 0x000fc800000010ff */
[----:B------:R-:W-:-:S07]  /*10920*/  PRMT R43, R43, 0x5410, R90 ;  /* 0x000054102b2b7816 */ /* 0x000fce000000005a */
.L_x_876:
[----:B------:R-:W-:Y:S02]  /*10930*/  ISETP.NE.AND P2, PT, R83, RZ, PT ;  /* 0x000000ff5300720c */ /* 0x000fe40003f45270 */
[----:B------:R-:W-:Y:S02]  /*10940*/  SEL R83, RZ, 0x1000000, !P5 ;  /* 0x01000000ff537807 */ /* 0x000fe40006800000 */
[----:B------:R-:W-:Y:S02]  /*10950*/  ISETP.NE.AND P5, PT, R84, RZ, PT ;  /* 0x000000ff5400720c */ /* 0x000fe40003fa5270 */
[----:B------:R-:W0:Y:S01]  /*10960*/  LDC.64 R84, c[0x0][0x3a8] ;  /* 0x0000ea00ff547b82 */ /* 0x000e220000000a00 */
[----:B------:R-:W-:Y:S02]  /*10970*/  ISETP.NE.AND P6, PT, R88, RZ, PT ;  /* 0x000000ff5800720c */ /* 0x000fe40003fc5270 */
[----:B------:R-:W-:Y:S02]  /*10980*/  SEL R89, RZ, 0x10000, !P4 ;  /* 0x00010000ff597807 */ /* 0x000fe40006000000 */
[----:B------:R-:W-:-:S02]  /*10990*/  SEL R88, RZ, 0x100, !P3 ;  /* 0x00000100ff587807 */ /* 0x000fc40005800000 */
[----:B------:R-:W-:Y:S02]  /*109a0*/  ISETP.NE.AND P4, PT, R86, RZ, PT ;  /* 0x000000ff5600720c */ /* 0x000fe40003f85270 */
[----:B------:R-:W-:Y:S02]  /*109b0*/  ISETP.NE.AND P3, PT, R87, RZ, PT ;  /* 0x000000ff5700720c */ /* 0x000fe40003f65270 */
[----:B------:R-:W-:Y:S02]  /*109c0*/  LOP3.LUT R88, R88, R83, R89, 0xfe, !PT ;  /* 0x0000005358587212 */ /* 0x000fe400078efe59 */
[----:B------:R-:W-:Y:S02]  /*109d0*/  SEL R87, RZ, 0x1000000, !P3 ;  /* 0x01000000ff577807 */ /* 0x000fe40005800000 */
[----:B------:R-:W-:Y:S02]  /*109e0*/  SEL R86, RZ, 0x10000, !P4 ;  /* 0x00010000ff567807 */ /* 0x000fe40006000000 */
[----:B------:R-:W-:-:S04]  /*109f0*/  SEL R83, RZ, 0x100, !P5 ;  /* 0x00000100ff537807 */ /* 0x000fc80006800000 */
[----:B------:R-:W-:Y:S02]  /*10a00*/  LOP3.LUT R83, R83, R87, R86, 0xfe, !PT ;  /* 0x0000005753537212 */ /* 0x000fe400078efe56 */
[----:B------:R-:W-:Y:S01]  /*10a10*/  SEL R87, RZ, 0x1, !P6 ;  /* 0x00000001ff577807 */ /* 0x000fe20007000000 */
[----:B0-----:R-:W-:Y:S01]  /*10a20*/  IMAD.WIDE.U32 R84, R82, 0x10, R84 ;  /* 0x0000001052547825 */ /* 0x001fe200078e0054 */
[----:B------:R-:W-:-:S04]  /*10a30*/  SEL R86, RZ, 0x1, !P2 ;  /* 0x00000001ff567807 */ /* 0x000fc80005000000 */
[----:B------:R0:W-:Y:S02]  /*10a40*/  STG.E.128 desc[UR8][R84.64], R40 ;  /* 0x0000002854007986 */ /* 0x0001e4000c101d08 */
[----:B0-----:R-:W0:Y:S01]  /*10a50*/  LDC.64 R40, c[0x0][0x3b0] ;  /* 0x0000ec00ff287b82 */ /* 0x001e220000000a00 */
[----:B------:R-:W-:Y:S02]  /*10a60*/  LOP3.LUT R43, R88, R87, RZ, 0xfc, !PT ;  /* 0x00000057582b7212 */ /* 0x000fe400078efcff */
[----:B------:R-:W-:Y:S01]  /*10a70*/  LOP3.LUT R42, R83, R86, RZ, 0xfc, !PT ;  /* 0x00000056532a7212 */ /* 0x000fe200078efcff */
[----:B0-----:R-:W-:-:S05]  /*10a80*/  IMAD.WIDE.U32 R40, R82, 0x8, R40 ;  /* 0x0000000852287825 */ /* 0x001fca00078e0028 */
[----:B------:R2:W-:Y:S01]  /*10a90*/  STG.E.64 desc[UR8][R40.64], R42 ;  /* 0x0000002a28007986 */ /* 0x0005e2000c101b08 */
[----:B------:R-:W-:Y:S05]  /*10aa0*/  @!P1 BRA `(.L_x_794) ;  /* 0x0000000000509947 */ /* 0x000fea0003800000 */
[----:B--2---:R-:W-:Y:S02]  /*10ab0*/  SHF.L.U32 R40, R3, 0x10, RZ ;  /* 0x0000001003287819 */ /* 0x004fe400000006ff */
[----:B------:R-:W-:Y:S02]  /*10ac0*/  LOP3.LUT R42, R2, 0xffff, RZ, 0xc0, !PT ;  /* 0x0000ffff022a7812 */ /* 0x000fe400078ec0ff */
[----:B------:R-:W-:Y:S02]  /*10ad0*/  LOP3.LUT R43, R40, 0xff0000, RZ, 0xc0, !PT ;  /* 0x00ff0000282b7812 */ /* 0x000fe400078ec0ff */
[----:B------:R-:W0:Y:S01]  /*10ae0*/  LDC.64 R40, c[0x0][0x3b8] ;  /* 0x0000ee00ff287b82 */ /* 0x000e220000000a00 */
[----:B------:R-:W-:Y:S02]  /*10af0*/  PRMT R83, R4, 0x7104, RZ ;  /* 0x0000710404537816 */ /* 0x000fe400000000ff */
[----:B------:R-:W-:Y:S02]  /*10b00*/  PRMT R42, R43, 0x4210, R42 ;  /* 0x000042102b2a7816 */ /* 0x000fe4000000002a */
[----:B------:R-:W-:-:S02]  /*10b10*/  LOP3.LUT R86, R6, 0xff, RZ, 0xc0, !PT ;  /* 0x000000ff06567812 */ /* 0x000fc400078ec0ff */
[----:B------:R-:W-:Y:S02]  /*10b20*/  LOP3.LUT R42, R42, 0xff00, R83, 0xf8, !PT ;  /* 0x0000ff002a2a7812 */ /* 0x000fe400078ef853 */
[----:B------:R-:W-:Y:S01]  /*10b30*/  LOP3.LUT R84, R7, 0xff, RZ, 0xc0, !PT ;  /* 0x000000ff07547812 */ /* 0x000fe200078ec0ff */
[----:B------:R-:W-:Y:S01]  /*10b40*/  IMAD.WIDE.U32 R86, R86, 0x1000000, RZ ;  /* 0x0100000056567825 */ /* 0x000fe200078e00ff */
[----:B------:R-:W-:Y:S02]  /*10b50*/  LOP3.LUT R43, R8, 0xff, RZ, 0xc0, !PT ;  /* 0x000000ff082b7812 */ /* 0x000fe400078ec0ff */
[----:B------:R-:W-:Y:S01]  /*10b60*/  LOP3.LUT R83, R42, 0xff, R5, 0xf8, !PT ;  /* 0x000000ff2a537812 */ /* 0x000fe200078ef805 */
[----:B------:R-:W-:-:S04]  /*10b70*/  IMAD.WIDE.U32 R84, R84, 0x10000, RZ ;  /* 0x0001000054547825 */ /* 0x000fc800078e00ff */
[----:B------:R-:W-:Y:S01]  /*10b80*/  IMAD.WIDE.U32 R42, R43, 0x100, RZ ;  /* 0x000001002b2a7825 */ /* 0x000fe200078e00ff */
[----:B------:R-:W-:Y:S02]  /*10b90*/  LOP3.LUT R83, R85, R83, R87, 0xfe, !PT ;  /* 0x0000005355537212 */ /* 0x000fe400078efe57 */
[----:B------:R-:W-:Y:S01]  /*10ba0*/  LOP3.LUT R84, R42, R86, R84, 0xfe, !PT ;  /* 0x000000562a547212 */ /* 0x000fe200078efe54 */
[----:B0-----:R-:W-:Y:S01]  /*10bb0*/  IMAD.WIDE.U32 R40, R82, 0x8, R40 ;  /* 0x0000000852287825 */ /* 0x001fe200078e0028 */
[----:B------:R-:W-:Y:S02]  /*10bc0*/  LOP3.LUT R43, R83, R43, RZ, 0xfc, !PT ;  /* 0x0000002b532b7212 */ /* 0x000fe400078efcff */
[----:B------:R-:W-:-:S05]  /*10bd0*/  LOP3.LUT R42, R84, 0xff, R9, 0xf8, !PT ;  /* 0x000000ff542a7812 */ /* 0x000fca00078ef809 */
[----:B------:R3:W-:Y:S02]  /*10be0*/  STG.E.64 desc[UR8][R40.64], R42 ;  /* 0x0000002a28007986 */ /* 0x0007e4000c101b08 */
.L_x_794:
[----:B------:R-:W-:Y:S05]  /*10bf0*/  BSYNC.RECONVERGENT B1 ;  /* 0x0000000000017941 */ /* 0x000fea0003800200 */
.L_x_793:
        /* <DEDUP_REMOVED lines=76> */
.L_x_934:
[----:B01----:R-:W-:Y:S01]  /*110c0*/  FADD.FTZ R82, R82, R87 ;  /* 0x0000005752527221 */ /* 0x003fe20000010000 */
[----:B------:R-:W-:Y:S01]  /*110d0*/  FMUL.FTZ R84, R83, R83 ;  /* 0x0000005353547220 */ /* 0x000fe20000410000 */
[----:B------:R-:W-:Y:S01]  /*110e0*/  ISETP.NE.AND P2, PT, RZ, UR12, PT ;  /* 0x0000000cff007c0c */ /* 0x000fe2000bf45270 */
[----:B------:R-:W0:Y:S01]  /*110f0*/  @!P3 LDC.64 R42, c[0x0][0x3c0] ;  /* 0x0000f000ff2abb82 */ /* 0x000e220000000a00 */
[----:B------:R-:W-:Y:S01]  /*11100*/  FFMA.FTZ R82, R82, R41, UR13 ;  /* 0x0000000d52527e23 */ /* 0x000fe20008010029 */
[----:B------:R-:W-:Y:S01]  /*11110*/  BSSY.RECONVERGENT B1, `(.L_x_918) ;  /* 0x000003b000017945 */ /* 0x000fe20003800200 */
[----:B------:R-:W-:-:S05]  /*11120*/  FSEL R85, R84, RZ, P2 ;  /* 0x000000ff54557208 */ /* 0x000fca0001000000 */
[----:B------:R-:W1:Y:S01]  /*11130*/  @!P3 LDC.64 R40, c[0x0][0x3c8] ;  /* 0x0000f200ff28bb82 */ /* 0x000e620000000a00 */
[----:B------:R-:W-:Y:S01]  /*11140*/  FADD.FTZ R82, R82, R85 ;  /* 0x0000005552527221 */ /* 0x000fe20000010000 */
[----:B------:R-:W-:-:S03]  /*11150*/  FSEL R85, R83, RZ, !P2 ;  /* 0x000000ff53557208 */ /* 0x000fc60005000000 */
[----:B------:R-:W2:Y:S01]  /*11160*/  MUFU.RSQ R84, R82 ;  /* 0x0000005200547308 */ /* 0x000ea20000001400 */
[----:B0-----:R-:W-:-:S05]  /*11170*/  @!P3 IMAD.WIDE R42, R62, 0x4, R42 ;  /* 0x000000043e2ab825 */ /* 0x001fca00078e022a */
[----:B------:R0:W-:Y:S01]  /*11180*/  @!P3 STG.E desc[UR8][R42.64], R83 ;  /* 0x000000532a00b986 */ /* 0x0001e2000c101908 */
[----:B-1----:R-:W-:-:S05]  /*11190*/  @!P3 IMAD.WIDE R40, R62, 0x4, R40 ;  /* 0x000000043e28b825 */ /* 0x002fca00078e0228 */
[----:B--2---:R0:W-:Y:S01]  /*111a0*/  @!P3 STG.E desc[UR8][R40.64], R84 ;  /* 0x000000542800b986 */ /* 0x0041e2000c101908 */
[----:B------:R-:W-:Y:S05]  /*111b0*/  @!P1 BRA `(.L_x_919) ;  /* 0x0000000000c09947 */ /* 0x000fea0003800000 */
[--C-:B0-----:R-:W-:Y:S01]  /*111c0*/  FADD.FTZ R41, R10, -R85.reuse ;  /* 0x800000550a297221 */ /* 0x101fe20000010000 */
[----:B------:R-:W-:Y:S01]  /*111d0*/  IMAD.U32 R43, R36, 0x10000, RZ ;  /* 0x00010000242b7824 */ /* 0x000fe200078e00ff */
[----:B------:R-:W-:Y:S01]  /*111e0*/  SHF.L.U32 R42, R13, 0x10, RZ ;  /* 0x000000100d2a7819 */ /* 0x000fe200000006ff */
[----:B------:R-:W-:Y:S02]  /*111f0*/  IMAD.U32 R83, R32, 0x10000, RZ ;  /* 0x0001000020537824 */ /* 0x000fe400078e00ff */
[----:B------:R-:W-:Y:S01]  /*11200*/  FMUL.FTZ R40, R84, R41 ;  /* 0x0000002954287220 */ /* 0x000fe20000410000 */
[----:B------:R-:W-:Y:S01]  /*11210*/  FADD.FTZ R41, R69, -R85 ;  /* 0x8000005545297221 */ /* 0x000fe20000010000 */
[----:B------:R-:W-:Y:S01]  /*11220*/  IMAD.U32 R82, R14, 0x10000, RZ ;  /* 0x000100000e527824 */ /* 0x000fe200078e00ff */
[----:B------:R-:W-:Y:S01]  /*11230*/  SHF.L.U32 R88, R46, 0x10, RZ ;  /* 0x000000102e587819 */ /* 0x000fe200000006ff */
[----:B------:R-:W-:Y:S01]  /*11240*/  FFMA.FTZ R40, R40, R43, R83 ;  /* 0x0000002b28287223 */ /* 0x000fe20000010053 */
[----:B------:R-:W-:Y:S01]  /*11250*/  FMUL.FTZ R41, R84, R41 ;  /* 0x0000002954297220 */ /* 0x000fe20000410000 */
[----:B------:R-:W-:Y:S01]  /*11260*/  FADD.FTZ R43, R68, -R85 ;  /* 0x80000055442b7221 */ /* 0x000fe20000010000 */
[----:B------:R-:W-:-:S02]  /*11270*/  IMAD.U32 R86, R15, 0x10000, RZ ;  /* 0x000100000f567824 */ /* 0x000fc400078e00ff */
[----:B------:R-:W-:Y:S01]  /*11280*/  FFMA.FTZ R87, R41, R42, R82 ;  /* 0x0000002a29577223 */ /* 0x000fe20000010052 */
[----:B------:R-:W-:Y:S01]  /*11290*/  SHF.L.U32 R82, R33, 0x10, RZ ;  /* 0x0000001021527819 */ /* 0x000fe200000006ff */
[----:B------:R-:W-:Y:S02]  /*112a0*/  IMAD.U32 R42, R37, 0x10000, RZ ;  /* 0x00010000252a7824 */ /* 0x000fe400078e00ff */
[----:B------:R-:W-:Y:S01]  /*112b0*/  FMUL.FTZ R41, R84, R43 ;  /* 0x0000002b54297220 */ /* 0x000fe20000410000 */
[----:B------:R-:W-:Y:S01]  /*112c0*/  FADD.FTZ R43, R71, -R85 ;  /* 0x80000055472b7221 */ /* 0x000fe20000010000 */
[----:B------:R-:W-:Y:S01]  /*112d0*/  IMAD.U32 R83, R34, 0x10000, RZ ;  /* 0x0001000022537824 */ /* 0x000fe200078e00ff */
[----:B------:R-:W-:Y:S01]  /*112e0*/  F2FP.BF16.F32.PACK_AB R40, R87, R40 ;  /* 0x000000285728723e */ /* 0x000fe200000010ff */
[----:B------:R-:W-:Y:S01]  /*112f0*/  FFMA.FTZ R41, R41, R42, R82 ;  /* 0x0000002a29297223 */ /* 0x000fe20000010052 */
[----:B------:R-:W-:Y:S01]  /*11300*/  FMUL.FTZ R43, R84, R43 ;  /* 0x0000002b542b7220 */ /* 0x000fe20000410000 */
[----:B------:R-:W-:-:S02]  /*11310*/  IMAD.U32 R42, R44, 0x10000, RZ ;  /* 0x000100002c2a7824 */ /* 0x000fc400078e00ff */
[----:B------:R-:W-:Y:S02]  /*11320*/  IMAD.U32 R82, R45, 0x10000, RZ ;  /* 0x000100002d527824 */ /* 0x000fe400078e00ff */
[----:B------:R-:W-:Y:S01]  /*11330*/  FFMA.FTZ R86, R43, R86, R42 ;  /* 0x000000562b567223 */ /* 0x000fe2000001002a */
[----:B------:R-:W-:-:S04]  /*11340*/  FADD.FTZ R43, R70, -R85 ;  /* 0x80000055462b7221 */ /* 0x000fc80000010000 */
[----:B------:R-:W-:Y:S01]  /*11350*/  FMUL.FTZ R42, R84, R43 ;  /* 0x0000002b542a7220 */ /* 0x000fe20000410000 */
[----:B------:R-:W-:Y:S02]  /*11360*/  SHF.L.U32 R43, R38, 0x10, RZ ;  /* 0x00000010262b7819 */ /* 0x000fe400000006ff */
[----:B------:R-:W-:-:S03]  /*11370*/  F2FP.BF16.F32.PACK_AB R41, R86, R41 ;  /* 0x000000295629723e */ /* 0x000fc600000010ff */
[----:B------:R-:W-:Y:S01]  /*11380*/  FFMA.FTZ R42, R42, R43, R83 ;  /* 0x0000002b2a2a7223 */ /* 0x000fe20000010053 */
[--C-:B------:R-:W-:Y:S01]  /*11390*/  FADD.FTZ R43, R74, -R85.reuse ;  /* 0x800000554a2b7221 */ /* 0x100fe20000010000 */
[----:B------:R-:W-:-:S03]  /*113a0*/  FADD.FTZ R83, R79, -R85 ;  /* 0x800000554f537221 */ /* 0x000fc60000010000 */
[C---:B------:R-:W-:Y:S01]  /*113b0*/  FMUL.FTZ R43, R84.reuse, R43 ;  /* 0x0000002b542b7220 */ /* 0x040fe20000410000 */
[----:B------:R-:W-:-:S03]  /*113c0*/  FMUL.FTZ R83, R84, R83 ;  /* 0x0000005354537220 */ /* 0x000fc60000410000 */
[----:B------:R-:W-:Y:S01]  /*113d0*/  FFMA.FTZ R89, R43, R82, R88 ;  /* 0x000000522b597223 */ /* 0x000fe20000010058 */
[----:B------:R-:W-:Y:S01]  /*113e0*/  FADD.FTZ R43, R75, -R85 ;  /* 0x800000554b2b7221 */ /* 0x000fe20000010000 */
[----:B------:R-:W-:Y:S02]  /*113f0*/  IMAD.U32 R82, R39, 0x10000, RZ ;  /* 0x0001000027527824 */ /* 0x000fe400078e00ff */
[----:B------:R-:W-:Y:S02]  /*11400*/  IMAD.U32 R88, R35, 0x10000, RZ ;  /* 0x0001000023587824 */ /* 0x000fe400078e00ff */
[----:B------:R-:W-:Y:S01]  /*11410*/  FMUL.FTZ R43, R84, R43 ;  /* 0x0000002b542b7220 */ /* 0x000fe20000410000 */
[----:B------:R-:W-:-:S03]  /*11420*/  F2FP.BF16.F32.PACK_AB R42, R89, R42 ;  /* 0x0000002a592a723e */ /* 0x000fc600000010ff */
[----:B------:R-:W-:Y:S01]  /*11430*/  FFMA.FTZ R43, R43, R82, R88 ;  /* 0x000000522b2b7223 */ /* 0x000fe20000010058 */
[----:B------:R-:W-:Y:S01]  /*11440*/  SHF.L.U32 R82, R47, 0x10, RZ ;  /* 0x000000102f527819 */ /* 0x000fe200000006ff */
[----:B------:R-:W-:-:S04]  /*11450*/  IMAD.U32 R88, R48, 0x10000, RZ ;  /* 0x0001000030587824 */ /* 0x000fc800078e00ff */
[----:B------:R-:W-:Y:S02]  /*11460*/  FFMA.FTZ R88, R83, R82, R88 ;  /* 0x0000005253587223 */ /* 0x000fe40000010058 */
[----:B------:R-:W0:Y:S03]  /*11470*/  LDC.64 R82, c[0x0][0x428] ;  /* 0x00010a00ff527b82 */ /* 0x000e260000000a00 */
[----:B------:R-:W-:Y:S01]  /*11480*/  F2FP.BF16.F32.PACK_AB R43, R88, R43 ;  /* 0x0000002b582b723e */ /* 0x000fe200000010ff */
[----:B0-----:R-:W-:-:S04]  /*11490*/  IMAD.WIDE.U32 R82, R78, 0x10, R82 ;  /* 0x000000104e527825 */ /* 0x001fc800078e0052 */
[----:B------:R-:W-:Y:S01]  /*114a0*/  VIADD R78, R78, 0x20 ;  /* 0x000000204e4e7836 */ /* 0x000fe20000000000 */
[----:B------:R1:W-:Y:S06]  /*114b0*/  STG.E.128 desc[UR8][R82.64], R40 ;  /* 0x0000002852007986 */ /* 0x0003ec000c101d08 */
.L_x_919:
[----:B------:R-:W-:Y:S05]  /*114c0*/  BSYNC.RECONVERGENT B1 ;  /* 0x0000000000017941 */ /* 0x000fea0003800200 */
.L_x_918:
[----:B------:R-:W-:Y:S04]  /*114d0*/  BSSY.RECONVERGENT B1, `(.L_x_920) ;  /* 0x0000031000017945 */ /* 0x000fe80003800200 */
[----:B------:R-:W-:Y:S05]  /*114e0*/  @!P0 BRA `(.L_x_921) ;  /* 0x0000000000bc8947 */ /* 0x000fea0003800000 */
[--C-:B01----:R-:W-:Y:S01]  /*114f0*/  FADD.FTZ R41, R0, -R85.reuse ;  /* 0x8000005500297221 */ /* 0x103fe20000010000 */
[----:B------:R-:W-:Y:S01]  /*11500*/  SHF.L.U32 R43, R28, 0x10, RZ ;  /* 0x000000101c2b7819 */ /* 0x000fe200000006ff */
[----:B------:R-:W-:Y:S01]  /*11510*/  IMAD.U32 R83, R24, 0x10000, RZ ;  /* 0x0001000018537824 */ /* 0x000fe200078e00ff */
[----:B------:R-:W-:Y:S01]  /*11520*/  SHF.L.U32 R82, R50, 0x10, RZ ;  /* 0x0000001032527819 */ /* 0x000fe200000006ff */
[----:B------:R-:W-:Y:S01]  /*11530*/  FMUL.FTZ R40, R84, R41 ;  /* 0x0000002954287220 */ /* 0x000fe20000410000 */
[----:B------:R-:W-:Y:S01]  /*11540*/  FADD.FTZ R41, R67, -R85 ;  /* 0x8000005543297221 */ /* 0x000fe20000010000 */
[----:B------:R-:W-:Y:S01]  /*11550*/  IMAD.U32 R42, R49, 0x10000, RZ ;  /* 0x00010000312a7824 */ /* 0x000fe200078e00ff */
[----:B------:R-:W-:Y:S01]  /*11560*/  SHF.L.U32 R86, R51, 0x10, RZ ;  /* 0x0000001033567819 */ /* 0x000fe200000006ff */
[----:B------:R-:W-:Y:S01]  /*11570*/  FFMA.FTZ R40, R40, R43, R83 ;  /* 0x0000002b28287223 */ /* 0x000fe20000010053 */
[----:B------:R-:W-:Y:S01]  /*11580*/  FMUL.FTZ R41, R84, R41 ;  /* 0x0000002954297220 */ /* 0x000fe20000410000 */
[----:B------:R-:W-:Y:S01]  /*11590*/  FADD.FTZ R43, R66, -R85 ;  /* 0x80000055422b7221 */ /* 0x000fe20000010000 */
[----:B------:R-:W-:Y:S01]  /*115a0*/  SHF.L.U32 R83, R26, 0x10, RZ ;  /* 0x000000101a537819 */ /* 0x000fe200000006ff */
[----:B------:R-:W-:-:S02]  /*115b0*/  IMAD.U32 R88, R54, 0x10000, RZ ;  /* 0x0001000036587824 */ /* 0x000fc400078e00ff */
[----:B------:R-:W-:Y:S01]  /*115c0*/  FFMA.FTZ R87, R41, R42, R82 ;  /* 0x0000002a29577223 */ /* 0x000fe20000010052 */
[----:B------:R-:W-:Y:S02]  /*115d0*/  IMAD.U32 R42, R29, 0x10000, RZ ;  /* 0x000100001d2a7824 */ /* 0x000fe400078e00ff */
[----:B------:R-:W-:Y:S01]  /*115e0*/  FMUL.FTZ R41, R84, R43 ;  /* 0x0000002b54297220 */ /* 0x000fe20000410000 */
[----:B------:R-:W-:Y:S02]  /*115f0*/  IMAD.U32 R82, R25, 0x10000, RZ ;  /* 0x0001000019527824 */ /* 0x000fe400078e00ff */
[----:B------:R-:W-:Y:S01]  /*11600*/  FADD.FTZ R43, R72, -R85 ;  /* 0x80000055482b7221 */ /* 0x000fe20000010000 */
[----:B------:R-:W-:Y:S01]  /*11610*/  F2FP.BF16.F32.PACK_AB R40, R87, R40 ;  /* 0x000000285728723e */ /* 0x000fe200000010ff */
[----:B------:R-:W-:Y:S02]  /*11620*/  FFMA.FTZ R41, R41, R42, R82 ;  /* 0x0000002a29297223 */ /* 0x000fe40000010052 */
[----:B------:R-:W-:Y:S01]  /*11630*/  FMUL.FTZ R43, R84, R43 ;  /* 0x0000002b542b7220 */ /* 0x000fe20000410000 */
[----:B------:R-:W-:-:S02]  /*11640*/  IMAD.U32 R42, R52, 0x10000, RZ ;  /* 0x00010000342a7824 */ /* 0x000fc400078e00ff */
[----:B------:R-:W-:Y:S02]  /*11650*/  IMAD.U32 R82, R53, 0x10000, RZ ;  /* 0x0001000035527824 */ /* 0x000fe400078e00ff */
[----:B------:R-:W-:Y:S01]  /*11660*/  FFMA.FTZ R86, R43, R86, R42 ;  /* 0x000000562b567223 */ /* 0x000fe2000001002a */
[----:B------:R-:W-:-:S04]  /*11670*/  FADD.FTZ R43, R73, -R85 ;  /* 0x80000055492b7221 */ /* 0x000fc80000010000 */
[----:B------:R-:W-:Y:S01]  /*11680*/  FMUL.FTZ R42, R84, R43 ;  /* 0x0000002b542a7220 */ /* 0x000fe20000410000 */
[----:B------:R-:W-:Y:S01]  /*11690*/  IMAD.U32 R43, R30, 0x10000, RZ ;  /* 0x000100001e2b7824 */ /* 0x000fe200078e00ff */
[----:B------:R-:W-:-:S03]  /*116a0*/  F2FP.BF16.F32.PACK_AB R41, R86, R41 ;  /* 0x000000295629723e */ /* 0x000fc600000010ff */
[----:B------:R-:W-:Y:S01]  /*116b0*/  FFMA.FTZ R42, R42, R43, R83 ;  /* 0x0000002b2a2a7223 */ /* 0x000fe20000010053 */
[----:B------:R-:W-:-:S04]  /*116c0*/  FADD.FTZ R43, R76, -R85 ;  /* 0x800000554c2b7221 */ /* 0x000fc80000010000 */
[----:B------:R-:W-:-:S04]  /*116d0*/  FMUL.FTZ R43, R84, R43 ;  /* 0x0000002b542b7220 */ /* 0x000fc80000410000 */
[----:B------:R-:W-:Y:S01]  /*116e0*/  FFMA.FTZ R89, R43, R82, R88 ;  /* 0x000000522b597223 */ /* 0x000fe20000010058 */
[--C-:B------:R-:W-:Y:S01]  /*116f0*/  FADD.FTZ R43, R77, -R85.reuse ;  /* 0x800000554d2b7221 */ /* 0x100fe20000010000 */
[----:B------:R-:W-:Y:S01]  /*11700*/  SHF.L.U32 R82, R31, 0x10, RZ ;  /* 0x000000101f527819 */ /* 0x000fe200000006ff */
[----:B------:R-:W-:Y:S02]  /*11710*/  IMAD.U32 R88, R27, 0x10000, RZ ;  /* 0x000100001b587824 */ /* 0x000fe400078e00ff */
[----:B------:R-:W-:Y:S01]  /*11720*/  FADD.FTZ R85, R80, -R85 ;  /* 0x8000005550557221 */ /* 0x000fe20000010000 */
[C---:B------:R-:W-:Y:S01]  /*11730*/  FMUL.FTZ R43, R84.reuse, R43 ;  /* 0x0000002b542b7220 */ /* 0x040fe20000410000 */
[----:B------:R-:W-:Y:S02]  /*11740*/  F2FP.BF16.F32.PACK_AB R42, R89, R42 ;  /* 0x0000002a592a723e */ /* 0x000fe400000010ff */
[----:B------:R-:W-:Y:S01]  /*11750*/  FMUL.FTZ R85, R84, R85 ;  /* 0x0000005554557220 */ /* 0x000fe20000410000 */
[----:B------:R-:W-:Y:S01]  /*11760*/  FFMA.FTZ R43, R43, R82, R88 ;  /* 0x000000522b2b7223 */ /* 0x000fe20000010058 */
[----:B------:R-:W-:Y:S01]  /*11770*/  SHF.L.U32 R88, R56, 0x10, RZ ;  /* 0x0000001038587819 */ /* 0x000fe200000006ff */
[----:B------:R-:W0:Y:S01]  /*11780*/  LDC.64 R82, c[0x0][0x428] ;  /* 0x00010a00ff527b82 */ /* 0x000e220000000a00 */
[----:B------:R-:W-:-:S04]  /*11790*/  IMAD.U32 R84, R55, 0x10000, RZ ;  /* 0x0001000037547824 */ /* 0x000fc800078e00ff */
[----:B------:R-:W-:-:S05]  /*117a0*/  FFMA.FTZ R84, R85, R84, R88 ;  /* 0x0000005455547223 */ /* 0x000fca0000010058 */
[----:B------:R-:W-:Y:S01]  /*117b0*/  F2FP.BF16.F32.PACK_AB R43, R84, R43 ;  /* 0x0000002b542b723e */ /* 0x000fe200000010ff */
[----:B0-----:R-:W-:-:S05]  /*117c0*/  IMAD.WIDE.U32 R82, R78, 0x10, R82 ;  /* 0x000000104e527825 */ /* 0x001fca00078e0052 */
[----:B------:R2:W-:Y:S02]  /*117d0*/  STG.E.128 desc[UR8][R82.64], R40 ;  /* 0x0000002852007986 */ /* 0x0005e4000c101d08 */
.L_x_921:
[----:B------:R-:W-:Y:S05]  /*117e0*/  BSYNC.RECONVERGENT B1 ;  /* 0x0000000000017941 */ /* 0x000fea0003800200 */
.L_x_920:
[----:B012---:R-:W0:Y:S02]  /*117f0*/  LDC.64 R40, c[0x0][0x380] ;  /* 0x0000e000ff287b82 */ /* 0x007e240000000a00 */
[----:B0-----:R-:W-:-:S05]  /*11800*/  IMAD R62, R40, 0x4, R62 ;  /* 0x00000004283e7824 */ /* 0x001fca00078e023e */
[----:B------:R-:W-:-:S13]  /*11810*/  ISETP.GE.AND P0, PT, R62, R41, PT ;  /* 0x000000293e00720c */ /* 0x000fda0003f06270 */
[----:B------:R-:W-:Y:S05]  /*11820*/  @!P0 BRA `(.L_x_922) ;  /* 0xfffffef000c48947 */ /* 0x000fea000383ffff */
[----:B------:R-:W-:Y:S05]  /*11830*/  BSYNC B0 ;  /* 0x0000000000007941 */ /* 0x000fea0003800000 */
.L_x_667:
[----:B------:R-:W-:Y:S05]  /*11840*/  EXIT ;  /* 0x000000000000794d */ /* 0x000fea0003800000 */
.L_x_917:
        /* <DEDUP_REMOVED lines=8> */
.L_x_924:
[----:B------:R-:W-:Y:S05]  /*118d0*/  BSYNC B1 ;  /* 0x0000000000017941 */ /* 0x000fea0003800000 */
.L_x_923:
        /* <DEDUP_REMOVED lines=9> */
.L_x_925:
[----:B------:R-:W-:Y:S02]  /*11970*/  IMAD.MOV.U32 R88, RZ, RZ, 0x4 ;  /* 0x00000004ff587424 */ /* 0x000fe400078e00ff */
[----:B------:R-:W-:-:S04]  /*11980*/  IMAD.MOV.U32 R41, RZ, RZ, R87 ;  /* 0x000000ffff297224 */ /* 0x000fc800078e0057 */
[----:B------:R-:W-:-:S05]  /*11990*/  FADD.FTZ R82, R42, R41 ;  /* 0x000000292a527221 */ /* 0x000fca0000010000 */
[----:B------:R-:W-:-:S07]  /*119a0*/  MOV R89, R82 ;  /* 0x0000005200597202 */ /* 0x000fce0000000f00 */
[----:B------:R-:W-:Y:S05]  /*119b0*/  WARPSYNC.COLLECTIVE R86, `(.L_x_926) ;  /* 0x0000000056087348 */ /* 0x000fea0003c00000 */
[----:B------:R0:W1:Y:S02]  /*119c0*/  SHFL.BFLY P4, R87, R89, R88, R91 ;  /* 0x0c00005859577389 */ /* 0x000064000008005b */
[----:B01----:R-:W-:Y:S05]  /*119d0*/  ENDCOLLECTIVE ;  /* 0x000000000000791b */ /* 0x003fea0003800000 */
.L_x_926:
[----:B------:R-:W-:Y:S02]  /*119e0*/  IMAD.MOV.U32 R88, RZ, RZ, 0x8 ;  /* 0x00000008ff587424 */ /* 0x000fe400078e00ff */
[----:B------:R-:W-:-:S04]  /*119f0*/  IMAD.MOV.U32 R41, RZ, RZ, R87 ;  /* 0x000000ffff297224 */ /* 0x000fc800078e0057 */
[----:B------:R-:W-:-:S05]  /*11a00*/  FADD.FTZ R84, R82, R41 ;  /* 0x0000002952547221 */ /* 0x000fca0000010000 */
[----:B------:R-:W-:-:S07]  /*11a10*/  MOV R89, R84 ;  /* 0x0000005400597202 */ /* 0x000fce0000000f00 */
[----:B------:R-:W-:Y:S05]  /*11a20*/  WARPSYNC.COLLECTIVE R86, `(.L_x_927) ;  /* 0x0000000056087348 */ /* 0x000fea0003c00000 */
[----:B------:R0:W1:Y:S02]  /*11a30*/  SHFL.BFLY P4, R87, R89, R88, R91 ;  /* 0x0c00005859577389 */ /* 0x000064000008005b */
[----:B01----:R-:W-:Y:S05]  /*11a40*/  ENDCOLLECTIVE ;  /* 0x000000000000791b */ /* 0x003fea0003800000 */
.L_x_927:
        /* <DEDUP_REMOVED lines=8> */
.L_x_928:
[----:B------:R-:W-:Y:S02]  /*11ad0*/  IMAD.MOV.U32 R88, RZ, RZ, 0x1 ;  /* 0x00000001ff587424 */ /* 0x000fe400078e00ff */
[----:B------:R-:W-:-:S04]  /*11ae0*/  IMAD.MOV.U32 R40, RZ, RZ, R87 ;  /* 0x000000ffff287224 */ /* 0x000fc800078e0057 */
        /* <DEDUP_REMOVED lines=34> */
[----:B------:R-:W-:-:S05]  /*11d10*/  @P2 FFMA.FTZ R40, R42, R42, R43 ;  /* 0x0000002a2a282223 */ /* 0x000fca000001002b */
[----:B------:R-:W-:-:S07]  /*11d20*/  MOV R89, R40 ;  /* 0x0000002800597202 */ /* 0x000fce0000000f00 */
[----:B------:R-:W-:Y:S05]  /*11d30*/  WARPSYNC.COLLECTIVE R86, `(.L_x_929) ;  /* 0x0000000056087348 */ /* 0x000fea0003c00000 */
[----:B------:R0:W1:Y:S02]  /*11d40*/  SHFL.BFLY P4, R87, R89, R88, R91 ;  /* 0x0c00005859577389 */ /* 0x000064000008005b */
[----:B01----:R-:W-:Y:S05]  /*11d50*/  ENDCOLLECTIVE ;  /* 0x000000000000791b */ /* 0x003fea0003800000 */
.L_x_929:
[----:B------:R-:W-:Y:S02]  /*11d60*/  IMAD.MOV.U32 R88, RZ, RZ, 0x2 ;  /* 0x00000002ff587424 */ /* 0x000fe400078e00ff */
[----:B------:R-:W-:-:S04]  /*11d70*/  IMAD.MOV.U32 R43, RZ, RZ, R87 ;  /* 0x000000ffff2b7224 */ /* 0x000fc800078e0057 */
[----:B------:R-:W-:-:S05]  /*11d80*/  FADD.FTZ R43, R40, R43 ;  /* 0x0000002b282b7221 */ /* 0x000fca0000010000 */
[----:B------:R-:W-:-:S07]  /*11d90*/  MOV R89, R43 ;  /* 0x0000002b00597202 */ /* 0x000fce0000000f00 */
[----:B------:R-:W-:Y:S05]  /*11da0*/  WARPSYNC.COLLECTIVE R86, `(.L_x_930) ;  /* 0x0000000056087348 */ /* 0x000fea0003c00000 */
[----:B------:R0:W1:Y:S02]  /*11db0*/  SHFL.BFLY P4, R87, R89, R88, R91 ;  /* 0x0c00005859577389 */ /* 0x000064000008005b */
[----:B01----:R-:W-:Y:S05]  /*11dc0*/  ENDCOLLECTIVE ;  /* 0x000000000000791b */ /* 0x003fea0003800000 */
.L_x_930:
[----:B------:R-:W-:Y:S02]  /*11dd0*/  IMAD.MOV.U32 R88, RZ, RZ, 0x4 ;  /* 0x00000004ff587424 */ /* 0x000fe400078e00ff */
[----:B------:R-:W-:-:S04]  /*11de0*/  IMAD.MOV.U32 R42, RZ, RZ, R87 ;  /* 0x000000ffff2a7224 */ /* 0x000fc800078e0057 */
[----:B------:R-:W-:-:S05]  /*11df0*/  FADD.FTZ R42, R43, R42 ;  /* 0x0000002a2b2a7221 */ /* 0x000fca0000010000 */
[----:B------:R-:W-:-:S07]  /*11e00*/  MOV R89, R42 ;  /* 0x0000002a00597202 */ /* 0x000fce0000000f00 */
[----:B------:R-:W-:Y:S05]  /*11e10*/  WARPSYNC.COLLECTIVE R86, `(.L_x_931) ;  /* 0x0000000056087348 */ /* 0x000fea0003c00000 */
[----:B------:R0:W1:Y:S02]  /*11e20*/  SHFL.BFLY P4, R87, R89, R88, R91 ;  /* 0x0c00005859577389 */ /* 0x000064000008005b */
[----:B01----:R-:W-:Y:S05]  /*11e30*/  ENDCOLLECTIVE ;  /* 0x000000000000791b */ /* 0x003fea0003800000 */
.L_x_931:
[----:B------:R-:W-:Y:S02]  /*11e40*/  IMAD.MOV.U32 R88, RZ, RZ, 0x8 ;  /* 0x00000008ff587424 */ /* 0x000fe400078e00ff */
[----:B------:R-:W-:-:S04]  /*11e50*/  IMAD.MOV.U32 R85, RZ, RZ, R87 ;  /* 0x000000ffff557224 */ /* 0x000fc800078e0057 */
[----:B------:R-:W-:-:S05]  /*11e60*/  FADD.FTZ R85, R42, R85 ;  /* 0x000000552a557221 */ /* 0x000fca0000010000 */
[----:B------:R-:W-:-:S07]  /*11e70*/  MOV R89, R85 ;  /* 0x0000005500597202 */ /* 0x000fce0000000f00 */
[----:B------:R-:W-:Y:S05]  /*11e80*/  WARPSYNC.COLLECTIVE R86, `(.L_x_932) ;  /* 0x0000000056087348 */ /* 0x000fea0003c00000 */
[----:B------:R0:W1:Y:S02]  /*11e90*/  SHFL.BFLY P4, R87, R89, R88, R91 ;  /* 0x0c00005859577389 */ /* 0x000064000008005b */
[----:B01----:R-:W-:Y:S05]  /*11ea0*/  ENDCOLLECTIVE ;  /* 0x000000000000791b */ /* 0x003fea0003800000 */
.L_x_932:
[----:B------:R-:W-:Y:S02]  /*11eb0*/  IMAD.MOV.U32 R88, RZ, RZ, 0x10 ;  /* 0x00000010ff587424 */ /* 0x000fe400078e00ff */
[----:B------:R-:W-:-:S04]  /*11ec0*/  IMAD.MOV.U32 R82, RZ, RZ, R87 ;  /* 0x000000ffff527224 */ /* 0x000fc800078e0057 */
[----:B------:R-:W-:-:S05]  /*11ed0*/  FADD.FTZ R82, R85, R82 ;  /* 0x0000005255527221 */ /* 0x000fca0000010000 */
[----:B------:R-:W-:-:S07]  /*11ee0*/  MOV R89, R82 ;  /* 0x0000005200597202 */ /* 0x000fce0000000f00 */
[----:B------:R-:W-:Y:S05]  /*11ef0*/  WARPSYNC.COLLECTIVE R86, `(.L_x_933) ;  /* 0x0000000056087348 */ /* 0x000fea0003c00000 */
[----:B------:R0:W1:Y:S02]  /*11f00*/  SHFL.BFLY P4, R87, R89, R88, R91 ;  /* 0x0c00005859577389 */ /* 0x000064000008005b */
[----:B01----:R-:W-:Y:S05]  /*11f10*/  ENDCOLLECTIVE ;  /* 0x000000000000791b */ /* 0x003fea0003800000 */
.L_x_933:
[----:B------:R-:W-:Y:S05]  /*11f20*/  BRA `(.L_x_934) ;  /* 0xfffffff000647947 */ /* 0x000fea000383ffff */
.L_x_935:
        /* <DEDUP_REMOVED lines=13> */
.L_x_12103:


//--------------------- .text._ZN10layer_norm31ln_parallel_residual_fwd_kernelINS_13Kernel_traitsI13__nv_bfloat16S2_S2_S2_fjLj512ELj1ELj4ELj1ELj16ENS_18Kernel_traits_baseILj512ES2_S2_S2_S2_fjLj128EEEEELb1ELb1ELb1EEEvNS_9FwdParamsE --------------------------
	.section	.text._ZN10layer_norm31ln_parallel_residual_fwd_kernelINS_13Kernel_traitsI13__nv_bfloat16S2_S2_S2_fjLj512ELj1ELj4ELj1ELj16ENS_18Kernel_traits_baseILj512ES2_S2_S2_S2_fjLj128EEEEELb1ELb1ELb1EEEvNS_9FwdParamsE,"ax",@progbits
	.align	128
        .global         _ZN10layer_norm31ln_parallel_residual_fwd_kernelINS_13Kernel_traitsI13__nv_bfloat16S2_S2_S2_fjLj512ELj1ELj4ELj1ELj16ENS_18Kernel_traits_baseILj512ES2_S2_S2_S2_fjLj128EEEEELb1ELb1ELb1EEEvNS_9FwdParamsE
        .type           _ZN10layer_norm31ln_parallel_residual_fwd_kernelINS_13Kernel_traitsI13__nv_bfloat16S2_S2_S2_fjLj512ELj1ELj4ELj1ELj16ENS_18Kernel_traits_baseILj512ES2_S2_S2_S2_fjLj128EEEEELb1ELb1ELb1EEEvNS_9FwdParamsE,@function
        .size           _ZN10layer_norm31ln_parallel_residual_fwd_kernelINS_13Kernel_traitsI13__nv_bfloat16S2_S2_S2_fjLj512ELj1ELj4ELj1ELj16ENS_18Kernel_traits_baseILj512ES2_S2_S2_S2_fjLj128EEEEELb1ELb1ELb1EEEvNS_9FwdParamsE,(.L_x_12104 - _ZN10layer_norm31ln_parallel_residual_fwd_kernelINS_13Kernel_traitsI13__nv_bfloat16S2_S2_S2_fjLj512ELj1ELj4ELj1ELj16ENS_18Kernel_traits_baseILj512ES2_S2_S2_S2_fjLj128EEEEELb1ELb1ELb1EEEvNS_9FwdParamsE)
        .other          _ZN10layer_norm31ln_parallel_residual_fwd_kernelINS_13Kernel_traitsI13__nv_bfloat16S2_S2_S2_fjLj512ELj1ELj4ELj1ELj16ENS_18Kernel_traits_baseILj512ES2_S2_S2_S2_fjLj128EEEEELb1ELb1ELb1EEEvNS_9FwdParamsE,@"STO_CUDA_ENTRY STV_DEFAULT"
_ZN10layer_norm31ln_parallel_residual_fwd_kernelINS_13Kernel_traitsI13__nv_bfloat16S2_S2_S2_fjLj512ELj1ELj4ELj1ELj16ENS_18Kernel_traits_baseILj512ES2_S2_S2_S2_fjLj128EEEEELb1ELb1ELb1EEEvNS_9FwdParamsE:
.text._ZN10layer_norm31ln_parallel_residual_fwd_kernelINS_13Kernel_traitsI13__nv_bfloat16S2_S2_S2_fjLj512ELj1ELj4ELj1ELj16ENS_18Kernel_traits_baseILj512ES2_S2_S2_S2_fjLj128EEEEELb1ELb1ELb1EEEvNS_9FwdParamsE:
[----:B------:R-:W0:Y:S01]  /*0000*/  LDC R1, c[0x0][0x37c] ;  /* 0x0000df00ff017b82 */ /* 0x000e220000000800 */
[----:B------:R-:W1:Y:S01]  /*0010*/  LDCU.U8 UR4, c[0x0][0x464] ;  /* 0x00008c80ff0477ac */ /* 0x000e620008000000 */
[----:B------:R-:W2:Y:S06]  /*0020*/  S2R R18, SR_TID.X ;  /* 0x0000000000127919 */ /* 0x000eac0000002100 */
[----:B------:R-:W3:Y:S01]  /*0030*/  LDC R50, c[0x0][0x458] ;  /* 0x00011600ff327b82 */ /* 0x000ee20000000800 */
[----:B0-----:R-:W-:Y:S01]  /*0040*/  VIADD R1, R1, 0xfffffff8 ;  /* 0xfffffff801017836 */ /* 0x001fe20000000000 */
[----:B------:R-:W0:Y:S01]  /*0050*/  LDCU.64 UR6, c[0x0][0x450] ;  /* 0x00008a00ff0677ac */ /* 0x000e220008000a00 */
[----:B------:R-:W4:Y:S05]  /*0060*/  LDCU.64 UR8, c[0x0][0x358] ;  /* 0x00006b00ff0877ac */ /* 0x000f2a0008000a00 */
[----:B------:R-:W3:Y:S01]  /*0070*/  LDC R51, c[0x0][0x45c] ;  /* 0x00011700ff337b82 */ /* 0x000ee20000000800 */
[----:B------:R-:W3:Y:S01]  /*0080*/  LDCU UR10, c[0x0][0x384] ;  /* 0x00007080ff0a77ac */ /* 0x000ee20008000800 */
[----:B-1----:R-:W-:Y:S01]  /*0090*/  ISETP.NE.AND P1, PT, RZ, UR4, PT ;  /* 0x00000004ff007c0c */ /* 0x002fe2000bf25270 */
[----:B------:R-:W1:Y:S05]  /*00a0*/  LDCU.64 UR4, c[0x0][0x438] ;  /* 0x00008700ff0477ac */ /* 0x000e6a0008000a00 */
[----:B------:R-:W1:Y:S01]  /*00b0*/  LDC.64 R6, c[0x0][0x3d0] ;  /* 0x0000f400ff067b82 */ /* 0x000e620000000a00 */
[----:B0-----:R-:W-:-:S02]  /*00c0*/  IMAD.U32 R2, RZ, RZ, UR6 ;  /* 0x00000006ff027e24 */ /* 0x001fc4000f8e00ff */
[----:B------:R-:W-:-:S06]  /*00d0*/  IMAD.U32 R3, RZ, RZ, UR7 ;  /* 0x00000007ff037e24 */ /* 0x000fcc000f8e00ff */
[----:B----4-:R-:W4:Y:S01]  /*00e0*/  @P1 LDG.E.64 R2, desc[UR8][R2.64] ;  /* 0x0000000802021981 */ /* 0x010f22000c1e1b00 */
[----:B------:R-:W0:Y:S01]  /*00f0*/  @P1 LDC R21, c[0x0][0x460] ;  /* 0x00011800ff151b82 */ /* 0x000e220000000800 */
[----:B--2---:R-:W-:Y:S02]  /*0100*/  LOP3.LUT R0, R18, 0x1f, RZ, 0xc0, !PT ;  /* 0x0000001f12007812 */ /* 0x004fe400078ec0ff */
[----:B---3--:R-:W0:Y:S01]  /*0110*/  @P1 LDG.E.64 R4, desc[UR8][R50.64] ;  /* 0x0000000832041981 */ /* 0x008e22000c1e1b00 */
[----:B-1----:R-:W-:-:S04]  /*0120*/  ISETP.NE.U32.AND P0, PT, RZ, UR4, PT ;  /* 0x00000004ff007c0c */ /* 0x002fc8000bf05070 */
[----:B------:R-:W-:-:S13]  /*0130*/  ISETP.NE.AND.EX P0, PT, RZ, UR5, PT, P0 ;  /* 0x00000005ff007c0c */ /* 0x000fda000bf05300 */
[----:B------:R-:W1:Y:S01]  /*0140*/  @P0 LDC.64 R16, c[0x0][0x438] ;  /* 0x00010e00ff100b82 */ /* 0x000e620000000a00 */
[----:B------:R-:W-:-:S05]  /*0150*/  IMAD.WIDE.U32 R6, R0, 0x10, R6 ;  /* 0x0000001000067825 */ /* 0x000fca00078e0006 */
[----:B------:R2:W5:Y:S04]  /*0160*/  LDG.E.128 R12, desc[UR8][R6.64] ;  /* 0x00000008060c7981 */ /* 0x000568000c1e1d00 */
[----:B------:R2:W5:Y:S01]  /*0170*/  LDG.E.128 R8, desc[UR8][R6.64+0x200] ;  /* 0x0002000806087981 */ /* 0x000562000c1e1d00 */
[----:B-1----:R-:W-:-:S05]  /*0180*/  @P0 IMAD.WIDE.U32 R16, R0, 0x10, R16 ;  /* 0x0000001000100825 */ /* 0x002fca00078e0010 */
[----:B------:R2:W5:Y:S04]  /*0190*/  @P0 LDG.E.128 R72, desc[UR8][R16.64+0x200] ;  /* 0x0002000810480981 */ /* 0x000568000c1e1d00 */
[----:B------:R2:W5:Y:S01]  /*01a0*/  @P0 LDG.E.128 R88, desc[UR8][R16.64] ;  /* 0x0000000810580981 */ /* 0x000562000c1e1d00 */
[----:B------:R-:W1:Y:S01]  /*01b0*/  S2UR UR5, SR_CTAID.X ;  /* 0x00000000000579c3 */ /* 0x000e620000002500 */
[----:B------:R-:W-:-:S07]  /*01c0*/  SHF.R.U32.HI R0, RZ, 0x5, R18 ;  /* 0x00000005ff007819 */ /* 0x000fce0000011612 */
[----:B------:R-:W3:Y:S01]  /*01d0*/  LDC R19, c[0x0][0x360] ;  /* 0x0000d800ff137b82 */ /* 0x000ee20000000800 */
[----:B-1----:R-:W-:-:S06]  /*01e0*/  USHF.L.U32 UR4, UR5, 0x2, URZ ;  /* 0x0000000205047899 */ /* 0x002fcc00080006ff */
[----:B------:R-:W-:-:S04]  /*01f0*/  LOP3.LUT R0, R0, UR4, RZ, 0xfc, !PT ;  /* 0x0000000400007c12 */ /* 0x000fc8000f8efcff */
[----:B------:R-:W-:Y:S02]  /*0200*/  ISETP.GE.AND P2, PT, R0, UR10, PT ;  /* 0x0000000a00007c0c */ /* 0x000fe4000bf46270 */
[----:B----4-:R-:W-:Y:S02]  /*0210*/  @P1 R2UR UR6, R2 ;  /* 0x00000000020612ca */ /* 0x010fe400000e0000 */
[----:B------:R-:W-:Y:S02]  /*0220*/  @P1 R2UR UR7, R3 ;  /* 0x00000000030712ca */ /* 0x000fe400000e0000 */
[----:B0-----:R-:W-:Y:S01]  /*0230*/  @P1 IADD3 R50, P3, PT, R4, R21, RZ ;  /* 0x0000001504321210 */ /* 0x001fe20007f7e0ff */
[----:B---3--:R-:W-:-:S03]  /*0240*/  IMAD R4, R19, UR5, R18 ;  /* 0x0000000513047c24 */ /* 0x008fc6000f8e0212 */
[----:B------:R-:W-:-:S03]  /*0250*/  @P1 IADD3.X R51, PT, PT, RZ, R5, RZ, P3, !PT ;  /* 0x00000005ff331210 */ /* 0x000fc60001ffe4ff */
[----:B--2---:R-:W-:Y:S06]  /*0260*/  @P2 EXIT ;  /* 0x000000000000294d */ /* 0x004fec0003800000 */
[----:B------:R-:W-:Y:S01]  /*0270*/  IMAD.MOV.U32 R2, RZ, RZ, R4 ;  /* 0x000000ffff027224 */ /* 0x000fe200078e0004 */
[--C-:B------:R-:W-:Y:S01]  /*0280*/  SHF.R.U64 R3, R50, 0x2, R51.reuse ;  /* 0x0000000232037819 */ /* 0x100fe20000001233 */
[----:B------:R-:W-:Y:S01]  /*0290*/  UIADD3 UR13, UPT, UPT, UR7, -0x4498517b, URZ ;  /* 0xbb67ae85070d7890 */ /* 0x000fe2000fffe0ff */
[----:B------:R-:W-:Y:S01]  /*02a0*/  SHF.R.U32.HI R4, RZ, 0x2, R51 ;  /* 0x00000002ff047819 */ /* 0x000fe20000011633 */
[----:B------:R-:W-:Y:S01]  /*02b0*/  IMAD.HI.U32 R5, R2, -0x326172a9, RZ ;  /* 0xcd9e8d5702057827 */ /* 0x000fe200078e00ff */
[----:B------:R-:W-:Y:S01]  /*02c0*/  UIADD3 UR12, UPT, UPT, UR6, -0x61c88647, URZ ;  /* 0x9e3779b9060c7890 */ /* 0x000fe2000fffe0ff */
[----:B-----5:R-:W-:Y:S01]  /*02d0*/  @!P0 CS2R R74, SRZ ;  /* 0x00000000004a8805 */ /* 0x020fe2000001ff00 */
[----:B------:R-:W-:Y:S01]  /*02e0*/  UIADD3 UR14, UPT, UPT, UR6, 0x3c6ef372, URZ ;  /* 0x3c6ef372060e7890 */ /* 0x000fe2000fffe0ff */
[C---:B------:R-:W-:Y:S01]  /*02f0*/  IMAD.HI.U32 R6, R3.reuse, -0x2daee0ad, RZ ;  /* 0xd2511f5303067827 */ /* 0x040fe200078e00ff */
[----:B------:R-:W-:Y:S01]  /*0300*/  LOP3.LUT R5, R4, UR6, R5, 0x96, !PT ;  /* 0x0000000604057c12 */ /* 0x000fe2000f8e9605 */
[----:B------:R-:W-:Y:S01]  /*0310*/  UIADD3 UR15, UPT, UPT, UR7, 0x76cf5d0a, URZ ;  /* 0x76cf5d0a070f7890 */ /* 0x000fe2000fffe0ff */
[----:B------:R-:W-:Y:S01]  /*0320*/  @!P0 CS2R R90, SRZ ;  /* 0x00000000005a8805 */ /* 0x000fe2000001ff00 */
[----:B------:R-:W-:Y:S01]  /*0330*/  IMAD R18, R3, -0x2daee0ad, RZ ;  /* 0xd2511f5303127824 */ /* 0x000fe200078e02ff */
[----:B------:R-:W-:Y:S01]  /*0340*/  LOP3.LUT R6, R6, UR7, RZ, 0x3c, !PT ;  /* 0x0000000706067c12 */ /* 0x000fe2000f8e3cff */
[----:B------:R-:W-:Y:S01]  /*0350*/  IMAD.HI.U32 R17, R5, -0x2daee0ad, RZ ;  /* 0xd2511f5305117827 */ /* 0x000fe200078e00ff */
[----:B------:R-:W-:Y:S01]  /*0360*/  UIADD3 UR17, UPT, UPT, UR7, 0x32370b8f, URZ ;  /* 0x32370b8f07117890 */ /* 0x000fe2000fffe0ff */
[----:B------:R-:W-:Y:S01]  /*0370*/  @!P0 CS2R R72, SRZ ;  /* 0x0000000000488805 */ /* 0x000fe2000001ff00 */
[----:B------:R-:W-:Y:S01]  /*0380*/  UIADD3 UR16, UPT, UPT, UR6, -0x255992d5, URZ ;  /* 0xdaa66d2b06107890 */ /* 0x000fe2000fffe0ff */
[----:B------:R-:W-:Y:S01]  /*0390*/  IMAD R16, R2, -0x326172a9, RZ ;  /* 0xcd9e8d5702107824 */ /* 0x000fe200078e02ff */
[----:B------:R-:W-:Y:S01]  /*03a0*/  LOP3.LUT R17, R18, UR13, R17, 0x96, !PT ;  /* 0x0000000d12117c12 */ /* 0x000fe2000f8e9611 */
[C---:B------:R-:W-:Y:S01]  /*03b0*/  IMAD.HI.U32 R7, R6.reuse, -0x326172a9, RZ ;  /* 0xcd9e8d5706077827 */ /* 0x040fe200078e00ff */
[----:B------:R-:W-:Y:S01]  /*03c0*/  UIADD3 UR18, UPT, UPT, UR6, 0x78dde6e4, URZ ;  /* 0x78dde6e406127890 */ /* 0x000fe2000fffe0ff */
[----:B------:R-:W-:Y:S01]  /*03d0*/  @!P0 CS2R R88, SRZ ;  /* 0x0000000000588805 */ /* 0x000fe2000001ff00 */
[----:B------:R-:W-:Y:S01]  /*03e0*/  UIADD3 UR19, UPT, UPT, UR7, -0x126145ec, URZ ;  /* 0xed9eba1407137890 */ /* 0x000fe2000fffe0ff */
[----:B------:R-:W-:Y:S01]  /*03f0*/  IMAD R19, R6, -0x326172a9, RZ ;  /* 0xcd9e8d5706137824 */ /* 0x000fe200078e02ff */
[----:B------:R-:W-:Y:S01]  /*0400*/  LOP3.LUT R7, R16, UR12, R7, 0x96, !PT ;  /* 0x0000000c10077c12 */ /* 0x000fe2000f8e9607 */
[----:B------:R-:W-:Y:S01]  /*0410*/  IMAD.HI.U32 R6, R17, -0x326172a9, RZ ;  /* 0xcd9e8d5711067827 */ /* 0x000fe200078e00ff */
[----:B------:R-:W-:Y:S01]  /*0420*/  UIADD3 UR21, UPT, UPT, UR7, -0x56f99767, URZ ;  /* 0xa906689907157890 */ /* 0x000fe2000fffe0ff */
[----:B------:R-:W-:Y:S01]  /*0430*/  PRMT R63, R75, 0x7632, R63 ;  /* 0x000076324b3f7816 */ /* 0x000fe2000000003f */
[----:B------:R-:W-:Y:S01]  /*0440*/  UIADD3 UR20, UPT, UPT, UR6, 0x1715609d, URZ ;  /* 0x1715609d06147890 */ /* 0x000fe2000fffe0ff */
        /* <DEDUP_REMOVED lines=9> */
[----:B------:R-:W-:Y:S01]  /*04e0*/  UIADD3 UR25, UPT, UPT, UR7, 0x1fd5c5a3, URZ ;  /* 0x1fd5c5a307197890 */ /* 0x000fe2000fffe0ff */
[----:B------:R-:W-:Y:S01]  /*04f0*/  PRMT R67, R74, 0x7632, R67 ;  /* 0x000076324a437816 */ /* 0x000fe20000000043 */
[----:B------:R-:W-:Y:S01]  /*0500*/  UIADD3 UR24, UPT, UPT, UR6, 0x5384540f, URZ ;  /* 0x5384540f06187890 */ /* 0x000fe2000fffe0ff */
[----:B------:R-:W-:Y:S01]  /*0510*/  IMAD R16, R17, -0x326172a9, RZ ;  /* 0xcd9e8d5711107824 */ /* 0x000fe200078e02ff */
[----:B------:R-:W-:Y:S01]  /*0520*/  LOP3.LUT R18, R19, UR17, R18, 0x96, !PT ;  /* 0x0000001113127c12 */ /* 0x000fe2000f8e9612 */
[----:B------:R-:W-:Y:S01]  /*0530*/  IMAD.HI.U32 R7, R5, -0x326172a9, RZ ;  /* 0xcd9e8d5705077827 */ /* 0x000fe200078e00ff */
[----:B------:R-:W-:Y:S01]  /*0540*/  UIADD3 UR26, UPT, UPT, UR6, -0xe443238, URZ ;  /* 0xf1bbcdc8061a7890 */ /* 0x000fe2000fffe0ff */
[----:B------:R-:W-:Y:S01]  /*0550*/  PRMT R71, R73, 0x7632, R71 ;  /* 0x0000763249477816 */ /* 0x000fe20000000047 */
[----:B------:R-:W-:Y:S01]  /*0560*/  UIADD3 UR29, UPT, UPT, UR7, -0x695add53, URZ ;  /* 0x96a522ad071d7890 */ /* 0x000fe2000fffe0ff */
[----:B------:R-:W-:Y:S01]  /*0570*/  IMAD R17, R6, -0x2daee0ad, RZ ;  /* 0xd2511f5306117824 */ /* 0x000fe200078e02ff */
[----:B------:R-:W-:Y:S01]  /*0580*/  LOP3.LUT R7, R16, UR16, R7, 0x96, !PT ;  /* 0x0000001010077c12 */ /* 0x000fe2000f8e9607 */
[----:B------:R-:W-:Y:S01]  /*0590*/  IMAD R16, R5, -0x326172a9, RZ ;  /* 0xcd9e8d5705107824 */ /* 0x000fe200078e02ff */
[----:B------:R-:W0:Y:S01]  /*05a0*/  LDCU.64 UR4, c[0x0][0x398] ;  /* 0x00007300ff0477ac */ /* 0x000e220008000a00 */
[----:B------:R-:W-:Y:S01]  /*05b0*/  IMAD.HI.U32 R5, R18, -0x326172a9, RZ ;  /* 0xcd9e8d5712057827 */ /* 0x000fe200078e00ff */
[----:B------:R-:W-:Y:S01]  /*05c0*/  PRMT R83, R90, 0x7632, R83 ;  /* 0x000076325a537816 */ /* 0x000fe20000000053 */
[----:B------:R-:W-:Y:S01]  /*05d0*/  BSSY B0, `(.L_x_936) ;  /* 0x00010c2000007945 */ /* 0x000fe20003800000 */
[----:B------:R-:W-:Y:S01]  /*05e0*/  UIADD3 UR27, UPT, UPT, UR7, -0x24c28bd8, URZ ;  /* 0xdb3d7428071b7890 */ /* 0x000fe2000fffe0ff */
[----:B------:R-:W-:Y:S01]  /*05f0*/  IMAD.HI.U32 R6, R7, -0x2daee0ad, RZ ;  /* 0xd2511f5307067827 */ /* 0x000fe200078e00ff */
[----:B------:R-:W-:Y:S01]  /*0600*/  LOP3.LUT R5, R16, UR18, R5, 0x96, !PT ;  /* 0x0000001210057c12 */ /* 0x000fe2000f8e9605 */
[----:B------:R-:W-:Y:S01]  /*0610*/  UIADD3 UR28, UPT, UPT, UR6, -0x700cb87f, URZ ;  /* 0x8ff34781061c7890 */ /* 0x000fe2000fffe0ff */
[----:B------:R-:W-:Y:S01]  /*0620*/  PRMT R87, R89, 0x7632, R87 ;  /* 0x0000763259577816 */ /* 0x000fe20000000057 */
[----:B------:R-:W-:Y:S01]  /*0630*/  IMAD R18, R18, -0x326172a9, RZ ;  /* 0xcd9e8d5712127824 */ /* 0x000fe200078e02ff */
[----:B------:R-:W-:Y:S01]  /*0640*/  LOP3.LUT R6, R17, UR19, R6, 0x96, !PT ;  /* 0x0000001311067c12 */ /* 0x000fe2000f8e9606 */
[----:B------:R-:W-:Y:S01]  /*0650*/  IMAD R17, R7, -0x2daee0ad, RZ ;  /* 0xd2511f5307117824 */ /* 0x000fe200078e02ff */
[----:B------:R-:W-:Y:S01]  /*0660*/  PRMT R68, R10, 0x7632, R68 ;  /* 0x000076320a447816 */ /* 0x000fe20000000044 */
[----:B------:R-:W-:Y:S01]  /*0670*/  IMAD.HI.U32 R16, R5, -0x2daee0ad, RZ ;  /* 0xd2511f5305107827 */ /* 0x000fe200078e00ff */
[----:B------:R-:W-:Y:S01]  /*0680*/  PRMT R76, R8, 0x7632, R76 ;  /* 0x00007632084c7816 */ /* 0x000fe2000000004c */
[----:B------:R-:W1:Y:S01]  /*0690*/  LDCU UR31, c[0x0][0x404] ;  /* 0x00008080ff1f77ac */ /* 0x000e620008000800 */
[----:B------:R-:W-:Y:S01]  /*06a0*/  PRMT R84, R14, 0x7632, R84 ;  /* 0x000076320e547816 */ /* 0x000fe20000000054 */
[----:B------:R-:W-:Y:S01]  /*06b0*/  IMAD.HI.U32 R7, R6, -0x326172a9, RZ ;  /* 0xcd9e8d5706077827 */ /* 0x000fe200078e00ff */
[----:B------:R-:W-:Y:S01]  /*06c0*/  LOP3.LUT R16, R17, UR21, R16, 0x96, !PT ;  /* 0x0000001511107c12 */ /* 0x000fe2000f8e9610 */
[----:B0-----:R-:W-:Y:S01]  /*06d0*/  UISETP.NE.U32.AND UP0, UPT, UR4, URZ, UPT ;  /* 0x000000ff0400728c */ /* 0x001fe2000bf05070 */
[----:B------:R-:W-:Y:S01]  /*06e0*/  PRMT R92, R12, 0x7632, R92 ;  /* 0x000076320c5c7816 */ /* 0x000fe2000000005c */
[----:B------:R-:W-:Y:S01]  /*06f0*/  IMAD R6, R6, -0x326172a9, RZ ;  /* 0xcd9e8d5706067824 */ /* 0x000fe200078e02ff */
[----:B------:R-:W-:Y:S01]  /*0700*/  LOP3.LUT R7, R18, UR20, R7, 0x96, !PT ;  /* 0x0000001412077c12 */ /* 0x000fe2000f8e9607 */
[----:B------:R-:W-:Y:S01]  /*0710*/  IMAD R18, R5, -0x2daee0ad, RZ ;  /* 0xd2511f5305127824 */ /* 0x000fe200078e02ff */
[----:B------:R-:W-:Y:S01]  /*0720*/  UISETP.NE.AND.EX UP0, UPT, UR5, URZ, UPT, UP0 ;  /* 0x000000ff0500728c */ /* 0x000fe2000bf05300 */
[C---:B------:R-:W-:Y:S01]  /*0730*/  IMAD.HI.U32 R5, R16.reuse, -0x326172a9, RZ ;  /* 0xcd9e8d5710057827 */ /* 0x040fe200078e00ff */
[----:B------:R-:W-:Y:S01]  /*0740*/  PRMT R64, R11, 0x7632, R64 ;  /* 0x000076320b407816 */ /* 0x000fe20000000040 */
[----:B------:R-:W0:Y:S01]  /*0750*/  LDCU UR32, c[0x0][0x408] ;  /* 0x00008100ff2077ac */ /* 0x000e220008000800 */
[----:B------:R-:W-:Y:S01]  /*0760*/  PRMT R80, R15, 0x7632, R80 ;  /* 0x000076320f507816 */ /* 0x000fe20000000050 */
[----:B------:R-:W-:Y:S01]  /*0770*/  IMAD R19, R16, -0x326172a9, RZ ;  /* 0xcd9e8d5710137824 */ /* 0x000fe200078e02ff */
[----:B------:R-:W-:Y:S01]  /*0780*/  LOP3.LUT R5, R6, UR22, R5, 0x96, !PT ;  /* 0x0000001606057c12 */ /* 0x000fe2000f8e9605 */
[----:B------:R-:W-:Y:S01]  /*0790*/  IMAD.HI.U32 R17, R7, -0x2daee0ad, RZ ;  /* 0xd2511f5307117827 */ /* 0x000fe200078e00ff */
[----:B------:R-:W-:Y:S01]  /*07a0*/  SHF.L.U32 R73, R73, 0x10, RZ ;  /* 0x0000001049497819 */ /* 0x000fe200000006ff */
[----:B------:R-:W2:Y:S01]  /*07b0*/  LDCU UR4, c[0x0][0x388] ;  /* 0x00007100ff0477ac */ /* 0x000ea20008000800 */
[----:B------:R-:W-:Y:S01]  /*07c0*/  SHF.L.U32 R89, R89, 0x10, RZ ;  /* 0x0000001059597819 */ /* 0x000fe200000006ff */
[----:B------:R-:W-:Y:S01]  /*07d0*/  IMAD R16, R7, -0x2daee0ad, RZ ;  /* 0xd2511f5307107824 */ /* 0x000fe200078e02ff */
[----:B------:R-:W-:Y:S01]  /*07e0*/  LOP3.LUT R17, R18, UR23, R17, 0x96, !PT ;  /* 0x0000001712117c12 */ /* 0x000fe2000f8e9611 */
[----:B------:R-:W-:Y:S01]  /*07f0*/  IMAD.HI.U32 R7, R5, -0x2daee0ad, RZ ;  /* 0xd2511f5305077827 */ /* 0x000fe200078e00ff */
[----:B------:R-:W-:Y:S01]  /*0800*/  LOP3.LUT R50, R50, 0x3, RZ, 0xc0, !PT ;  /* 0x0000000332327812 */ /* 0x000fe200078ec0ff */
[----:B------:R-:W3:Y:S01]  /*0810*/  LDCU.U8 UR30, c[0x0][0x410] ;  /* 0x00008200ff1e77ac */ /* 0x000ee20008000000 */
[----:B------:R-:W-:Y:S01]  /*0820*/  SHF.L.U32 R64, R64, 0x10, RZ ;  /* 0x0000001040407819 */ /* 0x000fe200000006ff */
[C---:B------:R-:W-:Y:S01]  /*0830*/  IMAD.HI.U32 R6, R17.reuse, -0x326172a9, RZ ;  /* 0xcd9e8d5711067827 */ /* 0x040fe200078e00ff */
[----:B------:R-:W-:Y:S01]  /*0840*/  LOP3.LUT R7, R16, UR25, R7, 0x96, !PT ;  /* 0x0000001910077c12 */ /* 0x000fe2000f8e9607 */
[----:B------:R-:W4:Y:S01]  /*0850*/  LDCU UR5, c[0x0][0x448] ;  /* 0x00008900ff0577ac */ /* 0x000f220008000800 */
[----:B------:R-:W-:Y:S01]  /*0860*/  SHF.L.U32 R80, R80, 0x10, RZ ;  /* 0x0000001050507819 */ /* 0x000fe200000006ff */
[----:B------:R-:W-:Y:S01]  /*0870*/  IMAD R17, R17, -0x326172a9, RZ ;  /* 0xcd9e8d5711117824 */ /* 0x000fe200078e02ff */
[----:B------:R-:W-:Y:S01]  /*0880*/  LOP3.LUT R6, R19, UR24, R6, 0x96, !PT ;  /* 0x0000001813067c12 */ /* 0x000fe2000f8e9606 */
[----:B------:R-:W-:Y:S01]  /*0890*/  IMAD.HI.U32 R16, R7, -0x326172a9, RZ ;  /* 0xcd9e8d5707107827 */ /* 0x000fe200078e00ff */
[----:B------:R-:W-:Y:S01]  /*08a0*/  PLOP3.LUT P0, PT, PT, PT, UP0, 0x80, 0x8 ;  /* 0x000000000008781c */ /* 0x000fe20003f0f008 */
[----:B------:R-:W0:Y:S02]  /*08b0*/  LDCU.64 UR10, c[0x0][0x3a0] ;  /* 0x00007400ff0a77ac */ /* 0x000e240008000a00 */
[----:B------:R-:W-:Y:S01]  /*08c0*/  IMAD R18, R5, -0x2daee0ad, RZ ;  /* 0xd2511f5305127824 */ /* 0x000fe200078e02ff */
[----:B------:R-:W-:Y:S01]  /*08d0*/  LOP3.LUT R16, R17, UR26, R16, 0x96, !PT ;  /* 0x0000001a11107c12 */ /* 0x000fe2000f8e9610 */
[----:B------:R-:W-:-:S04]  /*08e0*/  IMAD.HI.U32 R5, R6, -0x2daee0ad, RZ ;  /* 0xd2511f5306057827 */ /* 0x000fc800078e00ff */
[----:B------:R-:W-:Y:S01]  /*08f0*/  IMAD R6, R6, -0x2daee0ad, RZ ;  /* 0xd2511f5306067824 */ /* 0x000fe200078e02ff */
[----:B------:R-:W-:Y:S01]  /*0900*/  LOP3.LUT R18, R18, UR27, R5, 0x96, !PT ;  /* 0x0000001b12127c12 */ /* 0x000fe2000f8e9605 */
[----:B------:R-:W-:-:S04]  /*0910*/  IMAD.HI.U32 R19, R16, -0x2daee0ad, RZ ;  /* 0xd2511f5310137827 */ /* 0x000fc800078e00ff */
[----:B------:R-:W-:Y:S01]  /*0920*/  IMAD.U32 R65, R75, 0x10000, RZ ;  /* 0x000100004b417824 */ /* 0x000fe200078e00ff */
[----:B------:R-:W-:Y:S01]  /*0930*/  LOP3.LUT R19, R6, UR29, R19, 0x96, !PT ;  /* 0x0000001d06137c12 */ /* 0x000fe2000f8e9613 */
[----:B------:R-:W-:Y:S01]  /*0940*/  IMAD.U32 R6, R12, 0x10000, RZ ;  /* 0x000100000c067824 */ /* 0x000fe200078e00ff */
[----:B------:R-:W-:Y:S01]  /*0950*/  PRMT R75, R72, 0x7632, R75 ;  /* 0x00007632484b7816 */ /* 0x000fe2000000004b */
[----:B------:R-:W-:Y:S01]  /*0960*/  IMAD.U32 R81, R91, 0x10000, RZ ;  /* 0x000100005b517824 */ /* 0x000fe200078e00ff */
[----:B------:R-:W-:Y:S01]  /*0970*/  PRMT R91, R88, 0x7632, R91 ;  /* 0x00007632585b7816 */ /* 0x000fe2000000005b */
[----:B------:R-:W-:Y:S01]  /*0980*/  IMAD.U32 R77, R72, 0x10000, RZ ;  /* 0x00010000484d7824 */ /* 0x000fe200078e00ff */
[----:B------:R0:W-:Y:S01]  /*0990*/  STL [R1], R6 ;  /* 0x0000000601007387 */ /* 0x0001e20000100800 */
[----:B------:R-:W-:Y:S01]  /*09a0*/  IMAD R20, R7, -0x326172a9, RZ ;  /* 0xcd9e8d5707147824 */ /* 0x000fe200078e02ff */
[----:B------:R-:W-:Y:S01]  /*09b0*/  PRMT R72, R9, 0x7632, R72 ;  /* 0x0000763209487816 */ /* 0x000fe20000000048 */
[----:B------:R-:W-:-:S03]  /*09c0*/  IMAD.HI.U32 R51, R18, -0x326172a9, RZ ;  /* 0xcd9e8d5712337827 */ /* 0x000fc600078e00ff */
[----:B------:R-:W-:Y:S01]  /*09d0*/  SHF.L.U32 R72, R72, 0x10, RZ ;  /* 0x0000001048487819 */ /* 0x000fe200000006ff */
[----:B------:R-:W-:Y:S01]  /*09e0*/  IMAD.U32 R93, R88, 0x10000, RZ ;  /* 0x00010000585d7824 */ /* 0x000fe200078e00ff */
[----:B------:R-:W-:Y:S01]  /*09f0*/  PRMT R88, R13, 0x7632, R88 ;  /* 0x000076320d587816 */ /* 0x000fe20000000058 */
[----:B------:R-:W-:Y:S01]  /*0a00*/  IMAD.U32 R69, R74, 0x10000, RZ ;  /* 0x000100004a457824 */ /* 0x000fe200078e00ff */
[----:B------:R-:W-:Y:S01]  /*0a10*/  LOP3.LUT R51, R20, UR28, R51, 0x96, !PT ;  /* 0x0000001c14337c12 */ /* 0x000fe2000f8e9633 */
[----:B------:R-:W-:Y:S01]  /*0a20*/  IMAD.U32 R85, R90, 0x10000, RZ ;  /* 0x000100005a557824 */ /* 0x000fe200078e00ff */
[----:B------:R-:W-:Y:S01]  /*0a30*/  SHF.L.U32 R74, R9, 0x10, RZ ;  /* 0x00000010094a7819 */ /* 0x000fe200000006ff */
[----:B------:R-:W-:Y:S01]  /*0a40*/  IMAD.U32 R66, R11, 0x10000, RZ ;  /* 0x000100000b427824 */ /* 0x000fe200078e00ff */
[----:B------:R-:W-:Y:S01]  /*0a50*/  SHF.L.U32 R90, R13, 0x10, RZ ;  /* 0x000000100d5a7819 */ /* 0x000fe200000006ff */
[----:B------:R-:W-:Y:S01]  /*0a60*/  IMAD.U32 R70, R10, 0x10000, RZ ;  /* 0x000100000a467824 */ /* 0x000fe200078e00ff */
[----:B------:R-:W-:Y:S01]  /*0a70*/  SHF.L.U32 R88, R88, 0x10, RZ ;  /* 0x0000001058587819 */ /* 0x000fe200000006ff */
[----:B------:R-:W-:-:S02]  /*0a80*/  IMAD.U32 R78, R8, 0x10000, RZ ;  /* 0x00010000084e7824 */ /* 0x000fc400078e00ff */
[----:B------:R-:W-:Y:S02]  /*0a90*/  IMAD.U32 R82, R15, 0x10000, RZ ;  /* 0x000100000f527824 */ /* 0x000fe400078e00ff */
[----:B------:R-:W-:Y:S02]  /*0aa0*/  IMAD.U32 R86, R14, 0x10000, RZ ;  /* 0x000100000e567824 */ /* 0x000fe400078e00ff */
[----:B------:R-:W-:Y:S02]  /*0ab0*/  IMAD.MOV.U32 R5, RZ, RZ, RZ ;  /* 0x000000ffff057224 */ /* 0x000fe400078e00ff */
        /* <DEDUP_REMOVED lines=12> */
[----:B------:R-:W-:Y:S02]  /*0b80*/  IMAD R35, R16, -0x2daee0ad, RZ ;  /* 0xd2511f5310237824 */ /* 0x000fe400078e02ff */
[----:B01234-:R-:W-:-:S07]  /*0b90*/  IMAD R56, R18, -0x326172a9, RZ ;  /* 0xcd9e8d5712387824 */ /* 0x01ffce00078e02ff */
.L_x_1184:
[----:B------:R-:W-:Y:S01]  /*0ba0*/  ISETP.NE.U32.AND P1, PT, RZ, UR10, PT ;  /* 0x0000000aff007c0c */ /* 0x000fe2000bf25070 */
[----:B------:R-:W0:Y:S01]  /*0bb0*/  S2R R30, SR_TID.X ;  /* 0x00000000001e7919 */ /* 0x000e220000002100 */
[----:B------:R-:W-:Y:S01]  /*0bc0*/  IMAD R6, R0, UR4, RZ ;  /* 0x0000000400067c24 */ /* 0x000fe2000f8e02ff */
[----:B------:R-:W1:Y:S01]  /*0bd0*/  LDC.64 R58, c[0x0][0x390] ;  /* 0x0000e400ff3a7b82 */ /* 0x000e620000000a00 */
[----:B------:R-:W-:-:S03]  /*0be0*/  ISETP.NE.AND.EX P1, PT, RZ, UR11, PT, P1 ;  /* 0x0000000bff007c0c */ /* 0x000fc6000bf25310 */
[----:B------:R-:W-:-:S04]  /*0bf0*/  SHF.R.S32.HI R7, RZ, 0x1f, R6 ;  /* 0x0000001fff077819 */ /* 0x000fc80000011406 */
[----:B------:R-:W-:Y:S01]  /*0c00*/  LEA.HI R6, R7, R6, RZ, 0x3 ;  /* 0x0000000607067211 */ /* 0x000fe200078f18ff */
[----:B------:R-:W2:Y:S08]  /*0c10*/  @P0 LDC.64 R8, c[0x0][0x398] ;  /* 0x0000e600ff080b82 */ /* 0x000eb00000000a00 */
[----:B------:R-:W3:Y:S08]  /*0c20*/  @P1 LDC.64 R28, c[0x0][0x3a0] ;  /* 0x0000e800ff1c1b82 */ /* 0x000ef00000000a00 */
[----:B------:R-:W4:Y:S01]  /*0c30*/  LDC.64 R44, c[0x0][0x398] ;  /* 0x0000e600ff2c7b82 */ /* 0x000f220000000a00 */
[----:B0-----:R-:W-:-:S04]  /*0c40*/  LOP3.LUT R30, R30, 0x1f, RZ, 0xc0, !PT ;  /* 0x0000001f1e1e7812 */ /* 0x001fc800078ec0ff */
[----:B------:R-:W-:-:S05]  /*0c50*/  LEA.HI.SX32 R6, R6, R30, 0x1d ;  /* 0x0000001e06067211 */ /* 0x000fca00078feaff */
[----:B---3--:R-:W-:-:S05]  /*0c60*/  @P1 IMAD.WIDE.U32 R28, R6, 0x10, R28 ;  /* 0x00000010061c1825 */ /* 0x008fca00078e001c */
[----:B------:R1:W3:Y:S01]  /*0c70*/  @P1 LDG.E.128 R24, desc[UR8][R28.64] ;  /* 0x000000081c181981 */ /* 0x0002e2000c1e1d00 */
[----:B--2---:R-:W-:-:S05]  /*0c80*/  @P0 IMAD.WIDE.U32 R8, R6, 0x10, R8 ;  /* 0x0000001006080825 */ /* 0x004fca00078e0008 */
[----:B------:R0:W5:Y:S01]  /*0c90*/  @P0 LDG.E.128 R20, desc[UR8][R8.64] ;  /* 0x0000000808140981 */ /* 0x000162000c1e1d00 */
[----:B-1----:R-:W-:-:S06]  /*0ca0*/  IMAD.WIDE.U32 R28, R6, 0x10, R58 ;  /* 0x00000010061c7825 */ /* 0x002fcc00078e003a */
[----:B------:R-:W5:Y:S01]  /*0cb0*/  LDG.E.128 R28, desc[UR8][R28.64] ;  /* 0x000000081c1c7981 */ /* 0x000f62000c1e1d00 */
[----:B----4-:R-:W-:-:S04]  /*0cc0*/  ISETP.NE.U32.AND P0, PT, R44, RZ, PT ;  /* 0x000000ff2c00720c */ /* 0x010fc80003f05070 */
[----:B------:R-:W-:Y:S01]  /*0cd0*/  ISETP.NE.AND.EX P0, PT, R45, RZ, PT, P0 ;  /* 0x000000ff2d00720c */ /* 0x000fe20003f05300 */
[----:B------:R-:W-:Y:S01]  /*0ce0*/  IMAD.MOV.U32 R62, RZ, RZ, 0x2f800000 ;  /* 0x2f800000ff3e7424 */ /* 0x000fe200078e00ff */
[----:B---3--:R-:W-:Y:S02]  /*0cf0*/  PRMT R33, R26, 0x7632, R33 ;  /* 0x000076321a217816 */ /* 0x008fe40000000021 */
[----:B------:R-:W-:Y:S02]  /*0d00*/  PRMT R17, R25, 0x7632, R17 ;  /* 0x0000763219117816 */ /* 0x000fe40000000011 */
[----:B0-----:R-:W-:-:S07]  /*0d10*/  PRMT R8, R24, 0x7632, R8 ;  /* 0x0000763218087816 */ /* 0x001fce0000000008 */
[----:B------:R-:W-:Y:S05]  /*0d20*/  @P0 BRA `(.L_x_937) ;  /* 0x0000002800440947 */ /* 0x000fea0003800000 */
[----:B------:R-:W-:Y:S01]  /*0d30*/  ISETP.NE.AND P0, PT, R50, 0x1, PT ;  /* 0x000000013200780c */ /* 0x000fe20003f05270 */
[----:B------:R-:W-:Y:S01]  /*0d40*/  BSSY.RECONVERGENT B1, `(.L_x_938) ;  /* 0x0000046000017945 */ /* 0x000fe20003800200 */
[----:B------:R-:W-:Y:S02]  /*0d50*/  HFMA2 R34, -RZ, RZ, 0, 1.1920928955078125e-07 ;  /* 0x00000002ff227431 */ /* 0x000fe400000001ff */
[----:B------:R-:W-:Y:S02]  /*0d60*/  IMAD.MOV.U32 R7, RZ, RZ, R56 ;  /* 0x000000ffff077224 */ /* 0x000fe400078e0038 */
[----:B------:R-:W-:-:S07]  /*0d70*/  IMAD.MOV.U32 R40, RZ, RZ, R35 ;  /* 0x000000ffff287224 */ /* 0x000fce00078e0023 */
        /* <DEDUP_REMOVED lines=11> */
.L_x_940:
        /* <DEDUP_REMOVED lines=13> */
.L_x_942:
[----:B------:R-:W-:Y:S05]  /*0f00*/  BSYNC.RECONVERGENT B2 ;  /* 0x0000000000027941 */ /* 0x000fea0003800200 */
.L_x_941:
        /* <DEDUP_REMOVED lines=40> */
[----:B------:R-:W-:-:S07]  /*1190*/  LOP3.LUT R19, R36, UR29, R41, 0x96, !PT ;  /* 0x0000001d24137c12 */ /* 0x000fce000f8e9629 */
.L_x_939:
[----:B------:R-:W-:Y:S05]  /*11a0*/  BSYNC.RECONVERGENT B1 ;  /* 0x0000000000017941 */ /* 0x000fea0003800200 */
.L_x_938:
        /* <DEDUP_REMOVED lines=8> */
[----:B------:R-:W-:Y:S02]  /*1230*/  PRMT R28, R28, 0x7632, R28 ;  /* 0x000076321c1c7816 */ /* 0x000fe4000000001c */
[----:B------:R-:W-:Y:S01]  /*1240*/  FSETP.GTU.FTZ.AND P0, PT, R32, R37, PT ;  /* 0x000000252000720b */ /* 0x000fe20003f1c000 */
[----:B------:R-:W-:-:S03]  /*1250*/  @P1 IMAD.U32 R32, R24, 0x10000, RZ ;  /* 0x0001000018201824 */ /* 0x000fc600078e00ff */
[----:B------:R-:W-:Y:S01]  /*1260*/  FSEL R7, R9, RZ, !P0 ;  /* 0x000000ff09077208 */ /* 0x000fe20004000000 */
[----:B------:R-:W-:Y:S01]  /*1270*/  IMAD.MOV.U32 R9, RZ, RZ, R56 ;  /* 0x000000ffff097224 */ /* 0x000fe200078e0038 */
        /* <DEDUP_REMOVED lines=14> */
.L_x_945:
        /* <DEDUP_REMOVED lines=13> */
.L_x_947:
[----:B------:R-:W-:Y:S05]  /*1430*/  BSYNC.RECONVERGENT B2 ;  /* 0x0000000000027941 */ /* 0x000fea0003800200 */
.L_x_946:
        /* <DEDUP_REMOVED lines=41> */
[----:B------:R-:W-:-:S07]  /*16d0*/  MOV R40, R34 ;  /* 0x0000002200287202 */ /* 0x000fce0000000f00 */
.L_x_944:
[----:B------:R-:W-:Y:S05]  /*16e0*/  BSYNC.RECONVERGENT B1 ;  /* 0x0000000000017941 */ /* 0x000fea0003800200 */
.L_x_943:
[----:B------:R-:W-:Y:S01]  /*16f0*/  I2FP.F32.U32 R9, R9 ;  /* 0x0000000900097245 */ /* 0x000fe20000201000 */
[----:B------:R-:W-:Y:S01]  /*1700*/  IMAD.U32 R35, R28, 0x10000, RZ ;  /* 0x000100001c237824 */ /* 0x000fe200078e00ff */
[----:B------:R-:W-:Y:S01]  /*1710*/  ISETP.NE.AND P2, PT, R32, 0x1, PT ;  /* 0x000000012000780c */ /* 0x000fe20003f45270 */
[----:B------:R-:W-:Y:S01]  /*1720*/  BSSY.RECONVERGENT B1, `(.L_x_948) ;  /* 0x000004d000017945 */ /* 0x000fe20003800200 */
[----:B------:R-:W-:Y:S02]  /*1730*/  HFMA2 R34, -RZ, RZ, 0, 1.1920928955078125e-07 ;  /* 0x00000002ff227431 */ /* 0x000fe400000001ff */
[----:B------:R-:W-:Y:S01]  /*1740*/  FFMA.FTZ R28, R9, R62, 1.1641532182693481445e-10 ;  /* 0x2f000000091c7423 */ /* 0x000fe2000001003e */
[----:B------:R-:W-:Y:S01]  /*1750*/  FMUL.FTZ R35, R35, R36 ;  /* 0x0000002423237220 */ /* 0x000fe20000410000 */
[----:B------:R-:W-:-:S03]  /*1760*/  @P1 IMAD.U32 R9, R8, 0x10000, RZ ;  /* 0x0001000008091824 */ /* 0x000fc600078e00ff */
[----:B------:R-:W-:-:S04]  /*1770*/  FSETP.GTU.FTZ.AND P0, PT, R28, R37, PT ;  /* 0x000000251c00720b */ /* 0x000fc80003f1c000 */
        /* <DEDUP_REMOVED lines=15> */
.L_x_950:
        /* <DEDUP_REMOVED lines=13> */
.L_x_952:
[----:B------:R-:W-:Y:S05]  /*1940*/  BSYNC.RECONVERGENT B2 ;  /* 0x0000000000027941 */ /* 0x000fea0003800200 */
.L_x_951:
        /* <DEDUP_REMOVED lines=42> */
.L_x_949:
[----:B------:R-:W-:Y:S05]  /*1bf0*/  BSYNC.RECONVERGENT B1 ;  /* 0x0000000000017941 */ /* 0x000fea0003800200 */
.L_x_948:
        /* <DEDUP_REMOVED lines=25> */
.L_x_955:
        /* <DEDUP_REMOVED lines=13> */
.L_x_957:
[----:B------:R-:W-:Y:S05]  /*1e60*/  BSYNC.RECONVERGENT B2 ;  /* 0x0000000000027941 */ /* 0x000fea0003800200 */
.L_x_956:
        /* <DEDUP_REMOVED lines=42> */
.L_x_954:
[----:B------:R-:W-:Y:S05]  /*2110*/  BSYNC.RECONVERGENT B1 ;  /* 0x0000000000017941 */ /* 0x000fea0003800200 */
.L_x_953:
        /* <DEDUP_REMOVED lines=23> */
.L_x_960:
        /* <DEDUP_REMOVED lines=13> */
.L_x_962:
[----:B------:R-:W-:Y:S05]  /*2360*/  BSYNC.RECONVERGENT B2 ;  /* 0x0000000000027941 */ /* 0x000fea0003800200 */
.L_x_961:
        /* <DEDUP_REMOVED lines=42> */
.L_x_959:
[----:B------:R-:W-:Y:S05]  /*2610*/  BSYNC.RECONVERGENT B1 ;  /* 0x0000000000017941 */ /* 0x000fea0003800200 */
.L_x_958:
        /* <DEDUP_REMOVED lines=8> */
[----:B------:R-:W-:Y:S01]  /*26a0*/  PRMT R30, R30, 0x7632, R30 ;  /* 0x000076321e1e7816 */ /* 0x000fe2000000001e */
[----:B------:R-:W-:Y:S01]  /*26b0*/  IMAD.MOV.U32 R34, RZ, RZ, R56 ;  /* 0x000000ffff227224 */ /* 0x000fe200078e0038 */
        /* <DEDUP_REMOVED lines=14> */
.L_x_965:
        /* <DEDUP_REMOVED lines=13> */
.L_x_967:
[----:B------:R-:W-:Y:S05]  /*2870*/  BSYNC.RECONVERGENT B2 ;  /* 0x0000000000027941 */ /* 0x000fea0003800200 */
.L_x_966:
        /* <DEDUP_REMOVED lines=42> */
.L_x_964:
[----:B------:R-:W-:Y:S05]  /*2b20*/  BSYNC.RECONVERGENT B1 ;  /* 0x0000000000017941 */ /* 0x000fea0003800200 */
.L_x_963:
        /* <DEDUP_REMOVED lines=8> */
[----:B------:R-:W-:Y:S01]  /*2bb0*/  FSETP.GTU.FTZ.AND P0, PT, R30, R37, PT ;  /* 0x000000251e00720b */ /* 0x000fe20003f1c000 */
[----:B------:R-:W-:-:S03]  /*2bc0*/  @P1 IMAD.U32 R30, R33, 0x10000, RZ ;  /* 0x00010000211e1824 */ /* 0x000fc600078e00ff */
        /* <DEDUP_REMOVED lines=13> */
.L_x_970:
        /* <DEDUP_REMOVED lines=13> */
.L_x_972:
[----:B------:R-:W-:Y:S05]  /*2d70*/  BSYNC.RECONVERGENT B2 ;  /* 0x0000000000027941 */ /* 0x000fea0003800200 */
.L_x_971:
        /* <DEDUP_REMOVED lines=42> */
.L_x_969:
[----:B------:R-:W-:Y:S05]  /*3020*/  BSYNC.RECONVERGENT B1 ;  /* 0x0000000000017941 */ /* 0x000fea0003800200 */
.L_x_968:
[----:B------:R-:W-:Y:S01]  /*3030*/  I2FP.F32.U32 R47, R34 ;  /* 0x00000022002f7245 */ /* 0x000fe20000201000 */
[----:B------:R-:W-:Y:S01]  /*3040*/  BSSY.RECONVERGENT B1, `(.L_x_973) ;  /* 0x000004f000017945 */ /* 0x000fe20003800200 */
[----:B------:R-:W-:Y:S02]  /*3050*/  SHF.L.U32 R49, R31, 0x10, RZ ;  /* 0x000000101f317819 */ /* 0x000fe400000006ff */
[----:B------:R-:W-:Y:S01]  /*3060*/  ISETP.NE.AND P5, PT, R48, 0x1, PT ;  /* 0x000000013000780c */ /* 0x000fe20003fa5270 */
[----:B------:R-:W-:Y:S01]  /*3070*/  FFMA.FTZ R34, R47, R62, 1.1641532182693481445e-10 ;  /* 0x2f0000002f227423 */ /* 0x000fe2000001003e */
[----:B------:R-:W-:Y:S02]  /*3080*/  @P1 IMAD.U32 R47, R27, 0x10000, RZ ;  /* 0x000100001b2f1824 */ /* 0x000fe400078e00ff */
[----:B------:R-:W-:Y:S01]  /*3090*/  FMUL.FTZ R49, R49, R36 ;  /* 0x0000002431317220 */ /* 0x000fe20000410000 */
[----:B------:R-:W-:Y:S02]  /*30a0*/  PRMT R38, R31, 0x7632, R38 ;  /* 0x000076321f267816 */ /* 0x000fe40000000026 */
[----:B------:R-:W-:-:S04]  /*30b0*/  FSETP.GTU.FTZ.AND P4, PT, R34, R37, PT ;  /* 0x000000252200720b */ /* 0x000fc80003f9c000 */
[----:B------:R-:W-:Y:S01]  /*30c0*/  FSEL R34, R49, RZ, !P4 ;  /* 0x000000ff31227208 */ /* 0x000fe20006000000 */
[----:B------:R-:W-:Y:S01]  /*30d0*/  IMAD.MOV.U32 R49, RZ, RZ, R56 ;  /* 0x000000ffff317224 */ /* 0x000fe200078e0038 */
        /* <DEDUP_REMOVED lines=13> */
.L_x_975:
        /* <DEDUP_REMOVED lines=13> */
.L_x_977:
[----:B------:R-:W-:Y:S05]  /*3280*/  BSYNC.RECONVERGENT B2 ;  /* 0x0000000000027941 */ /* 0x000fea0003800200 */
.L_x_976:
        /* <DEDUP_REMOVED lines=41> */
[----:B------:R-:W-:-:S07]  /*3520*/  MOV R40, R48 ;  /* 0x0000003000287202 */ /* 0x000fce0000000f00 */
.L_x_974:
[----:B------:R-:W-:Y:S05]  /*3530*/  BSYNC.RECONVERGENT B1 ;  /* 0x0000000000017941 */ /* 0x000fea0003800200 */
.L_x_973:
[----:B------:R-:W-:Y:S01]  /*3540*/  I2FP.F32.U32 R49, R49 ;  /* 0x0000003100317245 */ /* 0x000fe20000201000 */
[----:B------:R-:W-:Y:S01]  /*3550*/  IMAD.U32 R53, R38, 0x10000, RZ ;  /* 0x0001000026357824 */ /* 0x000fe200078e00ff */
[----:B------:R-:W-:Y:S02]  /*3560*/  @P1 PRMT R48, R27, 0x7632, R48 ;  /* 0x000076321b301816 */ /* 0x000fe40000000030 */
[----:B------:R-:W-:Y:S01]  /*3570*/  PRMT R30, R46, 0x5410, R30 ;  /* 0x000054102e1e7816 */ /* 0x000fe2000000001e */
[----:B------:R-:W-:Y:S01]  /*3580*/  FFMA.FTZ R38, R49, R62, 1.1641532182693481445e-10 ;  /* 0x2f00000031267423 */ /* 0x000fe2000001003e */
[----:B------:R-:W-:Y:S01]  /*3590*/  FMUL.FTZ R53, R53, R36 ;  /* 0x0000002435357220 */ /* 0x000fe20000410000 */
[----:B------:R-:W-:Y:S01]  /*35a0*/  @P1 IMAD.U32 R49, R48, 0x10000, RZ ;  /* 0x0001000030311824 */ /* 0x000fe200078e00ff */
[----:B------:R-:W-:Y:S02]  /*35b0*/  PRMT R29, R43, 0x5410, R29 ;  /* 0x000054102b1d7816 */ /* 0x000fe4000000001d */
[----:B------:R-:W-:-:S02]  /*35c0*/  FSETP.GTU.FTZ.AND P5, PT, R38, R37, PT ;  /* 0x000000252600720b */ /* 0x000fc40003fbc000 */
[----:B------:R-:W-:Y:S02]  /*35d0*/  PRMT R28, R41, 0x5410, R28 ;  /* 0x00005410291c7816 */ /* 0x000fe4000000001c */
[----:B------:R-:W-:Y:S02]  /*35e0*/  FSEL R38, R53, RZ, !P5 ;  /* 0x000000ff35267208 */ /* 0x000fe40006800000 */
[----:B------:R-:W-:-:S03]  /*35f0*/  PLOP3.LUT P5, PT, P5, PT, PT, 0x8, 0x80 ;  /* 0x000000000080781c */ /* 0x000fc60002fae170 */
[----:B------:R-:W-:-:S05]  /*3600*/  @P1 FADD.FTZ R38, R38, R49 ;  /* 0x0000003126261221 */ /* 0x000fca0000010000 */
[----:B------:R-:W-:-:S04]  /*3610*/  F2FP.BF16.F32.PACK_AB R48, RZ, R38 ;  /* 0x00000026ff30723e */ /* 0x000fc800000010ff */
[----:B------:R-:W-:Y:S01]  /*3620*/  PRMT R31, R31, 0x5410, R48 ;  /* 0x000054101f1f7816 */ /* 0x000fe20000000030 */
[----:B------:R-:W-:Y:S06]  /*3630*/  BRA `(.L_x_978) ;  /* 0x0000005000407947 */ /* 0x000fec0003800000 */
.L_x_937:
        /* <DEDUP_REMOVED lines=16> */
.L_x_981:
        /* <DEDUP_REMOVED lines=13> */
.L_x_983:
[----:B------:R-:W-:Y:S05]  /*3810*/  BSYNC.RECONVERGENT B2 ;  /* 0x0000000000027941 */ /* 0x000fea0003800200 */
.L_x_982:
        /* <DEDUP_REMOVED lines=41> */
.L_x_980:
[----:B------:R-:W-:Y:S05]  /*3ab0*/  BSYNC.RECONVERGENT B1 ;  /* 0x0000000000017941 */ /* 0x000fea0003800200 */
.L_x_979:
[----:B------:R-:W-:Y:S01]  /*3ac0*/  I2FP.F32.U32 R7, R7 ;  /* 0x0000000700077245 */ /* 0x000fe20000201000 */
[----:B------:R-:W-:Y:S01]  /*3ad0*/  IMAD.U32 R37, RZ, RZ, UR31 ;  /* 0x0000001fff257e24 */ /* 0x000fe2000f8e00ff */
[----:B------:R-:W-:Y:S01]  /*3ae0*/  ISETP.NE.AND P2, PT, R12, 0x1, PT ;  /* 0x000000010c00780c */ /* 0x000fe20003f45270 */
[----:B------:R-:W-:Y:S01]  /*3af0*/  BSSY.RECONVERGENT B1, `(.L_x_984) ;  /* 0x000004d000017945 */ /* 0x000fe20003800200 */
[----:B------:R-:W-:Y:S01]  /*3b00*/  MOV R36, UR32 ;  /* 0x0000002000247c02 */ /* 0x000fe20008000f00 */
[----:B------:R-:W-:Y:S01]  /*3b10*/  FFMA.FTZ R10, R7, R62, 1.1641532182693481445e-10 ;  /* 0x2f000000070a7423 */ /* 0x000fe2000001003e */
[C---:B-----5:R-:W-:Y:S01]  /*3b20*/  IMAD.U32 R7, R28.reuse, 0x10000, RZ ;  /* 0x000100001c077824 */ /* 0x060fe200078e00ff */
[----:B------:R-:W-:Y:S01]  /*3b30*/  PRMT R9, R28, 0x7632, R9 ;  /* 0x000076321c097816 */ /* 0x000fe20000000009 */
[----:B------:R-:W-:Y:S02]  /*3b40*/  IMAD.MOV.U32 R14, RZ, RZ, 0x2 ;  /* 0x00000002ff0e7424 */ /* 0x000fe400078e00ff */
[----:B------:R-:W-:Y:S01]  /*3b50*/  FSETP.GTU.FTZ.AND P0, PT, R10, R37, PT ;  /* 0x000000250a00720b */ /* 0x000fe20003f1c000 */
[----:B------:R-:W-:Y:S01]  /*3b60*/  FMUL.FTZ R7, R7, R36 ;  /* 0x0000002407077220 */ /* 0x000fe20000410000 */
[----:B------:R-:W-:-:S02]  /*3b70*/  IMAD.MOV.U32 R11, RZ, RZ, R56 ;  /* 0x000000ffff0b7224 */ /* 0x000fc400078e0038 */
        /* <DEDUP_REMOVED lines=12> */
.L_x_986:
        /* <DEDUP_REMOVED lines=13> */
.L_x_988:
[----:B------:R-:W-:Y:S05]  /*3d10*/  BSYNC.RECONVERGENT B2 ;  /* 0x0000000000027941 */ /* 0x000fea0003800200 */
.L_x_987:
        /* <DEDUP_REMOVED lines=40> */
[----:B------:R-:W-:Y:S02]  /*3fa0*/  IMAD.MOV.U32 R11, RZ, RZ, R40 ;  /* 0x000000ffff0b7224 */ /* 0x000fe400078e0028 */
[----:B------:R-:W-:-:S07]  /*3fb0*/  IMAD.MOV.U32 R40, RZ, RZ, R10 ;  /* 0x000000ffff287224 */ /* 0x000fce00078e000a */
.L_x_985:
[----:B------:R-:W-:Y:S05]  /*3fc0*/  BSYNC.RECONVERGENT B1 ;  /* 0x0000000000017941 */ /* 0x000fea0003800200 */
.L_x_984:
[----:B------:R-:W-:Y:S01]  /*3fd0*/  I2FP.F32.U32 R11, R11 ;  /* 0x0000000b000b7245 */ /* 0x000fe20000201000 */
[----:B------:R-:W-:Y:S01]  /*3fe0*/  IMAD.U32 R13, R20, 0x10000, RZ ;  /* 0x00010000140d7824 */ /* 0x000fe200078e00ff */
[----:B------:R-:W-:Y:S01]  /*3ff0*/  ISETP.NE.AND P2, PT, R14, 0x1, PT ;  /* 0x000000010e00780c */ /* 0x000fe20003f45270 */
[----:B------:R-:W-:Y:S02]  /*4000*/  BSSY.RECONVERGENT B1, `(.L_x_989) ;  /* 0x000004e000017945 */ /* 0x000fe40003800200 */
[----:B------:R-:W-:Y:S01]  /*4010*/  FFMA.FTZ R10, R11, R62, 1.1641532182693481445e-10 ;  /* 0x2f0000000b0a7423 */ /* 0x000fe2000001003e */
[----:B------:R-:W-:Y:S01]  /*4020*/  FMUL.FTZ R13, R13, R36 ;  /* 0x000000240d0d7220 */ /* 0x000fe20000410000 */
[----:B------:R-:W-:-:S03]  /*4030*/  @P1 IMAD.U32 R11, R24, 0x10000, RZ ;  /* 0x00010000180b1824 */ /* 0x000fc600078e00ff */
[----:B------:R-:W-:-:S04]  /*4040*/  FSETP.GTU.FTZ.AND P0, PT, R10, R37, PT ;  /* 0x000000250a00720b */ /* 0x000fc80003f1c000 */
[----:B------:R-:W-:Y:S02]  /*4050*/  FSEL R10, R13, RZ, !P0 ;  /* 0x000000ff0d0a7208 */ /* 0x000fe40004000000 */
[----:B------:R-:W-:-:S03]  /*4060*/  MOV R13, 0x2 ;  /* 0x00000002000d7802 */ /* 0x000fc60000000f00 */
[----:B------:R-:W-:-:S04]  /*4070*/  FADD.FTZ R10, R7, R10 ;  /* 0x0000000a070a7221 */ /* 0x000fc80000010000 */
[--C-:B------:R-:W-:Y:S01]  /*4080*/  @P1 FADD.FTZ R7, R11, R10.reuse ;  /* 0x0000000a0b071221 */ /* 0x100fe20000010000 */
[----:B------:R-:W-:Y:S01]  /*4090*/  @!P1 IMAD.MOV.U32 R7, RZ, RZ, R10 ;  /* 0x000000ffff079224 */ /* 0x000fe200078e000a */
[----:B------:R-:W-:Y:S01]  /*40a0*/  SEL R10, RZ, 0x1, P0 ;  /* 0x00000001ff0a7807 */ /* 0x000fe20000000000 */
        /* <DEDUP_REMOVED lines=11> */
.L_x_991:
        /* <DEDUP_REMOVED lines=13> */
.L_x_993:
[----:B------:R-:W-:Y:S05]  /*4230*/  BSYNC.RECONVERGENT B2 ;  /* 0x0000000000027941 */ /* 0x000fea0003800200 */
.L_x_992:
        /* <DEDUP_REMOVED lines=42> */
.L_x_990:
[----:B------:R-:W-:Y:S05]  /*44e0*/  BSYNC.RECONVERGENT B1 ;  /* 0x0000000000017941 */ /* 0x000fea0003800200 */
.L_x_989:
        /* <DEDUP_REMOVED lines=21> */
.L_x_996:
        /* <DEDUP_REMOVED lines=13> */
.L_x_998:
[----:B------:R-:W-:Y:S05]  /*4710*/  BSYNC.RECONVERGENT B2 ;  /* 0x0000000000027941 */ /* 0x000fea0003800200 */
.L_x_997:
        /* <DEDUP_REMOVED lines=42> */
.L_x_995:
[----:B------:R-:W-:Y:S05]  /*49c0*/  BSYNC.RECONVERGENT B1 ;  /* 0x0000000000017941 */ /* 0x000fea0003800200 */
.L_x_994:
[----:B------:R-:W-:Y:S01]  /*49d0*/  I2FP.F32.U32 R11, R11 ;  /* 0x0000000b000b7245 */ /* 0x000fe20000201000 */
[----:B------:R-:W-:Y:S01]  /*49e0*/  @P1 IMAD.U32 R8, R8, 0x10000, RZ ;  /* 0x0001000008081824 */ /* 0x000fe200078e00ff */
[----:B------:R-:W-:Y:S01]  /*49f0*/  PRMT R12, R20, 0x7632, R12 ;  /* 0x00007632140c7816 */ /* 0x000fe2000000000c */
[----:B------:R-:W-:Y:S01]  /*4a00*/  BSSY.RECONVERGENT B1, `(.L_x_999) ;  /* 0x000004f000017945 */ /* 0x000fe20003800200 */
[----:B------:R-:W-:Y:S01]  /*4a10*/  ISETP.NE.AND P2, PT, R14, 0x1, PT ;  /* 0x000000010e00780c */ /* 0x000fe20003f45270 */
[----:B------:R-:W-:Y:S01]  /*4a20*/  HFMA2 R15, -RZ, RZ, 0, 1.1920928955078125e-07 ;  /* 0x00000002ff0f7431 */ /* 0x000fe200000001ff */
[----:B------:R-:W-:Y:S01]  /*4a30*/  SHF.L.U32 R13, R12, 0x10, RZ ;  /* 0x000000100c0d7819 */ /* 0x000fe200000006ff */
[----:B------:R-:W-:-:S04]  /*4a40*/  FFMA.FTZ R12, R11, R62, 1.1641532182693481445e-10 ;  /* 0x2f0000000b0c7423 */ /* 0x000fc8000001003e */
[----:B------:R-:W-:Y:S01]  /*4a50*/  FMUL.FTZ R13, R13, R36 ;  /* 0x000000240d0d7220 */ /* 0x000fe20000410000 */
        /* <DEDUP_REMOVED lines=17> */
.L_x_1001:
        /* <DEDUP_REMOVED lines=13> */
.L_x_1003:
[----:B------:R-:W-:Y:S05]  /*4c40*/  BSYNC.RECONVERGENT B2 ;  /* 0x0000000000027941 */ /* 0x000fea0003800200 */
.L_x_1002:
        /* <DEDUP_REMOVED lines=41> */
[----:B------:R-:W-:-:S07]  /*4ee0*/  LOP3.LUT R19, R14, UR29, R13, 0x96, !PT ;  /* 0x0000001d0e137c12 */ /* 0x000fce000f8e960d */
.L_x_1000:
[----:B------:R-:W-:Y:S05]  /*4ef0*/  BSYNC.RECONVERGENT B1 ;  /* 0x0000000000017941 */ /* 0x000fea0003800200 */
.L_x_999:
[----:B------:R-:W-:Y:S01]  /*4f00*/  I2FP.F32.U32 R9, R9 ;  /* 0x0000000900097245 */ /* 0x000fe20000201000 */
[----:B------:R-:W-:Y:S01]  /*4f10*/  BSSY.RECONVERGENT B1, `(.L_x_1004) ;  /* 0x000004d000017945 */ /* 0x000fe20003800200 */
[----:B------:R-:W-:Y:S01]  /*4f20*/  ISETP.NE.AND P2, PT, R15, 0x1, PT ;  /* 0x000000010f00780c */ /* 0x000fe20003f45270 */
[----:B------:R-:W-:Y:S01]  /*4f30*/  IMAD.MOV.U32 R14, RZ, RZ, 0x2 ;  /* 0x00000002ff0e7424 */ /* 0x000fe200078e00ff */
[----:B------:R-:W-:Y:S01]  /*4f40*/  PRMT R13, R29, 0x7632, R13 ;  /* 0x000076321d0d7816 */ /* 0x000fe2000000000d */
[----:B------:R-:W-:Y:S01]  /*4f50*/  FFMA.FTZ R12, R9, R62, 1.1641532182693481445e-10 ;  /* 0x2f000000090c7423 */ /* 0x000fe2000001003e */
[----:B------:R-:W-:-:S04]  /*4f60*/  IMAD.U32 R9, R29, 0x10000, RZ ;  /* 0x000100001d097824 */ /* 0x000fc800078e00ff */
[----:B------:R-:W-:Y:S01]  /*4f70*/  FSETP.GTU.FTZ.AND P0, PT, R12, R37, PT ;  /* 0x000000250c00720b */ /* 0x000fe20003f1c000 */
[----:B------:R-:W-:Y:S01]  /*4f80*/  FMUL.FTZ R9, R9, R36 ;  /* 0x0000002409097220 */ /* 0x000fe20000410000 */
        /* <DEDUP_REMOVED lines=13> */
.L_x_1006:
        /* <DEDUP_REMOVED lines=13> */
.L_x_1008:
[----:B------:R-:W-:Y:S05]  /*5130*/  BSYNC.RECONVERGENT B2 ;  /* 0x0000000000027941 */ /* 0x000fea0003800200 */
.L_x_1007:
        /* <DEDUP_REMOVED lines=42> */
.L_x_1005:
[----:B------:R-:W-:Y:S05]  /*53e0*/  BSYNC.RECONVERGENT B1 ;  /* 0x0000000000017941 */ /* 0x000fea0003800200 */
.L_x_1004:
[----:B------:R-:W-:Y:S01]  /*53f0*/  I2FP.F32.U32 R15, R12 ;  /* 0x0000000c000f7245 */ /* 0x000fe20000201000 */
[----:B------:R-:W-:Y:S01]  /*5400*/  BSSY.RECONVERGENT B1, `(.L_x_1009) ;  /* 0x0000050000017945 */ /* 0x000fe20003800200 */
[----:B------:R-:W-:Y:S01]  /*5410*/  SHF.L.U32 R29, R21, 0x10, RZ ;  /* 0x00000010151d7819 */ /* 0x000fe200000006ff */
[----:B------:R-:W-:Y:S01]  /*5420*/  HFMA2 R16, -RZ, RZ, 0, 1.1920928955078125e-07 ;  /* 0x00000002ff107431 */ /* 0x000fe200000001ff */
[----:B------:R-:W-:Y:S01]  /*5430*/  ISETP.NE.AND P2, PT, R14, 0x1, PT ;  /* 0x000000010e00780c */ /* 0x000fe20003f45270 */
[----:B------:R-:W-:Y:S01]  /*5440*/  FFMA.FTZ R12, R15, R62, 1.1641532182693481445e-10 ;  /* 0x2f0000000f0c7423 */ /* 0x000fe2000001003e */
[----:B------:R-:W-:Y:S02]  /*5450*/  @P1 IMAD.U32 R15, R25, 0x10000, RZ ;  /* 0x00010000190f1824 */ /* 0x000fe400078e00ff */
[----:B------:R-:W-:Y:S02]  /*5460*/  FMUL.FTZ R29, R29, R36 ;  /* 0x000000241d1d7220 */ /* 0x000fe40000410000 */
[----:B------:R-:W-:-:S04]  /*5470*/  FSETP.GTU.FTZ.AND P0, PT, R12, R37, PT ;  /* 0x000000250c00720b */ /* 0x000fc80003f1c000 */
[----:B------:R-:W-:-:S05]  /*5480*/  FSEL R12, R29, RZ, !P0 ;  /* 0x000000ff1d0c7208 */ /* 0x000fca0004000000 */
        /* <DEDUP_REMOVED lines=15> */
.L_x_1011:
        /* <DEDUP_REMOVED lines=13> */
.L_x_1013:
[----:B------:R-:W-:Y:S05]  /*5650*/  BSYNC.RECONVERGENT B2 ;  /* 0x0000000000027941 */ /* 0x000fea0003800200 */
.L_x_1012:
        /* <DEDUP_REMOVED lines=42> */
.L_x_1010:
[----:B------:R-:W-:Y:S05]  /*5900*/  BSYNC.RECONVERGENT B1 ;  /* 0x0000000000017941 */ /* 0x000fea0003800200 */
.L_x_1009:
[----:B------:R-:W-:Y:S01]  /*5910*/  ISETP.NE.AND P3, PT, R16, 0x1, PT ;  /* 0x000000011000780c */ /* 0x000fe20003f65270 */
[----:B------:R-:W-:Y:S01]  /*5920*/  IMAD.U32 R13, R13, 0x10000, RZ ;  /* 0x000100000d0d7824 */ /* 0x000fe200078e00ff */
[----:B------:R-:W-:Y:S01]  /*5930*/  I2FP.F32.U32 R15, R15 ;  /* 0x0000000f000f7245 */ /* 0x000fe20000201000 */
[----:B------:R-:W-:Y:S01]  /*5940*/  BSSY.RECONVERGENT B1, `(.L_x_1014) ;  /* 0x0000049000017945 */ /* 0x000fe20003800200 */
[----:B------:R-:W-:Y:S02]  /*5950*/  IMAD.MOV.U32 R18, RZ, RZ, 0x2 ;  /* 0x00000002ff127424 */ /* 0x000fe400078e00ff */
[----:B------:R-:W-:Y:S01]  /*5960*/  FMUL.FTZ R13, R13, R36 ;  /* 0x000000240d0d7220 */ /* 0x000fe20000410000 */
[----:B------:R-:W-:Y:S01]  /*5970*/  FFMA.FTZ R14, R15, R62, 1.1641532182693481445e-10 ;  /* 0x2f0000000f0e7423 */ /* 0x000fe2000001003e */
[----:B------:R-:W-:-:S04]  /*5980*/  MOV R15, R56 ;  /* 0x00000038000f7202 */ /* 0x000fc80000000f00 */
[----:B------:R-:W-:-:S04]  /*5990*/  FSETP.GTU.FTZ.AND P0, PT, R14, R37, PT ;  /* 0x000000250e00720b */ /* 0x000fc80003f1c000 */
        /* <DEDUP_REMOVED lines=11> */
.L_x_1016:
        /* <DEDUP_REMOVED lines=13> */
.L_x_1018:
[----:B------:R-:W-:Y:S05]  /*5b20*/  BSYNC.RECONVERGENT B2 ;  /* 0x0000000000027941 */ /* 0x000fea0003800200 */
.L_x_1017:
        /* <DEDUP_REMOVED lines=42> */
.L_x_1015:
[----:B------:R-:W-:Y:S05]  /*5dd0*/  BSYNC.RECONVERGENT B1 ;  /* 0x0000000000017941 */ /* 0x000fea0003800200 */
.L_x_1014:
[----:B------:R-:W-:Y:S01]  /*5de0*/  I2FP.F32.U32 R15, R15 ;  /* 0x0000000f000f7245 */ /* 0x000fe20000201000 */
[----:B------:R-:W-:Y:S01]  /*5df0*/  @P1 IMAD.U32 R16, R17, 0x10000, RZ ;  /* 0x0001000011101824 */ /* 0x000fe200078e00ff */
[----:B------:R-:W-:Y:S01]  /*5e00*/  PRMT R14, R21, 0x7632, R14 ;  /* 0x00007632150e7816 */ /* 0x000fe2000000000e */
[----:B------:R-:W-:Y:S01]  /*5e10*/  BSSY.RECONVERGENT B1, `(.L_x_1019) ;  /* 0x000004f000017945 */ /* 0x000fe20003800200 */
[----:B------:R-:W-:Y:S01]  /*5e20*/  ISETP.NE.AND P3, PT, R18, 0x1, PT ;  /* 0x000000011200780c */ /* 0x000fe20003f65270 */
[----:B------:R-:W-:Y:S01]  /*5e30*/  HFMA2 R32, -RZ, RZ, 0, 1.1920928955078125e-07 ;  /* 0x00000002ff207431 */ /* 0x000fe200000001ff */
[----:B------:R-:W-:Y:S01]  /*5e40*/  SHF.L.U32 R43, R14, 0x10, RZ ;  /* 0x000000100e2b7819 */ /* 0x000fe200000006ff */
[----:B------:R-:W-:Y:S01]  /*5e50*/  FFMA.FTZ R14, R15, R62, 1.1641532182693481445e-10 ;  /* 0x2f0000000f0e7423 */ /* 0x000fe2000001003e */
[----:B------:R-:W-:-:S03]  /*5e60*/  IMAD.MOV.U32 R15, RZ, RZ, R56 ;  /* 0x000000ffff0f7224 */ /* 0x000fc600078e0038 */
[----:B------:R-:W-:Y:S01]  /*5e70*/  FMUL.FTZ R43, R43, R36 ;  /* 0x000000242b2b7220 */ /* 0x000fe20000410000 */
[----:B------:R-:W-:-:S04]  /*5e80*/  FSETP.GTU.FTZ.AND P0, PT, R14, R37, PT ;  /* 0x000000250e00720b */ /* 0x000fc80003f1c000 */
        /* <DEDUP_REMOVED lines=15> */
.L_x_1021:
        /* <DEDUP_REMOVED lines=13> */
.L_x_1023:
[----:B------:R-:W-:Y:S05]  /*6050*/  BSYNC.RECONVERGENT B2 ;  /* 0x0000000000027941 */ /* 0x000fea0003800200 */
.L_x_1022:
        /* <DEDUP_REMOVED lines=42> */
.L_x_1020:
[----:B------:R-:W-:Y:S05]  /*6300*/  BSYNC.RECONVERGENT B1 ;  /* 0x0000000000017941 */ /* 0x000fea0003800200 */
.L_x_1019:
[----:B------:R-:W-:Y:S01]  /*6310*/  I2FP.F32.U32 R15, R15 ;  /* 0x0000000f000f7245 */ /* 0x000fe20000201000 */
[----:B------:R-:W-:Y:S01]  /*6320*/  IMAD.U32 R47, R30, 0x10000, RZ ;  /* 0x000100001e2f7824 */ /* 0x000fe200078e00ff */
[----:B------:R-:W-:Y:S01]  /*6330*/  ISETP.NE.AND P0, PT, R32, 0x1, PT ;  /* 0x000000012000780c */ /* 0x000fe20003f05270 */
[----:B------:R-:W-:Y:S01]  /*6340*/  BSSY.RECONVERGENT B1, `(.L_x_1024) ;  /* 0x000004a000017945 */ /* 0x000fe20003800200 */
[----:B------:R-:W-:Y:S02]  /*6350*/  IMAD.MOV.U32 R18, RZ, RZ, 0x2 ;  /* 0x00000002ff127424 */ /* 0x000fe400078e00ff */
[----:B------:R-:W-:Y:S01]  /*6360*/  FFMA.FTZ R14, R15, R62, 1.1641532182693481445e-10 ;  /* 0x2f0000000f0e7423 */ /* 0x000fe2000001003e */
[----:B------:R-:W-:Y:S01]  /*6370*/  FMUL.FTZ R47, R47, R36 ;  /* 0x000000242f2f7220 */ /* 0x000fe20000410000 */
[----:B------:R-:W-:Y:S02]  /*6380*/  PRMT R15, R30, 0x7632, R15 ;  /* 0x000076321e0f7816 */ /* 0x000fe4000000000f */
[----:B------:R-:W-:-:S02]  /*6390*/  MOV R16, R56 ;  /* 0x0000003800107202 */ /* 0x000fc40000000f00 */
        /* <DEDUP_REMOVED lines=12> */
.L_x_1026:
        /* <DEDUP_REMOVED lines=13> */
.L_x_1028:
[----:B------:R-:W-:Y:S05]  /*6530*/  BSYNC.RECONVERGENT B2 ;  /* 0x0000000000027941 */ /* 0x000fea0003800200 */
.L_x_1027:
        /* <DEDUP_REMOVED lines=42> */
.L_x_1025:
[----:B------:R-:W-:Y:S05]  /*67e0*/  BSYNC.RECONVERGENT B1 ;  /* 0x0000000000017941 */ /* 0x000fea0003800200 */
.L_x_1024:
[----:B------:R-:W-:Y:S01]  /*67f0*/  I2FP.F32.U32 R47, R16 ;  /* 0x00000010002f7245 */ /* 0x000fe20000201000 */
[----:B------:R-:W-:Y:S01]  /*6800*/  BSSY.RECONVERGENT B1, `(.L_x_1029) ;  /* 0x0000050000017945 */ /* 0x000fe20003800200 */
[----:B------:R-:W-:Y:S01]  /*6810*/  SHF.L.U32 R49, R22, 0x10, RZ ;  /* 0x0000001016317819 */ /* 0x000fe200000006ff */
[----:B------:R-:W-:Y:S02]  /*6820*/  HFMA2 R34, -RZ, RZ, 0, 1.1920928955078125e-07 ;  /* 0x00000002ff227431 */ /* 0x000fe400000001ff */
[----:B------:R-:W-:Y:S01]  /*6830*/  FFMA.FTZ R16, R47, R62, 1.1641532182693481445e-10 ;  /* 0x2f0000002f107423 */ /* 0x000fe2000001003e */
[----:B------:R-:W-:Y:S02]  /*6840*/  @P1 IMAD.U32 R47, R26, 0x10000, RZ ;  /* 0x000100001a2f1824 */ /* 0x000fe400078e00ff */
[----:B------:R-:W-:Y:S02]  /*6850*/  FMUL.FTZ R49, R49, R36 ;  /* 0x0000002431317220 */ /* 0x000fe40000410000 */
[----:B------:R-:W-:-:S04]  /*6860*/  FSETP.GTU.FTZ.AND P0, PT, R16, R37, PT ;  /* 0x000000251000720b */ /* 0x000fc80003f1c000 */
[----:B------:R-:W-:-:S05]  /*6870*/  FSEL R49, R49, RZ, !P0 ;  /* 0x000000ff31317208 */ /* 0x000fca0004000000 */
[----:B------:R-:W-:Y:S01]  /*6880*/  FADD.FTZ R16, R14, R49 ;  /* 0x000000310e107221 */ /* 0x000fe20000010000 */
[----:B------:R-:W-:Y:S02]  /*6890*/  SEL R14, RZ, 0x1, P0 ;  /* 0x00000001ff0e7807 */ /* 0x000fe40000000000 */
[----:B------:R-:W-:Y:S01]  /*68a0*/  ISETP.NE.AND P0, PT, R18, 0x1, PT ;  /* 0x000000011200780c */ /* 0x000fe20003f05270 */
[--C-:B------:R-:W-:Y:S01]  /*68b0*/  @P1 FADD.FTZ R32, R47, R16.reuse ;  /* 0x000000102f201221 */ /* 0x100fe20000010000 */
[----:B------:R-:W-:Y:S02]  /*68c0*/  @!P1 IMAD.MOV.U32 R32, RZ, RZ, R16 ;  /* 0x000000ffff209224 */ /* 0x000fe400078e0010 */
[----:B------:R-:W-:-:S03]  /*68d0*/  IMAD.MOV.U32 R16, RZ, RZ, R56 ;  /* 0x000000ffff107224 */ /* 0x000fc600078e0038 */
        /* <DEDUP_REMOVED lines=10> */
.L_x_1031:
        /* <DEDUP_REMOVED lines=13> */
.L_x_1033:
[----:B------:R-:W-:Y:S05]  /*6a50*/  BSYNC.RECONVERGENT B2 ;  /* 0x0000000000027941 */ /* 0x000fea0003800200 */
.L_x_1032:
        /* <DEDUP_REMOVED lines=42> */
.L_x_1030:
[----:B------:R-:W-:Y:S05]  /*6d00*/  BSYNC.RECONVERGENT B1 ;  /* 0x0000000000017941 */ /* 0x000fea0003800200 */
.L_x_1029:
        /* <DEDUP_REMOVED lines=20> */
.L_x_1036:
        /* <DEDUP_REMOVED lines=13> */
.L_x_1038:
[----:B------:R-:W-:Y:S05]  /*6f20*/  BSYNC.RECONVERGENT B2 ;  /* 0x0000000000027941 */ /* 0x000fea0003800200 */
.L_x_1037:
        /* <DEDUP_REMOVED lines=42> */
.L_x_1035:
[----:B------:R-:W-:Y:S05]  /*71d0*/  BSYNC.RECONVERGENT B1 ;  /* 0x0000000000017941 */ /* 0x000fea0003800200 */
.L_x_1034:
[----:B------:R-:W-:Y:S01]  /*71e0*/  I2FP.F32.U32 R47, R16 ;  /* 0x00000010002f7245 */ /* 0x000fe20000201000 */
[----:B------:R-:W-:Y:S01]  /*71f0*/  @P1 IMAD.U32 R38, R33, 0x10000, RZ ;  /* 0x0001000021261824 */ /* 0x000fe200078e00ff */
[----:B------:R-:W-:Y:S01]  /*7200*/  PRMT R16, R22, 0x7632, R16 ;  /* 0x0000763216107816 */ /* 0x000fe20000000010 */
[----:B------:R-:W-:Y:S01]  /*7210*/  BSSY.RECONVERGENT B1, `(.L_x_1039) ;  /* 0x0000050000017945 */ /* 0x000fe20003800200 */
[----:B------:R-:W-:Y:S02]  /*7220*/  HFMA2 R50, -RZ, RZ, 0, 1.1920928955078125e-07 ;  /* 0x00000002ff327431 */ /* 0x000fe400000001ff */
[----:B------:R-:W-:Y:S01]  /*7230*/  SHF.L.U32 R49, R16, 0x10, RZ ;  /* 0x0000001010317819 */ /* 0x000fe200000006ff */
[----:B------:R-:W-:-:S04]  /*7240*/  FFMA.FTZ R16, R47, R62, 1.1641532182693481445e-10 ;  /* 0x2f0000002f107423 */ /* 0x000fc8000001003e */
[----:B------:R-:W-:Y:S01]  /*7250*/  FMUL.FTZ R49, R49, R36 ;  /* 0x0000002431317220 */ /* 0x000fe20000410000 */
[----:B------:R-:W-:-:S04]  /*7260*/  FSETP.GTU.FTZ.AND P4, PT, R16, R37, PT ;  /* 0x000000251000720b */ /* 0x000fc80003f9c000 */
[----:B------:R-:W-:Y:S02]  /*7270*/  FSEL R34, R49, RZ, !P4 ;  /* 0x000000ff31227208 */ /* 0x000fe40006000000 */
[----:B------:R-:W-:Y:S02]  /*7280*/  SEL R16, RZ, 0x1, P4 ;  /* 0x00000001ff107807 */ /* 0x000fe40002000000 */
[----:B------:R-:W-:Y:S01]  /*7290*/  ISETP.NE.AND P4, PT, R18, 0x1, PT ;  /* 0x000000011200780c */ /* 0x000fe20003f85270 */
[----:B------:R-:W-:Y:S01]  /*72a0*/  FADD.FTZ R15, R15, R34 ;  /* 0x000000220f0f7221 */ /* 0x000fe20000010000 */
[----:B------:R-:W-:-:S03]  /*72b0*/  IMAD.MOV.U32 R34, RZ, RZ, R56 ;  /* 0x000000ffff227224 */ /* 0x000fc600078e0038 */
        /* <DEDUP_REMOVED lines=13> */
.L_x_1041:
        /* <DEDUP_REMOVED lines=13> */
.L_x_1043:
[----:B------:R-:W-:Y:S05]  /*7460*/  BSYNC.RECONVERGENT B2 ;  /* 0x0000000000027941 */ /* 0x000fea0003800200 */
.L_x_1042:
        /* <DEDUP_REMOVED lines=39> */
[----:B------:R-:W-:Y:S02]  /*76e0*/  HFMA2 R50, -RZ, RZ, 0, 0 ;  /* 0x00000000ff327431 */ /* 0x000fe400000001ff */
[----:B------:R-:W-:Y:S01]  /*76f0*/  IMAD.MOV.U32 R40, RZ, RZ, R18 ;  /* 0x000000ffff287224 */ /* 0x000fe200078e0012 */
[----:B------:R-:W-:-:S07]  /*7700*/  LOP3.LUT R19, R48, UR29, R19, 0x96, !PT ;  /* 0x0000001d30137c12 */ /* 0x000fce000f8e9613 */
.L_x_1040:
[----:B------:R-:W-:Y:S05]  /*7710*/  BSYNC.RECONVERGENT B1 ;  /* 0x0000000000017941 */ /* 0x000fea0003800200 */
.L_x_1039:
        /* <DEDUP_REMOVED lines=21> */
.L_x_1046:
        /* <DEDUP_REMOVED lines=13> */
.L_x_1048:
[----:B------:R-:W-:Y:S05]  /*7940*/  BSYNC.RECONVERGENT B2 ;  /* 0x0000000000027941 */ /* 0x000fea0003800200 */
.L_x_1047:
        /* <DEDUP_REMOVED lines=42> */
.L_x_1045:
[----:B------:R-:W-:Y:S05]  /*7bf0*/  BSYNC.RECONVERGENT B1 ;  /* 0x0000000000017941 */ /* 0x000fea0003800200 */
.L_x_1044:
        /* <DEDUP_REMOVED lines=26> */
.L_x_1051:
        /* <DEDUP_REMOVED lines=13> */
.L_x_1053:
[----:B------:R-:W-:Y:S05]  /*7e70*/  BSYNC.RECONVERGENT B2 ;  /* 0x0000000000027941 */ /* 0x000fea0003800200 */
.L_x_1052:
        /* <DEDUP_REMOVED lines=42> */
.L_x_1050:
[----:B------:R-:W-:Y:S05]  /*8120*/  BSYNC.RECONVERGENT B1 ;  /* 0x0000000000017941 */ /* 0x000fea0003800200 */
.L_x_1049:
        /* <DEDUP_REMOVED lines=20> */
.L_x_1056:
        /* <DEDUP_REMOVED lines=15> */
.L_x_1058:
[----:B------:R-:W-:Y:S05]  /*8360*/  BSYNC.RECONVERGENT B2 ;  /* 0x0000000000027941 */ /* 0x000fea0003800200 */
.L_x_1057:
        /* <DEDUP_REMOVED lines=42> */
.L_x_1055:
[----:B------:R-:W-:Y:S05]  /*8610*/  BSYNC.RECONVERGENT B1 ;  /* 0x0000000000017941 */ /* 0x000fea0003800200 */
.L_x_1054:
[----:B------:R-:W-:Y:S02]  /*8620*/  I2FP.F32.U32 R49, R48 ;  /* 0x0000003000317245 */ /* 0x000fe40000201000 */
[----:B------:R-:W-:Y:S02]  /*8630*/  PRMT R18, R23, 0x7632, R18 ;  /* 0x0000763217127816 */ /* 0x000fe40000000012 */
[----:B------:R-:W-:Y:S02]  /*8640*/  @P1 PRMT R48, R27, 0x7632, R48 ;  /* 0x000076321b301816 */ /* 0x000fe40000000030 */
[----:B------:R-:W-:Y:S01]  /*8650*/  SHF.L.U32 R53, R18, 0x10, RZ ;  /* 0x0000001012357819 */ /* 0x000fe200000006ff */
[----:B------:R-:W-:Y:S01]  /*8660*/  FFMA.FTZ R18, R49, R62, 1.1641532182693481445e-10 ;  /* 0x2f00000031127423 */ /* 0x000fe2000001003e */
[----:B------:R-:W-:Y:S01]  /*8670*/  PRMT R30, R30, 0x5410, R46 ;  /* 0x000054101e1e7816 */ /* 0x000fe2000000002e */
[----:B------:R-:W-:Y:S01]  /*8680*/  @P1 IMAD.U32 R49, R48, 0x10000, RZ ;  /* 0x0001000030311824 */ /* 0x000fe200078e00ff */
[----:B------:R-:W-:Y:S01]  /*8690*/  PRMT R29, R29, 0x5410, R43 ;  /* 0x000054101d1d7816 */ /* 0x000fe2000000002b */
[----:B------:R-:W-:Y:S01]  /*86a0*/  FMUL.FTZ R53, R53, R36 ;  /* 0x0000002435357220 */ /* 0x000fe20000410000 */
[----:B------:R-:W-:-:S02]  /*86b0*/  FSETP.GTU.FTZ.AND P6, PT, R18, R37, PT ;  /* 0x000000251200720b */ /* 0x000fc40003fdc000 */
[----:B------:R-:W-:Y:S02]  /*86c0*/  PRMT R28, R28, 0x5410, R41 ;  /* 0x000054101c1c7816 */ /* 0x000fe40000000029 */
[----:B------:R-:W-:Y:S02]  /*86d0*/  FSEL R53, R53, RZ, !P6 ;  /* 0x000000ff35357208 */ /* 0x000fe40007000000 */
[----:B------:R-:W-:-:S03]  /*86e0*/  SEL R18, RZ, 0x1, P6 ;  /* 0x00000001ff127807 */ /* 0x000fc60003000000 */
[----:B------:R-:W-:-:S04]  /*86f0*/  FADD.FTZ R48, R38, R53 ;  /* 0x0000003526307221 */ /* 0x000fc80000010000 */
[----:B------:R-:W-:Y:S01]  /*8700*/  @P1 FADD.FTZ R38, R48, R49 ;  /* 0x0000003130261221 */ /* 0x000fe20000010000 */
[----:B------:R-:W-:-:S05]  /*8710*/  @!P1 IMAD.MOV.U32 R38, RZ, RZ, R48 ;  /* 0x000000ffff269224 */ /* 0x000fca00078e0030 */
[----:B------:R-:W-:-:S04]  /*8720*/  F2FP.BF16.F32.PACK_AB R48, RZ, R38 ;  /* 0x00000026ff30723e */ /* 0x000fc800000010ff */
[----:B------:R-:W-:-:S07]  /*8730*/  PRMT R31, R31, 0x5410, R48 ;  /* 0x000054101f1f7816 */ /* 0x000fce0000000030 */
.L_x_978:
[----:B------:R-:W0:Y:S01]  /*8740*/  LDC.64 R54, c[0x0][0x3a8] ;  /* 0x0000ea00ff367b82 */ /* 0x000e220000000a00 */
[----:B------:R-:W-:Y:S02]  /*8750*/  ISETP.NE.AND P6, PT, R39, RZ, PT ;  /* 0x000000ff2700720c */ /* 0x000fe40003fc5270 */
[----:B------:R-:W-:Y:S02]  /*8760*/  SEL R39, RZ, 0x1000000, !P5 ;  /* 0x01000000ff277807 */ /* 0x000fe40006800000 */
[----:B------:R-:W-:Y:S02]  /*8770*/  SEL R46, RZ, 0x10000, !P4 ;  /* 0x00010000ff2e7807 */ /* 0x000fe40006000000 */
[----:B------:R-:W-:Y:S01]  /*8780*/  ISETP.NE.AND P5, PT, R35, RZ, PT ;  /* 0x000000ff2300720c */ /* 0x000fe20003fa5270 */
[----:B------:R-:W1:Y:S01]  /*8790*/  LDC.64 R52, c[0x0][0x3b0] ;  /* 0x0000ec00ff347b82 */ /* 0x000e620000000a00 */
[----:B------:R-:W-:Y:S02]  /*87a0*/  ISETP.NE.AND P4, PT, R42, RZ, PT ;  /* 0x000000ff2a00720c */ /* 0x000fe40003f85270 */
[----:B------:R-:W-:-:S02]  /*87b0*/  SEL R48, RZ, 0x100, !P0 ;  /* 0x00000100ff307807 */ /* 0x000fc40004000000 */
[----:B------:R-:W-:Y:S02]  /*87c0*/  ISETP.NE.U32.AND P0, PT, R44, RZ, PT ;  /* 0x000000ff2c00720c */ /* 0x000fe40003f05070 */
[----:B------:R-:W-:Y:S02]  /*87d0*/  SEL R41, RZ, 0x1000000, !P2 ;  /* 0x01000000ff297807 */ /* 0x000fe40005000000 */
[----:B------:R-:W-:Y:S02]  /*87e0*/  SEL R44, RZ, 0x10000, !P4 ;  /* 0x00010000ff2c7807 */ /* 0x000fe40006000000 */
[----:B------:R-:W-:Y:S02]  /*87f0*/  SEL R35, RZ, 0x100, !P5 ;  /* 0x00000100ff237807 */ /* 0x000fe40006800000 */
[----:B------:R-:W-:Y:S02]  /*8800*/  ISETP.NE.AND.EX P0, PT, R45, RZ, PT, P0 ;  /* 0x000000ff2d00720c */ /* 0x000fe40003f05300 */
[----:B------:R-:W-:Y:S01]  /*8810*/  LOP3.LUT R46, R48, R39, R46, 0xfe, !PT ;  /* 0x00000027302e7212 */ /* 0x000fe200078efe2e */
[----:B0-----:R-:W-:Y:S01]  /*8820*/  IMAD.WIDE.U32 R42, R6, 0x10, R54 ;  /* 0x00000010062a7825 */ /* 0x001fe200078e0036 */
[----:B------:R-:W-:-:S02]  /*8830*/  LOP3.LUT R35, R35, R41, R44, 0xfe, !PT ;  /* 0x0000002923237212 */ /* 0x000fc400078efe2c */
[----:B------:R-:W-:Y:S02]  /*8840*/  SEL R39, RZ, 0x1, !P3 ;  /* 0x00000001ff277807 */ /* 0x000fe40005800000 */
[----:B------:R-:W-:Y:S01]  /*8850*/  SEL R44, RZ, 0x1, !P6 ;  /* 0x00000001ff2c7807 */ /* 0x000fe20007000000 */
[----:B------:R0:W-:Y:S02]  /*8860*/  STG.E.128 desc[UR8][R42.64], R28 ;  /* 0x0000001c2a007986 */ /* 0x0001e4000c101d08 */
[----:B0-----:R-:W-:Y:S01]  /*8870*/  LOP3.LUT R31, R46, R39, RZ, 0xfc, !PT ;  /* 0x000000272e1f7212 */ /* 0x001fe200078efcff */
[----:B-1----:R-:W-:Y:S01]  /*8880*/  IMAD.WIDE.U32 R42, R6, 0x8, R52 ;  /* 0x00000008062a7825 */ /* 0x002fe200078e0034 */
[----:B------:R-:W-:Y:S01]  /*8890*/  LOP3.LUT R30, R35, R44, RZ, 0xfc, !PT ;  /* 0x0000002c231e7212 */ /* 0x000fe200078efcff */
[----:B------:R-:W0:Y:S04]  /*88a0*/  @P0 LDC.64 R28, c[0x0][0x398] ;  /* 0x0000e600ff1c0b82 */ /* 0x000e280000000a00 */
        /* <DEDUP_REMOVED lines=8> */
[----:B------:R-:W-:Y:S01]  /*8930*/  PRMT R30, R15, 0x7104, RZ ;  /* 0x000071040f1e7816 */ /* 0x000fe200000000ff */
[----:B------:R-:W-:Y:S01]  /*8940*/  IMAD.WIDE.U32 R42, R42, 0x10000, RZ ;  /* 0x000100002a2a7825 */ /* 0x000fe200078e00ff */
[----:B------:R-:W-:-:S02]  /*8950*/  LOP3.LUT R44, R11, 0xff, RZ, 0xc0, !PT ;  /* 0x000000ff0b2c7812 */ /* 0x000fc400078ec0ff */
[----:B------:R-:W-:Y:S02]  /*8960*/  LOP3.LUT R35, R35, 0xff00, R30, 0xf8, !PT ;  /* 0x0000ff0023237812 */ /* 0x000fe400078ef81e */
[----:B------:R-:W-:Y:S01]  /*8970*/  LOP3.LUT R30, R13, 0xff, RZ, 0xc0, !PT ;  /* 0x000000ff0d1e7812 */ /* 0x000fe200078ec0ff */
[----:B------:R-:W-:Y:S01]  /*8980*/  IMAD.WIDE.U32 R44, R44, 0x100, RZ ;  /* 0x000001002c2c7825 */ /* 0x000fe200078e00ff */
[----:B------:R-:W-:-:S03]  /*8990*/  LOP3.LUT R35, R35, 0xff, R14, 0xf8, !PT ;  /* 0x000000ff23237812 */ /* 0x000fc600078ef80e */
[----:B------:R-:W-:-:S05]  /*89a0*/  IMAD.WIDE.U32 R30, R30, 0x1000000, RZ ;  /* 0x010000001e1e7825 */ /* 0x000fca00078e00ff */
[----:B------:R-:W-:Y:S02]  /*89b0*/  LOP3.LUT R35, R43, R35, R31, 0xfe, !PT ;  /* 0x000000232b237212 */ /* 0x000fe400078efe1f */
[----:B------:R-:W-:Y:S02]  /*89c0*/  LOP3.LUT R31, R44, R30, R42, 0xfe, !PT ;  /* 0x0000001e2c1f7212 */ /* 0x000fe400078efe2a */
[----:B------:R-:W-:Y:S02]  /*89d0*/  LOP3.LUT R45, R35, R45, RZ, 0xfc, !PT ;  /* 0x0000002d232d7212 */ /* 0x000fe400078efcff */
[----:B------:R-:W-:Y:S01]  /*89e0*/  LOP3.LUT R44, R31, 0xff, R10, 0xf8, !PT ;  /* 0x000000ff1f2c7812 */ /* 0x000fe200078ef80a */
[----:B-1----:R-:W-:-:S05]  /*89f0*/  IMAD.WIDE.U32 R30, R6, 0x8, R48 ;  /* 0x00000008061e7825 */ /* 0x002fca00078e0030 */
[----:B------:R2:W-:Y:S02]  /*8a00*/  STG.E.64 desc[UR8][R30.64], R44 ;  /* 0x0000002c1e007986 */ /* 0x0005e4000c101b08 */
.L_x_1059:
        /* <DEDUP_REMOVED lines=25> */
.L_x_1063:
        /* <DEDUP_REMOVED lines=13> */
.L_x_1065:
[----:B------:R-:W-:Y:S05]  /*8c70*/  BSYNC.RECONVERGENT B2 ;  /* 0x0000000000027941 */ /* 0x000fea0003800200 */
.L_x_1064:
        /* <DEDUP_REMOVED lines=42> */
.L_x_1062:
[----:B------:R-:W-:Y:S05]  /*8f20*/  BSYNC.RECONVERGENT B1 ;  /* 0x0000000000017941 */ /* 0x000fea0003800200 */
.L_x_1061:
[----:B------:R-:W-:Y:S01]  /*8f30*/  I2FP.F32.U32 R11, R10 ;  /* 0x0000000a000b7245 */ /* 0x000fe20000201000 */
[----:B------:R-:W-:Y:S01]  /*8f40*/  BSSY.RECONVERGENT B1, `(.L_x_1066) ;  /* 0x000004d000017945 */ /* 0x000fe20003800200 */
[----:B------:R-:W-:Y:S01]  /*8f50*/  ISETP.NE.AND P3, PT, R12, 0x1, PT ;  /* 0x000000010c00780c */ /* 0x000fe20003f65270 */
[----:B------:R-:W-:Y:S02]  /*8f60*/  IMAD.MOV.U32 R14, RZ, RZ, 0x2 ;  /* 0x00000002ff0e7424 */ /* 0x000fe400078e00ff */
[----:B------:R-:W-:Y:S01]  /*8f70*/  FFMA.FTZ R10, R11, R62, 1.1641532182693481445e-10 ;  /* 0x2f0000000b0a7423 */ /* 0x000fe2000001003e */
[----:B-----5:R-:W-:Y:S01]  /*8f80*/  SHF.L.U32 R11, R28, 0x10, RZ ;  /* 0x000000101c0b7819 */ /* 0x020fe200000006ff */
[----:B------:R-:W-:-:S03]  /*8f90*/  IMAD.MOV.U32 R13, RZ, RZ, R56 ;  /* 0x000000ffff0d7224 */ /* 0x000fc600078e0038 */
[----:B------:R-:W-:Y:S01]  /*8fa0*/  FSETP.GTU.FTZ.AND P2, PT, R10, R37, PT ;  /* 0x000000250a00720b */ /* 0x000fe20003f5c000 */
[----:B------:R-:W-:Y:S01]  /*8fb0*/  FMUL.FTZ R10, R11, R36 ;  /* 0x000000240b0a7220 */ /* 0x000fe20000410000 */
[----:B------:R-:W-:Y:S02]  /*8fc0*/  PRMT R11, R28, 0x7632, R11 ;  /* 0x000076321c0b7816 */ /* 0x000fe4000000000b */
        /* <DEDUP_REMOVED lines=12> */
.L_x_1068:
        /* <DEDUP_REMOVED lines=13> */
.L_x_1070:
[----:B------:R-:W-:Y:S05]  /*9160*/  BSYNC.RECONVERGENT B2 ;  /* 0x0000000000027941 */ /* 0x000fea0003800200 */
.L_x_1069:
        /* <DEDUP_REMOVED lines=42> */
.L_x_1067:
[----:B------:R-:W-:Y:S05]  /*9410*/  BSYNC.RECONVERGENT B1 ;  /* 0x0000000000017941 */ /* 0x000fea0003800200 */
.L_x_1066:
[----:B------:R-:W-:Y:S01]  /*9420*/  I2FP.F32.U32 R13, R13 ;  /* 0x0000000d000d7245 */ /* 0x000fe20000201000 */
[----:B------:R-:W-:Y:S01]  /*9430*/  IMAD.U32 R15, R20, 0x10000, RZ ;  /* 0x00010000140f7824 */ /* 0x000fe200078e00ff */
[----:B------:R-:W-:Y:S01]  /*9440*/  ISETP.NE.AND P3, PT, R14, 0x1, PT ;  /* 0x000000010e00780c */ /* 0x000fe20003f65270 */
[----:B------:R-:W-:Y:S02]  /*9450*/  BSSY.RECONVERGENT B1, `(.L_x_1071) ;  /* 0x000004e000017945 */ /* 0x000fe40003800200 */
[----:B------:R-:W-:Y:S01]  /*9460*/  FFMA.FTZ R12, R13, R62, 1.1641532182693481445e-10 ;  /* 0x2f0000000d0c7423 */ /* 0x000fe2000001003e */
[----:B------:R-:W-:Y:S01]  /*9470*/  FMUL.FTZ R13, R15, R36 ;  /* 0x000000240f0d7220 */ /* 0x000fe20000410000 */
[----:B------:R-:W-:-:S03]  /*9480*/  @P1 SHF.L.U32 R15, R24, 0x10, RZ ;  /* 0x00000010180f1819 */ /* 0x000fc600000006ff */
[----:B------:R-:W-:-:S04]  /*9490*/  FSETP.GTU.FTZ.AND P2, PT, R12, R37, PT ;  /* 0x000000250c00720b */ /* 0x000fc80003f5c000 */
[----:B------:R-:W-:-:S05]  /*94a0*/  FSEL R13, R13, RZ, !P2 ;  /* 0x000000ff0d0d7208 */ /* 0x000fca0005000000 */
[----:B------:R-:W-:Y:S01]  /*94b0*/  FADD.FTZ R10, R10, R13 ;  /* 0x0000000d0a0a7221 */ /* 0x000fe20000010000 */
[----:B------:R-:W-:-:S03]  /*94c0*/  MOV R13, R56 ;  /* 0x00000038000d7202 */ /* 0x000fc60000000f00 */
[--C-:B------:R-:W-:Y:S01]  /*94d0*/  @P1 FADD.FTZ R40, R15, R10.reuse ;  /* 0x0000000a0f281221 */ /* 0x100fe20000010000 */
[----:B------:R-:W-:Y:S01]  /*94e0*/  @!P1 IMAD.MOV.U32 R40, RZ, RZ, R10 ;  /* 0x000000ffff289224 */ /* 0x000fe200078e000a */
[----:B------:R-:W-:Y:S01]  /*94f0*/  SEL R10, RZ, 0x1, P2 ;  /* 0x00000001ff0a7807 */ /* 0x000fe20001000000 */
[----:B------:R-:W-:-:S03]  /*9500*/  IMAD.MOV.U32 R15, RZ, RZ, 0x2 ;  /* 0x00000002ff0f7424 */ /* 0x000fc600078e00ff */
[----:B0-----:R-:W-:Y:S01]  /*9510*/  F2FP.BF16.F32.PACK_AB R28, RZ, R40 ;  /* 0x00000028ff1c723e */ /* 0x001fe200000010ff */
        /* <DEDUP_REMOVED lines=9> */
.L_x_1073:
        /* <DEDUP_REMOVED lines=13> */
.L_x_1075:
[----:B------:R-:W-:Y:S05]  /*9680*/  BSYNC.RECONVERGENT B2 ;  /* 0x0000000000027941 */ /* 0x000fea0003800200 */
.L_x_1074:
        /* <DEDUP_REMOVED lines=42> */
.L_x_1072:
[----:B------:R-:W-:Y:S05]  /*9930*/  BSYNC.RECONVERGENT B1 ;  /* 0x0000000000017941 */ /* 0x000fea0003800200 */
.L_x_1071:
        /* <DEDUP_REMOVED lines=21> */
.L_x_1078:
        /* <DEDUP_REMOVED lines=13> */
.L_x_1080:
[----:B------:R-:W-:Y:S05]  /*9b60*/  BSYNC.RECONVERGENT B2 ;  /* 0x0000000000027941 */ /* 0x000fea0003800200 */
.L_x_1079:
        /* <DEDUP_REMOVED lines=42> */
.L_x_1077:
[----:B------:R-:W-:Y:S05]  /*9e10*/  BSYNC.RECONVERGENT B1 ;  /* 0x0000000000017941 */ /* 0x000fea0003800200 */
.L_x_1076:
[----:B------:R-:W-:Y:S01]  /*9e20*/  PRMT R12, R20, 0x7632, R12 ;  /* 0x00007632140c7816 */ /* 0x000fe2000000000c */
[----:B------:R-:W-:Y:S01]  /*9e30*/  BSSY.RECONVERGENT B1, `(.L_x_1081) ;  /* 0x0000052000017945 */ /* 0x000fe20003800200 */
[----:B------:R-:W-:Y:S02]  /*9e40*/  I2FP.F32.U32 R13, R13 ;  /* 0x0000000d000d7245 */ /* 0x000fe40000201000 */
[----:B------:R-:W-:Y:S01]  /*9e50*/  ISETP.NE.AND P3, PT, R16, 0x1, PT ;  /* 0x000000011000780c */ /* 0x000fe20003f65270 */
[----:B------:R-:W-:Y:S02]  /*9e60*/  IMAD.U32 R15, R12, 0x10000, RZ ;  /* 0x000100000c0f7824 */ /* 0x000fe400078e00ff */
[----:B------:R-:W-:Y:S01]  /*9e70*/  FFMA.FTZ R12, R13, R62, 1.1641532182693481445e-10 ;  /* 0x2f0000000d0c7423 */ /* 0x000fe2000001003e */
[----:B------:R-:W-:Y:S01]  /*9e80*/  MOV R13, R56 ;  /* 0x00000038000d7202 */ /* 0x000fe20000000f00 */
[----:B------:R-:W-:-:S03]  /*9e90*/  FMUL.FTZ R15, R15, R36 ;  /* 0x000000240f0f7220 */ /* 0x000fc60000410000 */
[----:B------:R-:W-:Y:S02]  /*9ea0*/  FSETP.GTU.FTZ.AND P2, PT, R12, R37, PT ;  /* 0x000000250c00720b */ /* 0x000fe40003f5c000 */
[----:B------:R-:W-:Y:S02]  /*9eb0*/  @P1 PRMT R12, R24, 0x7632, R12 ;  /* 0x00007632180c1816 */ /* 0x000fe4000000000c */
[----:B------:R-:W-:Y:S02]  /*9ec0*/  FSEL R14, R15, RZ, !P2 ;  /* 0x000000ff0f0e7208 */ /* 0x000fe40005000000 */
[----:B------:R-:W-:-:S03]  /*9ed0*/  @P1 SHF.L.U32 R12, R12, 0x10, RZ ;  /* 0x000000100c0c1819 */ /* 0x000fc600000006ff */
[----:B------:R-:W-:Y:S01]  /*9ee0*/  FADD.FTZ R11, R11, R14 ;  /* 0x0000000e0b0b7221 */ /* 0x000fe20000010000 */
[----:B------:R-:W-:-:S03]  /*9ef0*/  IMAD.MOV.U32 R14, RZ, RZ, 0x2 ;  /* 0x00000002ff0e7424 */ /* 0x000fc600078e00ff */
[----:B------:R-:W-:Y:S01]  /*9f00*/  @P1 FADD.FTZ R41, R11, R12 ;  /* 0x0000000c0b291221 */ /* 0x000fe20000010000 */
        /* <DEDUP_REMOVED lines=12> */
.L_x_1083:
        /* <DEDUP_REMOVED lines=13> */
.L_x_1085:
[----:B------:R-:W-:Y:S05]  /*a0a0*/  BSYNC.RECONVERGENT B2 ;  /* 0x0000000000027941 */ /* 0x000fea0003800200 */
.L_x_1084:
        /* <DEDUP_REMOVED lines=42> */
.L_x_1082:
[----:B------:R-:W-:Y:S05]  /*a350*/  BSYNC.RECONVERGENT B1 ;  /* 0x0000000000017941 */ /* 0x000fea0003800200 */
.L_x_1081:
[----:B------:R-:W-:Y:S01]  /*a360*/  I2FP.F32.U32 R13, R13 ;  /* 0x0000000d000d7245 */ /* 0x000fe20000201000 */
[----:B------:R-:W-:Y:S01]  /*a370*/  BSSY.RECONVERGENT B1, `(.L_x_1086) ;  /* 0x000004d000017945 */ /* 0x000fe20003800200 */
[----:B------:R-:W-:Y:S01]  /*a380*/  ISETP.NE.AND P3, PT, R14, 0x1, PT ;  /* 0x000000010e00780c */ /* 0x000fe20003f65270 */
[----:B------:R-:W-:Y:S02]  /*a390*/  IMAD.MOV.U32 R16, RZ, RZ, 0x2 ;  /* 0x00000002ff107424 */ /* 0x000fe400078e00ff */
[----:B------:R-:W-:Y:S01]  /*a3a0*/  FFMA.FTZ R12, R13, R62, 1.1641532182693481445e-10 ;  /* 0x2f0000000d0c7423 */ /* 0x000fe2000001003e */
[----:B------:R-:W-:Y:S01]  /*a3b0*/  SHF.L.U32 R13, R29, 0x10, RZ ;  /* 0x000000101d0d7819 */ /* 0x000fe200000006ff */
        /* <DEDUP_REMOVED lines=16> */
.L_x_1088:
        /* <DEDUP_REMOVED lines=13> */
.L_x_1090:
[----:B------:R-:W-:Y:S05]  /*a590*/  BSYNC.RECONVERGENT B2 ;  /* 0x0000000000027941 */ /* 0x000fea0003800200 */
.L_x_1089:
        /* <DEDUP_REMOVED lines=42> */
.L_x_1087:
[----:B------:R-:W-:Y:S05]  /*a840*/  BSYNC.RECONVERGENT B1 ;  /* 0x0000000000017941 */ /* 0x000fea0003800200 */
.L_x_1086:
[----:B------:R-:W-:Y:S01]  /*a850*/  I2FP.F32.U32 R15, R15 ;  /* 0x0000000f000f7245 */ /* 0x000fe20000201000 */
[----:B------:R-:W-:Y:S01]  /*a860*/  IMAD.U32 R29, R21, 0x10000, RZ ;  /* 0x00010000151d7824 */ /* 0x000fe200078e00ff */
[----:B------:R-:W-:Y:S01]  /*a870*/  ISETP.NE.AND P3, PT, R16, 0x1, PT ;  /* 0x000000011000780c */ /* 0x000fe20003f65270 */
[----:B------:R-:W-:Y:S01]  /*a880*/  BSSY.RECONVERGENT B1, `(.L_x_1091) ;  /* 0x000004e000017945 */ /* 0x000fe20003800200 */
[----:B------:R-:W-:Y:S02]  /*a890*/  IMAD.MOV.U32 R18, RZ, RZ, 0x2 ;  /* 0x00000002ff127424 */ /* 0x000fe400078e00ff */
        /* <DEDUP_REMOVED lines=20> */
.L_x_1093:
        /* <DEDUP_REMOVED lines=13> */
.L_x_1095:
[----:B------:R-:W-:Y:S05]  /*aab0*/  BSYNC.RECONVERGENT B2 ;  /* 0x0000000000027941 */ /* 0x000fea0003800200 */
.L_x_1094:
        /* <DEDUP_REMOVED lines=42> */
.L_x_1092:
[----:B------:R-:W-:Y:S05]  /*ad60*/  BSYNC.RECONVERGENT B1 ;  /* 0x0000000000017941 */ /* 0x000fea0003800200 */
.L_x_1091:
[----:B------:R-:W-:Y:S01]  /*ad70*/  I2FP.F32.U32 R15, R15 ;  /* 0x0000000f000f7245 */ /* 0x000fe20000201000 */
[----:B------:R-:W-:Y:S01]  /*ad80*/  BSSY.RECONVERGENT B1, `(.L_x_1096) ;  /* 0x000004c000017945 */ /* 0x000fe20003800200 */
[----:B------:R-:W-:Y:S01]  /*ad90*/  SHF.L.U32 R13, R13, 0x10, RZ ;  /* 0x000000100d0d7819 */ /* 0x000fe200000006ff */
[----:B------:R-:W-:Y:S01]  /*ada0*/  IMAD.MOV.U32 R16, RZ, RZ, 0x2 ;  /* 0x00000002ff107424 */ /* 0x000fe200078e00ff */
[----:B------:R-:W-:Y:S01]  /*adb0*/  ISETP.NE.AND P2, PT, R18, 0x1, PT ;  /* 0x000000011200780c */ /* 0x000fe20003f45270 */
[----:B------:R-:W-:Y:S01]  /*adc0*/  FFMA.FTZ R14, R15, R62, 1.1641532182693481445e-10 ;  /* 0x2f0000000f0e7423 */ /* 0x000fe2000001003e */
[----:B------:R-:W-:Y:S02]  /*add0*/  IMAD.MOV.U32 R15, RZ, RZ, R56 ;  /* 0x000000ffff0f7224 */ /* 0x000fe400078e0038 */
[----:B------:R-:W-:Y:S02]  /*ade0*/  FMUL.FTZ R13, R13, R36 ;  /* 0x000000240d0d7220 */ /* 0x000fe40000410000 */
        /* <DEDUP_REMOVED lines=13> */
.L_x_1098:
        /* <DEDUP_REMOVED lines=13> */
.L_x_1100:
[----:B------:R-:W-:Y:S05]  /*af90*/  BSYNC.RECONVERGENT B2 ;  /* 0x0000000000027941 */ /* 0x000fea0003800200 */
.L_x_1099:
        /* <DEDUP_REMOVED lines=42> */
.L_x_1097:
[----:B------:R-:W-:Y:S05]  /*b240*/  BSYNC.RECONVERGENT B1 ;  /* 0x0000000000017941 */ /* 0x000fea0003800200 */
.L_x_1096:
[----:B------:R-:W-:Y:S01]  /*b250*/  PRMT R14, R21, 0x7632, R14 ;  /* 0x00007632150e7816 */ /* 0x000fe2000000000e */
[----:B------:R-:W-:Y:S01]  /*b260*/  BSSY.RECONVERGENT B1, `(.L_x_1101) ;  /* 0x0000052000017945 */ /* 0x000fe20003800200 */
[----:B------:R-:W-:Y:S01]  /*b270*/  I2FP.F32.U32 R15, R15 ;  /* 0x0000000f000f7245 */ /* 0x000fe20000201000 */
[----:B------:R-:W-:Y:S02]  /*b280*/  IMAD.MOV.U32 R44, RZ, RZ, 0x2 ;  /* 0x00000002ff2c7424 */ /* 0x000fe400078e00ff */
        /* <DEDUP_REMOVED lines=9> */
[----:B------:R-:W-:Y:S02]  /*b320*/  SEL R13, RZ, 0x1, P2 ;  /* 0x00000001ff0d7807 */ /* 0x000fe40001000000 */
[----:B------:R-:W-:Y:S01]  /*b330*/  ISETP.NE.AND P2, PT, R16, 0x1, PT ;  /* 0x000000011000780c */ /* 0x000fe20003f45270 */
[----:B------:R-:W-:Y:S01]  /*b340*/  @P1 FADD.FTZ R43, R14, R43 ;  /* 0x0000002b0e2b1221 */ /* 0x000fe20000010000 */
[----:B------:R-:W-:-:S05]  /*b350*/  @!P1 IMAD.MOV.U32 R43, RZ, RZ, R14 ;  /* 0x000000ffff2b9224 */ /* 0x000fca00078e000e */
        /* <DEDUP_REMOVED lines=10> */
.L_x_1103:
        /* <DEDUP_REMOVED lines=13> */
.L_x_1105:
[----:B------:R-:W-:Y:S05]  /*b4d0*/  BSYNC.RECONVERGENT B2 ;  /* 0x0000000000027941 */ /* 0x000fea0003800200 */
.L_x_1104:
        /* <DEDUP_REMOVED lines=42> */
.L_x_1102:
[----:B------:R-:W-:Y:S05]  /*b780*/  BSYNC.RECONVERGENT B1 ;  /* 0x0000000000017941 */ /* 0x000fea0003800200 */
.L_x_1101:
        /* <DEDUP_REMOVED lines=21> */
.L_x_1108:
        /* <DEDUP_REMOVED lines=13> */
.L_x_1110:
[----:B------:R-:W-:Y:S05]  /*b9b0*/  BSYNC.RECONVERGENT B2 ;  /* 0x0000000000027941 */ /* 0x000fea0003800200 */
.L_x_1109:
        /* <DEDUP_REMOVED lines=42> */
.L_x_1107:
[----:B------:R-:W-:Y:S05]  /*bc60*/  BSYNC.RECONVERGENT B1 ;  /* 0x0000000000017941 */ /* 0x000fea0003800200 */
.L_x_1106:
[----:B------:R-:W-:Y:S01]  /*bc70*/  I2FP.F32.U32 R47, R16 ;  /* 0x00000010002f7245 */ /* 0x000fe20000201000 */
[----:B------:R-:W-:Y:S01]  /*bc80*/  IMAD.U32 R49, R22, 0x10000, RZ ;  /* 0x0001000016317824 */ /* 0x000fe200078e00ff */
[----:B------:R-:W-:Y:S03]  /*bc90*/  BSSY.RECONVERGENT B1, `(.L_x_1111) ;  /* 0x0000050000017945 */ /* 0x000fe60003800200 */
        /* <DEDUP_REMOVED lines=11> */
[----:B------:R-:W-:Y:S01]  /*bd50*/  IMAD.MOV.U32 R47, RZ, RZ, 0x2 ;  /* 0x00000002ff2f7424 */ /* 0x000fe200078e00ff */
        /* <DEDUP_REMOVED lines=11> */
.L_x_1113:
        /* <DEDUP_REMOVED lines=13> */
.L_x_1115:
[----:B------:R-:W-:Y:S05]  /*bee0*/  BSYNC.RECONVERGENT B2 ;  /* 0x0000000000027941 */ /* 0x000fea0003800200 */
.L_x_1114:
        /* <DEDUP_REMOVED lines=42> */
.L_x_1112:
[----:B------:R-:W-:Y:S05]  /*c190*/  BSYNC.RECONVERGENT B1 ;  /* 0x0000000000017941 */ /* 0x000fea0003800200 */
.L_x_1111:
[----:B------:R-:W-:Y:S01]  /*c1a0*/  I2FP.F32.U32 R49, R16 ;  /* 0x0000001000317245 */ /* 0x000fe20000201000 */
[----:B------:R-:W-:Y:S01]  /*c1b0*/  BSSY.RECONVERGENT B1, `(.L_x_1116) ;  /* 0x000004b000017945 */ /* 0x000fe20003800200 */
[----:B------:R-:W-:Y:S02]  /*c1c0*/  ISETP.NE.AND P4, PT, R47, 0x1, PT ;  /* 0x000000012f00780c */ /* 0x000fe40003f85270 */
[----:B------:R-:W-:Y:S01]  /*c1d0*/  SHF.L.U32 R15, R15, 0x10, RZ ;  /* 0x000000100f0f7819 */ /* 0x000fe200000006ff */
[----:B------:R-:W-:Y:S01]  /*c1e0*/  FFMA.FTZ R16, R49, R62, 1.1641532182693481445e-10 ;  /* 0x2f00000031107423 */ /* 0x000fe2000001003e */
[----:B------:R-:W-:-:S03]  /*c1f0*/  IMAD.MOV.U32 R49, RZ, RZ, 0x2 ;  /* 0x00000002ff317424 */ /* 0x000fc600078e00ff */
[----:B------:R-:W-:Y:S01]  /*c200*/  FMUL.FTZ R15, R15, R36 ;  /* 0x000000240f0f7220 */ /* 0x000fe20000410000 */
        /* <DEDUP_REMOVED lines=13> */
.L_x_1118:
        /* <DEDUP_REMOVED lines=13> */
.L_x_1120:
[----:B------:R-:W-:Y:S05]  /*c3b0*/  BSYNC.RECONVERGENT B2 ;  /* 0x0000000000027941 */ /* 0x000fea0003800200 */
.L_x_1119:
        /* <DEDUP_REMOVED lines=39> */
[----:B------:R-:W-:-:S05]  /*c630*/  IMAD.WIDE.U32 R46, R47, -0x2daee0ad, RZ ;  /* 0xd2511f532f2e7825 */ /* 0x000fca00078e00ff */
[----:B------:R-:W-:Y:S02]  /*c640*/  LOP3.LUT R19, R48, UR29, R47, 0x96, !PT ;  /* 0x0000001d30137c12 */ /* 0x000fe4000f8e962f */
[----:B------:R-:W-:-:S07]  /*c650*/  MOV R35, R46 ;  /* 0x0000002e00237202 */ /* 0x000fce0000000f00 */
.L_x_1117:
[----:B------:R-:W-:Y:S05]  /*c660*/  BSYNC.RECONVERGENT B1 ;  /* 0x0000000000017941 */ /* 0x000fea0003800200 */
.L_x_1116:
[----:B------:R-:W-:Y:S01]  /*c670*/  I2FP.F32.U32 R47, R16 ;  /* 0x00000010002f7245 */ /* 0x000fe20000201000 */
[----:B------:R-:W-:Y:S01]  /*c680*/  BSSY.RECONVERGENT B1, `(.L_x_1121) ;  /* 0x0000054000017945 */ /* 0x000fe20003800200 */
[----:B------:R-:W-:Y:S01]  /*c690*/  PRMT R16, R22, 0x7632, R16 ;  /* 0x0000763216107816 */ /* 0x000fe20000000010 */
[----:B------:R-:W-:-:S04]  /*c6a0*/  IMAD.MOV.U32 R48, RZ, RZ, 0x2 ;  /* 0x00000002ff307424 */ /* 0x000fc800078e00ff */
[----:B------:R-:W-:Y:S02]  /*c6b0*/  IMAD.U32 R53, R16, 0x10000, RZ ;  /* 0x0001000010357824 */ /* 0x000fe400078e00ff */
[----:B------:R-:W-:Y:S02]  /*c6c0*/  FFMA.FTZ R16, R47, R62, 1.1641532182693481445e-10 ;  /* 0x2f0000002f107423 */ /* 0x000fe4000001003e */
[----:B------:R-:W-:-:S03]  /*c6d0*/  FMUL.FTZ R53, R53, R36 ;  /* 0x0000002435357220 */ /* 0x000fc60000410000 */
[----:B------:R-:W-:-:S04]  /*c6e0*/  FSETP.GTU.FTZ.AND P4, PT, R16, R37, PT ;  /* 0x000000251000720b */ /* 0x000fc80003f9c000 */
[----:B------:R-:W-:Y:S02]  /*c6f0*/  FSEL R46, R53, RZ, !P4 ;  /* 0x000000ff352e7208 */ /* 0x000fe40006000000 */
[----:B------:R-:W-:Y:S02]  /*c700*/  SEL R16, RZ, 0x1, P4 ;  /* 0x00000001ff107807 */ /* 0x000fe40002000000 */
[----:B------:R-:W-:Y:S01]  /*c710*/  ISETP.NE.AND P4, PT, R49, 0x1, PT ;  /* 0x000000013100780c */ /* 0x000fe20003f85270 */
[--C-:B------:R-:W-:Y:S01]  /*c720*/  FADD.FTZ R15, R15, R46.reuse ;  /* 0x0000002e0f0f7221 */ /* 0x100fe20000010000 */
[----:B------:R-:W-:-:S04]  /*c730*/  @P1 PRMT R46, R26, 0x7632, R46 ;  /* 0x000076321a2e1816 */ /* 0x000fc8000000002e */
[----:B------:R-:W-:-:S05]  /*c740*/  @P1 SHF.L.U32 R46, R46, 0x10, RZ ;  /* 0x000000102e2e1819 */ /* 0x000fca00000006ff */
[----:B------:R-:W-:Y:S01]  /*c750*/  @P1 FADD.FTZ R46, R15, R46 ;  /* 0x0000002e0f2e1221 */ /* 0x000fe20000010000 */
[--C-:B------:R-:W-:Y:S01]  /*c760*/  @!P1 IMAD.MOV.U32 R46, RZ, RZ, R15.reuse ;  /* 0x000000ffff2e9224 */ /* 0x100fe200078e000f */
[----:B------:R-:W-:Y:S02]  /*c770*/  PRMT R15, R16, 0x7610, R15 ;  /* 0x00007610100f7816 */ /* 0x000fe4000000000f */
        /* <DEDUP_REMOVED lines=11> */
.L_x_1123:
        /* <DEDUP_REMOVED lines=13> */
.L_x_1125:
[----:B------:R-:W-:Y:S05]  /*c900*/  BSYNC.RECONVERGENT B2 ;  /* 0x0000000000027941 */ /* 0x000fea0003800200 */
.L_x_1124:
        /* <DEDUP_REMOVED lines=36> */
[----:B------:R-:W-:Y:S02]  /*cb50*/  LOP3.LUT R51, R52, UR28, R49, 0x96, !PT ;  /* 0x0000001c34337c12 */ /* 0x000fe4000f8e9631 */
[----:B------:R-:W-:Y:S01]  /*cb60*/  MOV R56, R48 ;  /* 0x0000003000387202 */ /* 0x000fe20000000f00 */
[----:B------:R-:W-:-:S04]  /*cb70*/  IMAD.WIDE.U32 R48, R16, -0x2daee0ad, RZ ;  /* 0xd2511f5310307825 */ /* 0x000fc800078e00ff */
[----:B------:R-:W-:Y:S01]  /*cb80*/  IMAD.MOV.U32 R16, RZ, RZ, R35 ;  /* 0x000000ffff107224 */ /* 0x000fe200078e0023 */
[----:B------:R-:W-:Y:S01]  /*cb90*/  LOP3.LUT R19, R50, UR29, R49, 0x96, !PT ;  /* 0x0000001d32137c12 */ /* 0x000fe2000f8e9631 */
[----:B------:R-:W-:Y:S02]  /*cba0*/  IMAD.MOV.U32 R35, RZ, RZ, R48 ;  /* 0x000000ffff237224 */ /* 0x000fe400078e0030 */
[----:B------:R-:W-:-:S07]  /*cbb0*/  HFMA2 R48, -RZ, RZ, 0, 0 ;  /* 0x00000000ff307431 */ /* 0x000fce00000001ff */
.L_x_1122:
[----:B------:R-:W-:Y:S05]  /*cbc0*/  BSYNC.RECONVERGENT B1 ;  /* 0x0000000000017941 */ /* 0x000fea0003800200 */
.L_x_1121:
[----:B------:R-:W-:Y:S01]  /*cbd0*/  I2FP.F32.U32 R49, R16 ;  /* 0x0000001000317245 */ /* 0x000fe20000201000 */
[----:B------:R-:W-:Y:S01]  /*cbe0*/  IMAD.U32 R50, R31, 0x10000, RZ ;  /* 0x000100001f327824 */ /* 0x000fe200078e00ff */
[----:B------:R-:W-:Y:S01]  /*cbf0*/  ISETP.NE.AND P5, PT, R48, 0x1, PT ;  /* 0x000000013000780c */ /* 0x000fe20003fa5270 */
[----:B------:R-:W-:Y:S02]  /*cc00*/  BSSY.RECONVERGENT B1, `(.L_x_1126) ;  /* 0x000004b000017945 */ /* 0x000fe40003800200 */
[----:B------:R-:W-:Y:S01]  /*cc10*/  FFMA.FTZ R16, R49, R62, 1.1641532182693481445e-10 ;  /* 0x2f00000031107423 */ /* 0x000fe2000001003e */
[----:B------:R-:W-:Y:S01]  /*cc20*/  FMUL.FTZ R50, R50, R36 ;  /* 0x0000002432327220 */ /* 0x000fe20000410000 */
[----:B------:R-:W-:Y:S02]  /*cc30*/  PRMT R49, R31, 0x7632, R49 ;  /* 0x000076321f317816 */ /* 0x000fe40000000031 */
[----:B------:R-:W-:Y:S02]  /*cc40*/  MOV R31, R56 ;  /* 0x00000038001f7202 */ /* 0x000fe40000000f00 */
[----:B------:R-:W-:-:S04]  /*cc50*/  FSETP.GTU.FTZ.AND P4, PT, R16, R37, PT ;  /* 0x000000251000720b */ /* 0x000fc80003f9c000 */
[----:B------:R-:W-:Y:S01]  /*cc60*/  FSEL R16, R50, RZ, !P4 ;  /* 0x000000ff32107208 */ /* 0x000fe20006000000 */
[----:B------:R-:W-:Y:S01]  /*cc70*/  IMAD.MOV.U32 R50, RZ, RZ, 0x2 ;  /* 0x00000002ff327424 */ /* 0x000fe200078e00ff */
        /* <DEDUP_REMOVED lines=10> */
.L_x_1128:
        /* <DEDUP_REMOVED lines=13> */
.L_x_1130:
[----:B------:R-:W-:Y:S05]  /*cdf0*/  BSYNC.RECONVERGENT B2 ;  /* 0x0000000000027941 */ /* 0x000fea0003800200 */
.L_x_1129:
        /* <DEDUP_REMOVED lines=42> */
[----:B------:R-:W-:-:S07]  /*d0a0*/  HFMA2 R50, -RZ, RZ, 0, 0 ;  /* 0x00000000ff327431 */ /* 0x000fce00000001ff */
.L_x_1127:
[----:B------:R-:W-:Y:S05]  /*d0b0*/  BSYNC.RECONVERGENT B1 ;  /* 0x0000000000017941 */ /* 0x000fea0003800200 */
.L_x_1126:
[----:B------:R-:W-:Y:S01]  /*d0c0*/  I2FP.F32.U32 R31, R31 ;  /* 0x0000001f001f7245 */ /* 0x000fe20000201000 */
[----:B------:R-:W-:Y:S01]  /*d0d0*/  BSSY.RECONVERGENT B1, `(.L_x_1131) ;  /* 0x0000052000017945 */ /* 0x000fe20003800200 */
[----:B------:R-:W-:Y:S02]  /*d0e0*/  IMAD.MOV.U32 R52, RZ, RZ, 0x2 ;  /* 0x00000002ff347424 */ /* 0x000fe400078e00ff */
[----:B------:R-:W-:Y:S02]  /*d0f0*/  IMAD.MOV.U32 R54, RZ, RZ, R56 ;  /* 0x000000ffff367224 */ /* 0x000fe400078e0038 */
[----:B------:R-:W-:Y:S01]  /*d100*/  FFMA.FTZ R48, R31, R62, 1.1641532182693481445e-10 ;  /* 0x2f0000001f307423 */ /* 0x000fe2000001003e */
[----:B------:R-:W-:-:S04]  /*d110*/  IMAD.U32 R31, R23, 0x10000, RZ ;  /* 0x00010000171f7824 */ /* 0x000fc800078e00ff */
[----:B------:R-:W-:Y:S01]  /*d120*/  FMUL.FTZ R31, R31, R36 ;  /* 0x000000241f1f7220 */ /* 0x000fe20000410000 */
[----:B------:R-:W-:-:S04]  /*d130*/  FSETP.GTU.FTZ.AND P5, PT, R48, R37, PT ;  /* 0x000000253000720b */ /* 0x000fc80003fbc000 */
[----:B------:R-:W-:Y:S02]  /*d140*/  FSEL R48, R31, RZ, !P5 ;  /* 0x000000ff1f307208 */ /* 0x000fe40006800000 */
[----:B------:R-:W-:Y:S02]  /*d150*/  SEL R31, RZ, 0x1, P5 ;  /* 0x00000001ff1f7807 */ /* 0x000fe40002800000 */
[----:B------:R-:W-:Y:S01]  /*d160*/  ISETP.NE.AND P5, PT, R50, 0x1, PT ;  /* 0x000000013200780c */ /* 0x000fe20003fa5270 */
[----:B------:R-:W-:Y:S01]  /*d170*/  FADD.FTZ R16, R16, R48 ;  /* 0x0000003010107221 */ /* 0x000fe20000010000 */
[----:B------:R-:W-:-:S04]  /*d180*/  @P1 IMAD.U32 R48, R27, 0x10000, RZ ;  /* 0x000100001b301824 */ /* 0x000fc800078e00ff */
[--C-:B------:R-:W-:Y:S01]  /*d190*/  @P1 FADD.FTZ R48, R48, R16.reuse ;  /* 0x0000001030301221 */ /* 0x100fe20000010000 */
[----:B------:R-:W-:Y:S02]  /*d1a0*/  @!P1 MOV R48, R16 ;  /* 0x0000001000309202 */ /* 0x000fe40000000f00 */
[----:B------:R-:W-:Y:S02]  /*d1b0*/  PRMT R16, R31, 0x7610, R16 ;  /* 0x000076101f107816 */ /* 0x000fe40000000010 */
[----:B------:R-:W-:Y:S02]  /*d1c0*/  F2FP.BF16.F32.PACK_AB R31, RZ, R48 ;  /* 0x00000030ff1f723e */ /* 0x000fe400000010ff */
        /* <DEDUP_REMOVED lines=9> */
.L_x_1133:
        /* <DEDUP_REMOVED lines=13> */
.L_x_1135:
[----:B------:R-:W-:Y:S05]  /*d330*/  BSYNC.RECONVERGENT B2 ;  /* 0x0000000000027941 */ /* 0x000fea0003800200 */
.L_x_1134:
        /* <DEDUP_REMOVED lines=37> */
[----:B------:R-:W-:Y:S01]  /*d590*/  IMAD.MOV.U32 R54, RZ, RZ, R35 ;  /* 0x000000ffff367224 */ /* 0x000fe200078e0023 */
[----:B------:R-:W-:Y:S01]  /*d5a0*/  MOV R35, R52 ;  /* 0x0000003400237202 */ /* 0x000fe20000000f00 */
[----:B------:R-:W-:-:S04]  /*d5b0*/  IMAD.WIDE.U32 R52, R55, -0x326172a9, RZ ;  /* 0xcd9e8d5737347825 */ /* 0x000fc800078e00ff */
[----:B------:R-:W-:Y:S01]  /*d5c0*/  IMAD.MOV.U32 R56, RZ, RZ, R52 ;  /* 0x000000ffff387224 */ /* 0x000fe200078e0034 */
[----:B------:R-:W-:Y:S01]  /*d5d0*/  LOP3.LUT R51, R50, UR28, R53, 0x96, !PT ;  /* 0x0000001c32337c12 */ /* 0x000fe2000f8e9635 */
[----:B------:R-:W-:-:S07]  /*d5e0*/  IMAD.MOV.U32 R52, RZ, RZ, RZ ;  /* 0x000000ffff347224 */ /* 0x000fce00078e00ff */
.L_x_1132:
[----:B------:R-:W-:Y:S05]  /*d5f0*/  BSYNC.RECONVERGENT B1 ;  /* 0x0000000000017941 */ /* 0x000fea0003800200 */
.L_x_1131:
[----:B------:R-:W-:Y:S01]  /*d600*/  I2FP.F32.U32 R50, R54 ;  /* 0x0000003600327245 */ /* 0x000fe20000201000 */
[----:B------:R-:W-:Y:S01]  /*d610*/  BSSY.RECONVERGENT B1, `(.L_x_1136) ;  /* 0x000004e000017945 */ /* 0x000fe20003800200 */
[----:B------:R-:W-:Y:S01]  /*d620*/  ISETP.NE.AND P6, PT, R52, 0x1, PT ;  /* 0x000000013400780c */ /* 0x000fe20003fc5270 */
[----:B------:R-:W-:Y:S01]  /*d630*/  IMAD.MOV.U32 R54, RZ, RZ, R56 ;  /* 0x000000ffff367224 */ /* 0x000fe200078e0038 */
[----:B------:R-:W-:Y:S01]  /*d640*/  SHF.L.U32 R49, R49, 0x10, RZ ;  /* 0x0000001031317819 */ /* 0x000fe200000006ff */
[----:B------:R-:W-:-:S04]  /*d650*/  FFMA.FTZ R50, R50, R62, 1.1641532182693481445e-10 ;  /* 0x2f00000032327423 */ /* 0x000fc8000001003e */
[----:B------:R-:W-:Y:S01]  /*d660*/  FMUL.FTZ R49, R49, R36 ;  /* 0x0000002431317220 */ /* 0x000fe20000410000 */
[----:B------:R-:W-:Y:S01]  /*d670*/  FSETP.GTU.FTZ.AND P5, PT, R50, R37, PT ;  /* 0x000000253200720b */ /* 0x000fe20003fbc000 */
[----:B------:R-:W-:-:S03]  /*d680*/  IMAD.MOV.U32 R50, RZ, RZ, 0x2 ;  /* 0x00000002ff327424 */ /* 0x000fc600078e00ff */
        /* <DEDUP_REMOVED lines=11> */
.L_x_1138:
[----:B------:R-:W-:Y:S01]  /*d740*/  VIADD R3, R3, 0x1 ;  /* 0x0000000103037836 */ /* 0x000fe20000000000 */
[----:B------:R-:W-:Y:S03]  /*d750*/  BSSY.RECONVERGENT B2, `(.L_x_1139) ;  /* 0x000000e000027945 */ /* 0x000fe60003800200 */
[C---:B------:R-:W-:Y:S01]  /*d760*/  IMAD.WIDE.U32 R54, R3.reuse, -0x2daee0ad, RZ ;  /* 0xd2511f5303367825 */ /* 0x040fe200078e00ff */
[----:B------:R-:W-:-:S13]  /*d770*/  ISETP.NE.AND P6, PT, R3, RZ, PT ;  /* 0x000000ff0300720c */ /* 0x000fda0003fc5270 */
[----:B------:R-:W-:Y:S05]  /*d780*/  @P6 BRA `(.L_x_1140) ;  /* 0x0000000000286947 */ /* 0x000fea0003800000 */
[----:B------:R-:W-:Y:S01]  /*d790*/  VIADD R4, R4, 0x1 ;  /* 0x0000000104047836 */ /* 0x000fe20000000000 */
[----:B------:R-:W-:-:S04]  /*d7a0*/  P2R R19, PR, RZ, 0x1 ;  /* 0x00000001ff137803 */ /* 0x000fc80000000000 */
[----:B------:R-:W-:-:S13]  /*d7b0*/  ISETP.NE.AND P6, PT, R4, RZ, PT ;  /* 0x000000ff0400720c */ /* 0x000fda0003fc5270 */
[----:B------:R-:W-:Y:S01]  /*d7c0*/  @!P6 IADD3 R2, PT, PT, R2, 0x1, RZ ;  /* 0x000000010202e810 */ /* 0x000fe20007ffe0ff */
[----:B------:R-:W-:Y:S02]  /*d7d0*/  @!P6 VIADD R50, R5, 0x1 ;  /* 0x000000010532e836 */ /* 0x000fe40000000000 */
[----:B------:R-:W-:Y:S01]  /*d7e0*/  @!P6 IMAD.MOV.U32 R4, RZ, RZ, RZ ;  /* 0x000000ffff04e224 */ /* 0x000fe200078e00ff */
[----:B------:R-:W-:-:S13]  /*d7f0*/  ISETP.NE.AND P0, PT, R2, RZ, !P6 ;  /* 0x000000ff0200720c */ /* 0x000fda0007705270 */
[----:B------:R-:W-:Y:S01]  /*d800*/  @P0 IMAD.MOV R50, RZ, RZ, R5 ;  /* 0x000000ffff320224 */ /* 0x000fe200078e0205 */
[----:B------:R-:W-:-:S04]  /*d810*/  ISETP.NE.AND P0, PT, R19, RZ, PT ;  /* 0x000000ff1300720c */ /* 0x000fc80003f05270 */
[----:B------:R-:W-:-:S09]  /*d820*/  @!P6 MOV R5, R50 ;  /* 0x000000320005e202 */ /* 0x000fd20000000f00 */
.L_x_1140:
[----:B------:R-:W-:Y:S05]  /*d830*/  BSYNC.RECONVERGENT B2 ;  /* 0x0000000000027941 */ /* 0x000fea0003800200 */
.L_x_1139:
        /* <DEDUP_REMOVED lines=43> */
.L_x_1137:
[----:B------:R-:W-:Y:S05]  /*daf0*/  BSYNC.RECONVERGENT B1 ;  /* 0x0000000000017941 */ /* 0x000fea0003800200 */
.L_x_1136:
[----:B------:R-:W-:Y:S02]  /*db00*/  I2FP.F32.U32 R52, R54 ;  /* 0x0000003600347245 */ /* 0x000fe40000201000 */
[----:B------:R-:W-:Y:S02]  /*db10*/  PRMT R53, R23, 0x7632, R53 ;  /* 0x0000763217357816 */ /* 0x000fe40000000035 */
[----:B------:R-:W-:Y:S01]  /*db20*/  PRMT R29, R29, 0x5410, R18 ;  /* 0x000054101d1d7816 */ /* 0x000fe20000000012 */
[----:B------:R-:W-:Y:S01]  /*db30*/  FFMA.FTZ R52, R52, R62, 1.1641532182693481445e-10 ;  /* 0x2f00000034347423 */ /* 0x000fe2000001003e */
[----:B------:R-:W-:Y:S02]  /*db40*/  SHF.L.U32 R53, R53, 0x10, RZ ;  /* 0x0000001035357819 */ /* 0x000fe400000006ff */
[----:B------:R-:W-:Y:S02]  /*db50*/  PRMT R30, R30, 0x5410, R47 ;  /* 0x000054101e1e7816 */ /* 0x000fe4000000002f */
[----:B------:R-:W-:Y:S01]  /*db60*/  FSETP.GTU.FTZ.AND P6, PT, R52, R37, PT ;  /* 0x000000253400720b */ /* 0x000fe20003fdc000 */
[----:B------:R-:W-:Y:S01]  /*db70*/  FMUL.FTZ R53, R53, R36 ;  /* 0x0000002435357220 */ /* 0x000fe20000410000 */
[----:B------:R-:W-:-:S02]  /*db80*/  @P1 PRMT R37, R27, 0x7632, R37 ;  /* 0x000076321b251816 */ /* 0x000fc40000000025 */
[----:B------:R-:W-:Y:S02]  /*db90*/  PRMT R28, R28, 0x5410, R45 ;  /* 0x000054101c1c7816 */ /* 0x000fe4000000002d */
[----:B------:R-:W-:Y:S01]  /*dba0*/  FSEL R36, R53, RZ, !P6 ;  /* 0x000000ff35247208 */ /* 0x000fe20007000000 */
[----:B------:R-:W-:-:S04]  /*dbb0*/  @P1 IMAD.U32 R37, R37, 0x10000, RZ ;  /* 0x0001000025251824 */ /* 0x000fc800078e00ff */
[----:B------:R-:W-:-:S04]  /*dbc0*/  FADD.FTZ R36, R49, R36 ;  /* 0x0000002431247221 */ /* 0x000fc80000010000 */
[----:B------:R-:W-:Y:S01]  /*dbd0*/  @P1 FADD.FTZ R49, R36, R37 ;  /* 0x0000002524311221 */ /* 0x000fe20000010000 */
[----:B------:R-:W-:Y:S01]  /*dbe0*/  @!P1 IMAD.MOV.U32 R49, RZ, RZ, R36 ;  /* 0x000000ffff319224 */ /* 0x000fe200078e0024 */
[----:B------:R-:W-:-:S04]  /*dbf0*/  SEL R37, RZ, 0x1, P6 ;  /* 0x00000001ff257807 */ /* 0x000fc80003000000 */
[----:B------:R-:W-:Y:S02]  /*dc00*/  F2FP.BF16.F32.PACK_AB R36, RZ, R49 ;  /* 0x00000031ff24723e */ /* 0x000fe400000010ff */
[----:B------:R-:W-:Y:S02]  /*dc10*/  PRMT R18, R37, 0x7610, R18 ;  /* 0x0000761025127816 */ /* 0x000fe40000000012 */
[----:B------:R-:W-:Y:S01]  /*dc20*/  PRMT R31, R31, 0x5410, R36 ;  /* 0x000054101f1f7816 */ /* 0x000fe20000000024 */
[----:B------:R-:W-:Y:S06]  /*dc30*/  BRA `(.L_x_1141) ;  /* 0x0000002800587947 */ /* 0x000fec0003800000 */
.L_x_1060:
        /* <DEDUP_REMOVED lines=16> */
.L_x_1144:
        /* <DEDUP_REMOVED lines=13> */
.L_x_1146:
[----:B------:R-:W-:Y:S05]  /*de10*/  BSYNC.RECONVERGENT B2 ;  /* 0x0000000000027941 */ /* 0x000fea0003800200 */
.L_x_1145:
        /* <DEDUP_REMOVED lines=42> */
.L_x_1143:
[----:B------:R-:W-:Y:S05]  /*e0c0*/  BSYNC.RECONVERGENT B1 ;  /* 0x0000000000017941 */ /* 0x000fea0003800200 */
.L_x_1142:
[----:B------:R-:W-:Y:S01]  /*e0d0*/  I2FP.F32.U32 R41, R41 ;  /* 0x0000002900297245 */ /* 0x000fe20000201000 */
[----:B-----5:R-:W-:Y:S01]  /*e0e0*/  IMAD.U32 R43, R28, 0x10000, RZ ;  /* 0x000100001c2b7824 */ /* 0x020fe200078e00ff */
        /* <DEDUP_REMOVED lines=23> */
.L_x_1149:
        /* <DEDUP_REMOVED lines=13> */
.L_x_1151:
[----:B------:R-:W-:Y:S05]  /*e330*/  BSYNC.RECONVERGENT B2 ;  /* 0x0000000000027941 */ /* 0x000fea0003800200 */
.L_x_1150:
        /* <DEDUP_REMOVED lines=41> */
[----:B------:R-:W-:-:S07]  /*e5d0*/  HFMA2 R43, -RZ, RZ, 0, 0 ;  /* 0x00000000ff2b7431 */ /* 0x000fce00000001ff */
.L_x_1148:
[----:B------:R-:W-:Y:S05]  /*e5e0*/  BSYNC.RECONVERGENT B1 ;  /* 0x0000000000017941 */ /* 0x000fea0003800200 */
.L_x_1147:
[----:B------:R-:W-:Y:S01]  /*e5f0*/  I2FP.F32.U32 R41, R41 ;  /* 0x0000002900297245 */ /* 0x000fe20000201000 */
[----:B------:R-:W-:Y:S01]  /*e600*/  BSSY.RECONVERGENT B1, `(.L_x_1152) ;  /* 0x0000050000017945 */ /* 0x000fe20003800200 */
[----:B------:R-:W-:Y:S01]  /*e610*/  ISETP.NE.AND P3, PT, R43, 0x1, PT ;  /* 0x000000012b00780c */ /* 0x000fe20003f65270 */
[----:B------:R-:W-:Y:S02]  /*e620*/  HFMA2 R48, -RZ, RZ, 0, 1.1920928955078125e-07 ;  /* 0x00000002ff307431 */ /* 0x000fe400000001ff */
[----:B------:R-:W-:Y:S02]  /*e630*/  IMAD.MOV.U32 R44, RZ, RZ, R56 ;  /* 0x000000ffff2c7224 */ /* 0x000fe400078e0038 */
[----:B------:R-:W-:Y:S01]  /*e640*/  FFMA.FTZ R42, R41, R62, 1.1641532182693481445e-10 ;  /* 0x2f000000292a7423 */ /* 0x000fe2000001003e */
[----:B------:R-:W-:Y:S01]  /*e650*/  IMAD.U32 R41, R28, 0x10000, RZ ;  /* 0x000100001c297824 */ /* 0x000fe200078e00ff */
[----:B------:R-:W-:-:S03]  /*e660*/  @P1 PRMT R28, R24, 0x7632, R28 ;  /* 0x00007632181c1816 */ /* 0x000fc6000000001c */
[----:B------:R-:W-:Y:S01]  /*e670*/  FMUL.FTZ R41, R41, R36 ;  /* 0x0000002429297220 */ /* 0x000fe20000410000 */
        /* <DEDUP_REMOVED lines=16> */
.L_x_1154:
        /* <DEDUP_REMOVED lines=13> */
.L_x_1156:
[----:B------:R-:W-:Y:S05]  /*e850*/  BSYNC.RECONVERGENT B2 ;  /* 0x0000000000027941 */ /* 0x000fea0003800200 */
.L_x_1155:
        /* <DEDUP_REMOVED lines=37> */
[----:B------:R-:W-:Y:S01]  /*eab0*/  HFMA2 R48, -RZ, RZ, 0, 0 ;  /* 0x00000000ff307431 */ /* 0x000fe200000001ff */
[----:B------:R-:W-:Y:S01]  /*eac0*/  LOP3.LUT R51, R42, UR28, R57, 0x96, !PT ;  /* 0x0000001c2a337c12 */ /* 0x000fe2000f8e9639 */
[----:B------:R-:W-:-:S04]  /*ead0*/  IMAD.WIDE.U32 R42, R43, -0x2daee0ad, RZ ;  /* 0xd2511f532b2a7825 */ /* 0x000fc800078e00ff */
[----:B------:R-:W-:Y:S01]  /*eae0*/  IMAD.MOV.U32 R35, RZ, RZ, R42 ;  /* 0x000000ffff237224 */ /* 0x000fe200078e002a */
[----:B------:R-:W-:-:S07]  /*eaf0*/  LOP3.LUT R19, R46, UR29, R43, 0x96, !PT ;  /* 0x0000001d2e137c12 */ /* 0x000fce000f8e962b */
.L_x_1153:
[----:B------:R-:W-:Y:S05]  /*eb00*/  BSYNC.RECONVERGENT B1 ;  /* 0x0000000000017941 */ /* 0x000fea0003800200 */
.L_x_1152:
[----:B------:R-:W-:Y:S01]  /*eb10*/  I2FP.F32.U32 R43, R44 ;  /* 0x0000002c002b7245 */ /* 0x000fe20000201000 */
[----:B------:R-:W-:Y:S01]  /*eb20*/  BSSY.RECONVERGENT B1, `(.L_x_1157) ;  /* 0x0000050000017945 */ /* 0x000fe20003800200 */
[----:B------:R-:W-:Y:S01]  /*eb30*/  ISETP.NE.AND P3, PT, R48, 0x1, PT ;  /* 0x000000013000780c */ /* 0x000fe20003f65270 */
[----:B------:R-:W-:Y:S02]  /*eb40*/  HFMA2 R46, -RZ, RZ, 0, 1.1920928955078125e-07 ;  /* 0x00000002ff2e7431 */ /* 0x000fe400000001ff */
[----:B------:R-:W-:Y:S01]  /*eb50*/  FFMA.FTZ R42, R43, R62, 1.1641532182693481445e-10 ;  /* 0x2f0000002b2a7423 */ /* 0x000fe2000001003e */
[C---:B------:R-:W-:Y:S01]  /*eb60*/  IMAD.U32 R43, R29.reuse, 0x10000, RZ ;  /* 0x000100001d2b7824 */ /* 0x040fe200078e00ff */
[----:B------:R-:W-:-:S03]  /*eb70*/  PRMT R29, R29, 0x7632, R29 ;  /* 0x000076321d1d7816 */ /* 0x000fc6000000001d */
[----:B------:R-:W-:Y:S01]  /*eb80*/  FMUL.FTZ R43, R43, R36 ;  /* 0x000000242b2b7220 */ /* 0x000fe20000410000 */
[----:B------:R-:W-:-:S04]  /*eb90*/  FSETP.GTU.FTZ.AND P2, PT, R42, R37, PT ;  /* 0x000000252a00720b */ /* 0x000fc80003f5c000 */
[----:B------:R-:W-:Y:S01]  /*eba0*/  FSEL R42, R43, RZ, !P2 ;  /* 0x000000ff2b2a7208 */ /* 0x000fe20005000000 */
[----:B------:R-:W-:Y:S01]  /*ebb0*/  @P1 IMAD.U32 R43, R25, 0x10000, RZ ;  /* 0x00010000192b1824 */ /* 0x000fe200078e00ff */
        /* <DEDUP_REMOVED lines=14> */
.L_x_1159:
        /* <DEDUP_REMOVED lines=13> */
.L_x_1161:
[----:B------:R-:W-:Y:S05]  /*ed70*/  BSYNC.RECONVERGENT B2 ;  /* 0x0000000000027941 */ /* 0x000fea0003800200 */
.L_x_1160:
[----:B------:R-:W-:Y:S01]  /*ed80*/  LOP3.LUT R52, R5, UR7, R51, 0x96, !PT ;  /* 0x0000000705347c12 */ /* 0x000fe2000f8e9633 */
[----:B------:R-:W-:-:S04]  /*ed90*/  IMAD.WIDE.U32 R48, R2, -0x326172a9, RZ ;  /* 0xcd9e8d5702307825 */ /* 0x000fc800078e00ff */
[----:B------:R-:W-:Y:S02]  /*eda0*/  HFMA2 R46, -RZ, RZ, 0, 0 ;  /* 0x00000000ff2e7431 */ /* 0x000fe400000001ff */
        /* <DEDUP_REMOVED lines=38> */
[----:B------:R-:W-:-:S07]  /*f010*/  LOP3.LUT R19, R50, UR29, R49, 0x96, !PT ;  /* 0x0000001d32137c12 */ /* 0x000fce000f8e9631 */
.L_x_1158:
[----:B------:R-:W-:Y:S05]  /*f020*/  BSYNC.RECONVERGENT B1 ;  /* 0x0000000000017941 */ /* 0x000fea0003800200 */
.L_x_1157:
[----:B------:R-:W-:Y:S01]  /*f030*/  I2FP.F32.U32 R43, R43 ;  /* 0x0000002b002b7245 */ /* 0x000fe20000201000 */
[----:B------:R-:W-:Y:S01]  /*f040*/  IMAD.U32 R29, R29, 0x10000, RZ ;  /* 0x000100001d1d7824 */ /* 0x000fe200078e00ff */
[----:B------:R-:W-:Y:S01]  /*f050*/  ISETP.NE.AND P2, PT, R46, 0x1, PT ;  /* 0x000000012e00780c */ /* 0x000fe20003f45270 */
[----:B------:R-:W-:Y:S01]  /*f060*/  BSSY.RECONVERGENT B1, `(.L_x_1162) ;  /* 0x000004e000017945 */ /* 0x000fe20003800200 */
[----:B------:R-:W-:Y:S02]  /*f070*/  HFMA2 R50, -RZ, RZ, 0, 1.1920928955078125e-07 ;  /* 0x00000002ff327431 */ /* 0x000fe400000001ff */
[----:B------:R-:W-:Y:S01]  /*f080*/  FFMA.FTZ R44, R43, R62, 1.1641532182693481445e-10 ;  /* 0x2f0000002b2c7423 */ /* 0x000fe2000001003e */
[----:B------:R-:W-:Y:S01]  /*f090*/  @P1 PRMT R43, R25, 0x7632, R43 ;  /* 0x00007632192b1816 */ /* 0x000fe2000000002b */
        /* <DEDUP_REMOVED lines=18> */
.L_x_1164:
        /* <DEDUP_REMOVED lines=13> */
.L_x_1166:
[----:B------:R-:W-:Y:S05]  /*f290*/  BSYNC.RECONVERGENT B2 ;  /* 0x0000000000027941 */ /* 0x000fea0003800200 */
.L_x_1165:
        /* <DEDUP_REMOVED lines=42> */
.L_x_1163:
[----:B------:R-:W-:Y:S05]  /*f540*/  BSYNC.RECONVERGENT B1 ;  /* 0x0000000000017941 */ /* 0x000fea0003800200 */
.L_x_1162:
        /* <DEDUP_REMOVED lines=8> */
[----:B------:R-:W-:-:S04]  /*f5d0*/  FSETP.GTU.FTZ.AND P2, PT, R44, R37, PT ;  /* 0x000000252c00720b */ /* 0x000fc80003f5c000 */
[----:B------:R-:W-:Y:S01]  /*f5e0*/  FSEL R44, R49, RZ, !P2 ;  /* 0x000000ff312c7208 */ /* 0x000fe20005000000 */
[----:B------:R-:W-:Y:S01]  /*f5f0*/  @P1 IMAD.U32 R49, R26, 0x10000, RZ ;  /* 0x000100001a311824 */ /* 0x000fe200078e00ff */
[----:B------:R-:W-:-:S03]  /*f600*/  PLOP3.LUT P2, PT, P2, PT, PT, 0x8, 0x80 ;  /* 0x000000000080781c */ /* 0x000fc6000174e170 */
[----:B------:R-:W-:Y:S01]  /*f610*/  @P1 FADD.FTZ R44, R49, R44 ;  /* 0x0000002c312c1221 */ /* 0x000fe20000010000 */
[----:B------:R-:W-:-:S04]  /*f620*/  HFMA2 R49, -RZ, RZ, 0, 1.1920928955078125e-07 ;  /* 0x00000002ff317431 */ /* 0x000fc800000001ff */
        /* <DEDUP_REMOVED lines=10> */
.L_x_1169:
        /* <DEDUP_REMOVED lines=13> */
.L_x_1171:
[----:B------:R-:W-:Y:S05]  /*f7a0*/  BSYNC.RECONVERGENT B2 ;  /* 0x0000000000027941 */ /* 0x000fea0003800200 */
.L_x_1170:
        /* <DEDUP_REMOVED lines=38> */
[----:B------:R-:W-:-:S04]  /*fa10*/  IMAD.WIDE.U32 R52, R53, -0x326172a9, RZ ;  /* 0xcd9e8d5735347825 */ /* 0x000fc800078e00ff */
[----:B------:R-:W-:Y:S01]  /*fa20*/  IMAD.MOV.U32 R56, RZ, RZ, R52 ;  /* 0x000000ffff387224 */ /* 0x000fe200078e0034 */
[----:B------:R-:W-:Y:S01]  /*fa30*/  LOP3.LUT R51, R48, UR28, R53, 0x96, !PT ;  /* 0x0000001c30337c12 */ /* 0x000fe2000f8e9635 */
[----:B------:R-:W-:Y:S01]  /*fa40*/  IMAD.MOV.U32 R48, RZ, RZ, R35 ;  /* 0x000000ffff307224 */ /* 0x000fe200078e0023 */
[----:B------:R-:W-:-:S07]  /*fa50*/  MOV R35, R50 ;  /* 0x0000003200237202 */ /* 0x000fce0000000f00 */
.L_x_1168:
[----:B------:R-:W-:Y:S05]  /*fa60*/  BSYNC.RECONVERGENT B1 ;  /* 0x0000000000017941 */ /* 0x000fea0003800200 */
.L_x_1167:
        /* <DEDUP_REMOVED lines=24> */
.L_x_1174:
        /* <DEDUP_REMOVED lines=13> */
.L_x_1176:
[----:B------:R-:W-:Y:S05]  /*fcc0*/  BSYNC.RECONVERGENT B2 ;  /* 0x0000000000027941 */ /* 0x000fea0003800200 */
.L_x_1175:
        /* <DEDUP_REMOVED lines=37> */
[----:B------:R-:W-:-:S04]  /*ff20*/  IMAD.WIDE.U32 R52, R53, -0x326172a9, RZ ;  /* 0xcd9e8d5735347825 */ /* 0x000fc800078e00ff */
[----:B------:R-:W-:Y:S01]  /*ff30*/  IMAD.MOV.U32 R56, RZ, RZ, R52 ;  /* 0x000000ffff387224 */ /* 0x000fe200078e0034 */
[----:B------:R-:W-:Y:S01]  /*ff40*/  LOP3.LUT R51, R48, UR28, R53, 0x96, !PT ;  /* 0x0000001c30337c12 */ /* 0x000fe2000f8e9635 */
[----:B------:R-:W-:Y:S01]  /*ff50*/  IMAD.MOV.U32 R52, RZ, RZ, RZ ;  /* 0x000000ffff347224 */ /* 0x000fe200078e00ff */
[----:B------:R-:W-:Y:S01]  /*ff60*/  MOV R48, R35 ;  /* 0x0000002300307202 */ /* 0x000fe20000000f00 */
[----:B------:R-:W-:-:S07]  /*ff70*/  IMAD.MOV.U32 R35, RZ, RZ, R50 ;  /* 0x000000ffff237224 */ /* 0x000fce00078e0032 */
.L_x_1173:
[----:B------:R-:W-:Y:S05]  /*ff80*/  BSYNC.RECONVERGENT B1 ;  /* 0x0000000000017941 */ /* 0x000fea0003800200 */
.L_x_1172:
        /* <DEDUP_REMOVED lines=8> */
[----:B------:R-:W-:-:S04]  /*10010*/  FSETP.GTU.FTZ.AND P4, PT, R48, R37, PT ;  /* 0x000000253000720b */ /* 0x000fc80003f9c000 */
[----:B------:R-:W-:Y:S01]  /*10020*/  FSEL R48, R49, RZ, !P4 ;  /* 0x000000ff31307208 */ /* 0x000fe20006000000 */
[----:B------:R-:W-:Y:S01]  /*10030*/  @P1 IMAD.U32 R49, R27, 0x10000, RZ ;  /* 0x000100001b311824 */ /* 0x000fe200078e00ff */
        /* <DEDUP_REMOVED lines=13> */
.L_x_1179:
        /* <DEDUP_REMOVED lines=13> */
.L_x_1181:
[----:B------:R-:W-:Y:S05]  /*101e0*/  BSYNC.RECONVERGENT B2 ;  /* 0x0000000000027941 */ /* 0x000fea0003800200 */
.L_x_1180:
        /* <DEDUP_REMOVED lines=36> */
[----:B------:R-:W-:-:S04]  /*10430*/  IMAD.WIDE.U32 R52, R52, -0x2daee0ad, RZ ;  /* 0xd2511f5334347825 */ /* 0x000fc800078e00ff */
[----:B------:R-:W-:Y:S01]  /*10440*/  IMAD.MOV.U32 R35, RZ, RZ, R52 ;  /* 0x000000ffff237224 */ /* 0x000fe200078e0034 */
[----:B------:R-:W-:Y:S01]  /*10450*/  LOP3.LUT R19, R56, UR29, R53, 0x96, !PT ;  /* 0x0000001d38137c12 */ /* 0x000fe2000f8e9635 */
[----:B------:R-:W-:-:S04]  /*10460*/  IMAD.WIDE.U32 R52, R57, -0x326172a9, RZ ;  /* 0xcd9e8d5739347825 */ /* 0x000fc800078e00ff */
[----:B------:R-:W-:Y:S01]  /*10470*/  IMAD.MOV.U32 R56, RZ, RZ, R52 ;  /* 0x000000ffff387224 */ /* 0x000fe200078e0034 */
[----:B------:R-:W-:Y:S01]  /*10480*/  LOP3.LUT R51, R50, UR28, R53, 0x96, !PT ;  /* 0x0000001c32337c12 */ /* 0x000fe2000f8e9635 */
[----:B------:R-:W-:-:S07]  /*10490*/  HFMA2 R50, -RZ, RZ, 0, 0 ;  /* 0x00000000ff327431 */ /* 0x000fce00000001ff */
.L_x_1178:
[----:B------:R-:W-:Y:S05]  /*104a0*/  BSYNC.RECONVERGENT B1 ;  /* 0x0000000000017941 */ /* 0x000fea0003800200 */
.L_x_1177:
        /* <DEDUP_REMOVED lines=14> */
[----:B------:R-:W-:-:S07]  /*10590*/  PRMT R31, R31, 0x5410, R36 ;  /* 0x000054101f1f7816 */ /* 0x000fce0000000024 */
.L_x_1141:
[----:B------:R-:W-:Y:S01]  /*105a0*/  FADD.FTZ R47, RZ, R7 ;  /* 0x00000007ff2f7221 */ /* 0x000fe20000010000 */
[----:B------:R-:W0:Y:S01]  /*105b0*/  LDC.64 R36, c[0x0][0x3a8] ;  /* 0x0000ea00ff247b82 */ /* 0x000e220000000a00 */
[----:B------:R-:W-:Y:S01]  /*105c0*/  ISETP.NE.AND P6, PT, R60, RZ, PT ;  /* 0x000000ff3c00720c */ /* 0x000fe20003fc5270 */
[----:B------:R-:W1:Y:S01]  /*105d0*/  S2R R55, SR_TID.X ;  /* 0x0000000000377919 */ /* 0x000e620000002100 */
[----:B------:R-:W-:Y:S01]  /*105e0*/  FADD.FTZ R54, R47, R8 ;  /* 0x000000082f367221 */ /* 0x000fe20000010000 */
[----:B------:R-:W-:Y:S02]  /*105f0*/  ISETP.NE.AND P1, PT, R61, RZ, PT ;  /* 0x000000ff3d00720c */ /* 0x000fe40003f25270 */
[----:B------:R-:W-:Y:S01]  /*10600*/  SEL R45, RZ, 0x1000000, !P5 ;  /* 0x01000000ff2d7807 */ /* 0x000fe20006800000 */
[----:B------:R-:W-:Y:S01]  /*10610*/  FADD.FTZ R54, R54, R9 ;  /* 0x0000000936367221 */ /* 0x000fe20000010000 */
[----:B------:R-:W2:Y:S01]  /*10620*/  LDC.64 R60, c[0x0][0x3b0] ;  /* 0x0000ec00ff3c7b82 */ /* 0x000ea20000000a00 */
[----:B------:R-:W-:-:S02]  /*10630*/  SEL R52, RZ, 0x10000, !P4 ;  /* 0x00010000ff347807 */ /* 0x000fc40006000000 */
[----:B------:R-:W-:Y:S01]  /*10640*/  FADD.FTZ R47, R54, R17 ;  /* 0x00000011362f7221 */ /* 0x000fe20000010000 */
[----:B------:R-:W-:Y:S02]  /*10650*/  SEL R53, RZ, 0x100, !P3 ;  /* 0x00000100ff357807 */ /* 0x000fe40005800000 */
[----:B------:R-:W-:Y:S01]  /*10660*/  ISETP.NE.AND P5, PT, R59, RZ, PT ;  /* 0x000000ff3b00720c */ /* 0x000fe20003fa5270 */
[----:B------:R-:W-:Y:S01]  /*10670*/  FADD.FTZ R54, R47, R32 ;  /* 0x000000202f367221 */ /* 0x000fe20000010000 */
[----:B------:R-:W-:Y:S02]  /*10680*/  ISETP.NE.AND P4, PT, R58, RZ, PT ;  /* 0x000000ff3a00720c */ /* 0x000fe40003f85270 */
[----:B------:R-:W-:Y:S01]  /*10690*/  LOP3.LUT R52, R53, R45, R52, 0xfe, !PT ;  /* 0x0000002d35347212 */ /* 0x000fe200078efe34 */
[----:B------:R-:W-:Y:S01]  /*106a0*/  FADD.FTZ R47, R54, R33 ;  /* 0x00000021362f7221 */ /* 0x000fe20000010000 */
[----:B------:R-:W-:-:S03]  /*106b0*/  SEL R45, RZ, 0x1000000, !P4 ;  /* 0x01000000ff2d7807 */ /* 0x000fc60006000000 */
[----:B------:R-:W-:Y:S01]  /*106c0*/  FADD.FTZ R47, R47, R34 ;  /* 0x000000222f2f7221 */ /* 0x000fe20000010000 */
[----:B0-----:R-:W-:-:S04]  /*106d0*/  IMAD.WIDE.U32 R36, R39, 0x10, R36 ;  /* 0x0000001027247825 */ /* 0x001fc800078e0024 */
[----:B------:R-:W-:Y:S01]  /*106e0*/  FADD.FTZ R47, R47, R38 ;  /* 0x000000262f2f7221 */ /* 0x000fe20000010000 */
[----:B------:R0:W-:Y:S01]  /*106f0*/  STG.E.128 desc[UR8][R36.64], R28 ;  /* 0x0000001c24007986 */ /* 0x0001e2000c101d08 */
[----:B-1----:R-:W-:Y:S02]  /*10700*/  LOP3.LUT R55, R55, 0x1f, RZ, 0xc0, !PT ;  /* 0x0000001f37377812 */ /* 0x002fe400078ec0ff */
[----:B0-----:R-:W-:Y:S01]  /*10710*/  SEL R29, RZ, 0x10000, !P5 ;  /* 0x00010000ff1d7807 */ /* 0x001fe20006800000 */
[----:B------:R-:W-:Y:S01]  /*10720*/  FADD.FTZ R28, R47, R40 ;  /* 0x000000282f1c7221 */ /* 0x000fe20000010000 */
[----:B------:R-:W-:Y:S02]  /*10730*/  SEL R30, RZ, 0x100, !P6 ;  /* 0x00000100ff1e7807 */ /* 0x000fe40007000000 */
[----:B------:R-:W-:Y:S01]  /*10740*/  SEL R37, RZ, 0x1, !P1 ;  /* 0x00000001ff257807 */ /* 0x000fe20004800000 */
[----:B------:R-:W-:Y:S01]  /*10750*/  FADD.FTZ R31, R28, R41 ;  /* 0x000000291c1f7221 */ /* 0x000fe20000010000 */
[----:B------:R-:W-:-:S02]  /*10760*/  LOP3.LUT R30, R30, R45, R29, 0xfe, !PT ;  /* 0x0000002d1e1e7212 */ /* 0x000fc400078efe1d */
[----:B------:R-:W-:Y:S01]  /*10770*/  SEL R29, RZ, 0x1, !P2 ;  /* 0x00000001ff1d7807 */ /* 0x000fe20005000000 */
[----:B------:R-:W-:Y:S01]  /*10780*/  FADD.FTZ R36, R31, R42 ;  /* 0x0000002a1f247221 */ /* 0x000fe20000010000 */
[----:B------:R-:W-:Y:S01]  /*10790*/  LOP3.LUT R28, R30, R37, RZ, 0xfc, !PT ;  /* 0x000000251e1c7212 */ /* 0x000fe200078efcff */
[----:B--2---:R-:W-:Y:S01]  /*107a0*/  IMAD.WIDE.U32 R30, R39, 0x8, R60 ;  /* 0x00000008271e7825 */ /* 0x004fe200078e003c */
[----:B------:R-:W-:-:S03]  /*107b0*/  LOP3.LUT R29, R52, R29, RZ, 0xfc, !PT ;  /* 0x0000001d341d7212 */ /* 0x000fc600078efcff */
[----:B------:R-:W-:Y:S01]  /*107c0*/  FADD.FTZ R37, R36, R43 ;  /* 0x0000002b24257221 */ /* 0x000fe20000010000 */
[----:B------:R-:W-:Y:S01]  /*107d0*/  ISETP.NE.AND P1, PT, R55, RZ, PT ;  /* 0x000000ff3700720c */ /* 0x000fe20003f25270 */
[----:B------:R0:W-:Y:S02]  /*107e0*/  STG.E.64 desc[UR8][R30.64], R28 ;  /* 0x0000001c1e007986 */ /* 0x0001e4000c101b08 */
[----:B------:R-:W-:-:S04]  /*107f0*/  FADD.FTZ R37, R37, R44 ;  /* 0x0000002c25257221 */ /* 0x000fc80000010000 */
[----:B------:R-:W-:-:S04]  /*10800*/  FADD.FTZ R37, R37, R46 ;  /* 0x0000002e25257221 */ /* 0x000fc80000010000 */
[----:B------:R-:W-:Y:S01]  /*10810*/  FADD.FTZ R54, R37, R48 ;  /* 0x0000003025367221 */ /* 0x000fe20000010000 */
[----:B------:R-:W-:Y:S06]  /*10820*/  @!P0 BRA `(.L_x_1182) ;  /* 0x0000000000508947 */ /* 0x000fec0003800000 */
[----:B0-----:R-:W-:Y:S01]  /*10830*/  SHF.L.U32 R29, R16, 0x10, RZ ;  /* 0x00000010101d7819 */ /* 0x001fe200000006ff */
[----:B------:R-:W0:Y:S01]  /*10840*/  LDC.64 R52, c[0x0][0x3b8] ;  /* 0x0000ee00ff347b82 */ /* 0x000e220000000a00 */
[----:B------:R-:W-:Y:S02]  /*10850*/  LOP3.LUT R28, R18, 0xffff, RZ, 0xc0, !PT ;  /* 0x0000ffff121c7812 */ /* 0x000fe400078ec0ff */
[----:B------:R-:W-:Y:S02]  /*10860*/  LOP3.LUT R29, R29, 0xff0000, RZ, 0xc0, !PT ;  /* 0x00ff00001d1d7812 */ /* 0x000fe400078ec0ff */
        /* <DEDUP_REMOVED lines=11> */
[----:B------:R-:W-:Y:S02]  /*10920*/  LOP3.LUT R29, R36, R28, R30, 0xfe, !PT ;  /* 0x0000001c241d7212 */ /* 0x000fe400078efe1e */
[----:B------:R-:W-:Y:S02]  /*10930*/  LOP3.LUT R37, R45, R37, RZ, 0xfc, !PT ;  /* 0x000000252d257212 */ /* 0x000fe400078efcff */
[----:B------:R-:W-:Y:S01]  /*10940*/  LOP3.LUT R36, R29, 0xff, R10, 0xf8, !PT ;  /* 0x000000ff1d247812 */ /* 0x000fe200078ef80a */
[----:B0-----:R-:W-:-:S05]  /*10950*/  IMAD.WIDE.U32 R28, R39, 0x8, R52 ;  /* 0x00000008271c7825 */ /* 0x001fca00078e0034 */
[----:B------:R1:W-:Y:S02]  /*10960*/  STG.E.64 desc[UR8][R28.64], R36 ;  /* 0x000000241c007986 */ /* 0x0003e4000c101b08 */
.L_x_1182:
[----:B------:R-:W-:Y:S01]  /*10970*/  UMOV UR33, 0xffffffff ;  /* 0xffffffff00217882 */ /* 0x000fe20000000000 */
[----:B------:R-:W-:Y:S02]  /*10980*/  FADD.FTZ R54, R54, R49 ;  /* 0x0000003136367221 */ /* 0x000fe40000010000 */
[----:B------:R-:W-:Y:S05]  /*10990*/  BRA.DIV UR33, `(.L_x_1183) ;  /* 0x0000000a211c7947 */ /* 0x000fea000b800000 */
[----:B01----:R-:W0:Y:S02]  /*109a0*/  SHFL.BFLY PT, R29, R54, 0x1, 0x1f ;  /* 0x0c201f00361d7f89 */ /* 0x003e2400000e0000 */
        /* <DEDUP_REMOVED lines=13> */
[C---:B------:R-:W-:Y:S01]  /*10a80*/  FADD.FTZ R31, -R45.reuse, R9 ;  /* 0x000000092d1f7221 */ /* 0x040fe20000010100 */
[----:B------:R-:W-:Y:S01]  /*10a90*/  FADD.FTZ R37, -R45, R33 ;  /* 0x000000212d257221 */ /* 0x000fe20000010100 */
[----:B------:R-:W-:-:S04]  /*10aa0*/  FFMA.FTZ R28, R28, R28, RZ ;  /* 0x0000001c1c1c7223 */ /* 0x000fc800000100ff */
[----:B------:R-:W-:Y:S01]  /*10ab0*/  FFMA.FTZ R28, R47, R47, R28 ;  /* 0x0000002f2f1c7223 */ /* 0x000fe2000001001c */
[----:B------:R-:W-:-:S03]  /*10ac0*/  FADD.FTZ R47, -R45, R17 ;  /* 0x000000112d2f7221 */ /* 0x000fc60000010100 */
        /* <DEDUP_REMOVED lines=34> */
.L_x_1196:
[----:B------:R-:W2:Y:S01]  /*10cf0*/  LDL R55, [R1] ;  /* 0x0000000001377983 */ /* 0x000ea20000100800 */
[----:B------:R-:W-:Y:S01]  /*10d00*/  FMUL.FTZ R28, R45, R45 ;  /* 0x0000002d2d1c7220 */ /* 0x000fe20000410000 */
[----:B------:R-:W-:Y:S01]  /*10d10*/  ISETP.NE.AND P2, PT, RZ, UR30, PT ;  /* 0x0000001eff007c0c */ /* 0x000fe2000bf45270 */
[----:B01----:R-:W-:-:S03]  /*10d20*/  FADD.FTZ R36, R36, R47 ;  /* 0x0000002f24247221 */ /* 0x003fc60000010000 */
[----:B------:R-:W-:Y:S01]  /*10d30*/  FSEL R28, R28, RZ, P2 ;  /* 0x000000ff1c1c7208 */ /* 0x000fe20001000000 */
[----:B------:R-:W-:Y:S01]  /*10d40*/  FFMA.FTZ R29, R36, R29, UR5 ;  /* 0x00000005241d7e23 */ /* 0x000fe2000801001d */
[----:B------:R-:W-:-:S03]  /*10d50*/  FSEL R31, R45, RZ, !P2 ;  /* 0x000000ff2d1f7208 */ /* 0x000fc60005000000 */
[----:B------:R-:W-:Y:S02]  /*10d60*/  FADD.FTZ R47, R29, R28 ;  /* 0x0000001c1d2f7221 */ /* 0x000fe40000010000 */
[----:B------:R-:W0:Y:S01]  /*10d70*/  LDC.64 R28, c[0x0][0x428] ;  /* 0x00010a00ff1c7b82 */ /* 0x000e220000000a00 */
[C---:B------:R-:W-:Y:S01]  /*10d80*/  FADD.FTZ R36, -R31.reuse, R8 ;  /* 0x000000081f247221 */ /* 0x040fe20000010100 */
[C---:B------:R-:W-:Y:S01]  /*10d90*/  FADD.FTZ R8, -R31.reuse, R34 ;  /* 0x000000221f087221 */ /* 0x040fe20000010100 */
        /* <DEDUP_REMOVED lines=19> */
[----:B------:R-:W-:Y:S01]  /*10ed0*/  FFMA.FTZ R40, R8, R82, R81 ;  /* 0x0000005208287223 */ /* 0x000fe20000010051 */
[----:B------:R-:W-:Y:S01]  /*10ee0*/  FFMA.FTZ R41, R54, R80, R79 ;  /* 0x0000005036297223 */ /* 0x000fe2000001004f */
[----:B------:R-:W-:Y:S01]  /*10ef0*/  FMUL.FTZ R60, R47, R42 ;  /* 0x0000002a2f3c7220 */ /* 0x000fe20000410000 */
[----:B0-----:R-:W-:-:S04]  /*10f00*/  IMAD.WIDE.U32 R6, R6, 0x10, R28 ;  /* 0x0000001006067825 */ /* 0x001fc800078e001c */
[----:B------:R-:W-:Y:S01]  /*10f10*/  FMUL.FTZ R58, R47, R33 ;  /* 0x000000212f3a7220 */ /* 0x000fe20000410000 */
[----:B------:R-:W0:Y:S01]  /*10f20*/  @!P1 LDC.64 R42, c[0x0][0x3c8] ;  /* 0x0000f200ff2a9b82 */ /* 0x000e220000000a00 */
[----:B------:R-:W-:Y:S01]  /*10f30*/  F2FP.BF16.F32.PACK_AB R31, R41, R40 ;  /* 0x00000028291f723e */ /* 0x000fe200000010ff */
[----:B------:R-:W-:-:S04]  /*10f40*/  IMAD.WIDE.U32 R8, R39, 0x10, R28 ;  /* 0x0000001027087825 */ /* 0x000fc800078e001c */
[C---:B------:R-:W-:Y:S01]  /*10f50*/  FMUL.FTZ R32, R47.reuse, R32 ;  /* 0x000000202f207220 */ /* 0x040fe20000410000 */
[----:B------:R-:W-:Y:S01]  /*10f60*/  FFMA.FTZ R33, R36, R92, R91 ;  /* 0x0000005c24217223 */ /* 0x000fe2000001005b */
[C---:B------:R-:W-:Y:S01]  /*10f70*/  FMUL.FTZ R48, R47.reuse, R48 ;  /* 0x000000302f307220 */ /* 0x040fe20000410000 */
[----:B------:R-:W-:Y:S01]  /*10f80*/  FFMA.FTZ R39, R58, R84, R83 ;  /* 0x000000543a277223 */ /* 0x000fe20000010053 */
[----:B------:R-:W-:Y:S01]  /*10f90*/  FFMA.FTZ R49, R60, R64, R63 ;  /* 0x000000403c317223 */ /* 0x000fe2000001003f */
[----:B------:R-:W1:Y:S01]  /*10fa0*/  @!P1 LDC.64 R40, c[0x0][0x3c0] ;  /* 0x0000f000ff289b82 */ /* 0x000e620000000a00 */
[----:B------:R-:W-:Y:S01]  /*10fb0*/  FFMA.FTZ R48, R48, R66, R65 ;  /* 0x0000004230307223 */ /* 0x000fe20000010041 */
[C---:B------:R-:W-:Y:S01]  /*10fc0*/  FMUL.FTZ R52, R47.reuse, R52 ;  /* 0x000000342f347220 */ /* 0x040fe20000410000 */
        /* <DEDUP_REMOVED lines=8> */
[----:B------:R-:W-:-:S03]  /*11050*/  FFMA.FTZ R17, R34, R76, R75 ;  /* 0x0000004c22117223 */ /* 0x000fc6000001004b */
[----:B------:R-:W-:Y:S01]  /*11060*/  F2FP.BF16.F32.PACK_AB R29, R54, R29 ;  /* 0x0000001d361d723e */ /* 0x000fe200000010ff */
[----:B0-----:R-:W-:Y:S01]  /*11070*/  @!P1 IMAD.WIDE R42, R0, 0x4, R42 ;  /* 0x00000004002a9825 */ /* 0x001fe200078e022a */
[----:B------:R-:W-:-:S03]  /*11080*/  F2FP.BF16.F32.PACK_AB R36, R17, R36 ;  /* 0x000000241124723e */ /* 0x000fc600000010ff */
[----:B-1----:R-:W-:-:S05]  /*11090*/  @!P1 IMAD.WIDE R40, R0, 0x4, R40 ;  /* 0x0000000400289825 */ /* 0x002fca00078e0228 */
[----:B------:R0:W-:Y:S04]  /*110a0*/  @!P1 STG.E desc[UR8][R40.64], R45 ;  /* 0x0000002d28009986 */ /* 0x0001e8000c101908 */
[----:B------:R0:W-:Y:S01]  /*110b0*/  @!P1 STG.E desc[UR8][R42.64], R47 ;  /* 0x0000002f2a009986 */ /* 0x0001e2000c101908 */
[----:B--2---:R-:W-:Y:S01]  /*110c0*/  FFMA.FTZ R28, R30, R55, R93 ;  /* 0x000000371e1c7223 */ /* 0x004fe2000001005d */
[----:B------:R-:W-:-:S04]  /*110d0*/  FFMA.FTZ R30, R32, R86, R85 ;  /* 0x00000056201e7223 */ /* 0x000fc80000010055 */
[----:B------:R-:W-:Y:S02]  /*110e0*/  F2FP.BF16.F32.PACK_AB R28, R33, R28 ;  /* 0x0000001c211c723e */ /* 0x000fe400000010ff */
[----:B------:R-:W1:Y:S01]  /*110f0*/  LDC.64 R32, c[0x0][0x380] ;  /* 0x0000e000ff207b82 */ /* 0x000e620000000a00 */
[----:B------:R-:W-:Y:S02]  /*11100*/  F2FP.BF16.F32.PACK_AB R30, R39, R30 ;  /* 0x0000001e271e723e */ /* 0x000fe400000010ff */
[----:B------:R-:W-:Y:S01]  /*11110*/  F2FP.BF16.F32.PACK_AB R39, R49, R48 ;  /* 0x000000303127723e */ /* 0x000fe200000010ff */
[C---:B------:R-:W-:Y:S01]  /*11120*/  FMUL.FTZ R48, R47.reuse, R44 ;  /* 0x0000002c2f307220 */ /* 0x040fe20000410000 */
[----:B------:R-:W-:Y:S01]  /*11130*/  FMUL.FTZ R44, R47, R37 ;  /* 0x000000252f2c7220 */ /* 0x000fe20000410000 */
[----:B------:R-:W-:Y:S01]  /*11140*/  FFMA.FTZ R49, R46, R68, R67 ;  /* 0x000000442e317223 */ /* 0x000fe20000010043 */
[----:B------:R0:W-:Y:S01]  /*11150*/  STG.E.128 desc[UR8][R6.64], R28 ;  /* 0x0000001c06007986 */ /* 0x0001e2000c101d08 */
[----:B------:R-:W-:Y:S01]  /*11160*/  FFMA.FTZ R48, R48, R70, R69 ;  /* 0x0000004630307223 */ /* 0x000fe20000010045 */
[----:B------:R-:W-:Y:S01]  /*11170*/  FFMA.FTZ R37, R44, R74, R73 ;  /* 0x0000004a2c257223 */ /* 0x000fe20000010049 */
[----:B------:R-:W-:-:S03]  /*11180*/  FFMA.FTZ R44, R38, R72, R71 ;  /* 0x00000048262c7223 */ /* 0x000fc60000010047 */
[----:B------:R-:W-:Y:S02]  /*11190*/  F2FP.BF16.F32.PACK_AB R38, R49, R48 ;  /* 0x000000303126723e */ /* 0x000fe400000010ff */
[----:B------:R-:W-:-:S05]  /*111a0*/  F2FP.BF16.F32.PACK_AB R37, R44, R37 ;  /* 0x000000252c25723e */ /* 0x000fca00000010ff */
[----:B------:R0:W-:Y:S01]  /*111b0*/  STG.E.128 desc[UR8][R8.64], R36 ;  /* 0x0000002408007986 */ /* 0x0001e2000c101d08 */
[----:B-1----:R-:W-:-:S05]  /*111c0*/  IMAD R0, R32, 0x4, R0 ;  /* 0x0000000420007824 */ /* 0x002fca00078e0200 */
[----:B------:R-:W-:-:S13]  /*111d0*/  ISETP.GE.AND P1, PT, R0, R33, PT ;  /* 0x000000210000720c */ /* 0x000fda0003f26270 */
[----:B0-----:R-:W-:Y:S05]  /*111e0*/  @!P1 BRA `(.L_x_1184) ;  /* 0xfffffef8006c9947 */ /* 0x001fea000383ffff */
[----:B------:R-:W-:Y:S05]  /*111f0*/  BSYNC B0 ;  /* 0x0000000000007941 */ /* 0x000fea0003800000 */
.L_x_936:
[----:B------:R-:W-:Y:S05]  /*11200*/  EXIT ;  /* 0x000000000000794d */ /* 0x000fea0003800000 */
.L_x_1183:
[----:B------:R-:W-:Y:S01]  /*11210*/  HFMA2 R55, -RZ, RZ, 0, 5.9604644775390625e-08 ;  /* 0x00000001ff377431 */ /* 0x000fe200000001ff */
[----:B------:R-:W-:Y:S01]  /*11220*/  BSSY B1, `(.L_x_1185) ;  /* 0x0000007000017945 */ /* 0x000fe20003800000 */
[----:B------:R-:W-:Y:S02]  /*11230*/  IMAD.MOV.U32 R53, RZ, RZ, R54 ;  /* 0x000000ffff357224 */ /* 0x000fe400078e0036 */
[----:B------:R-:W-:Y:S02]  /*11240*/  IMAD.MOV.U32 R58, RZ, RZ, 0x1f ;  /* 0x0000001fff3a7424 */ /* 0x000fe400078e00ff */
[----:B------:R-:W-:-:S07]  /*11250*/  IMAD.MOV.U32 R52, RZ, RZ, -0x1 ;  /* 0xffffffffff347424 */ /* 0x000fce00078e00ff */
[----:B01----:R-:W-:Y:S05]  /*11260*/  WARPSYNC.COLLECTIVE R52, `(.L_x_1186) ;  /* 0x0000000034087348 */ /* 0x003fea0003c00000 */
[----:B------:R2:W3:Y:S02]  /*11270*/  SHFL.BFLY P2, R47, R53, R55, R58 ;  /* 0x0c000037352f7389 */ /* 0x0004e4000004003a */
[----:B0123--:R-:W-:Y:S05]  /*11280*/  ENDCOLLECTIVE ;  /* 0x000000000000791b */ /* 0x00ffea0003800000 */
.L_x_1186:
[----:B------:R-:W-:Y:S05]  /*11290*/  BSYNC B1 ;  /* 0x0000000000017941 */ /* 0x000fea0003800000 */
.L_x_1185:
        /* <DEDUP_REMOVED lines=9> */
.L_x_1187:
[----:B------:R-:W-:Y:S02]  /*11330*/  IMAD.MOV.U32 R55, RZ, RZ, 0x4 ;  /* 0x00000004ff377424 */ /* 0x000fe400078e00ff */
[----:B------:R-:W-:-:S04]  /*11340*/  IMAD.MOV.U32 R29, RZ, RZ, R47 ;  /* 0x000000ffff1d7224 */ /* 0x000fc800078e002f */
[----:B------:R-:W-:-:S05]  /*11350*/  FADD.FTZ R31, R30, R29 ;  /* 0x0000001d1e1f7221 */ /* 0x000fca0000010000 */
[----:B------:R-:W-:-:S07]  /*11360*/  MOV R53, R31 ;  /* 0x0000001f00357202 */ /* 0x000fce0000000f00 */
[----:B------:R-:W-:Y:S05]  /*11370*/  WARPSYNC.COLLECTIVE R52, `(.L_x_1188) ;  /* 0x0000000034087348 */ /* 0x000fea0003c00000 */
[----:B------:R0:W1:Y:S02]  /*11380*/  SHFL.BFLY P2, R47, R53, R55, R58 ;  /* 0x0c000037352f7389 */ /* 0x000064000004003a */
[----:B01----:R-:W-:Y:S05]  /*11390*/  ENDCOLLECTIVE ;  /* 0x000000000000791b */ /* 0x003fea0003800000 */
.L_x_1188:
[----:B------:R-:W-:Y:S02]  /*113a0*/  IMAD.MOV.U32 R55, RZ, RZ, 0x8 ;  /* 0x00000008ff377424 */ /* 0x000fe400078e00ff */
[----:B------:R-:W-:-:S04]  /*113b0*/  IMAD.MOV.U32 R28, RZ, RZ, R47 ;  /* 0x000000ffff1c7224 */ /* 0x000fc800078e002f */
[----:B------:R-:W-:-:S05]  /*113c0*/  FADD.FTZ R36, R31, R28 ;  /* 0x0000001c1f247221 */ /* 0x000fca0000010000 */
[----:B------:R-:W-:-:S07]  /*113d0*/  MOV R53, R36 ;  /* 0x0000002400357202 */ /* 0x000fce0000000f00 */
[----:B------:R-:W-:Y:S05]  /*113e0*/  WARPSYNC.COLLECTIVE R52, `(.L_x_1189) ;  /* 0x0000000034087348 */ /* 0x000fea0003c00000 */
[----:B------:R0:W1:Y:S02]  /*113f0*/  SHFL.BFLY P2, R47, R53, R55, R58 ;  /* 0x0c000037352f7389 */ /* 0x000064000004003a */
[----:B01----:R-:W-:Y:S05]  /*11400*/  ENDCOLLECTIVE ;  /* 0x000000000000791b */ /* 0x003fea0003800000 */
.L_x_1189:
        /* <DEDUP_REMOVED lines=8> */
.L_x_1190:
[----:B------:R-:W-:Y:S02]  /*11490*/  IMAD.MOV.U32 R55, RZ, RZ, 0x1 ;  /* 0x00000001ff377424 */ /* 0x000fe400078e00ff */
        /* <DEDUP_REMOVED lines=39> */
.L_x_1191:
[----:B------:R-:W-:Y:S02]  /*11710*/  IMAD.MOV.U32 R55, RZ, RZ, 0x2 ;  /* 0x00000002ff377424 */ /* 0x000fe400078e00ff */
[----:B------:R-:W-:-:S04]  /*11720*/  IMAD.MOV.U32 R31, RZ, RZ, R47 ;  /* 0x000000ffff1f7224 */ /* 0x000fc800078e002f */
[----:B------:R-:W-:-:S05]  /*11730*/  FADD.FTZ R31, R28, R31 ;  /* 0x0000001f1c1f7221 */ /* 0x000fca0000010000 */
[----:B------:R-:W-:-:S07]  /*11740*/  MOV R53, R31 ;  /* 0x0000001f00357202 */ /* 0x000fce0000000f00 */
[----:B------:R-:W-:Y:S05]  /*11750*/  WARPSYNC.COLLECTIVE R52, `(.L_x_1192) ;  /* 0x0000000034087348 */ /* 0x000fea0003c00000 */
[----:B------:R0:W1:Y:S02]  /*11760*/  SHFL.BFLY P2, R47, R53, R55, R58 ;  /* 0x0c000037352f7389 */ /* 0x000064000004003a */
[----:B01----:R-:W-:Y:S05]  /*11770*/  ENDCOLLECTIVE ;  /* 0x000000000000791b */ /* 0x003fea0003800000 */
.L_x_1192:
[----:B------:R-:W-:Y:S02]  /*11780*/  IMAD.MOV.U32 R55, RZ, RZ, 0x4 ;  /* 0x00000004ff377424 */ /* 0x000fe400078e00ff */
[----:B------:R-:W-:-:S04]  /*11790*/  IMAD.MOV.U32 R30, RZ, RZ, R47 ;  /* 0x000000ffff1e7224 */ /* 0x000fc800078e002f */
[----:B------:R-:W-:-:S05]  /*117a0*/  FADD.FTZ R30, R31, R30 ;  /* 0x0000001e1f1e7221 */ /* 0x000fca0000010000 */
[----:B------:R-:W-:-:S07]  /*117b0*/  MOV R53, R30 ;  /* 0x0000001e00357202 */ /* 0x000fce0000000f00 */
[----:B------:R-:W-:Y:S05]  /*117c0*/  WARPSYNC.COLLECTIVE R52, `(.L_x_1193) ;  /* 0x0000000034087348 */ /* 0x000fea0003c00000 */
[----:B------:R0:W1:Y:S02]  /*117d0*/  SHFL.BFLY P2, R47, R53, R55, R58 ;  /* 0x0c000037352f7389 */ /* 0x000064000004003a */
[----:B01----:R-:W-:Y:S05]  /*117e0*/  ENDCOLLECTIVE ;  /* 0x000000000000791b */ /* 0x003fea0003800000 */
.L_x_1193:
[----:B------:R-:W-:Y:S02]  /*117f0*/  IMAD.MOV.U32 R55, RZ, RZ, 0x8 ;  /* 0x00000008ff377424 */ /* 0x000fe400078e00ff */
[----:B------:R-:W-:-:S04]  /*11800*/  IMAD.MOV.U32 R37, RZ, RZ, R47 ;  /* 0x000000ffff257224 */ /* 0x000fc800078e002f */
[----:B------:R-:W-:-:S05]  /*11810*/  FADD.FTZ R37, R30, R37 ;  /* 0x000000251e257221 */ /* 0x000fca0000010000 */
[----:B------:R-:W-:-:S07]  /*11820*/  MOV R53, R37 ;  /* 0x0000002500357202 */ /* 0x000fce0000000f00 */
[----:B------:R-:W-:Y:S05]  /*11830*/  WARPSYNC.COLLECTIVE R52, `(.L_x_1194) ;  /* 0x0000000034087348 */ /* 0x000fea0003c00000 */
[----:B------:R0:W1:Y:S02]  /*11840*/  SHFL.BFLY P2, R47, R53, R55, R58 ;  /* 0x0c000037352f7389 */ /* 0x000064000004003a */
[----:B01----:R-:W-:Y:S05]  /*11850*/  ENDCOLLECTIVE ;  /* 0x000000000000791b */ /* 0x003fea0003800000 */
.L_x_1194:
[----:B------:R-:W-:Y:S02]  /*11860*/  IMAD.MOV.U32 R55, RZ, RZ, 0x10 ;  /* 0x00000010ff377424 */ /* 0x000fe400078e00ff */
[----:B------:R-:W-:-:S04]  /*11870*/  IMAD.MOV.U32 R36, RZ, RZ, R47 ;  /* 0x000000ffff247224 */ /* 0x000fc800078e002f */
[----:B------:R-:W-:-:S05]  /*11880*/  FADD.FTZ R36, R37, R36 ;  /* 0x0000002425247221 */ /* 0x000fca0000010000 */
[----:B------:R-:W-:-:S07]  /*11890*/  MOV R53, R36 ;  /* 0x0000002400357202 */ /* 0x000fce0000000f00 */
[----:B------:R-:W-:Y:S05]  /*118a0*/  WARPSYNC.COLLECTIVE R52, `(.L_x_1195) ;  /* 0x0000000034087348 */ /* 0x000fea0003c00000 */
[----:B------:R0:W1:Y:S02]  /*118b0*/  SHFL.BFLY P2, R47, R53, R55, R58 ;  /* 0x0c000037352f7389 */ /* 0x000064000004003a */
[----:B01----:R-:W-:Y:S05]  /*118c0*/  ENDCOLLECTIVE ;  /* 0x000000000000791b */ /* 0x003fea0003800000 */
.L_x_1195:
[----:B------:R-:W-:Y:S05]  /*118d0*/  BRA `(.L_x_1196) ;  /* 0xfffffff400047947 */ /* 0x000fea000383ffff */
.L_x_1197:
        /* <DEDUP_REMOVED lines=10> */
.L_x_12104:


//--------------------- .text._ZN10layer_norm31ln_parallel_residual_fwd_kernelINS_13Kernel_traitsI6__halfS2_S2_S2_fjLj512ELj1ELj4ELj1ELj16ENS_18Kernel_traits_baseILj512ES2_S2_S2_S2_fjLj128EEEEELb0ELb0ELb0EEEvNS_9FwdParamsE --------------------------
	.section	.text._ZN10layer_norm31ln_parallel_residual_fwd_kernelINS_13Kernel_traitsI6__halfS2_S2_S2_fjLj512ELj1ELj4ELj1ELj16ENS_18Kernel_traits_baseILj512ES2_S2_S2_S2_fjLj128EEEEELb0ELb0ELb0EEEvNS_9FwdParamsE,"ax",@progbits
	.align	128
        .global         _ZN10layer_norm31ln_parallel_residual_fwd_kernelINS_13Kernel_traitsI6__halfS2_S2_S2_fjLj512ELj1ELj4ELj1ELj16ENS_18Kernel_traits_baseILj512ES2_S2_S2_S2_fjLj128EEEEELb0ELb0ELb0EEEvNS_9FwdParamsE
        .type           _ZN10layer_norm31ln_parallel_residual_fwd_kernelINS_13Kernel_traitsI6__halfS2_S2_S2_fjLj512ELj1ELj4ELj1ELj16ENS_18Kernel_traits_baseILj512ES2_S2_S2_S2_fjLj128EEEEELb0ELb0ELb0EEEvNS_9FwdParamsE,@function
        .size           _ZN10layer_norm31ln_parallel_residual_fwd_kernelINS_13Kernel_traitsI6__halfS2_S2_S2_fjLj512ELj1ELj4ELj1ELj16ENS_18Kernel_traits_baseILj512ES2_S2_S2_S2_fjLj128EEEEELb0ELb0ELb0EEEvNS_9FwdParamsE,(.L_x_12105 - _ZN10layer_norm31ln_parallel_residual_fwd_kernelINS_13Kernel_traitsI6__halfS2_S2_S2_fjLj512ELj1ELj4ELj1ELj16ENS_18Kernel_traits_baseILj512ES2_S2_S2_S2_fjLj128EEEEELb0ELb0ELb0EEEvNS_9FwdParamsE)
        .other          _ZN10layer_norm31ln_parallel_residual_fwd_kernelINS_13Kernel_traitsI6__halfS2_S2_S2_fjLj512ELj1ELj4ELj1ELj16ENS_18Kernel_traits_baseILj512ES2_S2_S2_S2_fjLj128EEEEELb0ELb0ELb0EEEvNS_9FwdParamsE,@"STO_CUDA_ENTRY STV_DEFAULT"
_ZN10layer_norm31ln_parallel_residual_fwd_kernelINS_13Kernel_traitsI6__halfS2_S2_S2_fjLj512ELj1ELj4ELj1ELj16ENS_18Kernel_traits_baseILj512ES2_S2_S2_S2_fjLj128EEEEELb0ELb0ELb0EEEvNS_9FwdParamsE:
.text._ZN10layer_norm31ln_parallel_residual_fwd_kernelINS_13Kernel_traitsI6__halfS2_S2_S2_fjLj512ELj1ELj4ELj1ELj16ENS_18Kernel_traits_baseILj512ES2_S2_S2_S2_fjLj128EEEEELb0ELb0ELb0EEEvNS_9FwdParamsE:
        /* <DEDUP_REMOVED lines=13> */
[C---:B0-----:R-:W-:Y:S01]  /*00d0*/  LOP3.LUT R3, R57.reuse, 0x1f, RZ, 0xc, !PT ;  /* 0x0000001f39037812 */ /* 0x041fe200078e0cff */
[----:B----4-:R-:W-:Y:S01]  /*00e0*/  USHF.L.U32 UR4, UR4, 0x2, URZ ;  /* 0x0000000204047899 */ /* 0x010fe200080006ff */
[----:B------:R-:W-:Y:S02]  /*00f0*/  SHF.R.U32.HI R58, RZ, 0x5, R57 ;  /* 0x00000005ff3a7819 */ /* 0x000fe40000011639 */
[----:B------:R-:W-:Y:S02]  /*0100*/  LEA.HI.SX32 R56, R0, R3, 0x1d ;  /* 0x0000000300387211 */ /* 0x000fe400078feaff */
[----:B------:R-:W-:Y:S02]  /*0110*/  LOP3.LUT R57, R57, 0x1f, RZ, 0xc0, !PT ;  /* 0x0000001f39397812 */ /* 0x000fe400078ec0ff */
[----:B------:R-:W-:-:S02]  /*0120*/  LOP3.LUT R58, R58, UR4, RZ, 0xfc, !PT ;  /* 0x000000043a3a7c12 */ /* 0x000fc4000f8efcff */
[----:B---3--:R-:W-:-:S04]  /*0130*/  LOP3.LUT P0, RZ, R4, UR8, RZ, 0xfc, !PT ;  /* 0x0000000804ff7c12 */ /* 0x008fc8000f80fcff */
[----:B------:R-:W-:Y:S01]  /*0140*/  LOP3.LUT P0, RZ, R5, UR9, RZ, 0xfc, P0 ;  /* 0x0000000905ff7c12 */ /* 0x000fe2000800fcff */
[----:B------:R-:W-:-:S12]  /*0150*/  BRA.U UP0, `(.L_x_1199) ;  /* 0x0000000500087547 */ /* 0x000fd8000b800000 */
        /* <DEDUP_REMOVED lines=12> */
[----:B------:R-:W-:Y:S01]  /*0220*/  HFMA2 R34, -RZ, RZ, 0, 0 ;  /* 0x00000000ff227431 */ /* 0x000fe200000001ff */
        /* <DEDUP_REMOVED lines=14> */
[----:B------:R-:W-:Y:S02]  /*0310*/  CS2R R16, SRZ ;  /* 0x0000000000107805 */ /* 0x000fe4000001ff00 */
[----:B------:R-:W-:Y:S02]  /*0320*/  MOV R34, RZ ;  /* 0x000000ff00227202 */ /* 0x000fe40000000f00 */
[----:B------:R-:W-:Y:S02]  /*0330*/  CS2R R32, SRZ ;  /* 0x0000000000207805 */ /* 0x000fe4000001ff00 */
[----:B------:R-:W-:Y:S02]  /*0340*/  CS2R R14, SRZ ;  /* 0x00000000000e7805 */ /* 0x000fe4000001ff00 */
[----:B------:R-:W-:-:S02]  /*0350*/  CS2R R12, SRZ ;  /* 0x00000000000c7805 */ /* 0x000fc4000001ff00 */
[----:B------:R-:W-:Y:S02]  /*0360*/  CS2R R30, SRZ ;  /* 0x00000000001e7805 */ /* 0x000fe4000001ff00 */
[----:B------:R-:W-:Y:S01]  /*0370*/  CS2R R28, SRZ ;  /* 0x00000000001c7805 */ /* 0x000fe2000001ff00 */
[----:B------:R-:W-:Y:S06]  /*0380*/  BRA `(.L_x_1201) ;  /* 0x00000004007c7947 */ /* 0x000fec0003800000 */
.L_x_1200:
        /* <DEDUP_REMOVED lines=11> */
[----:B------:R-:W-:Y:S01]  /*0440*/  HFMA2 R34, -RZ, RZ, 0, 0 ;  /* 0x00000000ff227431 */ /* 0x000fe200000001ff */
        /* <DEDUP_REMOVED lines=15> */
[----:B------:R-:W-:Y:S02]  /*0540*/  CS2R R16, SRZ ;  /* 0x0000000000107805 */ /* 0x000fe4000001ff00 */
[----:B------:R-:W-:Y:S02]  /*0550*/  MOV R34, RZ ;  /* 0x000000ff00227202 */ /* 0x000fe40000000f00 */
[----:B------:R-:W-:Y:S01]  /*0560*/  CS2R R32, SRZ ;  /* 0x0000000000207805 */ /* 0x000fe2000001ff00 */
[----:B------:R-:W-:Y:S06]  /*0570*/  BRA `(.L_x_1201) ;  /* 0x0000000400007947 */ /* 0x000fec0003800000 */
.L_x_1199:
        /* <DEDUP_REMOVED lines=22> */
.L_x_1204:
[----:B------:R-:W-:Y:S05]  /*06e0*/  BSYNC.RECONVERGENT B1 ;  /* 0x0000000000017941 */ /* 0x000fea0003800200 */
.L_x_1203:
        /* <DEDUP_REMOVED lines=14> */
.L_x_1202:
[C---:B------:R-:W-:Y:S01]  /*07d0*/  ISETP.GE.U32.AND P2, PT, R56.reuse, 0x40, PT ;  /* 0x000000403800780c */ /* 0x040fe20003f46070 */
[----:B------:R-:W0:Y:S01]  /*07e0*/  LDC.64 R2, c[0x0][0x3d0] ;  /* 0x0000f400ff027b82 */ /* 0x000e220000000a00 */
[----:B------:R-:W-:Y:S02]  /*07f0*/  ISETP.GE.U32.AND P1, PT, R56, 0x20, PT ;  /* 0x000000203800780c */ /* 0x000fe40003f26070 */
[----:B------:R-:W-:-:S05]  /*0800*/  MOV R45, R57 ;  /* 0x00000039002d7202 */ /* 0x000fca0000000f00 */
        /* <DEDUP_REMOVED lines=19> */
[----:B------:R-:W-:Y:S02]  /*0940*/  CS2R R28, SRZ ;  /* 0x00000000001c7805 */ /* 0x000fe4000001ff00 */
[----:B------:R-:W-:Y:S02]  /*0950*/  @P1 MOV R31, RZ ;  /* 0x000000ff001f1202 */ /* 0x000fe40000000f00 */
[----:B------:R-:W-:Y:S02]  /*0960*/  @P2 CS2R R14, SRZ ;  /* 0x00000000000e2805 */ /* 0x000fe4000001ff00 */
[----:B------:R-:W-:-:S07]  /*0970*/  @P2 CS2R R12, SRZ ;  /* 0x00000000000c2805 */ /* 0x000fce000001ff00 */
.L_x_1201:
[----:B------:R-:W-:Y:S05]  /*0980*/  BSYNC.RECONVERGENT B0 ;  /* 0x0000000000007941 */ /* 0x000fea0003800200 */
.L_x_1198:
[----:B------:R-:W1:Y:S02]  /*0990*/  LDCU UR4, c[0x0][0x384] ;  /* 0x00007080ff0477ac */ /* 0x000e640008000800 */
[----:B-1----:R-:W-:-:S13]  /*09a0*/  ISETP.GE.AND P2, PT, R58, UR4, PT ;  /* 0x000000043a007c0c */ /* 0x002fda000bf46270 */
[----:B------:R-:W-:Y:S05]  /*09b0*/  @P2 EXIT ;  /* 0x000000000000294d */ /* 0x000fea0003800000 */
[----:B------:R-:W1:Y:S01]  /*09c0*/  LDCU.U8 UR4, c[0x0][0x410] ;  /* 0x00008200ff0477ac */ /* 0x000e620008000000 */
[----:B------:R-:W2:Y:S01]  /*09d0*/  LDCU UR8, c[0x0][0x388] ;  /* 0x00007100ff0877ac */ /* 0x000ea20008000800 */
[----:B------:R-:W3:Y:S01]  /*09e0*/  LDCU UR5, c[0x0][0x448] ;  /* 0x00008900ff0577ac */ /* 0x000ee20008000800 */
[----:B------:R-:W0:Y:S01]  /*09f0*/  LDCU.64 UR10, c[0x0][0x398] ;  /* 0x00007300ff0a77ac */ /* 0x000e220008000a00 */
[----:B------:R-:W0:Y:S01]  /*0a00*/  LDCU.64 UR12, c[0x0][0x3a0] ;  /* 0x00007400ff0c77ac */ /* 0x000e220008000a00 */
[----:B-1----:R-:W-:-:S13]  /*0a10*/  ISETP.NE.AND P3, PT, RZ, UR4, PT ;  /* 0x00000004ff007c0c */ /* 0x002fda000bf65270 */
.L_x_1222:
[----:B0-2-4-:R-:W-:Y:S01]  /*0a20*/  IMAD R2, R58, UR8, RZ ;  /* 0x000000083a027c24 */ /* 0x015fe2000f8e02ff */
        /* <DEDUP_REMOVED lines=20> */
[----:B------:R-:W-:Y:S05]  /*0b70*/  @!P2 BRA `(.L_x_1208) ;  /* 0x0000000000b4a947 */ /* 0x000fea0003800000 */
[----:B-----5:R-:W-:Y:S02]  /*0b80*/  HADD2.F32 R0, -RZ, R48.H0_H0 ;  /* 0x20000030ff007230 */ /* 0x020fe40000004100 */
[----:B0-----:R-:W-:Y:S02]  /*0b90*/  HADD2.F32 R3, -RZ, R8.H0_H0 ;  /* 0x20000008ff037230 */ /* 0x001fe40000004100 */
[----:B------:R-:W-:Y:S02]  /*0ba0*/  HADD2.F32 R2, -RZ, R49.H0_H0 ;  /* 0x20000031ff027230 */ /* 0x000fe40000004100 */
[----:B------:R-:W-:Y:S02]  /*0bb0*/  HADD2.F32 R45, -RZ, R9.H0_H0 ;  /* 0x20000009ff2d7230 */ /* 0x000fe40000004100 */
[----:B------:R-:W-:Y:S01]  /*0bc0*/  FADD.FTZ R0, R0, R3 ;  /* 0x0000000300007221 */ /* 0x000fe20000010000 */
[----:B------:R-:W-:Y:S02]  /*0bd0*/  HADD2.F32 R46, -RZ, R50.H0_H0 ;  /* 0x20000032ff2e7230 */ /* 0x000fe40000004100 */
[----:B------:R-:W-:-:S02]  /*0be0*/  HADD2.F32 R47, -RZ, R10.H0_H0 ;  /* 0x2000000aff2f7230 */ /* 0x000fc40000004100 */
[----:B------:R-:W-:Y:S01]  /*0bf0*/  FADD.FTZ R2, R2, R45 ;  /* 0x0000002d02027221 */ /* 0x000fe20000010000 */
[----:B------:R-:W-:Y:S02]  /*0c00*/  HADD2.F32 R48, -RZ, R48.H1_H1 ;  /* 0x30000030ff307230 */ /* 0x000fe40000004100 */
[----:B------:R-:W-:Y:S02]  /*0c10*/  HADD2.F32 R3, -RZ, R8.H1_H1 ;  /* 0x30000008ff037230 */ /* 0x000fe40000004100 */
[----:B------:R-:W-:Y:S01]  /*0c20*/  FADD.FTZ R46, R46, R47 ;  /* 0x0000002f2e2e7221 */ /* 0x000fe20000010000 */
[----:B------:R-:W-:Y:S02]  /*0c30*/  HADD2.F32 R59, -RZ, R4.H0_H0 ;  /* 0x20000004ff3b7230 */ /* 0x000fe40000004100 */
[----:B------:R-:W-:Y:S02]  /*0c40*/  HADD2.F32 R49, -RZ, R49.H1_H1 ;  /* 0x30000031ff317230 */ /* 0x000fe40000004100 */
[----:B------:R-:W-:Y:S01]  /*0c50*/  FADD.FTZ R3, R48, R3 ;  /* 0x0000000330037221 */ /* 0x000fe20000010000 */
[----:B------:R-:W-:-:S02]  /*0c60*/  HADD2.F32 R44, -RZ, R9.H1_H1 ;  /* 0x30000009ff2c7230 */ /* 0x000fc40000004100 */
[----:B------:R-:W-:Y:S01]  /*0c70*/  FADD.FTZ R59, R0, R59 ;  /* 0x0000003b003b7221 */ /* 0x000fe20000010000 */
[----:B------:R-:W-:Y:S02]  /*0c80*/  HADD2.F32 R45, -RZ, R6.H0_H0 ;  /* 0x20000006ff2d7230 */ /* 0x000fe40000004100 */
[--C-:B------:R-:W-:Y:S02]  /*0c90*/  HADD2.F32 R52, -RZ, R51.reuse.H0_H0 ;  /* 0x20000033ff347230 */ /* 0x100fe40000004100 */
[----:B------:R-:W-:Y:S01]  /*0ca0*/  FADD.FTZ R44, R49, R44 ;  /* 0x0000002c312c7221 */ /* 0x000fe20000010000 */
[----:B------:R-:W-:Y:S02]  /*0cb0*/  HADD2.F32 R53, -RZ, R51.H1_H1 ;  /* 0x30000033ff357230 */ /* 0x000fe40000004100 */
[----:B------:R-:W-:Y:S01]  /*0cc0*/  FADD.FTZ R62, R46, R45 ;  /* 0x0000002d2e3e7221 */ /* 0x000fe20000010000 */
[----:B------:R-:W-:Y:S02]  /*0cd0*/  HADD2.F32 R47, -RZ, R11.H0_H0 ;  /* 0x2000000bff2f7230 */ /* 0x000fe40000004100 */
[----:B------:R-:W-:-:S02]  /*0ce0*/  HADD2.F32 R50, -RZ, R50.H1_H1 ;  /* 0x30000032ff327230 */ /* 0x000fc40000004100 */
[----:B------:R-:W-:Y:S02]  /*0cf0*/  HADD2.F32 R51, -RZ, R10.H1_H1 ;  /* 0x3000000aff337230 */ /* 0x000fe40000004100 */
[----:B------:R-:W-:Y:S01]  /*0d00*/  FADD.FTZ R47, R52, R47 ;  /* 0x0000002f342f7221 */ /* 0x000fe20000010000 */
[----:B------:R-:W-:Y:S02]  /*0d10*/  HADD2.F32 R48, -RZ, R11.H1_H1 ;  /* 0x3000000bff307230 */ /* 0x000fe40000004100 */
[----:B------:R-:W-:Y:S02]  /*0d20*/  HADD2.F32 R0, -RZ, R7.H0_H0 ;  /* 0x20000007ff007230 */ /* 0x000fe40000004100 */
[----:B------:R-:W-:Y:S01]  /*0d30*/  FADD.FTZ R50, R50, R51 ;  /* 0x0000003332327221 */ /* 0x000fe20000010000 */
[----:B------:R-:W-:Y:S02]  /*0d40*/  HADD2.F32 R61, -RZ, R5.H0_H0 ;  /* 0x20000005ff3d7230 */ /* 0x000fe40000004100 */
[----:B------:R-:W-:Y:S01]  /*0d50*/  FADD.FTZ R48, R53, R48 ;  /* 0x0000003035307221 */ /* 0x000fe20000010000 */
[----:B------:R-:W-:-:S02]  /*0d60*/  HADD2.F32 R49, -RZ, R7.H1_H1 ;  /* 0x30000007ff317230 */ /* 0x000fc40000004100 */
[----:B------:R-:W-:Y:S01]  /*0d70*/  FADD.FTZ R73, R47, R0 ;  /* 0x000000002f497221 */ /* 0x000fe20000010000 */
[----:B------:R-:W-:Y:S02]  /*0d80*/  HADD2.F32 R71, -RZ, R6.H1_H1 ;  /* 0x30000006ff477230 */ /* 0x000fe40000004100 */
[----:B------:R-:W-:Y:S01]  /*0d90*/  FADD.FTZ R61, R2, R61 ;  /* 0x0000003d023d7221 */ /* 0x000fe20000010000 */
[----:B------:R-:W-:Y:S02]  /*0da0*/  HADD2.F32 R45, -RZ, R5.H1_H1 ;  /* 0x30000005ff2d7230 */ /* 0x000fe40000004100 */
[----:B------:R-:W-:Y:S01]  /*0db0*/  FADD.FTZ R0, R48, R49 ;  /* 0x0000003130007221 */ /* 0x000fe20000010000 */
[----:B------:R-:W-:Y:S02]  /*0dc0*/  HADD2.F32 R66, -RZ, R4.H1_H1 ;  /* 0x30000004ff427230 */ /* 0x000fe40000004100 */
[----:B------:R-:W-:Y:S01]  /*0dd0*/  FADD.FTZ R71, R50, R71 ;  /* 0x0000004732477221 */ /* 0x000fe20000010000 */
[----:B------:R-:W-:Y:S01]  /*0de0*/  FADD.FTZ R64, R44, R45 ;  /* 0x0000002d2c407221 */ /* 0x000fe20000010000 */
[----:B------:R-:W-:Y:S01]  /*0df0*/  F2FP.F16.F32.PACK_AB R47, R0, R73 ;  /* 0x00000049002f723e */ /* 0x000fe200000000ff */
[----:B------:R-:W-:-:S02]  /*0e00*/  FADD.FTZ R66, R3, R66 ;  /* 0x0000004203427221 */ /* 0x000fc40000010000 */
[----:B------:R-:W-:Y:S02]  /*0e10*/  F2FP.F16.F32.PACK_AB R46, R71, R62 ;  /* 0x0000003e472e723e */ /* 0x000fe400000000ff */
[----:B------:R-:W-:Y:S02]  /*0e20*/  F2FP.F16.F32.PACK_AB R45, R64, R61 ;  /* 0x0000003d402d723e */ /* 0x000fe400000000ff */
[----:B------:R-:W-:Y:S01]  /*0e30*/  F2FP.F16.F32.PACK_AB R44, R66, R59 ;  /* 0x0000003b422c723e */ /* 0x000fe200000000ff */
[----:B------:R-:W-:Y:S06]  /*0e40*/  BRA `(.L_x_1209) ;  /* 0x00000004000c7947 */ /* 0x000fec0003800000 */
.L_x_1208:
[----:B-----5:R-:W-:Y:S02]  /*0e50*/  HADD2.F32 R59, -RZ, R48.H0_H0 ;  /* 0x20000030ff3b7230 */ /* 0x020fe40000004100 */
[----:B------:R-:W-:Y:S02]  /*0e60*/  HADD2.F32 R0, -RZ, R8.H0_H0 ;  /* 0x20000008ff007230 */ /* 0x000fe40000004100 */
[----:B------:R-:W-:Y:S02]  /*0e70*/  HADD2.F32 R61, -RZ, R49.H0_H0 ;  /* 0x20000031ff3d7230 */ /* 0x000fe40000004100 */
[----:B------:R-:W-:Y:S02]  /*0e80*/  HADD2.F32 R62, -RZ, R50.H0_H0 ;  /* 0x20000032ff3e7230 */ /* 0x000fe40000004100 */
[----:B------:R-:W-:Y:S01]  /*0e90*/  FADD.FTZ R59, R59, R0 ;  /* 0x000000003b3b7221 */ /* 0x000fe20000010000 */
[----:B0-----:R-:W-:Y:S02]  /*0ea0*/  HADD2.F32 R2, -RZ, R9.H0_H0 ;  /* 0x20000009ff027230 */ /* 0x001fe40000004100 */
[----:B------:R-:W-:-:S02]  /*0eb0*/  HADD2.F32 R3, -RZ, R10.H0_H0 ;  /* 0x2000000aff037230 */ /* 0x000fc40000004100 */
[----:B------:R-:W-:Y:S02]  /*0ec0*/  HADD2.F32 R73, -RZ, R51.H0_H0 ;  /* 0x20000033ff497230 */ /* 0x000fe40000004100 */
[----:B------:R-:W-:Y:S01]  /*0ed0*/  FADD.FTZ R61, R61, R2 ;  /* 0x000000023d3d7221 */ /* 0x000fe20000010000 */
[----:B------:R-:W-:Y:S02]  /*0ee0*/  HADD2.F32 R0, -RZ, R11.H0_H0 ;  /* 0x2000000bff007230 */ /* 0x000fe40000004100 */
[----:B------:R-:W-:Y:S01]  /*0ef0*/  FADD.FTZ R62, R62, R3 ;  /* 0x000000033e3e7221 */ /* 0x000fe20000010000 */
[----:B------:R-:W-:Y:S02]  /*0f00*/  HADD2.F32 R48, -RZ, R48.H1_H1 ;  /* 0x30000030ff307230 */ /* 0x000fe40000004100 */
[----:B------:R-:W-:Y:S02]  /*0f10*/  HADD2.F32 R49, -RZ, R49.H1_H1 ;  /* 0x30000031ff317230 */ /* 0x000fe40000004100 */
[----:B------:R-:W-:Y:S01]  /*0f20*/  FADD.FTZ R73, R73, R0 ;  /* 0x0000000049497221 */ /* 0x000fe20000010000 */
[----:B------:R-:W-:-:S02]  /*0f30*/  HADD2.F32 R50, -RZ, R50.H1_H1 ;  /* 0x30000032ff327230 */ /* 0x000fc40000004100 */
[----:B------:R-:W-:Y:S02]  /*0f40*/  HADD2.F32 R51, -RZ, R51.H1_H1 ;  /* 0x30000033ff337230 */ /* 0x000fe40000004100 */
[----:B------:R-:W-:Y:S02]  /*0f50*/  HADD2.F32 R2, -RZ, R11.H1_H1 ;  /* 0x3000000bff027230 */ /* 0x000fe40000004100 */
[----:B------:R-:W-:Y:S02]  /*0f60*/  HADD2.F32 R71, -RZ, R10.H1_H1 ;  /* 0x3000000aff477230 */ /* 0x000fe40000004100 */
        /* <DEDUP_REMOVED lines=11> */
.L_x_1207:
[----:B------:R-:W-:Y:S05]  /*1020*/  @!P2 BRA `(.L_x_1210) ;  /* 0x000000000074a947 */ /* 0x000fea0003800000 */
        /* <DEDUP_REMOVED lines=29> */
.L_x_1210:
[--C-:B-----5:R-:W-:Y:S02]  /*1200*/  HADD2.F32 R59, -RZ, R48.reuse.H0_H0 ;  /* 0x20000030ff3b7230 */ /* 0x120fe40000004100 */
[----:B------:R-:W-:Y:S02]  /*1210*/  HADD2.F32 R66, -RZ, R48.H1_H1 ;  /* 0x30000030ff427230 */ /* 0x000fe40000004100 */
[--C-:B------:R-:W-:Y:S02]  /*1220*/  HADD2.F32 R61, -RZ, R49.reuse.H0_H0 ;  /* 0x20000031ff3d7230 */ /* 0x100fe40000004100 */
[----:B------:R-:W-:Y:S02]  /*1230*/  HADD2.F32 R64, -RZ, R49.H1_H1 ;  /* 0x30000031ff407230 */ /* 0x000fe40000004100 */
[--C-:B------:R-:W-:Y:S02]  /*1240*/  HADD2.F32 R62, -RZ, R50.reuse.H0_H0 ;  /* 0x20000032ff3e7230 */ /* 0x100fe40000004100 */
[----:B------:R-:W-:-:S02]  /*1250*/  HADD2.F32 R71, -RZ, R50.H1_H1 ;  /* 0x30000032ff477230 */ /* 0x000fc40000004100 */
[--C-:B------:R-:W-:Y:S02]  /*1260*/  HADD2.F32 R73, -RZ, R51.reuse.H0_H0 ;  /* 0x20000033ff497230 */ /* 0x100fe40000004100 */
[----:B------:R-:W-:-:S07]  /*1270*/  HADD2.F32 R0, -RZ, R51.H1_H1 ;  /* 0x30000033ff007230 */ /* 0x000fce0000004100 */
.L_x_1209:
[----:B------:R-:W1:Y:S01]  /*1280*/  @P0 LDC.64 R48, c[0x0][0x3a8] ;  /* 0x0000ea00ff300b82 */ /* 0x000e620000000a00 */
[C---:B0-----:R-:W-:Y:S01]  /*1290*/  IADD3 R2, PT, PT, R77.reuse, 0x20, RZ ;  /* 0x000000204d027810 */ /* 0x041fe20007ffe0ff */
[----:B-1----:R-:W-:-:S05]  /*12a0*/  @P0 IMAD.WIDE.U32 R48, R77, 0x10, R48 ;  /* 0x000000104d300825 */ /* 0x002fca00078e0030 */
[----:B------:R0:W-:Y:S02]  /*12b0*/  @P0 STG.E.128 desc[UR6][R48.64], R44 ;  /* 0x0000002c30000986 */ /* 0x0001e4000c101d06 */
.L_x_1206:
[----:B---3--:R-:W-:Y:S05]  /*12c0*/  BSYNC.RECONVERGENT B0 ;  /* 0x0000000000007941 */ /* 0x008fea0003800200 */
.L_x_1205:
        /* <DEDUP_REMOVED lines=19> */
[----:B------:R-:W-:-:S04]  /*1400*/  UISETP.NE.U32.AND UP0, UPT, UR12, URZ, UPT ;  /* 0x000000ff0c00728c */ /* 0x000fc8000bf05070 */
[----:B------:R-:W-:-:S09]  /*1410*/  UISETP.NE.AND.EX UP0, UPT, UR13, URZ, UPT, UP0 ;  /* 0x000000ff0d00728c */ /* 0x000fd2000bf05300 */
[----:B------:R-:W-:Y:S05]  /*1420*/  BRA.U UP0, `(.L_x_1214) ;  /* 0x0000000100247547 */ /* 0x000fea000b800000 */
[--C-:B-----5:R-:W-:Y:S02]  /*1430*/  HADD2.F32 R60, -RZ, R48.reuse.H0_H0 ;  /* 0x20000030ff3c7230 */ /* 0x120fe40000004100 */
[----:B------:R-:W-:Y:S02]  /*1440*/  HADD2.F32 R63, -RZ, R48.H1_H1 ;  /* 0x30000030ff3f7230 */ /* 0x000fe40000004100 */
[--C-:B------:R-:W-:Y:S02]  /*1450*/  HADD2.F32 R65, -RZ, R49.reuse.H0_H0 ;  /* 0x20000031ff417230 */ /* 0x100fe40000004100 */
[----:B------:R-:W-:Y:S02]  /*1460*/  HADD2.F32 R68, -RZ, R49.H1_H1 ;  /* 0x30000031ff447230 */ /* 0x000fe40000004100 */
[--C-:B------:R-:W-:Y:S02]  /*1470*/  HADD2.F32 R67, -RZ, R50.reuse.H0_H0 ;  /* 0x20000032ff437230 */ /* 0x100fe40000004100 */
[----:B------:R-:W-:-:S02]  /*1480*/  HADD2.F32 R70, -RZ, R50.H1_H1 ;  /* 0x30000032ff467230 */ /* 0x000fc40000004100 */
[--C-:B------:R-:W-:Y:S02]  /*1490*/  HADD2.F32 R69, -RZ, R51.reuse.H0_H0 ;  /* 0x20000033ff457230 */ /* 0x100fe40000004100 */
[----:B------:R-:W-:Y:S01]  /*14a0*/  HADD2.F32 R72, -RZ, R51.H1_H1 ;  /* 0x30000033ff487230 */ /* 0x000fe20000004100 */
[----:B------:R-:W-:Y:S06]  /*14b0*/  BRA `(.L_x_1215) ;  /* 0x0000000400a47947 */ /* 0x000fec0003800000 */
.L_x_1214:
[----:B-----5:R-:W-:Y:S02]  /*14c0*/  HADD2.F32 R60, -RZ, R48.H0_H0 ;  /* 0x20000030ff3c7230 */ /* 0x020fe40000004100 */
[----:B------:R-:W-:Y:S02]  /*14d0*/  HADD2.F32 R65, -RZ, R49.H0_H0 ;  /* 0x20000031ff417230 */ /* 0x000fe40000004100 */
[----:B------:R-:W-:Y:S02]  /*14e0*/  HADD2.F32 R3, -RZ, R4.H0_H0 ;  /* 0x20000004ff037230 */ /* 0x000fe40000004100 */
[----:B------:R-:W-:Y:S02]  /*14f0*/  HADD2.F32 R44, -RZ, R5.H0_H0 ;  /* 0x20000005ff2c7230 */ /* 0x000fe40000004100 */
[----:B------:R-:W-:Y:S02]  /*1500*/  HADD2.F32 R67, -RZ, R50.H0_H0 ;  /* 0x20000032ff437230 */ /* 0x000fe40000004100 */
[----:B------:R-:W-:Y:S01]  /*1510*/  FADD.FTZ R60, R3, R60 ;  /* 0x0000003c033c7221 */ /* 0x000fe20000010000 */
[----:B------:R-:W-:-:S02]  /*1520*/  HADD2.F32 R69, -RZ, R51.H0_H0 ;  /* 0x20000033ff457230 */ /* 0x000fc40000004100 */
[----:B------:R-:W-:Y:S01]  /*1530*/  FADD.FTZ R65, R44, R65 ;  /* 0x000000412c417221 */ /* 0x000fe20000010000 */
[----:B------:R-:W-:Y:S02]  /*1540*/  HADD2.F32 R48, -RZ, R48.H1_H1 ;  /* 0x30000030ff307230 */ /* 0x000fe40000004100 */
[----:B------:R-:W-:Y:S02]  /*1550*/  HADD2.F32 R49, -RZ, R49.H1_H1 ;  /* 0x30000031ff317230 */ /* 0x000fe40000004100 */
[----:B------:R-:W-:Y:S02]  /*1560*/  HADD2.F32 R50, -RZ, R50.H1_H1 ;  /* 0x30000032ff327230 */ /* 0x000fe40000004100 */
[----:B------:R-:W-:Y:S02]  /*1570*/  HADD2.F32 R46, -RZ, R6.H0_H0 ;  /* 0x20000006ff2e7230 */ /* 0x000fe40000004100 */
[----:B------:R-:W-:Y:S02]  /*1580*/  HADD2.F32 R51, -RZ, R51.H1_H1 ;  /* 0x30000033ff337230 */ /* 0x000fe40000004100 */
[----:B------:R-:W-:-:S02]  /*1590*/  HADD2.F32 R44, -RZ, R7.H0_H0 ;  /* 0x20000007ff2c7230 */ /* 0x000fc40000004100 */
[----:B------:R-:W-:Y:S01]  /*15a0*/  FADD.FTZ R67, R46, R67 ;  /* 0x000000432e437221 */ /* 0x000fe20000010000 */
[----:B------:R-:W-:Y:S02]  /*15b0*/  HADD2.F32 R72, -RZ, R7.H1_H1 ;  /* 0x30000007ff487230 */ /* 0x000fe40000004100 */
        /* <DEDUP_REMOVED lines=13> */
.L_x_1213:
[----:B------:R-:W-:-:S04]  /*1690*/  UISETP.NE.U32.AND UP0, UPT, UR12, URZ, UPT ;  /* 0x000000ff0c00728c */ /* 0x000fc8000bf05070 */
[----:B------:R-:W-:-:S09]  /*16a0*/  UISETP.NE.AND.EX UP0, UPT, UR13, URZ, UPT, UP0 ;  /* 0x000000ff0d00728c */ /* 0x000fd2000bf05300 */
[----:B------:R-:W-:Y:S05]  /*16b0*/  BRA.U UP0, `(.L_x_1216) ;  /* 0x0000000100747547 */ /* 0x000fea000b800000 */
        /* <DEDUP_REMOVED lines=29> */
.L_x_1216:
[----:B-----5:R-:W-:Y:S02]  /*1890*/  HADD2.F32 R3, -RZ, R48.H0_H0 ;  /* 0x20000030ff037230 */ /* 0x020fe40000004100 */
[----:B------:R-:W-:Y:S02]  /*18a0*/  HADD2.F32 R44, -RZ, R8.H0_H0 ;  /* 0x20000008ff2c7230 */ /* 0x000fe40000004100 */
[--C-:B------:R-:W-:Y:S02]  /*18b0*/  HADD2.F32 R46, -RZ, R49.reuse.H0_H0 ;  /* 0x20000031ff2e7230 */ /* 0x100fe40000004100 */
[----:B------:R-:W-:Y:S02]  /*18c0*/  HADD2.F32 R49, -RZ, R49.H1_H1 ;  /* 0x30000031ff317230 */ /* 0x000fe40000004100 */
[----:B------:R-:W-:Y:S01]  /*18d0*/  FADD.FTZ R3, R44, R3 ;  /* 0x000000032c037221 */ /* 0x000fe20000010000 */
[----:B------:R-:W-:Y:S02]  /*18e0*/  HADD2.F32 R44, -RZ, R9.H1_H1 ;  /* 0x30000009ff2c7230 */ /* 0x000fe40000004100 */
[----:B------:R-:W-:-:S02]  /*18f0*/  HADD2.F32 R54, -RZ, R51.H0_H0 ;  /* 0x20000033ff367230 */ /* 0x000fc40000004100 */
[----:B------:R-:W-:Y:S02]  /*1900*/  HADD2.F32 R55, -RZ, R51.H1_H1 ;  /* 0x30000033ff377230 */ /* 0x000fe40000004100 */
[----:B------:R-:W-:Y:S01]  /*1910*/  FADD.FTZ R49, R44, R49 ;  /* 0x000000312c317221 */ /* 0x000fe20000010000 */
[----:B------:R-:W-:Y:S02]  /*1920*/  HADD2.F32 R48, -RZ, R48.H1_H1 ;  /* 0x30000030ff307230 */ /* 0x000fe40000004100 */
[----:B------:R-:W-:Y:S02]  /*1930*/  HADD2.F32 R52, -RZ, R50.H0_H0 ;  /* 0x20000032ff347230 */ /* 0x000fe40000004100 */
[----:B------:R-:W-:Y:S02]  /*1940*/  HADD2.F32 R45, -RZ, R8.H1_H1 ;  /* 0x30000008ff2d7230 */ /* 0x000fe40000004100 */
[----:B------:R-:W-:Y:S02]  /*1950*/  HADD2.F32 R47, -RZ, R9.H0_H0 ;  /* 0x20000009ff2f7230 */ /* 0x000fe40000004100 */
[----:B------:R-:W-:-:S02]  /*1960*/  HADD2.F32 R51, -RZ, R10.H0_H0 ;  /* 0x2000000aff337230 */ /* 0x000fc40000004100 */
[----:B------:R-:W-:Y:S01]  /*1970*/  FADD.FTZ R45, R45, R48 ;  /* 0x000000302d2d7221 */ /* 0x000fe20000010000 */
[----:B------:R-:W-:Y:S02]  /*1980*/  HADD2.F32 R60, -RZ, R4.H0_H0 ;  /* 0x20000004ff3c7230 */ /* 0x000fe40000004100 */
[----:B------:R-:W-:Y:S01]  /*1990*/  FADD.FTZ R46, R47, R46 ;  /* 0x0000002e2f2e7221 */ /* 0x000fe20000010000 */
        /* <DEDUP_REMOVED lines=8> */
[--C-:B------:R-:W-:Y:S02]  /*1a20*/  HADD2.F32 R47, -RZ, R11.reuse.H0_H0 ;  /* 0x2000000bff2f7230 */ /* 0x100fe40000004100 */
[----:B------:R-:W-:Y:S02]  /*1a30*/  HADD2.F32 R48, -RZ, R11.H1_H1 ;  /* 0x3000000bff307230 */ /* 0x000fe40000004100 */
[----:B------:R-:W-:Y:S01]  /*1a40*/  FADD.FTZ R50, R53, R50 ;  /* 0x0000003235327221 */ /* 0x000fe20000010000 */
[--C-:B------:R-:W-:Y:S02]  /*1a50*/  HADD2.F32 R46, -RZ, R7.reuse.H0_H0 ;  /* 0x20000007ff2e7230 */ /* 0x100fe40000004100 */
        /* <DEDUP_REMOVED lines=14> */
[----:B------:R-:W-:-:S07]  /*1b40*/  F2FP.F16.F32.PACK_AB R44, R63, R60 ;  /* 0x0000003c3f2c723e */ /* 0x000fce00000000ff */
.L_x_1215:
[----:B------:R-:W0:Y:S02]  /*1b50*/  @P0 LDC.64 R48, c[0x0][0x3a8] ;  /* 0x0000ea00ff300b82 */ /* 0x000e240000000a00 */
[----:B0-----:R-:W-:-:S05]  /*1b60*/  @P0 IMAD.WIDE.U32 R2, R2, 0x10, R48 ;  /* 0x0000001002020825 */ /* 0x001fca00078e0030 */
[----:B------:R1:W-:Y:S02]  /*1b70*/  @P0 STG.E.128 desc[UR6][R2.64], R44 ;  /* 0x0000002c02000986 */ /* 0x0003e4000c101d06 */
.L_x_1212:
[----:B------:R-:W-:Y:S05]  /*1b80*/  BSYNC.RECONVERGENT B0 ;  /* 0x0000000000007941 */ /* 0x000fea0003800200 */
.L_x_1211:
[----:B-1----:R-:W-:Y:S01]  /*1b90*/  FADD.FTZ R3, RZ, R59 ;  /* 0x0000003bff037221 */ /* 0x002fe20000010000 */
        /* <DEDUP_REMOVED lines=14> */
[----:B0-----:R-:W-:-:S04]  /*1c80*/  FADD.FTZ R49, R65, R2 ;  /* 0x0000000241317221 */ /* 0x001fc80000010000 */
        /* <DEDUP_REMOVED lines=60> */
.L_x_1234:
        /* <DEDUP_REMOVED lines=16> */
[----:B-----5:R-:W-:Y:S02]  /*2150*/  HADD2.F32 R82, -RZ, R43.H0_H0 ;  /* 0x2000002bff527230 */ /* 0x020fe40000004100 */
[----:B------:R-:W-:Y:S01]  /*2160*/  FADD.FTZ R51, R0, -R78 ;  /* 0x8000004e00337221 */ /* 0x000fe20000010000 */
[----:B------:R-:W-:Y:S02]  /*2170*/  HADD2.F32 R2, -RZ, R35.H0_H0 ;  /* 0x20000023ff027230 */ /* 0x000fe40000004100 */
[C---:B------:R-:W-:Y:S01]  /*2180*/  FMUL.FTZ R3, R76.reuse, R3 ;  /* 0x000000034c037220 */ /* 0x040fe20000410000 */
[----:B------:R-:W-:Y:S02]  /*2190*/  HADD2.F32 R52, -RZ, R39.H0_H0 ;  /* 0x20000027ff347230 */ /* 0x000fe40000004100 */
[----:B------:R-:W-:Y:S01]  /*21a0*/  FMUL.FTZ R55, R76, R51 ;  /* 0x000000334c377220 */ /* 0x000fe20000410000 */
[----:B------:R-:W-:-:S02]  /*21b0*/  HADD2.F32 R49, -RZ, R31.H0_H0 ;  /* 0x2000001fff317230 */ /* 0x000fc40000004100 */
[----:B------:R-:W-:Y:S01]  /*21c0*/  FFMA.FTZ R82, R3, R82, R2 ;  /* 0x0000005203527223 */ /* 0x000fe20000010002 */
[----:B------:R-:W-:Y:S02]  /*21d0*/  HADD2.F32 R48, -RZ, R43.H1_H1 ;  /* 0x3000002bff307230 */ /* 0x000fe40000004100 */
[--C-:B------:R-:W-:Y:S01]  /*21e0*/  FADD.FTZ R79, R71, -R78.reuse ;  /* 0x8000004e474f7221 */ /* 0x100fe20000010000 */
[----:B------:R-:W-:Y:S02]  /*21f0*/  HADD2.F32 R50, -RZ, R35.H1_H1 ;  /* 0x30000023ff327230 */ /* 0x000fe40000004100 */
[----:B------:R-:W-:Y:S01]  /*2200*/  FFMA.FTZ R52, R3, R52, R49 ;  /* 0x0000003403347223 */ /* 0x000fe20000010031 */
[----:B------:R-:W-:Y:S01]  /*2210*/  FADD.FTZ R3, R62, -R78 ;  /* 0x8000004e3e037221 */ /* 0x000fe20000010000 */
[----:B------:R-:W-:Y:S02]  /*2220*/  HADD2.F32 R2, -RZ, R42.H0_H0 ;  /* 0x2000002aff027230 */ /* 0x000fe40000004100 */
[----:B------:R-:W-:Y:S01]  /*2230*/  FMUL.FTZ R79, R76, R79 ;  /* 0x0000004f4c4f7220 */ /* 0x000fe20000410000 */
[----:B------:R-:W-:Y:S01]  /*2240*/  FFMA.FTZ R51, R55, R48, R50 ;  /* 0x0000003037337223 */ /* 0x000fe20000010032 */
[----:B------:R-:W-:-:S02]  /*2250*/  HADD2.F32 R48, -RZ, R34.H0_H0 ;  /* 0x20000022ff307230 */ /* 0x000fc40000004100 */
[----:B------:R-:W-:Y:S01]  /*2260*/  FMUL.FTZ R3, R76, R3 ;  /* 0x000000034c037220 */ /* 0x000fe20000410000 */
[----:B------:R-:W-:Y:S02]  /*2270*/  HADD2.F32 R54, -RZ, R38.H0_H0 ;  /* 0x20000026ff367230 */ /* 0x000fe40000004100 */
[----:B------:R-:W-:Y:S02]  /*2280*/  HADD2.F32 R49, -RZ, R30.H0_H0 ;  /* 0x2000001eff317230 */ /* 0x000fe40000004100 */
[----:B------:R-:W-:Y:S01]  /*2290*/  FFMA.FTZ R81, R3, R2, R48 ;  /* 0x0000000203517223 */ /* 0x000fe20000010030 */
[----:B------:R-:W-:Y:S01]  /*22a0*/  HADD2.F32 R50, -RZ, R42.H1_H1 ;  /* 0x3000002aff327230 */ /* 0x000fe20000004100 */
[----:B------:R-:W-:Y:S01]  /*22b0*/  F2FP.F16.F32.PACK_AB R51, R51, R82 ;  /* 0x000000523333723e */ /* 0x000fe200000000ff */
[----:B------:R-:W-:Y:S02]  /*22c0*/  HADD2.F32 R74, -RZ, R34.H1_H1 ;  /* 0x30000022ff4a7230 */ /* 0x000fe40000004100 */
[----:B------:R-:W-:Y:S01]  /*22d0*/  FFMA.FTZ R54, R3, R54, R49 ;  /* 0x0000003603367223 */ /* 0x000fe20000010031 */
[----:B------:R-:W-:Y:S01]  /*22e0*/  FADD.FTZ R3, R61, -R78 ;  /* 0x8000004e3d037221 */ /* 0x000fe20000010000 */
[----:B------:R-:W-:-:S02]  /*22f0*/  HADD2.F32 R80, -RZ, R39.H1_H1 ;  /* 0x30000027ff507230 */ /* 0x000fc40000004100 */
[----:B------:R-:W-:Y:S01]  /*2300*/  FADD.FTZ R49, R64, -R78 ;  /* 0x8000004e40317221 */ /* 0x000fe20000010000 */
[----:B------:R-:W-:Y:S02]  /*2310*/  HADD2.F32 R84, -RZ, R31.H1_H1 ;  /* 0x3000001fff547230 */ /* 0x000fe40000004100 */
[----:B------:R-:W-:Y:S01]  /*2320*/  FFMA.FTZ R50, R79, R50, R74 ;  /* 0x000000324f327223 */ /* 0x000fe2000001004a */
[----:B------:R-:W-:Y:S02]  /*2330*/  HADD2.F32 R48, -RZ, R41.H0_H0 ;  /* 0x20000029ff307230 */ /* 0x000fe40000004100 */
[----:B------:R-:W-:Y:S01]  /*2340*/  FMUL.FTZ R3, R76, R3 ;  /* 0x000000034c037220 */ /* 0x000fe20000410000 */
[----:B------:R-:W-:Y:S02]  /*2350*/  HADD2.F32 R2, -RZ, R33.H0_H0 ;  /* 0x20000021ff027230 */ /* 0x000fe40000004100 */
[----:B------:R-:W-:Y:S01]  /*2360*/  FFMA.FTZ R55, R55, R80, R84 ;  /* 0x0000005037377223 */ /* 0x000fe20000010054 */
[----:B------:R-:W-:-:S02]  /*2370*/  HADD2.F32 R74, -RZ, R37.H0_H0 ;  /* 0x20000025ff4a7230 */ /* 0x000fc40000004100 */
[----:B------:R-:W-:Y:S01]  /*2380*/  FMUL.FTZ R80, R76, R49 ;  /* 0x000000314c507220 */ /* 0x000fe20000410000 */
[----:B------:R-:W-:Y:S02]  /*2390*/  HADD2.F32 R53, -RZ, R29.H0_H0 ;  /* 0x2000001dff357230 */ /* 0x000fe40000004100 */
[C---:B------:R-:W-:Y:S01]  /*23a0*/  FFMA.FTZ R48, R3.reuse, R48, R2 ;  /* 0x0000003003307223 */ /* 0x040fe20000010002 */
[----:B------:R-:W-:Y:S01]  /*23b0*/  HADD2.F32 R75, -RZ, R41.H1_H1 ;  /* 0x30000029ff4b7230 */ /* 0x000fe20000004100 */
[----:B------:R-:W-:Y:S01]  /*23c0*/  F2FP.F16.F32.PACK_AB R50, R50, R81 ;  /* 0x000000513232723e */ /* 0x000fe200000000ff */
[----:B------:R-:W-:Y:S02]  /*23d0*/  HADD2.F32 R83, -RZ, R33.H1_H1 ;  /* 0x30000021ff537230 */ /* 0x000fe40000004100 */
[----:B------:R-:W-:Y:S01]  /*23e0*/  FFMA.FTZ R53, R3, R74, R53 ;  /* 0x0000004a03357223 */ /* 0x000fe20000010035 */
[----:B------:R-:W-:Y:S02]  /*23f0*/  HADD2.F32 R84, -RZ, R38.H1_H1 ;  /* 0x30000026ff547230 */ /* 0x000fe40000004100 */
[----:B------:R-:W-:Y:S01]  /*2400*/  FADD.FTZ R3, R59, -R78 ;  /* 0x8000004e3b037221 */ /* 0x000fe20000010000 */
[----:B------:R-:W-:-:S02]  /*2410*/  HADD2.F32 R86, -RZ, R30.H1_H1 ;  /* 0x3000001eff567230 */ /* 0x000fc40000004100 */
[----:B------:R-:W-:Y:S01]  /*2420*/  FFMA.FTZ R49, R80, R75, R83 ;  /* 0x0000004b50317223 */ /* 0x000fe20000010053 */
[----:B------:R-:W-:Y:S02]  /*2430*/  HADD2.F32 R75, -RZ, R37.H1_H1 ;  /* 0x30000025ff4b7230 */ /* 0x000fe40000004100 */
[----:B------:R-:W-:Y:S01]  /*2440*/  FMUL.FTZ R3, R76, R3 ;  /* 0x000000034c037220 */ /* 0x000fe20000410000 */
[----:B------:R-:W-:Y:S02]  /*2450*/  HADD2.F32 R85, -RZ, R29.H1_H1 ;  /* 0x3000001dff557230 */ /* 0x000fe40000004100 */
[----:B------:R-:W-:Y:S01]  /*2460*/  FFMA.FTZ R79, R79, R84, R86 ;  /* 0x000000544f4f7223 */ /* 0x000fe20000010056 */
[----:B------:R-:W-:Y:S01]  /*2470*/  HADD2.F32 R74, -RZ, R36.H0_H0 ;  /* 0x20000024ff4a7230 */ /* 0x000fe20000004100 */
[----:B------:R-:W-:Y:S01]  /*2480*/  F2FP.F16.F32.PACK_AB R49, R49, R48 ;  /* 0x000000303131723e */ /* 0x000fe200000000ff */
[----:B------:R-:W-:Y:S02]  /*2490*/  HADD2.F32 R83, -RZ, R28.H0_H0 ;  /* 0x2000001cff537230 */ /* 0x000fe40000004100 */
[----:B------:R-:W-:Y:S01]  /*24a0*/  FFMA.FTZ R80, R80, R75, R85 ;  /* 0x0000004b50507223 */ /* 0x000fe20000010055 */
[----:B------:R-:W-:-:S02]  /*24b0*/  HADD2.F32 R84, -RZ, R40.H0_H0 ;  /* 0x20000028ff547230 */ /* 0x000fc40000004100 */
[----:B------:R-:W-:Y:S01]  /*24c0*/  FADD.FTZ R85, R66, -R78 ;  /* 0x8000004e42557221 */ /* 0x000fe20000010000 */
[----:B------:R-:W-:Y:S02]  /*24d0*/  HADD2.F32 R2, -RZ, R32.H0_H0 ;  /* 0x20000020ff027230 */ /* 0x000fe40000004100 */
[C---:B------:R-:W-:Y:S01]  /*24e0*/  FFMA.FTZ R83, R3.reuse, R74, R83 ;  /* 0x0000004a03537223 */ /* 0x040fe20000010053 */
[----:B------:R-:W-:Y:S01]  /*24f0*/  HADD2.F32 R86, -RZ, R40.H1_H1 ;  /* 0x30000028ff567230 */ /* 0x000fe20000004100 */
[----:B------:R-:W0:Y:S01]  /*2500*/  LDC.64 R74, c[0x0][0x428] ;  /* 0x00010a00ff4a7b82 */ /* 0x000e220000000a00 */
[----:B------:R-:W-:Y:S02]  /*2510*/  HADD2.F32 R88, -RZ, R32.H1_H1 ;  /* 0x30000020ff587230 */ /* 0x000fe40000004100 */
[----:B------:R-:W-:Y:S01]  /*2520*/  FFMA.FTZ R84, R3, R84, R2 ;  /* 0x0000005403547223 */ /* 0x000fe20000010002 */
[----:B------:R-:W-:Y:S01]  /*2530*/  FMUL.FTZ R85, R76, R85 ;  /* 0x000000554c557220 */ /* 0x000fe20000410000 */
[----:B------:R-:W-:Y:S01]  /*2540*/  HADD2.F32 R90, -RZ, R36.H1_H1 ;  /* 0x30000024ff5a7230 */ /* 0x000fe20000004100 */
[----:B------:R-:W-:Y:S01]  /*2550*/  F2FP.F16.F32.PACK_AB R55, R55, R52 ;  /* 0x000000343737723e */ /* 0x000fe200000000ff */
[----:B------:R-:W-:-:S02]  /*2560*/  HADD2.F32 R89, -RZ, R28.H1_H1 ;  /* 0x3000001cff597230 */ /* 0x000fc40000004100 */
[----:B------:R-:W-:Y:S01]  /*2570*/  FFMA.FTZ R87, R85, R86, R88 ;  /* 0x0000005655577223 */ /* 0x000fe20000010058 */
[----:B------:R-:W1:Y:S01]  /*2580*/  LDC.64 R2, c[0x0][0x430] ;  /* 0x00010c00ff027b82 */ /* 0x000e620000000a00 */
[----:B------:R-:W-:Y:S01]  /*2590*/  F2FP.F16.F32.PACK_AB R54, R79, R54 ;  /* 0x000000364f36723e */ /* 0x000fe200000000ff */
[----:B------:R-:W-:Y:S02]  /*25a0*/  FFMA.FTZ R90, R85, R90, R89 ;  /* 0x0000005a555a7223 */ /* 0x000fe40000010059 */
[----:B------:R-:W-:Y:S02]  /*25b0*/  F2FP.F16.F32.PACK_AB R48, R87, R84 ;  /* 0x000000545730723e */ /* 0x000fe400000000ff */
[----:B------:R-:W-:Y:S02]  /*25c0*/  F2FP.F16.F32.PACK_AB R53, R80, R53 ;  /* 0x000000355035723e */ /* 0x000fe400000000ff */
[----:B------:R-:W-:Y:S01]  /*25d0*/  F2FP.F16.F32.PACK_AB R52, R90, R83 ;  /* 0x000000535a34723e */ /* 0x000fe200000000ff */
[----:B0-----:R-:W-:-:S05]  /*25e0*/  IMAD.WIDE.U32 R74, R77, 0x10, R74 ;  /* 0x000000104d4a7825 */ /* 0x001fca00078e004a */
[----:B------:R2:W-:Y:S01]  /*25f0*/  STG.E.128 desc[UR6][R74.64], R48 ;  /* 0x000000304a007986 */ /* 0x0005e2000c101d06 */
[C---:B-1----:R-:W-:Y:S01]  /*2600*/  IMAD.WIDE.U32 R2, R77.reuse, 0x10, R2 ;  /* 0x000000104d027825 */ /* 0x042fe200078e0002 */
[----:B------:R-:W-:-:S04]  /*2610*/  IADD3 R77, PT, PT, R77, 0x20, RZ ;  /* 0x000000204d4d7810 */ /* 0x000fc80007ffe0ff */
[----:B------:R2:W-:Y:S03]  /*2620*/  STG.E.128 desc[UR6][R2.64], R52 ;  /* 0x0000003402007986 */ /* 0x0005e6000c101d06 */
.L_x_1219:
[----:B------:R-:W-:Y:S05]  /*2630*/  BSYNC.RECONVERGENT B0 ;  /* 0x0000000000007941 */ /* 0x000fea0003800200 */
.L_x_1218:
[----:B------:R-:W-:Y:S04]  /*2640*/  BSSY.RECONVERGENT B0, `(.L_x_1220) ;  /* 0x0000050000007945 */ /* 0x000fe80003800200 */
[----:B------:R-:W-:Y:S05]  /*2650*/  @!P4 BRA `(.L_x_1221) ;  /* 0x000000040038c947 */ /* 0x000fea0003800000 */
[--C-:B0-2---:R-:W-:Y:S01]  /*2660*/  FADD.FTZ R3, R60, -R78.reuse ;  /* 0x8000004e3c037221 */ /* 0x105fe20000010000 */
[----:B-----5:R-:W-:Y:S02]  /*2670*/  HADD2.F32 R48, -RZ, R24.H0_H0 ;  /* 0x20000018ff307230 */ /* 0x020fe40000004100 */
[--C-:B------:R-:W-:Y:S01]  /*2680*/  FADD.FTZ R49, R63, -R78.reuse ;  /* 0x8000004e3f317221 */ /* 0x100fe20000010000 */
[----:B------:R-:W-:Y:S02]  /*2690*/  HADD2.F32 R2, -RZ, R16.H0_H0 ;  /* 0x20000010ff027230 */ /* 0x000fe40000004100 */
[----:B------:R-:W-:Y:S01]  /*26a0*/  FMUL.FTZ R3, R76, R3 ;  /* 0x000000034c037220 */ /* 0x000fe20000410000 */
[----:B------:R-:W-:Y:S02]  /*26b0*/  HADD2.F32 R50, -RZ, R20.H0_H0 ;  /* 0x20000014ff327230 */ /* 0x000fe40000004100 */
[----:B------:R-:W-:Y:S01]  /*26c0*/  FADD.FTZ R55, R68, -R78 ;  /* 0x8000004e44377221 */ /* 0x000fe20000010000 */
[----:B------:R-:W-:-:S02]  /*26d0*/  HADD2.F32 R79, -RZ, R12.H0_H0 ;  /* 0x2000000cff4f7230 */ /* 0x000fc40000004100 */
[C---:B------:R-:W-:Y:S01]  /*26e0*/  FFMA.FTZ R48, R3.reuse, R48, R2 ;  /* 0x0000003003307223 */ /* 0x040fe20000010002 */
[----:B------:R-:W-:Y:S02]  /*26f0*/  HADD2.F32 R52, -RZ, R24.H1_H1 ;  /* 0x30000018ff347230 */ /* 0x000fe40000004100 */
[C---:B------:R-:W-:Y:S01]  /*2700*/  FMUL.FTZ R49, R76.reuse, R49 ;  /* 0x000000314c317220 */ /* 0x040fe20000410000 */
[----:B------:R-:W-:Y:S02]  /*2710*/  HADD2.F32 R54, -RZ, R16.H1_H1 ;  /* 0x30000010ff367230 */ /* 0x000fe40000004100 */
[----:B------:R-:W-:Y:S01]  /*2720*/  FFMA.FTZ R79, R3, R50, R79 ;  /* 0x00000032034f7223 */ /* 0x000fe2000001004f */
[----:B------:R-:W-:Y:S01]  /*2730*/  FADD.FTZ R3, R65, -R78 ;  /* 0x8000004e41037221 */ /* 0x000fe20000010000 */
[----:B------:R-:W-:Y:S02]  /*2740*/  HADD2.F32 R80, -RZ, R21.H0_H0 ;  /* 0x20000015ff507230 */ /* 0x000fe40000004100 */
[----:B------:R-:W-:Y:S01]  /*2750*/  FMUL.FTZ R55, R76, R55 ;  /* 0x000000374c377220 */ /* 0x000fe20000410000 */
[----:B------:R-:W-:-:S02]  /*2760*/  HADD2.F32 R53, -RZ, R13.H0_H0 ;  /* 0x2000000dff357230 */ /* 0x000fc40000004100 */
[----:B------:R-:W-:Y:S01]  /*2770*/  FMUL.FTZ R3, R76, R3 ;  /* 0x000000034c037220 */ /* 0x000fe20000410000 */
[----:B------:R-:W-:Y:S02]  /*2780*/  HADD2.F32 R82, -RZ, R25.H1_H1 ;  /* 0x30000019ff527230 */ /* 0x000fe40000004100 */
[----:B------:R-:W-:Y:S01]  /*2790*/  FFMA.FTZ R51, R49, R52, R54 ;  /* 0x0000003431337223 */ /* 0x000fe20000010036 */
[----:B------:R-:W-:Y:S02]  /*27a0*/  HADD2.F32 R74, -RZ, R17.H1_H1 ;  /* 0x30000011ff4a7230 */ /* 0x000fe40000004100 */
[----:B------:R-:W-:Y:S01]  /*27b0*/  FFMA.FTZ R80, R3, R80, R53 ;  /* 0x0000005003507223 */ /* 0x000fe20000010035 */
[----:B------:R-:W-:Y:S02]  /*27c0*/  HADD2.F32 R84, -RZ, R21.H1_H1 ;  /* 0x30000015ff547230 */ /* 0x000fe40000004100 */
[----:B------:R-:W-:Y:S02]  /*27d0*/  HADD2.F32 R75, -RZ, R13.H1_H1 ;  /* 0x3000000dff4b7230 */ /* 0x000fe40000004100 */
[----:B------:R-:W-:Y:S01]  /*27e0*/  FFMA.FTZ R82, R55, R82, R74 ;  /* 0x0000005237527223 */ /* 0x000fe2000001004a */
[----:B------:R-:W-:Y:S01]  /*27f0*/  HADD2.F32 R52, -RZ, R20.H1_H1 ;  /* 0x30000014ff347230 */ /* 0x000fe20000004100 */
[----:B------:R-:W-:Y:S01]  /*2800*/  F2FP.F16.F32.PACK_AB R48, R51, R48 ;  /* 0x000000303330723e */ /* 0x000fe200000000ff */
[----:B------:R-:W-:-:S02]  /*2810*/  HADD2.F32 R2, -RZ, R12.H1_H1 ;  /* 0x3000000cff027230 */ /* 0x000fc40000004100 */
[----:B------:R-:W-:Y:S01]  /*2820*/  FFMA.FTZ R53, R55, R84, R75 ;  /* 0x0000005437357223 */ /* 0x000fe2000001004b */
[----:B------:R-:W-:Y:S02]  /*2830*/  HADD2.F32 R50, -RZ, R25.H0_H0 ;  /* 0x20000019ff327230 */ /* 0x000fe40000004100 */
[----:B------:R-:W-:Y:S01]  /*2840*/  FADD.FTZ R55, R70, -R78 ;  /* 0x8000004e46377221 */ /* 0x000fe20000010000 */
[----:B------:R-:W-:Y:S02]  /*2850*/  HADD2.F32 R54, -RZ, R17.H0_H0 ;  /* 0x20000011ff367230 */ /* 0x000fe40000004100 */
[----:B------:R-:W-:Y:S01]  /*2860*/  FFMA.FTZ R52, R49, R52, R2 ;  /* 0x0000003431347223 */ /* 0x000fe20000010002 */
[----:B------:R-:W-:Y:S02]  /*2870*/  HADD2.F32 R75, -RZ, R26.H1_H1 ;  /* 0x3000001aff4b7230 */ /* 0x000fe40000004100 */
[----:B------:R-:W-:Y:S01]  /*2880*/  FMUL.FTZ R74, R76, R55 ;  /* 0x000000374c4a7220 */ /* 0x000fe20000410000 */
[----:B------:R-:W-:-:S02]  /*2890*/  HADD2.F32 R83, -RZ, R18.H1_H1 ;  /* 0x30000012ff537230 */ /* 0x000fc40000004100 */
[----:B------:R-:W-:Y:S01]  /*28a0*/  FFMA.FTZ R49, R3, R50, R54 ;  /* 0x0000003203317223 */ /* 0x000fe20000010036 */
[----:B------:R-:W-:Y:S01]  /*28b0*/  FADD.FTZ R3, R67, -R78 ;  /* 0x8000004e43037221 */ /* 0x000fe20000010000 */
[----:B------:R-:W-:Y:S01]  /*28c0*/  HADD2.F32 R54, -RZ, R22.H0_H0 ;  /* 0x20000016ff367230 */ /* 0x000fe20000004100 */
[----:B------:R-:W-:Y:S01]  /*28d0*/  F2FP.F16.F32.PACK_AB R53, R53, R80 ;  /* 0x000000503535723e */ /* 0x000fe200000000ff */
[----:B------:R-:W-:Y:S02]  /*28e0*/  HADD2.F32 R81, -RZ, R14.H0_H0 ;  /* 0x2000000eff517230 */ /* 0x000fe40000004100 */
[----:B------:R-:W-:Y:S01]  /*28f0*/  FMUL.FTZ R3, R76, R3 ;  /* 0x000000034c037220 */ /* 0x000fe20000410000 */
[----:B------:R-:W-:Y:S02]  /*2900*/  HADD2.F32 R50, -RZ, R26.H0_H0 ;  /* 0x2000001aff327230 */ /* 0x000fe40000004100 */
[----:B------:R-:W-:Y:S01]  /*2910*/  FFMA.FTZ R55, R74, R75, R83 ;  /* 0x0000004b4a377223 */ /* 0x000fe20000010053 */
[----:B------:R-:W-:-:S02]  /*2920*/  HADD2.F32 R2, -RZ, R18.H0_H0 ;  /* 0x20000012ff027230 */ /* 0x000fc40000004100 */
[----:B------:R-:W-:Y:S01]  /*2930*/  FADD.FTZ R75, R69, -R78 ;  /* 0x8000004e454b7221 */ /* 0x000fe20000010000 */
[----:B------:R-:W-:Y:S02]  /*2940*/  HADD2.F32 R85, -RZ, R22.H1_H1 ;  /* 0x30000016ff557230 */ /* 0x000fe40000004100 */
[C---:B------:R-:W-:Y:S01]  /*2950*/  FFMA.FTZ R81, R3.reuse, R54, R81 ;  /* 0x0000003603517223 */ /* 0x040fe20000010051 */
[----:B------:R-:W-:Y:S02]  /*2960*/  HADD2.F32 R84, -RZ, R14.H1_H1 ;  /* 0x3000000eff547230 */ /* 0x000fe40000004100 */
[----:B------:R-:W-:Y:S01]  /*2970*/  FFMA.FTZ R50, R3, R50, R2 ;  /* 0x0000003203327223 */ /* 0x000fe20000010002 */
[----:B------:R-:W-:Y:S01]  /*2980*/  HADD2.F32 R83, -RZ, R27.H0_H0 ;  /* 0x2000001bff537230 */ /* 0x000fe20000004100 */
[----:B------:R-:W0:Y:S01]  /*2990*/  LDC.64 R2, c[0x0][0x428] ;  /* 0x00010a00ff027b82 */ /* 0x000e220000000a00 */
[----:B------:R-:W-:Y:S02]  /*29a0*/  HADD2.F32 R87, -RZ, R23.H0_H0 ;  /* 0x20000017ff577230 */ /* 0x000fe40000004100 */
[----:B------:R-:W-:Y:S01]  /*29b0*/  FFMA.FTZ R54, R74, R85, R84 ;  /* 0x000000554a367223 */ /* 0x000fe20000010054 */
[----:B------:R-:W-:Y:S01]  /*29c0*/  FMUL.FTZ R84, R76, R75 ;  /* 0x0000004b4c547220 */ /* 0x000fe20000410000 */
[----:B------:R-:W-:Y:S01]  /*29d0*/  HADD2.F32 R85, -RZ, R19.H0_H0 ;  /* 0x20000013ff557230 */ /* 0x000fe20000004100 */
[----:B------:R-:W-:Y:S01]  /*29e0*/  F2FP.F16.F32.PACK_AB R50, R55, R50 ;  /* 0x000000323732723e */ /* 0x000fe200000000ff */
[----:B------:R-:W-:Y:S01]  /*29f0*/  HADD2.F32 R86, -RZ, R15.H0_H0 ;  /* 0x2000000fff567230 */ /* 0x000fe20000004100 */
[----:B------:R-:W-:Y:S01]  /*2a00*/  F2FP.F16.F32.PACK_AB R49, R82, R49 ;  /* 0x000000315231723e */ /* 0x000fe200000000ff */
[----:B------:R-:W1:Y:S01]  /*2a10*/  LDC.64 R74, c[0x0][0x430] ;  /* 0x00010c00ff4a7b82 */ /* 0x000e620000000a00 */
[----:B------:R-:W-:Y:S01]  /*2a20*/  FFMA.FTZ R83, R84, R83, R85 ;  /* 0x0000005354537223 */ /* 0x000fe20000010055 */
[----:B------:R-:W-:Y:S01]  /*2a30*/  FADD.FTZ R85, R72, -R78 ;  /* 0x8000004e48557221 */ /* 0x000fe20000010000 */
[----:B------:R-:W-:Y:S01]  /*2a40*/  FFMA.FTZ R84, R84, R87, R86 ;  /* 0x0000005754547223 */ /* 0x000fe20000010056 */
[----:B------:R-:W-:Y:S01]  /*2a50*/  HADD2.F32 R78, -RZ, R19.H1_H1 ;  /* 0x30000013ff4e7230 */ /* 0x000fe20000004100 */
[----:B------:R-:W-:Y:S01]  /*2a60*/  F2FP.F16.F32.PACK_AB R54, R54, R81 ;  /* 0x000000513636723e */ /* 0x000fe200000000ff */
[----:B------:R-:W-:Y:S01]  /*2a70*/  FMUL.FTZ R85, R76, R85 ;  /* 0x000000554c557220 */ /* 0x000fe20000410000 */
[----:B------:R-:W-:Y:S01]  /*2a80*/  HADD2.F32 R76, -RZ, R27.H1_H1 ;  /* 0x3000001bff4c7230 */ /* 0x000fe20000004100 */
[----:B------:R-:W-:Y:S01]  /*2a90*/  F2FP.F16.F32.PACK_AB R52, R52, R79 ;  /* 0x0000004f3434723e */ /* 0x000fe200000000ff */
[----:B------:R-:W-:-:S02]  /*2aa0*/  HADD2.F32 R86, -RZ, R23.H1_H1 ;  /* 0x30000017ff567230 */ /* 0x000fc40000004100 */
[----:B------:R-:W-:Y:S02]  /*2ab0*/  HADD2.F32 R87, -RZ, R15.H1_H1 ;  /* 0x3000000fff577230 */ /* 0x000fe40000004100 */
[----:B------:R-:W-:-:S03]  /*2ac0*/  FFMA.FTZ R76, R85, R76, R78 ;  /* 0x0000004c554c7223 */ /* 0x000fc6000001004e */
[----:B------:R-:W-:Y:S01]  /*2ad0*/  FFMA.FTZ R87, R85, R86, R87 ;  /* 0x0000005655577223 */ /* 0x000fe20000010057 */
[----:B0-----:R-:W-:Y:S01]  /*2ae0*/  IMAD.WIDE.U32 R2, R77, 0x10, R2 ;  /* 0x000000104d027825 */ /* 0x001fe200078e0002 */
[----:B------:R-:W-:-:S03]  /*2af0*/  F2FP.F16.F32.PACK_AB R51, R76, R83 ;  /* 0x000000534c33723e */ /* 0x000fc600000000ff */
[----:B------:R-:W-:Y:S02]  /*2b00*/  F2FP.F16.F32.PACK_AB R55, R87, R84 ;  /* 0x000000545737723e */ /* 0x000fe400000000ff */
[----:B------:R3:W-:Y:S01]  /*2b10*/  STG.E.128 desc[UR6][R2.64], R48 ;  /* 0x0000003002007986 */ /* 0x0007e2000c101d06 */
[----:B-1----:R-:W-:-:S05]  /*2b20*/  IMAD.WIDE.U32 R74, R77, 0x10, R74 ;  /* 0x000000104d4a7825 */ /* 0x002fca00078e004a */
[----:B------:R3:W-:Y:S02]  /*2b30*/  STG.E.128 desc[UR6][R74.64], R52 ;  /* 0x000000344a007986 */ /* 0x0007e4000c101d06 */
.L_x_1221:
[----:B------:R-:W-:Y:S05]  /*2b40*/  BSYNC.RECONVERGENT B0 ;  /* 0x0000000000007941 */ /* 0x000fea0003800200 */
.L_x_1220:
[----:B0-23--:R-:W0:Y:S02]  /*2b50*/  LDC.64 R2, c[0x0][0x380] ;  /* 0x0000e000ff027b82 */ /* 0x00de240000000a00 */
[----:B0-----:R-:W-:-:S04]  /*2b60*/  LEA R58, R2, R58, 0x2 ;  /* 0x0000003a023a7211 */ /* 0x001fc800078e10ff */
[----:B------:R-:W-:-:S13]  /*2b70*/  ISETP.GE.AND P2, PT, R58, R3, PT ;  /* 0x000000033a00720c */ /* 0x000fda0003f46270 */
[----:B------:R-:W-:Y:S05]  /*2b80*/  @!P2 BRA `(.L_x_1222) ;  /* 0xffffffdc00a4a947 */ /* 0x000fea000383ffff */
[----:B------:R-:W-:Y:S05]  /*2b90*/  EXIT ;  /* 0x000000000000794d */ /* 0x000fea0003800000 */
.L_x_1217:
[----:B------:R-:W-:Y:S01]  /*2ba0*/  HFMA2 R74, -RZ, RZ, 0, 5.9604644775390625e-08 ;  /* 0x00000001ff4a7431 */ /* 0x000fe200000001ff */
[----:B------:R-:W-:Y:S01]  /*2bb0*/  BSSY B0, `(.L_x_1223) ;  /* 0x0000007000007945 */ /* 0x000fe20003800000 */
[----:B------:R-:W-:Y:S02]  /*2bc0*/  MOV R75, R3 ;  /* 0x00000003004b7202 */ /* 0x000fe40000000f00 */
[----:B------:R-:W-:Y:S02]  /*2bd0*/  MOV R79, 0x1f ;  /* 0x0000001f004f7802 */ /* 0x000fe40000000f00 */
[----:B------:R-:W-:-:S07]  /*2be0*/  MOV R54, 0xffffffff ;  /* 0xffffffff00367802 */ /* 0x000fce0000000f00 */
[----:B-----5:R-:W-:Y:S05]  /*2bf0*/  WARPSYNC.COLLECTIVE R54, `(.L_x_1224) ;  /* 0x0000000036087348 */ /* 0x020fea0003c00000 */
[----:B------:R0:W1:Y:S02]  /*2c00*/  SHFL.BFLY P6, R55, R75, R74, R79 ;  /* 0x0c00004a4b377389 */ /* 0x00006400000c004f */
[----:B01---5:R-:W-:Y:S05]  /*2c10*/  ENDCOLLECTIVE ;  /* 0x000000000000791b */ /* 0x023fea0003800000 */
.L_x_1224:
[----:B------:R-:W-:Y:S05]  /*2c20*/  BSYNC B0 ;  /* 0x0000000000007941 */ /* 0x000fea0003800000 */
.L_x_1223:
[----:B------:R-:W-:Y:S01]  /*2c30*/  MOV R2, R55 ;  /* 0x0000003700027202 */ /* 0x000fe20000000f00 */
[----:B------:R-:W-:Y:S01]  /*2c40*/  HFMA2 R74, -RZ, RZ, 0, 1.1920928955078125e-07 ;  /* 0x00000002ff4a7431 */ /* 0x000fe200000001ff */
[----:B------:R-:W-:Y:S01]  /*2c50*/  MOV R79, 0x1f ;  /* 0x0000001f004f7802 */ /* 0x000fe20000000f00 */
[----:B------:R-:W0:Y:S01]  /*2c60*/  LDC R50, c[0x0][0x400] ;  /* 0x00010000ff327b82 */ /* 0x000e220000000800 */
[----:B------:R-:W-:Y:S01]  /*2c70*/  MOV R54, 0xffffffff ;  /* 0xffffffff00367802 */ /* 0x000fe20000000f00 */
[----:B------:R-:W-:-:S05]  /*2c80*/  FADD.FTZ R48, R3, R2 ;  /* 0x0000000203307221 */ /* 0x000fca0000010000 */
[----:B------:R-:W-:-:S07]  /*2c90*/  MOV R75, R48 ;  /* 0x00000030004b7202 */ /* 0x000fce0000000f00 */
[----:B0-----:R-:W-:Y:S05]  /*2ca0*/  WARPSYNC.COLLECTIVE R54, `(.L_x_1225) ;  /* 0x0000000036087348 */ /* 0x001fea0003c00000 */
[----:B------:R1:W2:Y:S02]  /*2cb0*/  SHFL.BFLY P6, R55, R75, R74, R79 ;  /* 0x0c00004a4b377389 */ /* 0x0002a400000c004f */
[----:B012---:R-:W-:Y:S05]  /*2cc0*/  ENDCOLLECTIVE ;  /* 0x000000000000791b */ /* 0x007fea0003800000 */
.L_x_1225:
[----:B------:R-:W-:Y:S01]  /*2cd0*/  HFMA2 R74, -RZ, RZ, 0, 2.384185791015625e-07 ;  /* 0x00000004ff4a7431 */ /* 0x000fe200000001ff */
[----:B------:R-:W-:-:S05]  /*2ce0*/  MOV R49, R55 ;  /* 0x0000003700317202 */ /* 0x000fca0000000f00 */
[----:B------:R-:W-:-:S05]  /*2cf0*/  FADD.FTZ R49, R48, R49 ;  /* 0x0000003130317221 */ /* 0x000fca0000010000 */
[----:B------:R-:W-:-:S07]  /*2d00*/  MOV R75, R49 ;  /* 0x00000031004b7202 */ /* 0x000fce0000000f00 */
[----:B------:R-:W-:Y:S05]  /*2d10*/  WARPSYNC.COLLECTIVE R54, `(.L_x_1226) ;  /* 0x0000000036087348 */ /* 0x000fea0003c00000 */
[----:B------:R0:W1:Y:S02]  /*2d20*/  SHFL.BFLY P6, R55, R75, R74, R79 ;  /* 0x0c00004a4b377389 */ /* 0x00006400000c004f */
[----:B01----:R-:W-:Y:S05]  /*2d30*/  ENDCOLLECTIVE ;  /* 0x000000000000791b */ /* 0x003fea0003800000 */
.L_x_1226:
[----:B------:R-:W-:Y:S01]  /*2d40*/  HFMA2 R74, -RZ, RZ, 0, 4.76837158203125e-07 ;  /* 0x00000008ff4a7431 */ /* 0x000fe200000001ff */
[----:B------:R-:W-:-:S05]  /*2d50*/  MOV R2, R55 ;  /* 0x0000003700027202 */ /* 0x000fca0000000f00 */
[----:B------:R-:W-:-:S05]  /*2d60*/  FADD.FTZ R52, R49, R2 ;  /* 0x0000000231347221 */ /* 0x000fca0000010000 */
[----:B------:R-:W-:-:S07]  /*2d70*/  MOV R75, R52 ;  /* 0x00000034004b7202 */ /* 0x000fce0000000f00 */
[----:B------:R-:W-:Y:S05]  /*2d80*/  WARPSYNC.COLLECTIVE R54, `(.L_x_1227) ;  /* 0x0000000036087348 */ /* 0x000fea0003c00000 */
[----:B------:R0:W1:Y:S02]  /*2d90*/  SHFL.BFLY P6, R55, R75, R74, R79 ;  /* 0x0c00004a4b377389 */ /* 0x00006400000c004f */
[----:B01----:R-:W-:Y:S05]  /*2da0*/  ENDCOLLECTIVE ;  /* 0x000000000000791b */ /* 0x003fea0003800000 */
.L_x_1227:
[----:B------:R-:W-:Y:S01]  /*2db0*/  HFMA2 R74, -RZ, RZ, 0, 9.5367431640625e-07 ;  /* 0x00000010ff4a7431 */ /* 0x000fe200000001ff */
[----:B------:R-:W-:-:S05]  /*2dc0*/  MOV R51, R55 ;  /* 0x0000003700337202 */ /* 0x000fca0000000f00 */
[----:B------:R-:W-:-:S05]  /*2dd0*/  FADD.FTZ R53, R52, R51 ;  /* 0x0000003334357221 */ /* 0x000fca0000010000 */
[----:B------:R-:W-:-:S07]  /*2de0*/  MOV R75, R53 ;  /* 0x00000035004b7202 */ /* 0x000fce0000000f00 */
[----:B------:R-:W-:Y:S05]  /*2df0*/  WARPSYNC.COLLECTIVE R54, `(.L_x_1228) ;  /* 0x0000000036087348 */ /* 0x000fea0003c00000 */
[----:B------:R0:W1:Y:S02]  /*2e00*/  SHFL.BFLY P6, R55, R75, R74, R79 ;  /* 0x0c00004a4b377389 */ /* 0x00006400000c004f */
[----:B01----:R-:W-:Y:S05]  /*2e10*/  ENDCOLLECTIVE ;  /* 0x000000000000791b */ /* 0x003fea0003800000 */
.L_x_1228:
        /* <DEDUP_REMOVED lines=41> */
.L_x_1229:
[----:B------:R-:W-:Y:S01]  /*30b0*/  HFMA2 R74, -RZ, RZ, 0, 1.1920928955078125e-07 ;  /* 0x00000002ff4a7431 */ /* 0x000fe200000001ff */
[----:B------:R-:W-:-:S05]  /*30c0*/  MOV R3, R55 ;  /* 0x0000003700037202 */ /* 0x000fca0000000f00 */
[----:B------:R-:W-:-:S05]  /*30d0*/  FADD.FTZ R3, R2, R3 ;  /* 0x0000000302037221 */ /* 0x000fca0000010000 */
[----:B------:R-:W-:-:S07]  /*30e0*/  MOV R75, R3 ;  /* 0x00000003004b7202 */ /* 0x000fce0000000f00 */
[----:B------:R-:W-:Y:S05]  /*30f0*/  WARPSYNC.COLLECTIVE R54, `(.L_x_1230) ;  /* 0x0000000036087348 */ /* 0x000fea0003c00000 */
[----:B------:R0:W1:Y:S02]  /*3100*/  SHFL.BFLY P6, R55, R75, R74, R79 ;  /* 0x0c00004a4b377389 */ /* 0x00006400000c004f */
[----:B01----:R-:W-:Y:S05]  /*3110*/  ENDCOLLECTIVE ;  /* 0x000000000000791b */ /* 0x003fea0003800000 */
.L_x_1230:
[----:B------:R-:W-:Y:S01]  /*3120*/  HFMA2 R74, -RZ, RZ, 0, 2.384185791015625e-07 ;  /* 0x00000004ff4a7431 */ /* 0x000fe200000001ff */
[----:B------:R-:W-:-:S05]  /*3130*/  MOV R48, R55 ;  /* 0x0000003700307202 */ /* 0x000fca0000000f00 */
[----:B------:R-:W-:-:S05]  /*3140*/  FADD.FTZ R48, R3, R48 ;  /* 0x0000003003307221 */ /* 0x000fca0000010000 */
[----:B------:R-:W-:-:S07]  /*3150*/  MOV R75, R48 ;  /* 0x00000030004b7202 */ /* 0x000fce0000000f00 */
[----:B------:R-:W-:Y:S05]  /*3160*/  WARPSYNC.COLLECTIVE R54, `(.L_x_1231) ;  /* 0x0000000036087348 */ /* 0x000fea0003c00000 */
[----:B------:R0:W1:Y:S02]  /*3170*/  SHFL.BFLY P6, R55, R75, R74, R79 ;  /* 0x0c00004a4b377389 */ /* 0x00006400000c004f */
[----:B01----:R-:W-:Y:S05]  /*3180*/  ENDCOLLECTIVE ;  /* 0x000000000000791b */ /* 0x003fea0003800000 */
.L_x_1231:
[----:B------:R-:W-:Y:S01]  /*3190*/  HFMA2 R74, -RZ, RZ, 0, 4.76837158203125e-07 ;  /* 0x00000008ff4a7431 */ /* 0x000fe200000001ff */
[----:B------:R-:W-:-:S05]  /*31a0*/  MOV R49, R55 ;  /* 0x0000003700317202 */ /* 0x000fca0000000f00 */
[----:B------:R-:W-:-:S05]  /*31b0*/  FADD.FTZ R49, R48, R49 ;  /* 0x0000003130317221 */ /* 0x000fca0000010000 */
[----:B------:R-:W-:-:S07]  /*31c0*/  MOV R75, R49 ;  /* 0x00000031004b7202 */ /* 0x000fce0000000f00 */
[----:B------:R-:W-:Y:S05]  /*31d0*/  WARPSYNC.COLLECTIVE R54, `(.L_x_1232) ;  /* 0x0000000036087348 */ /* 0x000fea0003c00000 */
[----:B------:R0:W1:Y:S02]  /*31e0*/  SHFL.BFLY P6, R55, R75, R74, R79 ;  /* 0x0c00004a4b377389 */ /* 0x00006400000c004f */
[----:B01----:R-:W-:Y:S05]  /*31f0*/  ENDCOLLECTIVE ;  /* 0x000000000000791b */ /* 0x003fea0003800000 */
.L_x_1232:
[----:B------:R-:W-:Y:S01]  /*3200*/  HFMA2 R74, -RZ, RZ, 0, 9.5367431640625e-07 ;  /* 0x00000010ff4a7431 */ /* 0x000fe200000001ff */
[----:B------:R-:W-:-:S05]  /*3210*/  MOV R52, R55 ;  /* 0x0000003700347202 */ /* 0x000fca0000000f00 */
[----:B------:R-:W-:-:S05]  /*3220*/  FADD.FTZ R52, R49, R52 ;  /* 0x0000003431347221 */ /* 0x000fca0000010000 */
[----:B------:R-:W-:-:S07]  /*3230*/  MOV R75, R52 ;  /* 0x00000034004b7202 */ /* 0x000fce0000000f00 */
[----:B------:R-:W-:Y:S05]  /*3240*/  WARPSYNC.COLLECTIVE R54, `(.L_x_1233) ;  /* 0x0000000036087348 */ /* 0x000fea0003c00000 */
[----:B------:R0:W1:Y:S02]  /*3250*/  SHFL.BFLY P6, R55, R75, R74, R79 ;  /* 0x0c00004a4b377389 */ /* 0x00006400000c004f */
[----:B01----:R-:W-:Y:S05]  /*3260*/  ENDCOLLECTIVE ;  /* 0x000000000000791b */ /* 0x003fea0003800000 */
.L_x_1233:
[----:B------:R-:W-:Y:S01]  /*3270*/  MOV R53, R55 ;  /* 0x0000003700357202 */ /* 0x000fe20000000f00 */
[----:B------:R-:W-:Y:S06]  /*3280*/  BRA `(.L_x_1234) ;  /* 0xffffffec00707947 */ /* 0x000fec000383ffff */
.L_x_1235:
        /* <DEDUP_REMOVED lines=15> */
.L_x_12105:


//--------------------- .text._ZN10layer_norm31ln_parallel_residual_fwd_kernelINS_13Kernel_traitsI6__halfS2_S2_S2_fjLj512ELj1ELj4ELj1ELj16ENS_18Kernel_traits_baseILj512ES2_S2_S2_S2_fjLj128EEEEELb0ELb0ELb1EEEvNS_9FwdParamsE --------------------------
	.section	.text._ZN10layer_norm31ln_parallel_residual_fwd_kernelINS_13Kernel_traitsI6__halfS2_S2_S2_fjLj512ELj1ELj4ELj1ELj16ENS_18Kernel_traits_baseILj512ES2_S2_S2_S2_fjLj128EEEEELb0ELb0ELb1EEEvNS_9FwdParamsE,"ax",@progbits
	.align	128
        .global         _ZN10layer_norm31ln_parallel_residual_fwd_kernelINS_13Kernel_traitsI6__halfS2_S2_S2_fjLj512ELj1ELj4ELj1ELj16ENS_18Kernel_traits_baseILj512ES2_S2_S2_S2_fjLj128EEEEELb0ELb0ELb1EEEvNS_9FwdParamsE
        .type           _ZN10layer_norm31ln_parallel_residual_fwd_kernelINS_13Kernel_traitsI6__halfS2_S2_S2_fjLj512ELj1ELj4ELj1ELj16ENS_18Kernel_traits_baseILj512ES2_S2_S2_S2_fjLj128EEEEELb0ELb0ELb1EEEvNS_9FwdParamsE,@function
        .size           _ZN10layer_norm31ln_parallel_residual_fwd_kernelINS_13Kernel_traitsI6__halfS2_S2_S2_fjLj512ELj1ELj4ELj1ELj16ENS_18Kernel_traits_baseILj512ES2_S2_S2_S2_fjLj128EEEEELb0ELb0ELb1EEEvNS_9FwdParamsE,(.L_x_12106 - _ZN10layer_norm31ln_parallel_residual_fwd_kernelINS_13Kernel_traitsI6__halfS2_S2_S2_fjLj512ELj1ELj4ELj1ELj16ENS_18Kernel_traits_baseILj512ES2_S2_S2_S2_fjLj128EEEEELb0ELb0ELb1EEEvNS_9FwdParamsE)
        .other          _ZN10layer_norm31ln_parallel_residual_fwd_kernelINS_13Kernel_traitsI6__halfS2_S2_S2_fjLj512ELj1ELj4ELj1ELj16ENS_18Kernel_traits_baseILj512ES2_S2_S2_S2_fjLj128EEEEELb0ELb0ELb1EEEvNS_9FwdParamsE,@"STO_CUDA_ENTRY STV_DEFAULT"
_ZN10layer_norm31ln_parallel_residual_fwd_kernelINS_13Kernel_traitsI6__halfS2_S2_S2_fjLj512ELj1ELj4ELj1ELj16ENS_18Kernel_traits_baseILj512ES2_S2_S2_S2_fjLj128EEEEELb0ELb0ELb1EEEvNS_9FwdParamsE:
.text._ZN10layer_norm31ln_parallel_residual_fwd_kernelINS_13Kernel_traitsI6__halfS2_S2_S2_fjLj512ELj1ELj4ELj1ELj16ENS_18Kernel_traits_baseILj512ES2_S2_S2_S2_fjLj128EEEEELb0ELb0ELb1EEEvNS_9FwdParamsE:
        /* <DEDUP_REMOVED lines=16> */
[----:B------:R-:W0:Y:S01]  /*0100*/  LDCU.64 UR4, c[0x0][0x440] ;  /* 0x00008800ff0477ac */ /* 0x000e220008000a00 */
[----:B------:R-:W1:Y:S08]  /*0110*/  LDC.64 R6, c[0x0][0x3d8] ;  /* 0x0000f600ff067b82 */ /* 0x000e700000000a00 */
[----:B------:R-:W2:Y:S01]  /*0120*/  LDC.64 R4, c[0x0][0x3d0] ;  /* 0x0000f400ff047b82 */ /* 0x000ea20000000a00 */
[----:B0-----:R-:W-:-:S04]  /*0130*/  ISETP.NE.U32.AND P1, PT, RZ, UR4, PT ;  /* 0x00000004ff007c0c */ /* 0x001fc8000bf25070 */
[----:B------:R-:W-:Y:S01]  /*0140*/  ISETP.NE.AND.EX P1, PT, RZ, UR5, PT, P1 ;  /* 0x00000005ff007c0c */ /* 0x000fe2000bf25310 */
[----:B-1----:R-:W-:-:S05]  /*0150*/  IMAD.WIDE.U32 R6, R0, 0x10, R6 ;  /* 0x0000001000067825 */ /* 0x002fca00078e0006 */
[----:B------:R-:W3:Y:S01]  /*0160*/  LDG.E.128 R24, desc[UR6][R6.64] ;  /* 0x0000000606187981 */ /* 0x000ee2000c1e1d00 */
[----:B--2---:R-:W-:-:S03]  /*0170*/  IMAD.WIDE.U32 R4, R0, 0x10, R4 ;  /* 0x0000001000047825 */ /* 0x004fc600078e0004 */
[----:B------:R0:W5:Y:S03]  /*0180*/  LDG.E.128 R32, desc[UR6][R6.64+0x200] ;  /* 0x0002000606207981 */ /* 0x000166000c1e1d00 */
[----:B------:R-:W1:Y:S01]  /*0190*/  @P1 LDC.64 R12, c[0x0][0x440] ;  /* 0x00011000ff0c1b82 */ /* 0x000e620000000a00 */
[----:B------:R-:W-:Y:S02]  /*01a0*/  @!P1 CS2R R10, SRZ ;  /* 0x00000000000a9805 */ /* 0x000fe4000001ff00 */
[----:B------:R-:W-:Y:S02]  /*01b0*/  @!P1 CS2R R8, SRZ ;  /* 0x0000000000089805 */ /* 0x000fe4000001ff00 */
[----:B------:R-:W-:Y:S02]  /*01c0*/  @!P1 CS2R R18, SRZ ;  /* 0x0000000000129805 */ /* 0x000fe4000001ff00 */
[----:B------:R-:W-:Y:S01]  /*01d0*/  @!P1 CS2R R16, SRZ ;  /* 0x0000000000109805 */ /* 0x000fe2000001ff00 */
[----:B------:R-:W2:Y:S04]  /*01e0*/  LDG.E.128 R20, desc[UR6][R4.64] ;  /* 0x0000000604147981 */ /* 0x000ea8000c1e1d00 */
[----:B------:R0:W5:Y:S01]  /*01f0*/  LDG.E.128 R28, desc[UR6][R4.64+0x200] ;  /* 0x00020006041c7981 */ /* 0x000162000c1e1d00 */
[----:B-1----:R-:W-:-:S05]  /*0200*/  @P1 IMAD.WIDE.U32 R12, R0, 0x10, R12 ;  /* 0x00000010000c1825 */ /* 0x002fca00078e000c */
[----:B------:R0:W5:Y:S04]  /*0210*/  @P1 LDG.E.128 R8, desc[UR6][R12.64] ;  /* 0x000000060c081981 */ /* 0x000168000c1e1d00 */
[----:B------:R0:W5:Y:S01]  /*0220*/  @P1 LDG.E.128 R16, desc[UR6][R12.64+0x200] ;  /* 0x000200060c101981 */ /* 0x000162000c1e1d00 */
[----:B------:R-:W-:Y:S02]  /*0230*/  HFMA2 R103, -RZ, RZ, 0, 0 ;  /* 0x00000000ff677431 */ /* 0x000fe400000001ff */
[----:B------:R-:W-:Y:S02]  /*0240*/  HFMA2 R91, -RZ, RZ, 0, 0 ;  /* 0x00000000ff5b7431 */ /* 0x000fe400000001ff */
[----:B------:R-:W-:Y:S01]  /*0250*/  HFMA2 R67, -RZ, RZ, 0, 0 ;  /* 0x00000000ff437431 */ /* 0x000fe200000001ff */
[----:B------:R-:W-:-:S02]  /*0260*/  MOV R97, RZ ;  /* 0x000000ff00617202 */ /* 0x000fc40000000f00 */
[----:B------:R-:W-:Y:S02]  /*0270*/  MOV R85, RZ ;  /* 0x000000ff00557202 */ /* 0x000fe40000000f00 */
[----:B------:R-:W-:Y:S02]  /*0280*/  MOV R61, RZ ;  /* 0x000000ff003d7202 */ /* 0x000fe40000000f00 */
[-C--:B---3--:R-:W-:Y:S02]  /*0290*/  @!P1 MOV R69, R27.reuse ;  /* 0x0000001b00459202 */ /* 0x088fe40000000f00 */
[----:B------:R-:W-:Y:S01]  /*02a0*/  @P1 MOV R69, R27 ;  /* 0x0000001b00451202 */ /* 0x000fe20000000f00 */
[----:B------:R-:W-:Y:S01]  /*02b0*/  HFMA2 R27, -RZ, RZ, 0, 0 ;  /* 0x00000000ff1b7431 */ /* 0x000fe200000001ff */
[----:B------:R-:W-:Y:S02]  /*02c0*/  @!P1 MOV R38, R24 ;  /* 0x0000001800269202 */ /* 0x000fe40000000f00 */
[----:B------:R-:W-:-:S02]  /*02d0*/  @!P1 MOV R57, R25 ;  /* 0x0000001900399202 */ /* 0x000fc40000000f00 */
[----:B------:R-:W-:Y:S02]  /*02e0*/  @!P1 MOV R63, R26 ;  /* 0x0000001a003f9202 */ /* 0x000fe40000000f00 */
[----:B--2---:R-:W-:Y:S02]  /*02f0*/  @!P1 MOV R36, R20 ;  /* 0x0000001400249202 */ /* 0x004fe40000000f00 */
[----:B------:R-:W-:Y:S02]  /*0300*/  @!P1 MOV R37, R21 ;  /* 0x0000001500259202 */ /* 0x000fe40000000f00 */
[----:B------:R-:W-:Y:S02]  /*0310*/  @!P1 MOV R60, R22 ;  /* 0x00000016003c9202 */ /* 0x000fe40000000f00 */
[----:B------:R-:W-:Y:S02]  /*0320*/  @!P1 MOV R66, R23 ;  /* 0x0000001700429202 */ /* 0x000fe40000000f00 */
[----:B------:R-:W-:-:S02]  /*0330*/  @P1 MOV R38, R24 ;  /* 0x0000001800261202 */ /* 0x000fc40000000f00 */
[----:B------:R-:W-:Y:S02]  /*0340*/  @P1 MOV R36, R20 ;  /* 0x0000001400241202 */ /* 0x000fe40000000f00 */
[----:B------:R-:W-:Y:S02]  /*0350*/  @P1 MOV R37, R21 ;  /* 0x0000001500251202 */ /* 0x000fe40000000f00 */
[----:B------:R-:W-:Y:S02]  /*0360*/  @P1 MOV R60, R22 ;  /* 0x00000016003c1202 */ /* 0x000fe40000000f00 */
[----:B------:R-:W-:Y:S02]  /*0370*/  @P1 MOV R66, R23 ;  /* 0x0000001700421202 */ /* 0x000fe40000000f00 */
[----:B------:R-:W-:Y:S02]  /*0380*/  @P1 MOV R57, R25 ;  /* 0x0000001900391202 */ /* 0x000fe40000000f00 */
[----:B------:R-:W-:-:S02]  /*0390*/  @P1 MOV R63, R26 ;  /* 0x0000001a003f1202 */ /* 0x000fc40000000f00 */
[----:B------:R-:W-:Y:S01]  /*03a0*/  MOV R24, RZ ;  /* 0x000000ff00187202 */ /* 0x000fe20000000f00 */
[----:B0-----:R-:W-:Y:S06]  /*03b0*/  BRA `(.L_x_1237) ;  /* 0x0000000400047947 */ /* 0x001fec0003800000 */
.L_x_1236:
        /* <DEDUP_REMOVED lines=17> */
[----:B------:R-:W5:Y:S04]  /*04d0*/  @P1 LDG.E.128 R8, desc[UR6][R30.64] ;  /* 0x000000061e081981 */ /* 0x000f68000c1e1d00 */
[----:B------:R0:W5:Y:S01]  /*04e0*/  @P1 LDG.E.128 R16, desc[UR6][R30.64+0x200] ;  /* 0x000200061e101981 */ /* 0x000162000c1e1d00 */
[-C--:B----4-:R-:W-:Y:S02]  /*04f0*/  @P1 MOV R60, R38.reuse ;  /* 0x00000026003c1202 */ /* 0x090fe40000000f00 */
[----:B------:R-:W-:Y:S02]  /*0500*/  @!P1 MOV R60, R38 ;  /* 0x00000026003c9202 */ /* 0x000fe40000000f00 */
[----:B------:R-:W-:Y:S02]  /*0510*/  @P1 MOV R66, R39 ;  /* 0x0000002700421202 */ /* 0x000fe40000000f00 */
[----:B--2---:R-:W-:-:S02]  /*0520*/  @P1 MOV R28, R20 ;  /* 0x00000014001c1202 */ /* 0x004fc40000000f00 */
[----:B------:R-:W-:Y:S02]  /*0530*/  @P1 MOV R24, R32 ;  /* 0x0000002000181202 */ /* 0x000fe40000000f00 */
[----:B------:R-:W-:Y:S02]  /*0540*/  @P1 MOV R27, R33 ;  /* 0x00000021001b1202 */ /* 0x000fe40000000f00 */
[----:B------:R-:W-:Y:S02]  /*0550*/  @P1 MOV R61, R34 ;  /* 0x00000022003d1202 */ /* 0x000fe40000000f00 */
[----:B------:R-:W-:Y:S02]  /*0560*/  @P1 MOV R67, R35 ;  /* 0x0000002300431202 */ /* 0x000fe40000000f00 */
[----:B------:R-:W-:Y:S02]  /*0570*/  @!P1 MOV R24, R32 ;  /* 0x0000002000189202 */ /* 0x000fe40000000f00 */
[----:B------:R-:W-:-:S02]  /*0580*/  @!P1 MOV R27, R33 ;  /* 0x00000021001b9202 */ /* 0x000fc40000000f00 */
[----:B------:R-:W-:Y:S02]  /*0590*/  @!P1 MOV R61, R34 ;  /* 0x00000022003d9202 */ /* 0x000fe40000000f00 */
[----:B------:R-:W-:Y:S02]  /*05a0*/  @!P1 MOV R67, R35 ;  /* 0x0000002300439202 */ /* 0x000fe40000000f00 */
[----:B---3--:R-:W-:Y:S02]  /*05b0*/  @P1 MOV R38, R56 ;  /* 0x0000003800261202 */ /* 0x008fe40000000f00 */
[----:B------:R-:W-:Y:S02]  /*05c0*/  @P1 MOV R63, R58 ;  /* 0x0000003a003f1202 */ /* 0x000fe40000000f00 */
[----:B------:R-:W-:Y:S02]  /*05d0*/  @P1 MOV R69, R59 ;  /* 0x0000003b00451202 */ /* 0x000fe40000000f00 */
[----:B------:R-:W-:-:S02]  /*05e0*/  @P1 MOV R29, R21 ;  /* 0x00000015001d1202 */ /* 0x000fc40000000f00 */
[----:B0-----:R-:W-:Y:S02]  /*05f0*/  @P1 MOV R30, R22 ;  /* 0x00000016001e1202 */ /* 0x001fe40000000f00 */
[----:B------:R-:W-:Y:S02]  /*0600*/  @P1 MOV R31, R23 ;  /* 0x00000017001f1202 */ /* 0x000fe40000000f00 */
[----:B------:R-:W-:Y:S02]  /*0610*/  @!P1 CS2R R10, SRZ ;  /* 0x00000000000a9805 */ /* 0x000fe4000001ff00 */
[----:B------:R-:W-:Y:S02]  /*0620*/  @P1 MOV R85, R12 ;  /* 0x0000000c00551202 */ /* 0x000fe40000000f00 */
[----:B------:R-:W-:Y:S02]  /*0630*/  @!P1 CS2R R8, SRZ ;  /* 0x0000000000089805 */ /* 0x000fe4000001ff00 */
[----:B------:R-:W-:-:S02]  /*0640*/  @P1 MOV R91, R13 ;  /* 0x0000000d005b1202 */ /* 0x000fc40000000f00 */
[----:B------:R-:W-:Y:S02]  /*0650*/  @!P1 CS2R R18, SRZ ;  /* 0x0000000000129805 */ /* 0x000fe4000001ff00 */
[----:B------:R-:W-:Y:S02]  /*0660*/  @P1 MOV R97, R14 ;  /* 0x0000000e00611202 */ /* 0x000fe40000000f00 */
[----:B------:R-:W-:Y:S02]  /*0670*/  @!P1 CS2R R16, SRZ ;  /* 0x0000000000109805 */ /* 0x000fe4000001ff00 */
[----:B------:R-:W-:Y:S02]  /*0680*/  @P1 MOV R103, R15 ;  /* 0x0000000f00671202 */ /* 0x000fe40000000f00 */
[----:B------:R-:W-:Y:S02]  /*0690*/  @P1 MOV R32, R4 ;  /* 0x0000000400201202 */ /* 0x000fe40000000f00 */
[----:B------:R-:W-:-:S02]  /*06a0*/  @P1 MOV R33, R5 ;  /* 0x0000000500211202 */ /* 0x000fc40000000f00 */
[----:B------:R-:W-:Y:S02]  /*06b0*/  @P1 MOV R34, R6 ;  /* 0x0000000600221202 */ /* 0x000fe40000000f00 */
[----:B------:R-:W-:Y:S02]  /*06c0*/  @P1 MOV R35, R7 ;  /* 0x0000000700231202 */ /* 0x000fe40000000f00 */
[----:B------:R-:W-:Y:S02]  /*06d0*/  @!P1 MOV R66, R39 ;  /* 0x0000002700429202 */ /* 0x000fe40000000f00 */
[----:B------:R-:W-:Y:S02]  /*06e0*/  @!P1 MOV R38, R56 ;  /* 0x0000003800269202 */ /* 0x000fe40000000f00 */
[----:B------:R-:W-:Y:S02]  /*06f0*/  @!P1 MOV R63, R58 ;  /* 0x0000003a003f9202 */ /* 0x000fe40000000f00 */
[----:B------:R-:W-:-:S02]  /*0700*/  @!P1 MOV R69, R59 ;  /* 0x0000003b00459202 */ /* 0x000fc40000000f00 */
[----:B------:R-:W-:Y:S02]  /*0710*/  @!P1 MOV R28, R20 ;  /* 0x00000014001c9202 */ /* 0x000fe40000000f00 */
[----:B------:R-:W-:Y:S02]  /*0720*/  @!P1 MOV R29, R21 ;  /* 0x00000015001d9202 */ /* 0x000fe40000000f00 */
        /* <DEDUP_REMOVED lines=9> */
[----:B------:R-:W-:-:S07]  /*07c0*/  @!P1 MOV R35, R7 ;  /* 0x0000000700239202 */ /* 0x000fce0000000f00 */
.L_x_1237:
[----:B------:R-:W0:Y:S02]  /*07d0*/  LDCU UR4, c[0x0][0x384] ;  /* 0x00007080ff0477ac */ /* 0x000e240008000800 */
[----:B0-----:R-:W-:-:S13]  /*07e0*/  ISETP.GE.AND P1, PT, R2, UR4, PT ;  /* 0x0000000402007c0c */ /* 0x001fda000bf26270 */
[----:B------:R-:W-:Y:S05]  /*07f0*/  @P1 EXIT ;  /* 0x000000000000194d */ /* 0x000fea0003800000 */
[----:B------:R-:W0:Y:S01]  /*0800*/  LDCU.U8 UR4, c[0x0][0x410] ;  /* 0x00008200ff0477ac */ /* 0x000e220008000000 */
[--C-:B-----5:R-:W-:Y:S01]  /*0810*/  HADD2.F32 R3, -RZ, R8.reuse.H0_H0 ;  /* 0x20000008ff037230 */ /* 0x120fe20000004100 */
[----:B------:R-:W-:Y:S01]  /*0820*/  ISETP.NE.U32.AND P1, PT, R40, RZ, PT ;  /* 0x000000ff2800720c */ /* 0x000fe20003f25070 */
[----:B------:R-:W-:Y:S01]  /*0830*/  HADD2.F32 R4, -RZ, R8.H1_H1 ;  /* 0x30000008ff047230 */ /* 0x000fe20000004100 */
[----:B------:R-:W1:Y:S01]  /*0840*/  LDCU UR5, c[0x0][0x388] ;  /* 0x00007100ff0577ac */ /* 0x000e620008000800 */
[--C-:B------:R-:W-:Y:S01]  /*0850*/  HADD2.F32 R5, -RZ, R9.reuse.H0_H0 ;  /* 0x20000009ff057230 */ /* 0x100fe20000004100 */
[----:B------:R-:W-:Y:S01]  /*0860*/  ISETP.NE.AND.EX P1, PT, R41, RZ, PT, P1 ;  /* 0x000000ff2900720c */ /* 0x000fe20003f25310 */
[----:B------:R-:W-:Y:S01]  /*0870*/  HADD2.F32 R6, -RZ, R9.H1_H1 ;  /* 0x30000009ff067230 */ /* 0x000fe20000004100 */
[----:B------:R-:W2:Y:S01]  /*0880*/  LDCU UR8, c[0x0][0x448] ;  /* 0x00008900ff0877ac */ /* 0x000ea20008000800 */
[--C-:B------:R-:W-:Y:S02]  /*0890*/  HADD2.F32 R7, -RZ, R10.reuse.H0_H0 ;  /* 0x2000000aff077230 */ /* 0x100fe40000004100 */
[----:B------:R-:W-:Y:S01]  /*08a0*/  HADD2.F32 R8, -RZ, R10.H1_H1 ;  /* 0x3000000aff087230 */ /* 0x000fe20000004100 */
[----:B------:R-:W3:Y:S01]  /*08b0*/  LDCU.64 UR10, c[0x0][0x3a0] ;  /* 0x00007400ff0a77ac */ /* 0x000ee20008000a00 */
[----:B------:R-:W-:-:S02]  /*08c0*/  HADD2.F32 R9, -RZ, R11.H0_H0 ;  /* 0x2000000bff097230 */ /* 0x000fc40000004100 */
[----:B------:R-:W-:Y:S01]  /*08d0*/  HADD2.F32 R10, -RZ, R11.H1_H1 ;  /* 0x3000000bff0a7230 */ /* 0x000fe20000004100 */
[----:B------:R-:W4:Y:S01]  /*08e0*/  LDCU.64 UR12, c[0x0][0x398] ;  /* 0x00007300ff0c77ac */ /* 0x000f220008000a00 */
[--C-:B------:R-:W-:Y:S01]  /*08f0*/  HADD2.F32 R11, -RZ, R16.reuse.H0_H0 ;  /* 0x20000010ff0b7230 */ /* 0x100fe20000004100 */
[----:B0-----:R-:W-:Y:S01]  /*0900*/  ISETP.NE.AND P3, PT, RZ, UR4, PT ;  /* 0x00000004ff007c0c */ /* 0x001fe2000bf65270 */
[----:B------:R-:W-:Y:S02]  /*0910*/  HADD2.F32 R12, -RZ, R16.H1_H1 ;  /* 0x30000010ff0c7230 */ /* 0x000fe40000004100 */
[--C-:B------:R-:W-:Y:S02]  /*0920*/  HADD2.F32 R13, -RZ, R17.reuse.H0_H0 ;  /* 0x20000011ff0d7230 */ /* 0x100fe40000004100 */
[----:B------:R-:W-:Y:S02]  /*0930*/  HADD2.F32 R14, -RZ, R17.H1_H1 ;  /* 0x30000011ff0e7230 */ /* 0x000fe40000004100 */
[----:B------:R-:W-:-:S02]  /*0940*/  HADD2.F32 R15, -RZ, R18.H0_H0 ;  /* 0x20000012ff0f7230 */ /* 0x000fc40000004100 */
[----:B------:R-:W-:Y:S02]  /*0950*/  HADD2.F32 R16, -RZ, R18.H1_H1 ;  /* 0x30000012ff107230 */ /* 0x000fe40000004100 */
[--C-:B------:R-:W-:Y:S02]  /*0960*/  HADD2.F32 R17, -RZ, R19.reuse.H0_H0 ;  /* 0x20000013ff117230 */ /* 0x100fe40000004100 */
[----:B------:R-:W-:Y:S02]  /*0970*/  HADD2.F32 R18, -RZ, R19.H1_H1 ;  /* 0x30000013ff127230 */ /* 0x000fe40000004100 */
[--C-:B------:R-:W-:Y:S02]  /*0980*/  HADD2.F32 R22, -RZ, R24.reuse.H0_H0 ;  /* 0x20000018ff167230 */ /* 0x100fe40000004100 */
[----:B------:R-:W-:Y:S02]  /*0990*/  HADD2.F32 R21, -RZ, R24.H1_H1 ;  /* 0x30000018ff157230 */ /* 0x000fe40000004100 */
[----:B------:R-:W-:-:S02]  /*09a0*/  HADD2.F32 R56, -RZ, R27.H0_H0 ;  /* 0x2000001bff387230 */ /* 0x000fc40000004100 */
[----:B------:R-:W-:Y:S02]  /*09b0*/  HADD2.F32 R58, -RZ, R57.H0_H0 ;  /* 0x20000039ff3a7230 */ /* 0x000fe40000004100 */
[----:B------:R-:W-:Y:S02]  /*09c0*/  HADD2.F32 R59, -RZ, R60.H0_H0 ;  /* 0x2000003cff3b7230 */ /* 0x000fe40000004100 */
[----:B------:R-:W-:Y:S02]  /*09d0*/  HADD2.F32 R62, -RZ, R61.H0_H0 ;  /* 0x2000003dff3e7230 */ /* 0x000fe40000004100 */
[----:B------:R-:W-:Y:S02]  /*09e0*/  HADD2.F32 R64, -RZ, R63.H0_H0 ;  /* 0x2000003fff407230 */ /* 0x000fe40000004100 */
[----:B------:R-:W-:Y:S02]  /*09f0*/  HADD2.F32 R65, -RZ, R66.H0_H0 ;  /* 0x20000042ff417230 */ /* 0x000fe40000004100 */
[----:B------:R-:W-:-:S02]  /*0a00*/  HADD2.F32 R68, -RZ, R67.H0_H0 ;  /* 0x20000043ff447230 */ /* 0x000fc40000004100 */
[----:B------:R-:W-:Y:S02]  /*0a10*/  HADD2.F32 R70, -RZ, R69.H0_H0 ;  /* 0x20000045ff467230 */ /* 0x000fe40000004100 */
[----:B------:R-:W-:Y:S02]  /*0a20*/  HADD2.F32 R86, -RZ, R85.H0_H0 ;  /* 0x20000055ff567230 */ /* 0x000fe40000004100 */
[----:B------:R-:W-:Y:S02]  /*0a30*/  HADD2.F32 R92, -RZ, R91.H0_H0 ;  /* 0x2000005bff5c7230 */ /* 0x000fe40000004100 */
[----:B------:R-:W-:Y:S02]  /*0a40*/  HADD2.F32 R98, -RZ, R97.H0_H0 ;  /* 0x20000061ff627230 */ /* 0x000fe40000004100 */
[----:B------:R-:W-:Y:S02]  /*0a50*/  HADD2.F32 R104, -RZ, R103.H0_H0 ;  /* 0x20000067ff687230 */ /* 0x000fe40000004100 */
[----:B------:R-:W-:-:S02]  /*0a60*/  HADD2.F32 R19, -RZ, R36.H0_H0 ;  /* 0x20000024ff137230 */ /* 0x000fc40000004100 */
[----:B------:R-:W-:Y:S02]  /*0a70*/  HADD2.F32 R20, -RZ, R36.H1_H1 ;  /* 0x30000024ff147230 */ /* 0x000fe40000004100 */
[--C-:B------:R-:W-:Y:S02]  /*0a80*/  HADD2.F32 R24, -RZ, R38.reuse.H0_H0 ;  /* 0x20000026ff187230 */ /* 0x100fe40000004100 */
[----:B------:R-:W-:Y:S02]  /*0a90*/  HADD2.F32 R23, -RZ, R38.H1_H1 ;  /* 0x30000026ff177230 */ /* 0x000fe40000004100 */
[--C-:B------:R-:W-:Y:S02]  /*0aa0*/  HADD2.F32 R25, -RZ, R37.reuse.H0_H0 ;  /* 0x20000025ff197230 */ /* 0x100fe40000004100 */
[----:B------:R-:W-:Y:S02]  /*0ab0*/  HADD2.F32 R26, -RZ, R37.H1_H1 ;  /* 0x30000025ff1a7230 */ /* 0x000fe40000004100 */
[----:B------:R-:W-:-:S02]  /*0ac0*/  HADD2.F32 R27, -RZ, R27.H1_H1 ;  /* 0x3000001bff1b7230 */ /* 0x000fc40000004100 */
[----:B------:R-:W-:Y:S02]  /*0ad0*/  HADD2.F32 R57, -RZ, R57.H1_H1 ;  /* 0x30000039ff397230 */ /* 0x000fe40000004100 */
[----:B------:R-:W-:Y:S02]  /*0ae0*/  HADD2.F32 R60, -RZ, R60.H1_H1 ;  /* 0x3000003cff3c7230 */ /* 0x000fe40000004100 */
[----:B------:R-:W-:Y:S02]  /*0af0*/  HADD2.F32 R61, -RZ, R61.H1_H1 ;  /* 0x3000003dff3d7230 */ /* 0x000fe40000004100 */
[----:B------:R-:W-:Y:S02]  /*0b00*/  HADD2.F32 R63, -RZ, R63.H1_H1 ;  /* 0x3000003fff3f7230 */ /* 0x000fe40000004100 */
[----:B------:R-:W-:Y:S02]  /*0b10*/  HADD2.F32 R66, -RZ, R66.H1_H1 ;  /* 0x30000042ff427230 */ /* 0x000fe40000004100 */
[----:B------:R-:W-:-:S02]  /*0b20*/  HADD2.F32 R67, -RZ, R67.H1_H1 ;  /* 0x30000043ff437230 */ /* 0x000fc40000004100 */
[----:B------:R-:W-:Y:S02]  /*0b30*/  HADD2.F32 R69, -RZ, R69.H1_H1 ;  /* 0x30000045ff457230 */ /* 0x000fe40000004100 */
[--C-:B------:R-:W-:Y:S02]  /*0b40*/  HADD2.F32 R71, -RZ, R28.reuse.H0_H0 ;  /* 0x2000001cff477230 */ /* 0x100fe40000004100 */
[----:B------:R-:W-:Y:S02]  /*0b50*/  HADD2.F32 R84, -RZ, R28.H1_H1 ;  /* 0x3000001cff547230 */ /* 0x000fe40000004100 */
[----:B------:R-:W-:Y:S02]  /*0b60*/  HADD2.F32 R85, -RZ, R85.H1_H1 ;  /* 0x30000055ff557230 */ /* 0x000fe40000004100 */
[--C-:B------:R-:W-:Y:S02]  /*0b70*/  HADD2.F32 R88, -RZ, R32.reuse.H0_H0 ;  /* 0x20000020ff587230 */ /* 0x100fe40000004100 */
[----:B------:R-:W-:-:S02]  /*0b80*/  HADD2.F32 R87, -RZ, R32.H1_H1 ;  /* 0x30000020ff577230 */ /* 0x000fc40000004100 */
[--C-:B------:R-:W-:Y:S02]  /*0b90*/  HADD2.F32 R89, -RZ, R29.reuse.H0_H0 ;  /* 0x2000001dff597230 */ /* 0x100fe40000004100 */
[----:B------:R-:W-:Y:S02]  /*0ba0*/  HADD2.F32 R90, -RZ, R29.H1_H1 ;  /* 0x3000001dff5a7230 */ /* 0x000fe40000004100 */
[----:B------:R-:W-:Y:S02]  /*0bb0*/  HADD2.F32 R91, -RZ, R91.H1_H1 ;  /* 0x3000005bff5b7230 */ /* 0x000fe40000004100 */
[--C-:B------:R-:W-:Y:S02]  /*0bc0*/  HADD2.F32 R94, -RZ, R33.reuse.H0_H0 ;  /* 0x20000021ff5e7230 */ /* 0x100fe40000004100 */
[----:B------:R-:W-:Y:S02]  /*0bd0*/  HADD2.F32 R93, -RZ, R33.H1_H1 ;  /* 0x30000021ff5d7230 */ /* 0x000fe40000004100 */
[----:B------:R-:W-:-:S02]  /*0be0*/  HADD2.F32 R95, -RZ, R30.H0_H0 ;  /* 0x2000001eff5f7230 */ /* 0x000fc40000004100 */
[----:B------:R-:W-:Y:S02]  /*0bf0*/  HADD2.F32 R96, -RZ, R30.H1_H1 ;  /* 0x3000001eff607230 */ /* 0x000fe40000004100 */
[----:B------:R-:W-:Y:S02]  /*0c00*/  HADD2.F32 R97, -RZ, R97.H1_H1 ;  /* 0x30000061ff617230 */ /* 0x000fe40000004100 */
[--C-:B------:R-:W-:Y:S02]  /*0c10*/  HADD2.F32 R100, -RZ, R34.reuse.H0_H0 ;  /* 0x20000022ff647230 */ /* 0x100fe40000004100 */
[----:B------:R-:W-:Y:S02]  /*0c20*/  HADD2.F32 R99, -RZ, R34.H1_H1 ;  /* 0x30000022ff637230 */ /* 0x000fe40000004100 */
[--C-:B------:R-:W-:Y:S02]  /*0c30*/  HADD2.F32 R101, -RZ, R31.reuse.H0_H0 ;  /* 0x2000001fff657230 */ /* 0x100fe40000004100 */
[----:B------:R-:W-:-:S02]  /*0c40*/  HADD2.F32 R102, -RZ, R31.H1_H1 ;  /* 0x3000001fff667230 */ /* 0x000fc40000004100 */
[----:B------:R-:W-:Y:S02]  /*0c50*/  HADD2.F32 R103, -RZ, R103.H1_H1 ;  /* 0x30000067ff677230 */ /* 0x000fe40000004100 */
[--C-:B------:R-:W-:Y:S02]  /*0c60*/  HADD2.F32 R106, -RZ, R35.reuse.H0_H0 ;  /* 0x20000023ff6a7230 */ /* 0x100fe40000004100 */
[----:B-1234-:R-:W-:-:S07]  /*0c70*/  HADD2.F32 R105, -RZ, R35.H1_H1 ;  /* 0x30000023ff697230 */ /* 0x01efce0000004100 */
.L_x_1247:
        /* <DEDUP_REMOVED lines=18> */
[----:B------:R-:W-:Y:S02]  /*0da0*/  HADD2.F32 R37, -RZ, R28.H0_H0 ;  /* 0x2000001cff257230 */ /* 0x000fe40000004100 */
[----:B------:R-:W-:Y:S02]  /*0db0*/  HADD2.F32 R40, -RZ, R40.H1_H1 ;  /* 0x30000028ff287230 */ /* 0x000fe40000004100 */
[----:B------:R-:W-:Y:S02]  /*0dc0*/  HADD2.F32 R38, -RZ, R41.H0_H0 ;  /* 0x20000029ff267230 */ /* 0x000fe40000004100 */
[----:B------:R-:W-:Y:S01]  /*0dd0*/  FADD.FTZ R36, R36, R37 ;  /* 0x0000002524247221 */ /* 0x000fe20000010000 */
[----:B------:R-:W-:Y:S02]  /*0de0*/  HADD2.F32 R37, -RZ, R28.H1_H1 ;  /* 0x3000001cff257230 */ /* 0x000fe40000004100 */
[----:B------:R-:W-:-:S02]  /*0df0*/  HADD2.F32 R39, -RZ, R29.H0_H0 ;  /* 0x2000001dff277230 */ /* 0x000fc40000004100 */
[--C-:B0-----:R-:W-:Y:S02]  /*0e00*/  HADD2.F32 R46, -RZ, R42.reuse.H0_H0 ;  /* 0x2000002aff2e7230 */ /* 0x101fe40000004100 */
[----:B------:R-:W-:Y:S01]  /*0e10*/  FADD.FTZ R40, R40, R37 ;  /* 0x0000002528287221 */ /* 0x000fe20000010000 */
[----:B------:R-:W-:Y:S02]  /*0e20*/  HADD2.F32 R47, -RZ, R42.H1_H1 ;  /* 0x3000002aff2f7230 */ /* 0x000fe40000004100 */
[----:B------:R-:W-:Y:S01]  /*0e30*/  FADD.FTZ R38, R38, R39 ;  /* 0x0000002726267221 */ /* 0x000fe20000010000 */
[----:B------:R-:W-:Y:S02]  /*0e40*/  HADD2.F32 R41, -RZ, R41.H1_H1 ;  /* 0x30000029ff297230 */ /* 0x000fe40000004100 */
[----:B------:R-:W-:Y:S02]  /*0e50*/  HADD2.F32 R42, -RZ, R29.H1_H1 ;  /* 0x3000001dff2a7230 */ /* 0x000fe40000004100 */
[----:B------:R-:W-:-:S02]  /*0e60*/  HADD2.F32 R37, -RZ, R32.H0_H0 ;  /* 0x20000020ff257230 */ /* 0x000fc40000004100 */
[----:B------:R-:W-:Y:S02]  /*0e70*/  HADD2.F32 R39, -RZ, R33.H0_H0 ;  /* 0x20000021ff277230 */ /* 0x000fe40000004100 */
[----:B------:R-:W-:Y:S01]  /*0e80*/  FADD.FTZ R41, R41, R42 ;  /* 0x0000002a29297221 */ /* 0x000fe20000010000 */
[--C-:B------:R-:W-:Y:S02]  /*0e90*/  HADD2.F32 R49, -RZ, R43.reuse.H0_H0 ;  /* 0x2000002bff317230 */ /* 0x100fe40000004100 */
[----:B------:R-:W-:Y:S01]  /*0ea0*/  FADD.FTZ R52, R36, R37 ;  /* 0x0000002524347221 */ /* 0x000fe20000010000 */
[----:B------:R-:W-:Y:S02]  /*0eb0*/  HADD2.F32 R50, -RZ, R43.H1_H1 ;  /* 0x3000002bff327230 */ /* 0x000fe40000004100 */
[----:B------:R-:W-:Y:S01]  /*0ec0*/  FADD.FTZ R72, R38, R39 ;  /* 0x0000002726487221 */ /* 0x000fe20000010000 */
[--C-:B------:R-:W-:Y:S02]  /*0ed0*/  HADD2.F32 R43, -RZ, R30.reuse.H0_H0 ;  /* 0x2000001eff2b7230 */ /* 0x100fe40000004100 */
[----:B------:R-:W-:-:S02]  /*0ee0*/  HADD2.F32 R48, -RZ, R30.H1_H1 ;  /* 0x3000001eff307230 */ /* 0x000fc40000004100 */
[--C-:B------:R-:W-:Y:S02]  /*0ef0*/  HADD2.F32 R42, -RZ, R31.reuse.H0_H0 ;  /* 0x2000001fff2a7230 */ /* 0x100fe40000004100 */
[----:B------:R-:W-:Y:S01]  /*0f00*/  FADD.FTZ R43, R46, R43 ;  /* 0x0000002b2e2b7221 */ /* 0x000fe20000010000 */
[----:B------:R-:W-:Y:S02]  /*0f10*/  HADD2.F32 R51, -RZ, R31.H1_H1 ;  /* 0x3000001fff337230 */ /* 0x000fe40000004100 */
[----:B------:R-:W-:Y:S01]  /*0f20*/  FADD.FTZ R47, R47, R48 ;  /* 0x000000302f2f7221 */ /* 0x000fe20000010000 */
[----:B------:R-:W-:Y:S02]  /*0f30*/  HADD2.F32 R54, -RZ, R34.H0_H0 ;  /* 0x20000022ff367230 */ /* 0x000fe40000004100 */
        /* <DEDUP_REMOVED lines=18> */
.L_x_1239:
[----:B-----5:R-:W-:Y:S02]  /*1060*/  HADD2.F32 R52, -RZ, R40.H0_H0 ;  /* 0x20000028ff347230 */ /* 0x020fe40000004100 */
[----:B------:R-:W-:Y:S02]  /*1070*/  HADD2.F32 R37, -RZ, R28.H0_H0 ;  /* 0x2000001cff257230 */ /* 0x000fe40000004100 */
[----:B------:R-:W-:Y:S02]  /*1080*/  HADD2.F32 R72, -RZ, R41.H0_H0 ;  /* 0x20000029ff487230 */ /* 0x000fe40000004100 */
[----:B------:R-:W-:Y:S02]  /*1090*/  HADD2.F32 R54, -RZ, R42.H0_H0 ;  /* 0x2000002aff367230 */ /* 0x000fe40000004100 */
[----:B------:R-:W-:Y:S01]  /*10a0*/  FADD.FTZ R52, R52, R37 ;  /* 0x0000002534347221 */ /* 0x000fe20000010000 */
[----:B------:R-:W-:Y:S02]  /*10b0*/  HADD2.F32 R76, -RZ, R43.H0_H0 ;  /* 0x2000002bff4c7230 */ /* 0x000fe40000004100 */
[----:B------:R-:W-:-:S02]  /*10c0*/  HADD2.F32 R40, -RZ, R40.H1_H1 ;  /* 0x30000028ff287230 */ /* 0x000fc40000004100 */
[----:B------:R-:W-:Y:S02]  /*10d0*/  HADD2.F32 R41, -RZ, R41.H1_H1 ;  /* 0x30000029ff297230 */ /* 0x000fe40000004100 */
[----:B------:R-:W-:Y:S02]  /*10e0*/  HADD2.F32 R42, -RZ, R42.H1_H1 ;  /* 0x3000002aff2a7230 */ /* 0x000fe40000004100 */
[----:B------:R-:W-:Y:S02]  /*10f0*/  HADD2.F32 R39, -RZ, R29.H0_H0 ;  /* 0x2000001dff277230 */ /* 0x000fe40000004100 */
[----:B0-----:R-:W-:Y:S02]  /*1100*/  HADD2.F32 R47, -RZ, R30.H0_H0 ;  /* 0x2000001eff2f7230 */ /* 0x001fe40000004100 */
[----:B------:R-:W-:Y:S02]  /*1110*/  HADD2.F32 R43, -RZ, R43.H1_H1 ;  /* 0x3000002bff2b7230 */ /* 0x000fe40000004100 */
[----:B------:R-:W-:Y:S01]  /*1120*/  FADD.FTZ R72, R72, R39 ;  /* 0x0000002748487221 */ /* 0x000fe20000010000 */
        /* <DEDUP_REMOVED lines=16> */
.L_x_1238:
[----:B------:R-:W-:Y:S05]  /*1230*/  @!P2 BRA `(.L_x_1241) ;  /* 0x000000000074a947 */ /* 0x000fea0003800000 */
        /* <DEDUP_REMOVED lines=29> */
.L_x_1241:
        /* <DEDUP_REMOVED lines=8> */
.L_x_1240:
[----:B------:R-:W1:Y:S01]  /*1490*/  @P1 LDC.64 R40, c[0x0][0x398] ;  /* 0x0000e600ff281b82 */ /* 0x000e620000000a00 */
[----:B------:R-:W-:-:S07]  /*14a0*/  IADD3 R53, PT, PT, R77, 0x20, RZ ;  /* 0x000000204d357810 */ /* 0x000fce0007ffe0ff */
[----:B0-----:R-:W0:Y:S08]  /*14b0*/  @P0 LDC.64 R46, c[0x0][0x3a8] ;  /* 0x0000ea00ff2e0b82 */ /* 0x001e300000000a00 */
[----:B------:R-:W2:Y:S01]  /*14c0*/  @P2 LDC.64 R42, c[0x0][0x3a0] ;  /* 0x0000e800ff2a2b82 */ /* 0x000ea20000000a00 */
[----:B-1----:R-:W-:-:S04]  /*14d0*/  @P1 IMAD.WIDE.U32 R48, R53, 0x10, R40 ;  /* 0x0000001035301825 */ /* 0x002fc800078e0028 */
[----:B------:R-:W-:-:S04]  /*14e0*/  IMAD.WIDE.U32 R40, R53, 0x10, R44 ;  /* 0x0000001035287825 */ /* 0x000fc800078e002c */
[----:B0-----:R-:W-:-:S05]  /*14f0*/  @P0 IMAD.WIDE.U32 R46, R77, 0x10, R46 ;  /* 0x000000104d2e0825 */ /* 0x001fca00078e002e */
        /* <DEDUP_REMOVED lines=13> */
[----:B------:R-:W-:Y:S02]  /*15d0*/  HADD2.F32 R42, -RZ, R43.H0_H0 ;  /* 0x2000002bff2a7230 */ /* 0x000fe40000004100 */
[--C-:B------:R-:W-:Y:S02]  /*15e0*/  HADD2.F32 R48, -RZ, R40.reuse.H0_H0 ;  /* 0x20000028ff307230 */ /* 0x100fe40000004100 */
[----:B------:R-:W-:Y:S02]  /*15f0*/  HADD2.F32 R49, -RZ, R40.H1_H1 ;  /* 0x30000028ff317230 */ /* 0x000fe40000004100 */
[----:B------:R-:W-:-:S02]  /*1600*/  HADD2.F32 R47, -RZ, R41.H0_H0 ;  /* 0x20000029ff2f7230 */ /* 0x000fc40000004100 */
[----:B------:R-:W-:Y:S02]  /*1610*/  HADD2.F32 R80, -RZ, R41.H1_H1 ;  /* 0x30000029ff507230 */ /* 0x000fe40000004100 */
[----:B------:R-:W-:Y:S01]  /*1620*/  HADD2.F32 R43, -RZ, R43.H1_H1 ;  /* 0x3000002bff2b7230 */ /* 0x000fe20000004100 */
[----:B------:R-:W-:Y:S06]  /*1630*/  BRA `(.L_x_1244) ;  /* 0x0000000400a47947 */ /* 0x000fec0003800000 */
.L_x_1243:
[----:B-----5:R-:W-:Y:S02]  /*1640*/  HADD2.F32 R48, -RZ, R40.H0_H0 ;  /* 0x20000028ff307230 */ /* 0x020fe40000004100 */
[----:B------:R-:W-:Y:S02]  /*1650*/  HADD2.F32 R47, -RZ, R41.H0_H0 ;  /* 0x20000029ff2f7230 */ /* 0x000fe40000004100 */
[----:B------:R-:W-:Y:S02]  /*1660*/  HADD2.F32 R37, -RZ, R32.H0_H0 ;  /* 0x20000020ff257230 */ /* 0x000fe40000004100 */
[----:B------:R-:W-:Y:S02]  /*1670*/  HADD2.F32 R36, -RZ, R33.H0_H0 ;  /* 0x20000021ff247230 */ /* 0x000fe40000004100 */
[--C-:B------:R-:W-:Y:S02]  /*1680*/  HADD2.F32 R45, -RZ, R42.reuse.H0_H0 ;  /* 0x2000002aff2d7230 */ /* 0x100fe40000004100 */
[----:B------:R-:W-:Y:S01]  /*1690*/  FADD.FTZ R48, R37, R48 ;  /* 0x0000003025307221 */ /* 0x000fe20000010000 */
[----:B------:R-:W-:-:S02]  /*16a0*/  HADD2.F32 R44, -RZ, R42.H1_H1 ;  /* 0x3000002aff2c7230 */ /* 0x000fc40000004100 */
[----:B------:R-:W-:Y:S01]  /*16b0*/  FADD.FTZ R47, R36, R47 ;  /* 0x0000002f242f7221 */ /* 0x000fe20000010000 */
[----:B------:R-:W-:Y:S02]  /*16c0*/  HADD2.F32 R42, -RZ, R43.H0_H0 ;  /* 0x2000002bff2a7230 */ /* 0x000fe40000004100 */
        /* <DEDUP_REMOVED lines=20> */
.L_x_1242:
[----:B------:R-:W-:-:S04]  /*1810*/  UISETP.NE.U32.AND UP0, UPT, UR10, URZ, UPT ;  /* 0x000000ff0a00728c */ /* 0x000fc8000bf05070 */
[----:B------:R-:W-:-:S09]  /*1820*/  UISETP.NE.AND.EX UP0, UPT, UR11, URZ, UPT, UP0 ;  /* 0x000000ff0b00728c */ /* 0x000fd2000bf05300 */
[----:B------:R-:W-:Y:S05]  /*1830*/  BRA.U UP0, `(.L_x_1245) ;  /* 0x0000000100747547 */ /* 0x000fea000b800000 */
        /* <DEDUP_REMOVED lines=29> */
.L_x_1245:
[----:B-----5:R-:W-:Y:S02]  /*1a10*/  HADD2.F32 R36, -RZ, R40.H0_H0 ;  /* 0x20000028ff247230 */ /* 0x020fe40000004100 */
[----:B------:R-:W-:Y:S02]  /*1a20*/  HADD2.F32 R37, -RZ, R28.H0_H0 ;  /* 0x2000001cff257230 */ /* 0x000fe40000004100 */
[--C-:B------:R-:W-:Y:S02]  /*1a30*/  HADD2.F32 R38, -RZ, R41.reuse.H0_H0 ;  /* 0x20000029ff267230 */ /* 0x100fe40000004100 */
[--C-:B------:R-:W-:Y:S02]  /*1a40*/  HADD2.F32 R44, -RZ, R42.reuse.H0_H0 ;  /* 0x2000002aff2c7230 */ /* 0x100fe40000004100 */
[----:B------:R-:W-:Y:S01]  /*1a50*/  FADD.FTZ R36, R37, R36 ;  /* 0x0000002425247221 */ /* 0x000fe20000010000 */
[----:B------:R-:W-:Y:S02]  /*1a60*/  HADD2.F32 R45, -RZ, R42.H1_H1 ;  /* 0x3000002aff2d7230 */ /* 0x000fe40000004100 */
[----:B------:R-:W-:-:S02]  /*1a70*/  HADD2.F32 R41, -RZ, R41.H1_H1 ;  /* 0x30000029ff297230 */ /* 0x000fc40000004100 */
[--C-:B------:R-:W-:Y:S02]  /*1a80*/  HADD2.F32 R48, -RZ, R43.reuse.H0_H0 ;  /* 0x2000002bff307230 */ /* 0x100fe40000004100 */
[----:B------:R-:W-:Y:S02]  /*1a90*/  HADD2.F32 R49, -RZ, R43.H1_H1 ;  /* 0x3000002bff317230 */ /* 0x000fe40000004100 */
[--C-:B------:R-:W-:Y:S02]  /*1aa0*/  HADD2.F32 R39, -RZ, R29.reuse.H0_H0 ;  /* 0x2000001dff277230 */ /* 0x100fe40000004100 */
[----:B------:R-:W-:Y:S02]  /*1ab0*/  HADD2.F32 R42, -RZ, R29.H1_H1 ;  /* 0x3000001dff2a7230 */ /* 0x000fe40000004100 */
[----:B------:R-:W-:Y:S02]  /*1ac0*/  HADD2.F32 R40, -RZ, R40.H1_H1 ;  /* 0x30000028ff287230 */ /* 0x000fe40000004100 */
[----:B------:R-:W-:Y:S01]  /*1ad0*/  FADD.FTZ R38, R39, R38 ;  /* 0x0000002627267221 */ /* 0x000fe20000010000 */
[----:B------:R-:W-:-:S02]  /*1ae0*/  HADD2.F32 R37, -RZ, R28.H1_H1 ;  /* 0x3000001cff257230 */ /* 0x000fc40000004100 */
[----:B------:R-:W-:Y:S01]  /*1af0*/  FADD.FTZ R41, R42, R41 ;  /* 0x000000292a297221 */ /* 0x000fe20000010000 */
[--C-:B------:R-:W-:Y:S02]  /*1b00*/  HADD2.F32 R43, -RZ, R30.reuse.H0_H0 ;  /* 0x2000001eff2b7230 */ /* 0x100fe40000004100 */
[----:B------:R-:W-:Y:S02]  /*1b10*/  HADD2.F32 R46, -RZ, R30.H1_H1 ;  /* 0x3000001eff2e7230 */ /* 0x000fe40000004100 */
[----:B------:R-:W-:Y:S01]  /*1b20*/  FADD.FTZ R40, R37, R40 ;  /* 0x0000002825287221 */ /* 0x000fe20000010000 */
[--C-:B------:R-:W-:Y:S02]  /*1b30*/  HADD2.F32 R39, -RZ, R31.reuse.H0_H0 ;  /* 0x2000001fff277230 */ /* 0x100fe40000004100 */
[----:B------:R-:W-:Y:S01]  /*1b40*/  FADD.FTZ R43, R43, R44 ;  /* 0x0000002c2b2b7221 */ /* 0x000fe20000010000 */
[----:B------:R-:W-:Y:S02]  /*1b50*/  HADD2.F32 R42, -RZ, R34.H0_H0 ;  /* 0x20000022ff2a7230 */ /* 0x000fe40000004100 */
[----:B------:R-:W-:Y:S01]  /*1b60*/  FADD.FTZ R46, R46, R45 ;  /* 0x0000002d2e2e7221 */ /* 0x000fe20000010000 */
[----:B------:R-:W-:-:S02]  /*1b70*/  HADD2.F32 R44, -RZ, R31.H1_H1 ;  /* 0x3000001fff2c7230 */ /* 0x000fc40000004100 */
[----:B------:R-:W-:Y:S01]  /*1b80*/  FADD.FTZ R39, R39, R48 ;  /* 0x0000003027277221 */ /* 0x000fe20000010000 */
[----:B------:R-:W-:Y:S02]  /*1b90*/  HADD2.F32 R37, -RZ, R32.H0_H0 ;  /* 0x20000020ff257230 */ /* 0x000fe40000004100 */
[----:B------:R-:W-:Y:S01]  /*1ba0*/  FADD.FTZ R45, R42, R43 ;  /* 0x0000002b2a2d7221 */ /* 0x000fe20000010000 */
[----:B------:R-:W-:Y:S02]  /*1bb0*/  HADD2.F32 R43, -RZ, R35.H1_H1 ;  /* 0x30000023ff2b7230 */ /* 0x000fe40000004100 */
[----:B------:R-:W-:Y:S01]  /*1bc0*/  FADD.FTZ R44, R44, R49 ;  /* 0x000000312c2c7221 */ /* 0x000fe20000010000 */
[----:B------:R-:W-:Y:S02]  /*1bd0*/  HADD2.F32 R47, -RZ, R33.H0_H0 ;  /* 0x20000021ff2f7230 */ /* 0x000fe40000004100 */
[----:B------:R-:W-:Y:S01]  /*1be0*/  FADD.FTZ R48, R37, R36 ;  /* 0x0000002425307221 */ /* 0x000fe20000010000 */
[----:B------:R-:W-:-:S02]  /*1bf0*/  HADD2.F32 R42, -RZ, R35.H0_H0 ;  /* 0x20000023ff2a7230 */ /* 0x000fc40000004100 */
        /* <DEDUP_REMOVED lines=13> */
.L_x_1244:
        /* <DEDUP_REMOVED lines=75> */
.L_x_1259:
        /* <DEDUP_REMOVED lines=40> */
[----:B------:R-:W-:Y:S01]  /*2400*/  F2FP.F16.F32.PACK_AB R40, R43, R42 ;  /* 0x0000002a2b28723e */ /* 0x000fe200000000ff */
[C---:B------:R-:W-:Y:S01]  /*2410*/  FMUL.FTZ R43, R107.reuse, R46 ;  /* 0x0000002e6b2b7220 */ /* 0x040fe20000410000 */
[----:B------:R-:W-:Y:S01]  /*2420*/  FMUL.FTZ R82, R107, R82 ;  /* 0x000000526b527220 */ /* 0x000fe20000410000 */
[----:B0-----:R-:W-:Y:S01]  /*2430*/  IMAD.WIDE.U32 R72, R77, 0x10, R74 ;  /* 0x000000104d487825 */ /* 0x001fe200078e004a */
[----:B------:R-:W-:-:S03]  /*2440*/  F2FP.F16.F32.PACK_AB R41, R44, R41 ;  /* 0x000000292c29723e */ /* 0x000fc600000000ff */
[----:B------:R-:W-:Y:S01]  /*2450*/  FFMA.FTZ R44, R114, R24, R3 ;  /* 0x00000018722c7223 */ /* 0x000fe20000010003 */
[----:B------:R-:W-:Y:S01]  /*2460*/  F2FP.F16.F32.PACK_AB R42, R47, R45 ;  /* 0x0000002d2f2a723e */ /* 0x000fe200000000ff */
[----:B---3--:R-:W-:-:S04]  /*2470*/  IMAD.WIDE.U32 R76, R77, 0x10, R78 ;  /* 0x000000104d4c7825 */ /* 0x008fc800078e004e */
[----:B------:R-:W-:Y:S01]  /*2480*/  FFMA.FTZ R47, R43, R65, R68 ;  /* 0x000000412b2f7223 */ /* 0x000fe20000010044 */
[C---:B------:R-:W-:Y:S01]  /*2490*/  FFMA.FTZ R114, R82.reuse, R66, R67 ;  /* 0x0000004252727223 */ /* 0x040fe20000010043 */
[----:B------:R-:W-:Y:S01]  /*24a0*/  FFMA.FTZ R82, R82, R69, R10 ;  /* 0x0000004552527223 */ /* 0x000fe2000001000a */
[----:B------:R-:W-:-:S04]  /*24b0*/  IMAD.WIDE.U32 R74, R53, 0x10, R74 ;  /* 0x00000010354a7825 */ /* 0x000fc800078e004a */
[----:B------:R-:W-:Y:S01]  /*24c0*/  FFMA.FTZ R49, R116, R23, R4 ;  /* 0x0000001774317223 */ /* 0x000fe20000010004 */
[----:B------:R-:W-:Y:S01]  /*24d0*/  FFMA.FTZ R46, R122, R64, R7 ;  /* 0x000000407a2e7223 */ /* 0x000fe20000010007 */
[----:B------:R-:W-:Y:S01]  /*24e0*/  FFMA.FTZ R51, R124, R63, R8 ;  /* 0x0000003f7c337223 */ /* 0x000fe20000010008 */
[----:B------:R-:W-:-:S04]  /*24f0*/  IMAD.WIDE.U32 R78, R53, 0x10, R78 ;  /* 0x00000010354e7825 */ /* 0x000fc800078e004e */
[----:B------:R-:W-:Y:S01]  /*2500*/  FFMA.FTZ R53, R43, R70, R9 ;  /* 0x000000462b357223 */ /* 0x000fe20000010009 */
[----:B------:R-:W-:Y:S01]  /*2510*/  F2FP.F16.F32.PACK_AB R43, R114, R47 ;  /* 0x0000002f722b723e */ /* 0x000fe200000000ff */
[C---:B------:R-:W-:Y:S01]  /*2520*/  FMUL.FTZ R55, R107.reuse, R48 ;  /* 0x000000306b377220 */ /* 0x040fe20000410000 */
[C---:B------:R-:W-:Y:S01]  /*2530*/  FMUL.FTZ R109, R107.reuse, R52 ;  /* 0x000000346b6d7220 */ /* 0x040fe20000410000 */
[C---:B------:R-:W-:Y:S01]  /*2540*/  FMUL.FTZ R54, R107.reuse, R54 ;  /* 0x000000366b367220 */ /* 0x040fe20000410000 */
[----:B------:R-:W-:Y:S01]  /*2550*/  F2FP.F16.F32.PACK_AB R47, R82, R53 ;  /* 0x00000035522f723e */ /* 0x000fe200000000ff */
[C---:B------:R-:W-:Y:S01]  /*2560*/  FMUL.FTZ R53, R107.reuse, R50 ;  /* 0x000000326b357220 */ /* 0x040fe20000410000 */
[----:B------:R-:W0:Y:S01]  /*2570*/  @!P2 LDC.64 R82, c[0x0][0x3c8] ;  /* 0x0000f200ff52ab82 */ /* 0x000e220000000a00 */
[C---:B------:R-:W-:Y:S01]  /*2580*/  FMUL.FTZ R111, R107.reuse, R80 ;  /* 0x000000506b6f7220 */ /* 0x040fe20000410000 */
[C---:B------:R-:W-:Y:S01]  /*2590*/  FMUL.FTZ R108, R107.reuse, R108 ;  /* 0x0000006c6b6c7220 */ /* 0x040fe20000410000 */
[C---:B------:R-:W-:Y:S01]  /*25a0*/  FMUL.FTZ R113, R107.reuse, R110 ;  /* 0x0000006e6b717220 */ /* 0x040fe20000410000 */
[----:B------:R-:W-:Y:S01]  /*25b0*/  FMUL.FTZ R114, R107, R112 ;  /* 0x000000706b727220 */ /* 0x000fe20000410000 */
[----:B------:R-:W-:Y:S01]  /*25c0*/  F2FP.F16.F32.PACK_AB R44, R49, R44 ;  /* 0x0000002c312c723e */ /* 0x000fe200000000ff */
[----:B------:R-:W-:Y:S01]  /*25d0*/  FFMA.FTZ R48, R55, R71, R86 ;  /* 0x0000004737307223 */ /* 0x000fe20000010056 */
[----:B------:R-:W-:Y:S01]  /*25e0*/  F2FP.F16.F32.PACK_AB R46, R51, R46 ;  /* 0x0000002e332e723e */ /* 0x000fe200000000ff */
[----:B------:R-:W-:Y:S01]  /*25f0*/  FFMA.FTZ R49, R53, R84, R85 ;  /* 0x0000005435317223 */ /* 0x000fe20000010055 */
[----:B------:R-:W-:Y:S01]  /*2600*/  FFMA.FTZ R50, R109, R89, R92 ;  /* 0x000000596d327223 */ /* 0x000fe2000001005c */
[----:B------:R-:W-:Y:S01]  /*2610*/  FFMA.FTZ R51, R54, R90, R91 ;  /* 0x0000005a36337223 */ /* 0x000fe2000001005b */
[----:B------:R-:W-:Y:S01]  /*2620*/  FFMA.FTZ R52, R111, R95, R98 ;  /* 0x0000005f6f347223 */ /* 0x000fe20000010062 */
[----:B------:R-:W-:Y:S01]  /*2630*/  FFMA.FTZ R81, R108, R96, R97 ;  /* 0x000000606c517223 */ /* 0x000fe20000010061 */
[----:B------:R-:W-:Y:S01]  /*2640*/  FFMA.FTZ R80, R113, R101, R104 ;  /* 0x0000006571507223 */ /* 0x000fe20000010068 */
[----:B------:R-:W-:Y:S01]  /*2650*/  FFMA.FTZ R115, R114, R102, R103 ;  /* 0x0000006672737223 */ /* 0x000fe20000010067 */
[----:B------:R-:W-:Y:S01]  /*2660*/  F2FP.F16.F32.PACK_AB R48, R49, R48 ;  /* 0x000000303130723e */ /* 0x000fe200000000ff */
[----:B------:R-:W-:Y:S01]  /*2670*/  FFMA.FTZ R45, R118, R58, R5 ;  /* 0x0000003a762d7223 */ /* 0x000fe20000010005 */
[----:B------:R-:W-:Y:S01]  /*2680*/  F2FP.F16.F32.PACK_AB R49, R51, R50 ;  /* 0x000000323331723e */ /* 0x000fe200000000ff */
[----:B------:R-:W-:Y:S01]  /*2690*/  FFMA.FTZ R120, R120, R57, R6 ;  /* 0x0000003978787223 */ /* 0x000fe20000010006 */
[----:B------:R-:W-:Y:S01]  /*26a0*/  F2FP.F16.F32.PACK_AB R50, R81, R52 ;  /* 0x000000345132723e */ /* 0x000fe200000000ff */
[----:B------:R-:W-:Y:S01]  /*26b0*/  FFMA.FTZ R52, R55, R88, R11 ;  /* 0x0000005837347223 */ /* 0x000fe2000001000b */
[----:B------:R-:W-:Y:S01]  /*26c0*/  F2FP.F16.F32.PACK_AB R51, R115, R80 ;  /* 0x000000507333723e */ /* 0x000fe200000000ff */
[----:B------:R-:W-:Y:S01]  /*26d0*/  FFMA.FTZ R110, R109, R94, R13 ;  /* 0x0000005e6d6e7223 */ /* 0x000fe2000001000d */
[----:B------:R-:W1:Y:S01]  /*26e0*/  LDC.64 R80, c[0x0][0x380] ;  /* 0x0000e000ff507b82 */ /* 0x000e620000000a00 */
[----:B------:R-:W-:Y:S01]  /*26f0*/  FFMA.FTZ R112, R111, R100, R15 ;  /* 0x000000646f707223 */ /* 0x000fe2000001000f */
[----:B------:R-:W-:Y:S01]  /*2700*/  FFMA.FTZ R55, R113, R106, R17 ;  /* 0x0000006a71377223 */ /* 0x000fe20000010011 */
[----:B------:R-:W-:Y:S01]  /*2710*/  FFMA.FTZ R114, R114, R105, R18 ;  /* 0x0000006972727223 */ /* 0x000fe20000010012 */
[----:B------:R-:W-:Y:S01]  /*2720*/  FFMA.FTZ R113, R108, R99, R16 ;  /* 0x000000636c717223 */ /* 0x000fe20000010010 */
[----:B------:R-:W-:Y:S01]  /*2730*/  FFMA.FTZ R111, R54, R93, R14 ;  /* 0x0000005d366f7223 */ /* 0x000fe2000001000e */
[----:B------:R-:W-:Y:S01]  /*2740*/  FFMA.FTZ R109, R53, R87, R12 ;  /* 0x00000057356d7223 */ /* 0x000fe2000001000c */
[----:B0-----:R-:W-:Y:S01]  /*2750*/  @!P2 IMAD.WIDE R82, R2, 0x4, R82 ;  /* 0x000000040252a825 */ /* 0x001fe200078e0252 */
[----:B------:R-:W-:-:S02]  /*2760*/  F2FP.F16.F32.PACK_AB R45, R120, R45 ;  /* 0x0000002d782d723e */ /* 0x000fc400000000ff */
[----:B------:R-:W-:Y:S02]  /*2770*/  F2FP.F16.F32.PACK_AB R55, R114, R55 ;  /* 0x000000377237723e */ /* 0x000fe400000000ff */
[----:B------:R-:W-:Y:S01]  /*2780*/  F2FP.F16.F32.PACK_AB R54, R113, R112 ;  /* 0x000000707136723e */ /* 0x000fe200000000ff */
[----:B------:R0:W-:Y:S01]  /*2790*/  @!P2 STG.E desc[UR6][R82.64], R107 ;  /* 0x0000006b5200a986 */ /* 0x0001e2000c101906 */
[----:B------:R-:W-:Y:S02]  /*27a0*/  F2FP.F16.F32.PACK_AB R53, R111, R110 ;  /* 0x0000006e6f35723e */ /* 0x000fe400000000ff */
[----:B------:R-:W-:Y:S01]  /*27b0*/  F2FP.F16.F32.PACK_AB R52, R109, R52 ;  /* 0x000000346d34723e */ /* 0x000fe200000000ff */
[----:B------:R0:W-:Y:S04]  /*27c0*/  STG.E.128 desc[UR6][R72.64], R40 ;  /* 0x0000002848007986 */ /* 0x0001e8000c101d06 */
[----:B------:R0:W-:Y:S01]  /*27d0*/  STG.E.128 desc[UR6][R76.64], R44 ;  /* 0x0000002c4c007986 */ /* 0x0001e2000c101d06 */
[----:B-1----:R-:W-:-:S03]  /*27e0*/  LEA R2, R80, R2, 0x2 ;  /* 0x0000000250027211 */ /* 0x002fc600078e10ff */
[----:B------:R0:W-:Y:S01]  /*27f0*/  STG.E.128 desc[UR6][R74.64], R48 ;  /* 0x000000304a007986 */ /* 0x0001e2000c101d06 */
[----:B------:R-:W-:-:S03]  /*2800*/  ISETP.GE.AND P2, PT, R2, R81, PT ;  /* 0x000000510200720c */ /* 0x000fc60003f46270 */
[----:B------:R0:W-:Y:S10]  /*2810*/  STG.E.128 desc[UR6][R78.64], R52 ;  /* 0x000000344e007986 */ /* 0x0001f4000c101d06 */
[----:B------:R-:W-:Y:S05]  /*2820*/  @!P2 BRA `(.L_x_1247) ;  /* 0xffffffe40014a947 */ /* 0x000fea000383ffff */
[----:B------:R-:W-:Y:S05]  /*2830*/  EXIT ;  /* 0x000000000000794d */ /* 0x000fea0003800000 */
.L_x_1246:
[----:B------:R-:W-:Y:S01]  /*2840*/  HFMA2 R108, -RZ, RZ, 0, 5.9604644775390625e-08 ;  /* 0x00000001ff6c7431 */ /* 0x000fe200000001ff */
[----:B------:R-:W-:Y:S01]  /*2850*/  BSSY B0, `(.L_x_1248) ;  /* 0x0000007000007945 */ /* 0x000fe20003800000 */
[----:B------:R-:W-:Y:S02]  /*2860*/  MOV R107, R50 ;  /* 0x00000032006b7202 */ /* 0x000fe40000000f00 */
[----:B------:R-:W-:Y:S02]  /*2870*/  MOV R109, 0x1f ;  /* 0x0000001f006d7802 */ /* 0x000fe40000000f00 */
[----:B------:R-:W-:-:S07]  /*2880*/  MOV R82, 0xffffffff ;  /* 0xffffffff00527802 */ /* 0x000fce0000000f00 */
[----:B------:R-:W-:Y:S05]  /*2890*/  WARPSYNC.COLLECTIVE R82, `(.L_x_1249) ;  /* 0x0000000052087348 */ /* 0x000fea0003c00000 */
[----:B------:R0:W1:Y:S02]  /*28a0*/  SHFL.BFLY P4, R79, R107, R108, R109 ;  /* 0x0c00006c6b4f7389 */ /* 0x000064000008006d */
[----:B01----:R-:W-:Y:S05]  /*28b0*/  ENDCOLLECTIVE ;  /* 0x000000000000791b */ /* 0x003fea0003800000 */
.L_x_1249:
[----:B------:R-:W-:Y:S05]  /*28c0*/  BSYNC B0 ;  /* 0x0000000000007941 */ /* 0x000fea0003800000 */
.L_x_1248:
        /* <DEDUP_REMOVED lines=10> */
.L_x_1250:
[----:B------:R-:W-:Y:S01]  /*2970*/  HFMA2 R108, -RZ, RZ, 0, 2.384185791015625e-07 ;  /* 0x00000004ff6c7431 */ /* 0x000fe200000001ff */
[----:B------:R-:W-:-:S05]  /*2980*/  MOV R40, R79 ;  /* 0x0000004f00287202 */ /* 0x000fca0000000f00 */
[----:B------:R-:W-:-:S05]  /*2990*/  FADD.FTZ R74, R41, R40 ;  /* 0x00000028294a7221 */ /* 0x000fca0000010000 */
[----:B------:R-:W-:-:S07]  /*29a0*/  MOV R107, R74 ;  /* 0x0000004a006b7202 */ /* 0x000fce0000000f00 */
[----:B------:R-:W-:Y:S05]  /*29b0*/  WARPSYNC.COLLECTIVE R82, `(.L_x_1251) ;  /* 0x0000000052087348 */ /* 0x000fea0003c00000 */
[----:B------:R0:W1:Y:S02]  /*29c0*/  SHFL.BFLY P4, R79, R107, R108, R109 ;  /* 0x0c00006c6b4f7389 */ /* 0x000064000008006d */
[----:B01----:R-:W-:Y:S05]  /*29d0*/  ENDCOLLECTIVE ;  /* 0x000000000000791b */ /* 0x003fea0003800000 */
.L_x_1251:
[----:B------:R-:W-:Y:S01]  /*29e0*/  HFMA2 R108, -RZ, RZ, 0, 4.76837158203125e-07 ;  /* 0x00000008ff6c7431 */ /* 0x000fe200000001ff */
[----:B------:R-:W-:-:S05]  /*29f0*/  MOV R51, R79 ;  /* 0x0000004f00337202 */ /* 0x000fca0000000f00 */
[----:B------:R-:W-:-:S05]  /*2a00*/  FADD.FTZ R75, R74, R51 ;  /* 0x000000334a4b7221 */ /* 0x000fca0000010000 */
[----:B------:R-:W-:-:S07]  /*2a10*/  MOV R107, R75 ;  /* 0x0000004b006b7202 */ /* 0x000fce0000000f00 */
[----:B------:R-:W-:Y:S05]  /*2a20*/  WARPSYNC.COLLECTIVE R82, `(.L_x_1252) ;  /* 0x0000000052087348 */ /* 0x000fea0003c00000 */
[----:B------:R0:W1:Y:S02]  /*2a30*/  SHFL.BFLY P4, R79, R107, R108, R109 ;  /* 0x0c00006c6b4f7389 */ /* 0x000064000008006d */
[----:B01----:R-:W-:Y:S05]  /*2a40*/  ENDCOLLECTIVE ;  /* 0x000000000000791b */ /* 0x003fea0003800000 */
.L_x_1252:
[----:B------:R-:W-:Y:S01]  /*2a50*/  HFMA2 R108, -RZ, RZ, 0, 9.5367431640625e-07 ;  /* 0x00000010ff6c7431 */ /* 0x000fe200000001ff */
[----:B------:R-:W-:-:S05]  /*2a60*/  MOV R40, R79 ;  /* 0x0000004f00287202 */ /* 0x000fca0000000f00 */
[----:B------:R-:W-:-:S05]  /*2a70*/  FADD.FTZ R78, R75, R40 ;  /* 0x000000284b4e7221 */ /* 0x000fca0000010000 */
[----:B------:R-:W-:-:S07]  /*2a80*/  MOV R107, R78 ;  /* 0x0000004e006b7202 */ /* 0x000fce0000000f00 */
[----:B------:R-:W-:Y:S05]  /*2a90*/  WARPSYNC.COLLECTIVE R82, `(.L_x_1253) ;  /* 0x0000000052087348 */ /* 0x000fea0003c00000 */
[----:B------:R0:W1:Y:S02]  /*2aa0*/  SHFL.BFLY P4, R79, R107, R108, R109 ;  /* 0x0c00006c6b4f7389 */ /* 0x000064000008006d */
[----:B01----:R-:W-:Y:S05]  /*2ab0*/  ENDCOLLECTIVE ;  /* 0x000000000000791b */ /* 0x003fea0003800000 */
.L_x_1253:
[----:B------:R-:W-:Y:S01]  /*2ac0*/  HFMA2 R108, -RZ, RZ, 0, 5.9604644775390625e-08 ;  /* 0x00000001ff6c7431 */ /* 0x000fe200000001ff */
[----:B------:R-:W-:-:S05]  /*2ad0*/  MOV R51, R79 ;  /* 0x0000004f00337202 */ /* 0x000fca0000000f00 */
        /* <DEDUP_REMOVED lines=38> */
.L_x_1254:
[----:B------:R-:W-:Y:S01]  /*2d40*/  HFMA2 R108, -RZ, RZ, 0, 1.1920928955078125e-07 ;  /* 0x00000002ff6c7431 */ /* 0x000fe200000001ff */
[----:B------:R-:W-:-:S05]  /*2d50*/  MOV R41, R79 ;  /* 0x0000004f00297202 */ /* 0x000fca0000000f00 */
[----:B------:R-:W-:-:S05]  /*2d60*/  FADD.FTZ R41, R40, R41 ;  /* 0x0000002928297221 */ /* 0x000fca0000010000 */
[----:B------:R-:W-:-:S07]  /*2d70*/  MOV R107, R41 ;  /* 0x00000029006b7202 */ /* 0x000fce0000000f00 */
[----:B------:R-:W-:Y:S05]  /*2d80*/  WARPSYNC.COLLECTIVE R82, `(.L_x_1255) ;  /* 0x0000000052087348 */ /* 0x000fea0003c00000 */
[----:B------:R0:W1:Y:S02]  /*2d90*/  SHFL.BFLY P4, R79, R107, R108, R109 ;  /* 0x0c00006c6b4f7389 */ /* 0x000064000008006d */
[----:B01----:R-:W-:Y:S05]  /*2da0*/  ENDCOLLECTIVE ;  /* 0x000000000000791b */ /* 0x003fea0003800000 */
.L_x_1255:
[----:B------:R-:W-:Y:S01]  /*2db0*/  HFMA2 R108, -RZ, RZ, 0, 2.384185791015625e-07 ;  /* 0x00000004ff6c7431 */ /* 0x000fe200000001ff */
[----:B------:R-:W-:-:S05]  /*2dc0*/  MOV R50, R79 ;  /* 0x0000004f00327202 */ /* 0x000fca0000000f00 */
[----:B------:R-:W-:-:S05]  /*2dd0*/  FADD.FTZ R50, R41, R50 ;  /* 0x0000003229327221 */ /* 0x000fca0000010000 */
[----:B------:R-:W-:-:S07]  /*2de0*/  MOV R107, R50 ;  /* 0x00000032006b7202 */ /* 0x000fce0000000f00 */
[----:B------:R-:W-:Y:S05]  /*2df0*/  WARPSYNC.COLLECTIVE R82, `(.L_x_1256) ;  /* 0x0000000052087348 */ /* 0x000fea0003c00000 */
[----:B------:R0:W1:Y:S02]  /*2e00*/  SHFL.BFLY P4, R79, R107, R108, R109 ;  /* 0x0c00006c6b4f7389 */ /* 0x000064000008006d */
[----:B01----:R-:W-:Y:S05]  /*2e10*/  ENDCOLLECTIVE ;  /* 0x000000000000791b */ /* 0x003fea0003800000 */
.L_x_1256:
[----:B------:R-:W-:Y:S01]  /*2e20*/  HFMA2 R108, -RZ, RZ, 0, 4.76837158203125e-07 ;  /* 0x00000008ff6c7431 */ /* 0x000fe200000001ff */
[----:B------:R-:W-:-:S05]  /*2e30*/  MOV R75, R79 ;  /* 0x0000004f004b7202 */ /* 0x000fca0000000f00 */
[----:B------:R-:W-:-:S05]  /*2e40*/  FADD.FTZ R75, R50, R75 ;  /* 0x0000004b324b7221 */ /* 0x000fca0000010000 */
[----:B------:R-:W-:-:S07]  /*2e50*/  MOV R107, R75 ;  /* 0x0000004b006b7202 */ /* 0x000fce0000000f00 */
[----:B------:R-:W-:Y:S05]  /*2e60*/  WARPSYNC.COLLECTIVE R82, `(.L_x_1257) ;  /* 0x0000000052087348 */ /* 0x000fea0003c00000 */
[----:B------:R0:W1:Y:S02]  /*2e70*/  SHFL.BFLY P4, R79, R107, R108, R109 ;  /* 0x0c00006c6b4f7389 */ /* 0x000064000008006d */
[----:B01----:R-:W-:Y:S05]  /*2e80*/  ENDCOLLECTIVE ;  /* 0x000000000000791b */ /* 0x003fea0003800000 */
.L_x_1257:
[----:B------:R-:W-:Y:S01]  /*2e90*/  HFMA2 R108, -RZ, RZ, 0, 9.5367431640625e-07 ;  /* 0x00000010ff6c7431 */ /* 0x000fe200000001ff */
[----:B------:R-:W-:-:S05]  /*2ea0*/  MOV R74, R79 ;  /* 0x0000004f004a7202 */ /* 0x000fca0000000f00 */
[----:B------:R-:W-:-:S05]  /*2eb0*/  FADD.FTZ R74, R75, R74 ;  /* 0x0000004a4b4a7221 */ /* 0x000fca0000010000 */
[----:B------:R-:W-:-:S07]  /*2ec0*/  MOV R107, R74 ;  /* 0x0000004a006b7202 */ /* 0x000fce0000000f00 */
[----:B------:R-:W-:Y:S05]  /*2ed0*/  WARPSYNC.COLLECTIVE R82, `(.L_x_1258) ;  /* 0x0000000052087348 */ /* 0x000fea0003c00000 */
[----:B------:R0:W1:Y:S02]  /*2ee0*/  SHFL.BFLY P4, R79, R107, R108, R109 ;  /* 0x0c00006c6b4f7389 */ /* 0x000064000008006d */
[----:B01----:R-:W-:Y:S05]  /*2ef0*/  ENDCOLLECTIVE ;  /* 0x000000000000791b */ /* 0x003fea0003800000 */
.L_x_1258:
[----:B------:R-:W-:Y:S05]  /*2f00*/  BRA `(.L_x_1259) ;  /* 0xfffffff0009c7947 */ /* 0x000fea000383ffff */
.L_x_1260:
        /* <DEDUP_REMOVED lines=15> */
.L_x_12106:


//--------------------- .text._ZN10layer_norm31ln_parallel_residual_fwd_kernelINS_13Kernel_traitsI6__halfS2_S2_S2_fjLj512ELj1ELj4ELj1ELj16ENS_18Kernel_traits_baseILj512ES2_S2_S2_S2_fjLj128EEEEELb0ELb1ELb0EEEvNS_9FwdParamsE --------------------------
	.section	.text._ZN10layer_norm31ln_parallel_residual_fwd_kernelINS_13Kernel_traitsI6__halfS2_S2_S2_fjLj512ELj1ELj4ELj1ELj16ENS_18Kernel_traits_baseILj512ES2_S2_S2_S2_fjLj128EEEEELb0ELb1ELb0EEEvNS_9FwdParamsE,"ax",@progbits
	.align	128
        .global         _ZN10layer_norm31ln_parallel_residual_fwd_kernelINS_13Kernel_traitsI6__halfS2_S2_S2_fjLj512ELj1ELj4ELj1ELj16ENS_18Kernel_traits_baseILj512ES2_S2_S2_S2_fjLj128EEEEELb0ELb1ELb0EEEvNS_9FwdParamsE
        .type           _ZN10layer_norm31ln_parallel_residual_fwd_kernelINS_13Kernel_traitsI6__halfS2_S2_S2_fjLj512ELj1ELj4ELj1ELj16ENS_18Kernel_traits_baseILj512ES2_S2_S2_S2_fjLj128EEEEELb0ELb1ELb0EEEvNS_9FwdParamsE,@function
        .size           _ZN10layer_norm31ln_parallel_residual_fwd_kernelINS_13Kernel_traitsI6__halfS2_S2_S2_fjLj512ELj1ELj4ELj1ELj16ENS_18Kernel_traits_baseILj512ES2_S2_S2_S2_fjLj128EEEEELb0ELb1ELb0EEEvNS_9FwdParamsE,(.L_x_12107 - _ZN10layer_norm31ln_parallel_residual_fwd_kernelINS_13Kernel_traitsI6__halfS2_S2_S2_fjLj512ELj1ELj4ELj1ELj16ENS_18Kernel_traits_baseILj512ES2_S2_S2_S2_fjLj128EEEEELb0ELb1ELb0EEEvNS_9FwdParamsE)
        .other          _ZN10layer_norm31ln_parallel_residual_fwd_kernelINS_13Kernel_traitsI6__halfS2_S2_S2_fjLj512ELj1ELj4ELj1ELj16ENS_18Kernel_traits_baseILj512ES2_S2_S2_S2_fjLj128EEEEELb0ELb1ELb0EEEvNS_9FwdParamsE,@"STO_CUDA_ENTRY STV_DEFAULT"
_ZN10layer_norm31ln_parallel_residual_fwd_kernelINS_13Kernel_traitsI6__halfS2_S2_S2_fjLj512ELj1ELj4ELj1ELj16ENS_18Kernel_traits_baseILj512ES2_S2_S2_S2_fjLj128EEEEELb0ELb1ELb0EEEvNS_9FwdParamsE:
.text._ZN10layer_norm31ln_parallel_residual_fwd_kernelINS_13Kernel_traitsI6__halfS2_S2_S2_fjLj512ELj1ELj4ELj1ELj16ENS_18Kernel_traits_baseILj512ES2_S2_S2_S2_fjLj128EEEEELb0ELb1ELb0EEEvNS_9FwdParamsE:
[----:B------:R-:W-:Y:S01]  /*0000*/  LDC R1, c[0x0][0x37c] ;  /* 0x0000df00ff017b82 */ /* 0x000fe20000000800 */
[----:B------:R-:W0:Y:S07]  /*0010*/  S2R R2, SR_TID.X ;  /* 0x0000000000027919 */ /* 0x000e2e0000002100 */
[----:B------:R-:W1:Y:S01]  /*0020*/  LDC.64 R4, c[0x0][0x398] ;  /* 0x0000e600ff047b82 */ /* 0x000e620000000a00 */
[----:B------:R-:W2:Y:S01]  /*0030*/  LDCU.64 UR10, c[0x0][0x438] ;  /* 0x00008700ff0a77ac */ /* 0x000ea20008000a00 */
[----:B------:R-:W-:Y:S01]  /*0040*/  BSSY.RECONVERGENT B0, `(.L_x_1261) ;  /* 0x0000036000007945 */ /* 0x000fe20003800200 */
[----:B------:R-:W1:Y:S05]  /*0050*/  LDCU.64 UR8, c[0x0][0x3a0] ;  /* 0x00007400ff0877ac */ /* 0x000e6a0008000a00 */
[----:B------:R-:W3:Y:S01]  /*0060*/  LDC R3, c[0x0][0x388] ;  /* 0x0000e200ff037b82 */ /* 0x000ee20000000800 */
[----:B------:R-:W4:Y:S07]  /*0070*/  LDCU.64 UR6, c[0x0][0x358] ;  /* 0x00006b00ff0677ac */ /* 0x000f2e0008000a00 */
[----:B------:R-:W5:Y:S01]  /*0080*/  S2UR UR4, SR_CTAID.X ;  /* 0x00000000000479c3 */ /* 0x000f620000002500 */
[----:B--2---:R-:W-:-:S04]  /*0090*/  UISETP.NE.U32.AND UP0, UPT, UR10, URZ, UPT ;  /* 0x000000ff0a00728c */ /* 0x004fc8000bf05070 */
[----:B------:R-:W-:Y:S01]  /*00a0*/  UISETP.NE.AND.EX UP0, UPT, UR11, URZ, UPT, UP0 ;  /* 0x000000ff0b00728c */ /* 0x000fe2000bf05300 */
[----:B-1----:R-:W-:-:S04]  /*00b0*/  LOP3.LUT P0, RZ, R4, UR8, RZ, 0xfc, !PT ;  /* 0x0000000804ff7c12 */ /* 0x002fc8000f80fcff */
[----:B------:R-:W-:Y:S02]  /*00c0*/  LOP3.LUT P0, RZ, R5, UR9, RZ, 0xfc, P0 ;  /* 0x0000000905ff7c12 */ /* 0x000fe4000800fcff */
[----:B0-----:R-:W-:Y:S02]  /*00d0*/  SHF.R.U32.HI R5, RZ, 0x5, R2 ;  /* 0x00000005ff057819 */ /* 0x001fe40000011602 */
[----:B---3--:R-:W-:-:S04]  /*00e0*/  SHF.R.S32.HI R0, RZ, 0x1f, R3 ;  /* 0x0000001fff007819 */ /* 0x008fc80000011403 */
[----:B------:R-:W-:Y:S02]  /*00f0*/  LEA.HI R0, R0, R3, RZ, 0x3 ;  /* 0x0000000300007211 */ /* 0x000fe400078f18ff */
[C---:B------:R-:W-:Y:S01]  /*0100*/  LOP3.LUT R3, R2.reuse, 0x1f, RZ, 0xc, !PT ;  /* 0x0000001f02037812 */ /* 0x040fe200078e0cff */
[----:B-----5:R-:W-:Y:S01]  /*0110*/  USHF.L.U32 UR4, UR4, 0x2, URZ ;  /* 0x0000000204047899 */ /* 0x020fe200080006ff */
[----:B------:R-:W-:Y:S02]  /*0120*/  LOP3.LUT R2, R2, 0x1f, RZ, 0xc0, !PT ;  /* 0x0000001f02027812 */ /* 0x000fe400078ec0ff */
[----:B------:R-:W-:-:S03]  /*0130*/  LEA.HI.SX32 R0, R0, R3, 0x1d ;  /* 0x0000000300007211 */ /* 0x000fc600078feaff */
[----:B------:R-:W-:Y:S01]  /*0140*/  LOP3.LUT R5, R5, UR4, RZ, 0xfc, !PT ;  /* 0x0000000405057c12 */ /* 0x000fe2000f8efcff */
[----:B----4-:R-:W-:Y:S06]  /*0150*/  BRA.U !UP0, `(.L_x_1262) ;  /* 0x0000000108547547 */ /* 0x010fec000b800000 */
        /* <DEDUP_REMOVED lines=12> */
.L_x_1264:
[----:B------:R-:W-:Y:S05]  /*0220*/  BSYNC.RECONVERGENT B1 ;  /* 0x0000000000017941 */ /* 0x000fea0003800200 */
.L_x_1263:
        /* <DEDUP_REMOVED lines=8> */
.L_x_1262:
        /* <DEDUP_REMOVED lines=11> */
[----:B------:R-:W-:Y:S02]  /*0360*/  CS2R R16, SRZ ;  /* 0x0000000000107805 */ /* 0x000fe4000001ff00 */
[----:B------:R-:W-:Y:S02]  /*0370*/  @P1 MOV R19, RZ ;  /* 0x000000ff00131202 */ /* 0x000fe40000000f00 */
[----:B------:R-:W-:Y:S02]  /*0380*/  @P2 CS2R R10, SRZ ;  /* 0x00000000000a2805 */ /* 0x000fe4000001ff00 */
[----:B------:R-:W-:-:S07]  /*0390*/  @P2 CS2R R8, SRZ ;  /* 0x0000000000082805 */ /* 0x000fce000001ff00 */
.L_x_1265:
[----:B------:R-:W-:Y:S05]  /*03a0*/  BSYNC.RECONVERGENT B0 ;  /* 0x0000000000007941 */ /* 0x000fea0003800200 */
.L_x_1261:
[----:B------:R-:W1:Y:S02]  /*03b0*/  LDCU UR4, c[0x0][0x384] ;  /* 0x00007080ff0477ac */ /* 0x000e640008000800 */
[----:B-1----:R-:W-:-:S13]  /*03c0*/  ISETP.GE.AND P2, PT, R5, UR4, PT ;  /* 0x0000000405007c0c */ /* 0x002fda000bf46270 */
[----:B------:R-:W-:Y:S05]  /*03d0*/  @P2 EXIT ;  /* 0x000000000000294d */ /* 0x000fea0003800000 */
[----:B------:R-:W1:Y:S01]  /*03e0*/  LDCU.U8 UR4, c[0x0][0x410] ;  /* 0x00008200ff0477ac */ /* 0x000e620008000000 */
[----:B------:R-:W2:Y:S01]  /*03f0*/  LDCU UR8, c[0x0][0x388] ;  /* 0x00007100ff0877ac */ /* 0x000ea20008000800 */
[----:B------:R-:W3:Y:S01]  /*0400*/  LDCU UR5, c[0x0][0x448] ;  /* 0x00008900ff0577ac */ /* 0x000ee20008000800 */
[----:B------:R-:W4:Y:S01]  /*0410*/  LDCU.64 UR10, c[0x0][0x398] ;  /* 0x00007300ff0a77ac */ /* 0x000f220008000a00 */
[----:B------:R-:W0:Y:S01]  /*0420*/  LDCU.64 UR12, c[0x0][0x3a0] ;  /* 0x00007400ff0c77ac */ /* 0x000e220008000a00 */
[----:B-1----:R-:W-:-:S13]  /*0430*/  ISETP.NE.AND P3, PT, RZ, UR4, PT ;  /* 0x00000004ff007c0c */ /* 0x002fda000bf65270 */
.L_x_1283:
[----:B--2---:R-:W-:Y:S01]  /*0440*/  IMAD R36, R5, UR8, RZ ;  /* 0x0000000805247c24 */ /* 0x004fe2000f8e02ff */
[----:B------:R-:W-:Y:S04]  /*0450*/  BSSY.RECONVERGENT B0, `(.L_x_1266) ;  /* 0x0000089000007945 */ /* 0x000fe80003800200 */
[----:B------:R-:W-:-:S04]  /*0460*/  SHF.R.S32.HI R37, RZ, 0x1f, R36 ;  /* 0x0000001fff257819 */ /* 0x000fc80000011424 */
[----:B------:R-:W-:-:S04]  /*0470*/  LEA.HI R37, R37, R36, RZ, 0x3 ;  /* 0x0000002425257211 */ /* 0x000fc800078f18ff */
[----:B------:R-:W-:-:S04]  /*0480*/  LEA.HI.SX32 R42, R37, R2, 0x1d ;  /* 0x00000002252a7211 */ /* 0x000fc800078feaff */
[----:B------:R-:W-:Y:S01]  /*0490*/  MOV R53, R42 ;  /* 0x0000002a00357202 */ /* 0x000fe20000000f00 */
[----:B------:R-:W-:Y:S06]  /*04a0*/  @!P1 BRA `(.L_x_1267) ;  /* 0x00000008000c9947 */ /* 0x000fec0003800000 */
[----:B----4-:R-:W-:Y:S01]  /*04b0*/  ISETP.NE.U32.AND P1, PT, RZ, UR10, PT ;  /* 0x0000000aff007c0c */ /* 0x010fe2000bf25070 */
[----:B------:R-:W1:Y:S01]  /*04c0*/  LDC.64 R36, c[0x0][0x390] ;  /* 0x0000e400ff247b82 */ /* 0x000e620000000a00 */
[----:B0-----:R-:W-:Y:S02]  /*04d0*/  ISETP.NE.U32.AND P2, PT, RZ, UR12, PT ;  /* 0x0000000cff007c0c */ /* 0x001fe4000bf45070 */
[----:B------:R-:W-:Y:S02]  /*04e0*/  ISETP.NE.AND.EX P1, PT, RZ, UR11, PT, P1 ;  /* 0x0000000bff007c0c */ /* 0x000fe4000bf25310 */
[----:B------:R-:W-:-:S11]  /*04f0*/  ISETP.NE.AND.EX P2, PT, RZ, UR13, PT, P2 ;  /* 0x0000000dff007c0c */ /* 0x000fd6000bf45320 */
[----:B------:R-:W0:Y:S08]  /*0500*/  @P1 LDC.64 R40, c[0x0][0x398] ;  /* 0x0000e600ff281b82 */ /* 0x000e300000000a00 */
[----:B------:R-:W2:Y:S01]  /*0510*/  @P2 LDC.64 R46, c[0x0][0x3a0] ;  /* 0x0000e800ff2e2b82 */ /* 0x000ea20000000a00 */
[----:B-1----:R-:W-:-:S06]  /*0520*/  IMAD.WIDE.U32 R36, R42, 0x10, R36 ;  /* 0x000000102a247825 */ /* 0x002fcc00078e0024 */
[----:B------:R-:W5:Y:S01]  /*0530*/  LDG.E.128 R36, desc[UR6][R36.64] ;  /* 0x0000000624247981 */ /* 0x000f62000c1e1d00 */
[----:B0-----:R-:W-:-:S05]  /*0540*/  @P1 IMAD.WIDE.U32 R40, R42, 0x10, R40 ;  /* 0x000000102a281825 */ /* 0x001fca00078e0028 */
[----:B------:R0:W5:Y:S01]  /*0550*/  @P1 LDG.E.128 R24, desc[UR6][R40.64] ;  /* 0x0000000628181981 */ /* 0x000162000c1e1d00 */
[----:B--2---:R-:W-:-:S05]  /*0560*/  @P2 IMAD.WIDE.U32 R46, R42, 0x10, R46 ;  /* 0x000000102a2e2825 */ /* 0x004fca00078e002e */
[----:B------:R0:W5:Y:S01]  /*0570*/  @P2 LDG.E.128 R28, desc[UR6][R46.64] ;  /* 0x000000062e1c2981 */ /* 0x000162000c1e1d00 */
[----:B------:R-:W-:Y:S05]  /*0580*/  @!P1 BRA `(.L_x_1268) ;  /* 0x00000004002c9947 */ /* 0x000fea0003800000 */
[----:B------:R-:W-:Y:S05]  /*0590*/  @!P2 BRA `(.L_x_1269) ;  /* 0x0000000000b4a947 */ /* 0x000fea0003800000 */
[----:B-----5:R-:W-:Y:S02]  /*05a0*/  HADD2.F32 R32, -RZ, R36.H0_H0 ;  /* 0x20000024ff207230 */ /* 0x020fe40000004100 */
[----:B------:R-:W-:Y:S02]  /*05b0*/  HADD2.F32 R33, -RZ, R24.H0_H0 ;  /* 0x20000018ff217230 */ /* 0x000fe40000004100 */
[----:B0-----:R-:W-:Y:S02]  /*05c0*/  HADD2.F32 R40, -RZ, R36.H1_H1 ;  /* 0x30000024ff287230 */ /* 0x001fe40000004100 */
[----:B------:R-:W-:Y:S02]  /*05d0*/  HADD2.F32 R34, -RZ, R37.H0_H0 ;  /* 0x20000025ff227230 */ /* 0x000fe40000004100 */
[----:B------:R-:W-:Y:S01]  /*05e0*/  FADD.FTZ R32, R32, R33 ;  /* 0x0000002120207221 */ /* 0x000fe20000010000 */
[----:B------:R-:W-:Y:S02]  /*05f0*/  HADD2.F32 R33, -RZ, R24.H1_H1 ;  /* 0x30000018ff217230 */ /* 0x000fe40000004100 */
        /* <DEDUP_REMOVED lines=9> */
[----:B------:R-:W-:Y:S02]  /*0690*/  HADD2.F32 R3, -RZ, R39.H0_H0 ;  /* 0x20000027ff037230 */ /* 0x000fe40000004100 */
[----:B------:R-:W-:Y:S01]  /*06a0*/  FADD.FTZ R38, R38, R47 ;  /* 0x0000002f26267221 */ /* 0x000fe20000010000 */
[----:B------:R-:W-:Y:S02]  /*06b0*/  HADD2.F32 R46, -RZ, R27.H0_H0 ;  /* 0x2000001bff2e7230 */ /* 0x000fe40000004100 */
[----:B------:R-:W-:Y:S02]  /*06c0*/  HADD2.F32 R37, -RZ, R25.H1_H1 ;  /* 0x30000019ff257230 */ /* 0x000fe40000004100 */
        /* <DEDUP_REMOVED lines=8> */
[----:B------:R-:W-:Y:S02]  /*0750*/  HADD2.F32 R41, -RZ, R29.H0_H0 ;  /* 0x2000001dff297230 */ /* 0x000fe40000004100 */
        /* <DEDUP_REMOVED lines=17> */
.L_x_1269:
[----:B-----5:R-:W-:Y:S02]  /*0870*/  HADD2.F32 R3, -RZ, R36.H0_H0 ;  /* 0x20000024ff037230 */ /* 0x020fe40000004100 */
[----:B0-----:R-:W-:Y:S02]  /*0880*/  HADD2.F32 R46, -RZ, R38.H0_H0 ;  /* 0x20000026ff2e7230 */ /* 0x001fe40000004100 */
        /* <DEDUP_REMOVED lines=27> */
.L_x_1268:
[----:B------:R-:W-:Y:S05]  /*0a40*/  @!P2 BRA `(.L_x_1271) ;  /* 0x000000000074a947 */ /* 0x000fea0003800000 */
        /* <DEDUP_REMOVED lines=29> */
.L_x_1271:
[--C-:B-----5:R-:W-:Y:S02]  /*0c20*/  HADD2.F32 R3, -RZ, R36.reuse.H0_H0 ;  /* 0x20000024ff037230 */ /* 0x120fe40000004100 */
[----:B0-----:R-:W-:Y:S02]  /*0c30*/  HADD2.F32 R40, -RZ, R36.H1_H1 ;  /* 0x30000024ff287230 */ /* 0x001fe40000004100 */
[--C-:B------:R-:W-:Y:S02]  /*0c40*/  HADD2.F32 R41, -RZ, R37.reuse.H0_H0 ;  /* 0x20000025ff297230 */ /* 0x100fe40000004100 */
[----:B------:R-:W-:Y:S02]  /*0c50*/  HADD2.F32 R44, -RZ, R37.H1_H1 ;  /* 0x30000025ff2c7230 */ /* 0x000fe40000004100 */
[--C-:B------:R-:W-:Y:S02]  /*0c60*/  HADD2.F32 R46, -RZ, R38.reuse.H0_H0 ;  /* 0x20000026ff2e7230 */ /* 0x100fe40000004100 */
[----:B------:R-:W-:-:S02]  /*0c70*/  HADD2.F32 R49, -RZ, R38.H1_H1 ;  /* 0x30000026ff317230 */ /* 0x000fc40000004100 */
[--C-:B------:R-:W-:Y:S02]  /*0c80*/  HADD2.F32 R47, -RZ, R39.reuse.H0_H0 ;  /* 0x20000027ff2f7230 */ /* 0x100fe40000004100 */
[----:B------:R-:W-:-:S07]  /*0c90*/  HADD2.F32 R52, -RZ, R39.H1_H1 ;  /* 0x30000027ff347230 */ /* 0x000fce0000004100 */
.L_x_1270:
[----:B------:R-:W0:Y:S01]  /*0ca0*/  @P0 LDC.64 R36, c[0x0][0x3a8] ;  /* 0x0000ea00ff240b82 */ /* 0x000e220000000a00 */
[C---:B------:R-:W-:Y:S01]  /*0cb0*/  IADD3 R53, PT, PT, R42.reuse, 0x20, RZ ;  /* 0x000000202a357810 */ /* 0x040fe20007ffe0ff */
[----:B0-----:R-:W-:-:S05]  /*0cc0*/  @P0 IMAD.WIDE.U32 R36, R42, 0x10, R36 ;  /* 0x000000102a240825 */ /* 0x001fca00078e0024 */
[----:B------:R1:W-:Y:S02]  /*0cd0*/  @P0 STG.E.128 desc[UR6][R36.64], R32 ;  /* 0x0000002024000986 */ /* 0x0003e4000c101d06 */
.L_x_1267:
[----:B0--34-:R-:W-:Y:S05]  /*0ce0*/  BSYNC.RECONVERGENT B0 ;  /* 0x0000000000007941 */ /* 0x019fea0003800200 */
.L_x_1266:
[----:B------:R-:W-:Y:S01]  /*0cf0*/  ISETP.GE.U32.AND P4, PT, R0, 0x40, PT ;  /* 0x000000400000780c */ /* 0x000fe20003f86070 */
[----:B------:R-:W-:-:S12]  /*0d00*/  BSSY.RECONVERGENT B0, `(.L_x_1272) ;  /* 0x000008a000007945 */ /* 0x000fd80003800200 */
[----:B------:R-:W-:Y:S05]  /*0d10*/  @!P4 BRA `(.L_x_1273) ;  /* 0x000000080020c947 */ /* 0x000fea0003800000 */
[----:B------:R-:W-:Y:S01]  /*0d20*/  ISETP.NE.U32.AND P1, PT, RZ, UR10, PT ;  /* 0x0000000aff007c0c */ /* 0x000fe2000bf25070 */
[----:B-1----:R-:W0:Y:S01]  /*0d30*/  LDC.64 R36, c[0x0][0x390] ;  /* 0x0000e400ff247b82 */ /* 0x002e220000000a00 */
        /* <DEDUP_REMOVED lines=26> */
.L_x_1275:
[----:B-----5:R-:W-:Y:S02]  /*0ee0*/  HADD2.F32 R4, -RZ, R36.H0_H0 ;  /* 0x20000024ff047230 */ /* 0x020fe40000004100 */
[----:B------:R-:W-:Y:S02]  /*0ef0*/  HADD2.F32 R6, -RZ, R37.H0_H0 ;  /* 0x20000025ff067230 */ /* 0x000fe40000004100 */
[----:B------:R-:W-:Y:S02]  /*0f00*/  HADD2.F32 R43, -RZ, R38.H0_H0 ;  /* 0x20000026ff2b7230 */ /* 0x000fe40000004100 */
[----:B------:R-:W-:Y:S02]  /*0f10*/  HADD2.F32 R33, -RZ, R28.H0_H0 ;  /* 0x2000001cff217230 */ /* 0x000fe40000004100 */
[----:B------:R-:W-:Y:S02]  /*0f20*/  HADD2.F32 R35, -RZ, R29.H0_H0 ;  /* 0x2000001dff237230 */ /* 0x000fe40000004100 */
[----:B------:R-:W-:-:S02]  /*0f30*/  HADD2.F32 R32, -RZ, R30.H0_H0 ;  /* 0x2000001eff207230 */ /* 0x000fc40000004100 */
[----:B------:R-:W-:Y:S01]  /*0f40*/  FADD.FTZ R4, R33, R4 ;  /* 0x0000000421047221 */ /* 0x000fe20000010000 */
[----:B------:R-:W-:Y:S02]  /*0f50*/  HADD2.F32 R7, -RZ, R36.H1_H1 ;  /* 0x30000024ff077230 */ /* 0x000fe40000004100 */
[----:B------:R-:W-:Y:S01]  /*0f60*/  FADD.FTZ R6, R35, R6 ;  /* 0x0000000623067221 */ /* 0x000fe20000010000 */
[----:B------:R-:W-:Y:S02]  /*0f70*/  HADD2.F32 R50, -RZ, R39.H0_H0 ;  /* 0x20000027ff327230 */ /* 0x000fe40000004100 */
[----:B------:R-:W-:Y:S01]  /*0f80*/  FADD.FTZ R43, R32, R43 ;  /* 0x0000002b202b7221 */ /* 0x000fe20000010000 */
[----:B------:R-:W-:Y:S02]  /*0f90*/  HADD2.F32 R37, -RZ, R37.H1_H1 ;  /* 0x30000025ff257230 */ /* 0x000fe40000004100 */
[----:B------:R-:W-:Y:S02]  /*0fa0*/  HADD2.F32 R38, -RZ, R38.H1_H1 ;  /* 0x30000026ff267230 */ /* 0x000fe40000004100 */
[----:B------:R-:W-:-:S02]  /*0fb0*/  HADD2.F32 R39, -RZ, R39.H1_H1 ;  /* 0x30000027ff277230 */ /* 0x000fc40000004100 */
[--C-:B------:R-:W-:Y:S02]  /*0fc0*/  HADD2.F32 R35, -RZ, R31.reuse.H0_H0 ;  /* 0x2000001fff237230 */ /* 0x100fe40000004100 */
[----:B------:R-:W-:Y:S02]  /*0fd0*/  HADD2.F32 R36, -RZ, R31.H1_H1 ;  /* 0x3000001fff247230 */ /* 0x000fe40000004100 */
[----:B------:R-:W-:Y:S02]  /*0fe0*/  HADD2.F32 R33, -RZ, R30.H1_H1 ;  /* 0x3000001eff217230 */ /* 0x000fe40000004100 */
[----:B------:R-:W-:Y:S01]  /*0ff0*/  FADD.FTZ R50, R35, R50 ;  /* 0x0000003223327221 */ /* 0x000fe20000010000 */
[----:B------:R-:W-:Y:S02]  /*1000*/  HADD2.F32 R34, -RZ, R29.H1_H1 ;  /* 0x3000001dff227230 */ /* 0x000fe40000004100 */
[----:B------:R-:W-:Y:S01]  /*1010*/  FADD.FTZ R51, R36, R39 ;  /* 0x0000002724337221 */ /* 0x000fe20000010000 */
[----:B------:R-:W-:-:S02]  /*1020*/  HADD2.F32 R32, -RZ, R28.H1_H1 ;  /* 0x3000001cff207230 */ /* 0x000fc40000004100 */
[----:B------:R-:W-:Y:S01]  /*1030*/  FADD.FTZ R48, R33, R38 ;  /* 0x0000002621307221 */ /* 0x000fe20000010000 */
[----:B------:R-:W-:Y:S01]  /*1040*/  FADD.FTZ R45, R34, R37 ;  /* 0x00000025222d7221 */ /* 0x000fe20000010000 */
[----:B------:R-:W-:Y:S01]  /*1050*/  F2FP.F16.F32.PACK_AB R35, R51, R50 ;  /* 0x000000323323723e */ /* 0x000fe200000000ff */
[----:B------:R-:W-:Y:S02]  /*1060*/  FADD.FTZ R7, R32, R7 ;  /* 0x0000000720077221 */ /* 0x000fe40000010000 */
[----:B------:R-:W-:Y:S02]  /*1070*/  F2FP.F16.F32.PACK_AB R34, R48, R43 ;  /* 0x0000002b3022723e */ /* 0x000fe400000000ff */
[----:B------:R-:W-:Y:S02]  /*1080*/  F2FP.F16.F32.PACK_AB R33, R45, R6 ;  /* 0x000000062d21723e */ /* 0x000fe400000000ff */
[----:B------:R-:W-:Y:S01]  /*1090*/  F2FP.F16.F32.PACK_AB R32, R7, R4 ;  /* 0x000000040720723e */ /* 0x000fe200000000ff */
[----:B------:R-:W-:Y:S06]  /*10a0*/  BRA `(.L_x_1276) ;  /* 0x0000000400307947 */ /* 0x000fec0003800000 */
.L_x_1274:
        /* <DEDUP_REMOVED lines=32> */
.L_x_1277:
[--C-:B-----5:R-:W-:Y:S02]  /*12b0*/  HADD2.F32 R32, -RZ, R37.reuse.H0_H0 ;  /* 0x20000025ff207230 */ /* 0x120fe40000004100 */
[----:B------:R-:W-:Y:S02]  /*12c0*/  HADD2.F32 R45, -RZ, R37.H1_H1 ;  /* 0x30000025ff2d7230 */ /* 0x000fe40000004100 */
[----:B------:R-:W-:Y:S02]  /*12d0*/  HADD2.F32 R48, -RZ, R38.H1_H1 ;  /* 0x30000026ff307230 */ /* 0x000fe40000004100 */
[----:B------:R-:W-:Y:S02]  /*12e0*/  HADD2.F32 R37, -RZ, R26.H1_H1 ;  /* 0x3000001aff257230 */ /* 0x000fe40000004100 */
[----:B------:R-:W-:Y:S02]  /*12f0*/  HADD2.F32 R35, -RZ, R38.H0_H0 ;  /* 0x20000026ff237230 */ /* 0x000fe40000004100 */
[----:B------:R-:W-:-:S02]  /*1300*/  HADD2.F32 R33, -RZ, R25.H0_H0 ;  /* 0x20000019ff217230 */ /* 0x000fc40000004100 */
[----:B------:R-:W-:Y:S01]  /*1310*/  FADD.FTZ R48, R37, R48 ;  /* 0x0000003025307221 */ /* 0x000fe20000010000 */
[----:B------:R-:W-:Y:S02]  /*1320*/  HADD2.F32 R6, -RZ, R36.H0_H0 ;  /* 0x20000024ff067230 */ /* 0x000fe40000004100 */
[----:B------:R-:W-:Y:S02]  /*1330*/  HADD2.F32 R7, -RZ, R24.H0_H0 ;  /* 0x20000018ff077230 */ /* 0x000fe40000004100 */
[----:B------:R-:W-:Y:S01]  /*1340*/  FADD.FTZ R32, R33, R32 ;  /* 0x0000002021207221 */ /* 0x000fe20000010000 */
[----:B------:R-:W-:Y:S02]  /*1350*/  HADD2.F32 R34, -RZ, R25.H1_H1 ;  /* 0x30000019ff227230 */ /* 0x000fe40000004100 */
[----:B------:R-:W-:Y:S02]  /*1360*/  HADD2.F32 R38, -RZ, R26.H0_H0 ;  /* 0x2000001aff267230 */ /* 0x000fe40000004100 */
[----:B------:R-:W-:Y:S01]  /*1370*/  FADD.FTZ R6, R7, R6 ;  /* 0x0000000607067221 */ /* 0x000fe20000010000 */
[----:B------:R-:W-:-:S02]  /*1380*/  HADD2.F32 R4, -RZ, R39.H0_H0 ;  /* 0x20000027ff047230 */ /* 0x000fc40000004100 */
[----:B------:R-:W-:Y:S01]  /*1390*/  FADD.FTZ R45, R34, R45 ;  /* 0x0000002d222d7221 */ /* 0x000fe20000010000 */
[----:B------:R-:W-:Y:S02]  /*13a0*/  HADD2.F32 R37, -RZ, R27.H0_H0 ;  /* 0x2000001bff257230 */ /* 0x000fe40000004100 */
[----:B------:R-:W-:Y:S01]  /*13b0*/  FADD.FTZ R38, R38, R35 ;  /* 0x0000002326267221 */ /* 0x000fe20000010000 */
[----:B------:R-:W-:Y:S02]  /*13c0*/  HADD2.F32 R33, -RZ, R28.H0_H0 ;  /* 0x2000001cff217230 */ /* 0x000fe40000004100 */
[----:B------:R-:W-:Y:S02]  /*13d0*/  HADD2.F32 R36, -RZ, R36.H1_H1 ;  /* 0x30000024ff247230 */ /* 0x000fe40000004100 */
[----:B------:R-:W-:Y:S01]  /*13e0*/  FADD.FTZ R37, R37, R4 ;  /* 0x0000000425257221 */ /* 0x000fe20000010000 */
[----:B------:R-:W-:Y:S02]  /*13f0*/  HADD2.F32 R39, -RZ, R39.H1_H1 ;  /* 0x30000027ff277230 */ /* 0x000fe40000004100 */
[----:B------:R-:W-:Y:S01]  /*1400*/  FADD.FTZ R4, R33, R6 ;  /* 0x0000000621047221 */ /* 0x000fe20000010000 */
[----:B------:R-:W-:-:S02]  /*1410*/  HADD2.F32 R7, -RZ, R24.H1_H1 ;  /* 0x30000018ff077230 */ /* 0x000fc40000004100 */
[----:B------:R-:W-:Y:S02]  /*1420*/  HADD2.F32 R34, -RZ, R27.H1_H1 ;  /* 0x3000001bff227230 */ /* 0x000fe40000004100 */
[----:B------:R-:W-:Y:S02]  /*1430*/  HADD2.F32 R35, -RZ, R29.H0_H0 ;  /* 0x2000001dff237230 */ /* 0x000fe40000004100 */
        /* <DEDUP_REMOVED lines=19> */
.L_x_1276:
[----:B------:R-:W0:Y:S02]  /*1570*/  @P0 LDC.64 R36, c[0x0][0x3a8] ;  /* 0x0000ea00ff240b82 */ /* 0x000e240000000a00 */
[----:B0-----:R-:W-:-:S05]  /*1580*/  @P0 IMAD.WIDE.U32 R36, R53, 0x10, R36 ;  /* 0x0000001035240825 */ /* 0x001fca00078e0024 */
[----:B------:R0:W-:Y:S02]  /*1590*/  @P0 STG.E.128 desc[UR6][R36.64], R32 ;  /* 0x0000002024000986 */ /* 0x0001e4000c101d06 */
.L_x_1273:
[----:B------:R-:W-:Y:S05]  /*15a0*/  BSYNC.RECONVERGENT B0 ;  /* 0x0000000000007941 */ /* 0x000fea0003800200 */
.L_x_1272:
        /* <DEDUP_REMOVED lines=30> */
[----:B-1----:R-:W-:-:S05]  /*1790*/  FADD.FTZ R58, R57, R36 ;  /* 0x00000024393a7221 */ /* 0x002fca0000010000 */
        /* <DEDUP_REMOVED lines=45> */
.L_x_1295:
[----:B01----:R-:W-:Y:S01]  /*1a70*/  FADD.FTZ R56, R56, R61 ;  /* 0x0000003d38387221 */ /* 0x003fe20000010000 */
[C---:B------:R-:W-:Y:S01]  /*1a80*/  FMUL.FTZ R54, R55.reuse, R55 ;  /* 0x0000003737367220 */ /* 0x040fe20000410000 */
[----:B------:R-:W0:Y:S01]  /*1a90*/  @!P5 LDC.64 R38, c[0x0][0x3c0] ;  /* 0x0000f000ff26db82 */ /* 0x000e220000000a00 */
[----:B------:R-:W-:Y:S01]  /*1aa0*/  BSSY.RECONVERGENT B0, `(.L_x_1279) ;  /* 0x000003c000007945 */ /* 0x000fe20003800200 */
[----:B------:R-:W-:Y:S01]  /*1ab0*/  FFMA.FTZ R53, R56, R37, UR5 ;  /* 0x0000000538357e23 */ /* 0x000fe20008010025 */
[----:B------:R-:W-:Y:S02]  /*1ac0*/  FSEL R56, R55, RZ, !P3 ;  /* 0x000000ff37387208 */ /* 0x000fe40005800000 */
[----:B------:R-:W-:-:S03]  /*1ad0*/  FSEL R54, R54, RZ, P3 ;  /* 0x000000ff36367208 */ /* 0x000fc60001800000 */
[----:B------:R-:W1:Y:S02]  /*1ae0*/  @!P5 LDC.64 R36, c[0x0][0x3c8] ;  /* 0x0000f200ff24db82 */ /* 0x000e640000000a00 */
[----:B------:R-:W-:-:S06]  /*1af0*/  FADD.FTZ R53, R53, R54 ;  /* 0x0000003635357221 */ /* 0x000fcc0000010000 */
        /* <DEDUP_REMOVED lines=9> */
[--C-:B------:R-:W-:Y:S02]  /*1b90*/  HADD2.F32 R37, -RZ, R16.reuse.H0_H0 ;  /* 0x20000010ff257230 */ /* 0x100fe40000004100 */
[----:B------:R-:W-:Y:S01]  /*1ba0*/  FMUL.FTZ R36, R53, R36 ;  /* 0x0000002435247220 */ /* 0x000fe20000410000 */
[----:B------:R-:W-:Y:S02]  /*1bb0*/  HADD2.F32 R39, -RZ, R16.H1_H1 ;  /* 0x30000010ff277230 */ /* 0x000fe40000004100 */
[----:B------:R-:W-:Y:S02]  /*1bc0*/  HADD2.F32 R54, -RZ, R21.H0_H0 ;  /* 0x20000015ff367230 */ /* 0x000fe40000004100 */
[----:B------:R-:W-:Y:S01]  /*1bd0*/  FFMA.FTZ R57, R36, R57, R37 ;  /* 0x0000003924397223 */ /* 0x000fe20000010025 */
[----:B------:R-:W-:-:S02]  /*1be0*/  HADD2.F32 R37, -RZ, R20.H1_H1 ;  /* 0x30000014ff257230 */ /* 0x000fc40000004100 */
[----:B------:R-:W-:Y:S01]  /*1bf0*/  FMUL.FTZ R36, R53, R38 ;  /* 0x0000002635247220 */ /* 0x000fe20000410000 */
[--C-:B------:R-:W-:Y:S01]  /*1c00*/  FADD.FTZ R38, R41, -R56.reuse ;  /* 0x8000003829267221 */ /* 0x100fe20000010000 */
[----:B------:R-:W-:Y:S02]  /*1c10*/  HADD2.F32 R58, -RZ, R17.H0_H0 ;  /* 0x20000011ff3a7230 */ /* 0x000fe40000004100 */
[----:B------:R-:W-:Y:S01]  /*1c20*/  FFMA.FTZ R36, R36, R37, R39 ;  /* 0x0000002524247223 */ /* 0x000fe20000010027 */
[C---:B------:R-:W-:Y:S01]  /*1c30*/  FMUL.FTZ R37, R53.reuse, R38 ;  /* 0x0000002635257220 */ /* 0x040fe20000410000 */
[----:B------:R-:W-:Y:S01]  /*1c40*/  FADD.FTZ R38, R44, -R56 ;  /* 0x800000382c267221 */ /* 0x000fe20000010000 */
[----:B------:R-:W-:Y:S02]  /*1c50*/  HADD2.F32 R39, -RZ, R21.H1_H1 ;  /* 0x30000015ff277230 */ /* 0x000fe40000004100 */
[----:B------:R-:W-:Y:S02]  /*1c60*/  HADD2.F32 R55, -RZ, R17.H1_H1 ;  /* 0x30000011ff377230 */ /* 0x000fe40000004100 */
[----:B------:R-:W-:Y:S01]  /*1c70*/  FMUL.FTZ R38, R53, R38 ;  /* 0x0000002635267220 */ /* 0x000fe20000410000 */
[----:B------:R-:W-:Y:S01]  /*1c80*/  FFMA.FTZ R37, R37, R54, R58 ;  /* 0x0000003625257223 */ /* 0x000fe2000001003a */
[----:B------:R-:W-:Y:S01]  /*1c90*/  FADD.FTZ R54, R49, -R56 ;  /* 0x8000003831367221 */ /* 0x000fe20000010000 */
[----:B------:R-:W-:-:S02]  /*1ca0*/  HADD2.F32 R60, -RZ, R19.H0_H0 ;  /* 0x20000013ff3c7230 */ /* 0x000fc40000004100 */
[----:B------:R-:W-:Y:S01]  /*1cb0*/  FFMA.FTZ R58, R38, R39, R55 ;  /* 0x00000027263a7223 */ /* 0x000fe20000010037 */
[----:B------:R-:W-:Y:S01]  /*1cc0*/  FADD.FTZ R38, R46, -R56 ;  /* 0x800000382e267221 */ /* 0x000fe20000010000 */
[----:B------:R-:W-:Y:S02]  /*1cd0*/  HADD2.F32 R39, -RZ, R22.H0_H0 ;  /* 0x20000016ff277230 */ /* 0x000fe40000004100 */
[C---:B------:R-:W-:Y:S01]  /*1ce0*/  FMUL.FTZ R54, R53.reuse, R54 ;  /* 0x0000003635367220 */ /* 0x040fe20000410000 */
[----:B------:R-:W-:Y:S02]  /*1cf0*/  HADD2.F32 R55, -RZ, R18.H0_H0 ;  /* 0x20000012ff377230 */ /* 0x000fe40000004100 */
[----:B------:R-:W-:Y:S01]  /*1d00*/  FMUL.FTZ R38, R53, R38 ;  /* 0x0000002635267220 */ /* 0x000fe20000410000 */
[----:B------:R-:W-:Y:S01]  /*1d10*/  HADD2.F32 R59, -RZ, R23.H1_H1 ;  /* 0x30000017ff3b7230 */ /* 0x000fe20000004100 */
[----:B------:R-:W-:Y:S01]  /*1d20*/  F2FP.F16.F32.PACK_AB R37, R58, R37 ;  /* 0x000000253a25723e */ /* 0x000fe200000000ff */
[----:B------:R-:W-:-:S02]  /*1d30*/  HADD2.F32 R61, -RZ, R19.H1_H1 ;  /* 0x30000013ff3d7230 */ /* 0x000fc40000004100 */
[----:B------:R-:W-:Y:S01]  /*1d40*/  FFMA.FTZ R38, R38, R39, R55 ;  /* 0x0000002726267223 */ /* 0x000fe20000010037 */
[----:B------:R-:W-:Y:S01]  /*1d50*/  HADD2.F32 R55, -RZ, R22.H1_H1 ;  /* 0x30000016ff377230 */ /* 0x000fe20000004100 */
[----:B------:R-:W-:Y:S01]  /*1d60*/  F2FP.F16.F32.PACK_AB R36, R36, R57 ;  /* 0x000000392424723e */ /* 0x000fe200000000ff */
[----:B------:R-:W-:-:S05]  /*1d70*/  HADD2.F32 R39, -RZ, R18.H1_H1 ;  /* 0x30000012ff277230 */ /* 0x000fca0000004100 */
[----:B------:R-:W-:Y:S01]  /*1d80*/  FFMA.FTZ R55, R54, R55, R39 ;  /* 0x0000003736377223 */ /* 0x000fe20000010027 */
[----:B------:R-:W-:-:S04]  /*1d90*/  FADD.FTZ R54, R47, -R56 ;  /* 0x800000382f367221 */ /* 0x000fc80000010000 */
[----:B------:R-:W-:Y:S01]  /*1da0*/  FMUL.FTZ R39, R53, R54 ;  /* 0x0000003635277220 */ /* 0x000fe20000410000 */
[----:B------:R-:W-:Y:S01]  /*1db0*/  HADD2.F32 R54, -RZ, R23.H0_H0 ;  /* 0x20000017ff367230 */ /* 0x000fe20000004100 */
[----:B------:R-:W-:-:S04]  /*1dc0*/  F2FP.F16.F32.PACK_AB R38, R55, R38 ;  /* 0x000000263726723e */ /* 0x000fc800000000ff */
[----:B------:R-:W-:Y:S01]  /*1dd0*/  FFMA.FTZ R39, R39, R54, R60 ;  /* 0x0000003627277223 */ /* 0x000fe2000001003c */
[----:B------:R-:W-:-:S04]  /*1de0*/  FADD.FTZ R54, R52, -R56 ;  /* 0x8000003834367221 */ /* 0x000fc80000010000 */
[----:B------:R-:W-:-:S04]  /*1df0*/  FMUL.FTZ R54, R53, R54 ;  /* 0x0000003635367220 */ /* 0x000fc80000410000 */
[----:B------:R-:W-:-:S05]  /*1e00*/  FFMA.FTZ R54, R54, R59, R61 ;  /* 0x0000003b36367223 */ /* 0x000fca000001003d */
[----:B------:R-:W-:Y:S02]  /*1e10*/  F2FP.F16.F32.PACK_AB R39, R54, R39 ;  /* 0x000000273627723e */ /* 0x000fe400000000ff */
[----:B------:R-:W0:Y:S02]  /*1e20*/  LDC.64 R54, c[0x0][0x428] ;  /* 0x00010a00ff367b82 */ /* 0x000e240000000a00 */
[C---:B0-----:R-:W-:Y:S01]  /*1e30*/  IMAD.WIDE.U32 R54, R42.reuse, 0x10, R54 ;  /* 0x000000102a367825 */ /* 0x041fe200078e0036 */
[----:B------:R-:W-:-:S04]  /*1e40*/  IADD3 R42, PT, PT, R42, 0x20, RZ ;  /* 0x000000202a2a7810 */ /* 0x000fc80007ffe0ff */
[----:B------:R1:W-:Y:S03]  /*1e50*/  STG.E.128 desc[UR6][R54.64], R36 ;  /* 0x0000002436007986 */ /* 0x0003e6000c101d06 */
.L_x_1280:
[----:B------:R-:W-:Y:S05]  /*1e60*/  BSYNC.RECONVERGENT B0 ;  /* 0x0000000000007941 */ /* 0x000fea0003800200 */
.L_x_1279:
[----:B------:R-:W-:Y:S04]  /*1e70*/  BSSY.RECONVERGENT B0, `(.L_x_1281) ;  /* 0x0000031000007945 */ /* 0x000fe80003800200 */
[----:B------:R-:W-:Y:S05]  /*1e80*/  @!P4 BRA `(.L_x_1282) ;  /* 0x0000000000bcc947 */ /* 0x000fea0003800000 */
[--C-:B01----:R-:W-:Y:S01]  /*1e90*/  FADD.FTZ R36, R4, -R56.reuse ;  /* 0x8000003804247221 */ /* 0x103fe20000010000 */
        /* <DEDUP_REMOVED lines=8> */
[C---:B------:R-:W-:Y:S01]  /*1f20*/  FMUL.FTZ R36, R53.reuse, R38 ;  /* 0x0000002635247220 */ /* 0x040fe20000410000 */
[--C-:B------:R-:W-:Y:S01]  /*1f30*/  FADD.FTZ R38, R6, -R56.reuse ;  /* 0x8000003806267221 */ /* 0x100fe20000010000 */
[----:B------:R-:W-:Y:S02]  /*1f40*/  HADD2.F32 R58, -RZ, R9.H0_H0 ;  /* 0x20000009ff3a7230 */ /* 0x000fe40000004100 */
[----:B------:R-:W-:Y:S01]  /*1f50*/  FFMA.FTZ R36, R36, R37, R39 ;  /* 0x0000002524247223 */ /* 0x000fe20000010027 */
[----:B------:R-:W-:Y:S01]  /*1f60*/  FMUL.FTZ R37, R53, R38 ;  /* 0x0000002635257220 */ /* 0x000fe20000410000 */
[----:B------:R-:W-:Y:S01]  /*1f70*/  FADD.FTZ R38, R45, -R56 ;  /* 0x800000382d267221 */ /* 0x000fe20000010000 */
[----:B------:R-:W-:Y:S02]  /*1f80*/  HADD2.F32 R39, -RZ, R13.H1_H1 ;  /* 0x3000000dff277230 */ /* 0x000fe40000004100 */
[----:B------:R-:W-:Y:S02]  /*1f90*/  HADD2.F32 R55, -RZ, R9.H1_H1 ;  /* 0x30000009ff377230 */ /* 0x000fe40000004100 */
[----:B------:R-:W-:Y:S01]  /*1fa0*/  FMUL.FTZ R38, R53, R38 ;  /* 0x0000002635267220 */ /* 0x000fe20000410000 */
[----:B------:R-:W-:Y:S01]  /*1fb0*/  FFMA.FTZ R37, R37, R54, R58 ;  /* 0x0000003625257223 */ /* 0x000fe2000001003a */
[----:B------:R-:W-:Y:S01]  /*1fc0*/  FADD.FTZ R54, R48, -R56 ;  /* 0x8000003830367221 */ /* 0x000fe20000010000 */
[----:B------:R-:W-:-:S02]  /*1fd0*/  HADD2.F32 R59, -RZ, R14.H1_H1 ;  /* 0x3000000eff3b7230 */ /* 0x000fc40000004100 */
[----:B------:R-:W-:Y:S01]  /*1fe0*/  FFMA.FTZ R58, R38, R39, R55 ;  /* 0x00000027263a7223 */ /* 0x000fe20000010037 */
[----:B------:R-:W-:Y:S01]  /*1ff0*/  FADD.FTZ R38, R43, -R56 ;  /* 0x800000382b267221 */ /* 0x000fe20000010000 */
[----:B------:R-:W-:Y:S02]  /*2000*/  HADD2.F32 R39, -RZ, R14.H0_H0 ;  /* 0x2000000eff277230 */ /* 0x000fe40000004100 */
[C---:B------:R-:W-:Y:S01]  /*2010*/  FMUL.FTZ R54, R53.reuse, R54 ;  /* 0x0000003635367220 */ /* 0x040fe20000410000 */
[--C-:B------:R-:W-:Y:S02]  /*2020*/  HADD2.F32 R55, -RZ, R10.reuse.H0_H0 ;  /* 0x2000000aff377230 */ /* 0x100fe40000004100 */
[----:B------:R-:W-:Y:S01]  /*2030*/  FMUL.FTZ R38, R53, R38 ;  /* 0x0000002635267220 */ /* 0x000fe20000410000 */
[--C-:B------:R-:W-:Y:S01]  /*2040*/  HADD2.F32 R60, -RZ, R11.reuse.H0_H0 ;  /* 0x2000000bff3c7230 */ /* 0x100fe20000004100 */
[----:B------:R-:W-:Y:S02]  /*2050*/  F2FP.F16.F32.PACK_AB R37, R58, R37 ;  /* 0x000000253a25723e */ /* 0x000fe400000000ff */
[----:B------:R-:W-:Y:S01]  /*2060*/  FFMA.FTZ R38, R38, R39, R55 ;  /* 0x0000002726267223 */ /* 0x000fe20000010037 */
[----:B------:R-:W-:Y:S01]  /*2070*/  HADD2.F32 R39, -RZ, R10.H1_H1 ;  /* 0x3000000aff277230 */ /* 0x000fe20000004100 */
[----:B------:R-:W-:Y:S01]  /*2080*/  F2FP.F16.F32.PACK_AB R36, R36, R57 ;  /* 0x000000392424723e */ /* 0x000fe200000000ff */
[----:B------:R-:W-:-:S03]  /*2090*/  HADD2.F32 R55, -RZ, R11.H1_H1 ;  /* 0x3000000bff377230 */ /* 0x000fc60000004100 */
[----:B------:R-:W-:Y:S01]  /*20a0*/  FFMA.FTZ R59, R54, R59, R39 ;  /* 0x0000003b363b7223 */ /* 0x000fe20000010027 */
[--C-:B------:R-:W-:Y:S01]  /*20b0*/  FADD.FTZ R54, R50, -R56.reuse ;  /* 0x8000003832367221 */ /* 0x100fe20000010000 */
[----:B------:R-:W-:-:S03]  /*20c0*/  FADD.FTZ R56, R51, -R56 ;  /* 0x8000003833387221 */ /* 0x000fc60000010000 */
[C---:B------:R-:W-:Y:S01]  /*20d0*/  FMUL.FTZ R39, R53.reuse, R54 ;  /* 0x0000003635277220 */ /* 0x040fe20000410000 */
[----:B------:R-:W-:Y:S01]  /*20e0*/  FMUL.FTZ R56, R53, R56 ;  /* 0x0000003835387220 */ /* 0x000fe20000410000 */
[--C-:B------:R-:W-:Y:S01]  /*20f0*/  HADD2.F32 R54, -RZ, R15.reuse.H0_H0 ;  /* 0x2000000fff367230 */ /* 0x100fe20000004100 */
[----:B------:R-:W-:Y:S01]  /*2100*/  F2FP.F16.F32.PACK_AB R38, R59, R38 ;  /* 0x000000263b26723e */ /* 0x000fe200000000ff */
[----:B------:R-:W-:-:S03]  /*2110*/  HADD2.F32 R53, -RZ, R15.H1_H1 ;  /* 0x3000000fff357230 */ /* 0x000fc60000004100 */
[----:B------:R-:W-:Y:S02]  /*2120*/  FFMA.FTZ R39, R39, R54, R60 ;  /* 0x0000003627277223 */ /* 0x000fe4000001003c */
[----:B------:R-:W-:Y:S02]  /*2130*/  FFMA.FTZ R56, R56, R53, R55 ;  /* 0x0000003538387223 */ /* 0x000fe40000010037 */
[----:B------:R-:W0:Y:S03]  /*2140*/  LDC.64 R54, c[0x0][0x428] ;  /* 0x00010a00ff367b82 */ /* 0x000e260000000a00 */
[----:B------:R-:W-:Y:S01]  /*2150*/  F2FP.F16.F32.PACK_AB R39, R56, R39 ;  /* 0x000000273827723e */ /* 0x000fe200000000ff */
[----:B0-----:R-:W-:-:S05]  /*2160*/  IMAD.WIDE.U32 R54, R42, 0x10, R54 ;  /* 0x000000102a367825 */ /* 0x001fca00078e0036 */
[----:B------:R2:W-:Y:S02]  /*2170*/  STG.E.128 desc[UR6][R54.64], R36 ;  /* 0x0000002436007986 */ /* 0x0005e4000c101d06 */
.L_x_1282:
[----:B------:R-:W-:Y:S05]  /*2180*/  BSYNC.RECONVERGENT B0 ;  /* 0x0000000000007941 */ /* 0x000fea0003800200 */
.L_x_1281:
[----:B012---:R-:W0:Y:S02]  /*2190*/  LDC.64 R36, c[0x0][0x380] ;  /* 0x0000e000ff247b82 */ /* 0x007e240000000a00 */
[----:B0-----:R-:W-:-:S04]  /*21a0*/  LEA R5, R36, R5, 0x2 ;  /* 0x0000000524057211 */ /* 0x001fc800078e10ff */
[----:B------:R-:W-:-:S13]  /*21b0*/  ISETP.GE.AND P2, PT, R5, R37, PT ;  /* 0x000000250500720c */ /* 0x000fda0003f46270 */
[----:B------:R-:W-:Y:S05]  /*21c0*/  @!P2 BRA `(.L_x_1283) ;  /* 0xffffffe0009ca947 */ /* 0x000fea000383ffff */
[----:B------:R-:W-:Y:S05]  /*21d0*/  EXIT ;  /* 0x000000000000794d */ /* 0x000fea0003800000 */
.L_x_1278:
        /* <DEDUP_REMOVED lines=8> */
.L_x_1285:
[----:B------:R-:W-:Y:S05]  /*2260*/  BSYNC B0 ;  /* 0x0000000000007941 */ /* 0x000fea0003800000 */
.L_x_1284:
[----:B------:R-:W-:Y:S01]  /*2270*/  MOV R36, R61 ;  /* 0x0000003d00247202 */ /* 0x000fe20000000f00 */
[----:B------:R-:W-:Y:S01]  /*2280*/  HFMA2 R53, -RZ, RZ, 0, 1.1920928955078125e-07 ;  /* 0x00000002ff357431 */ /* 0x000fe200000001ff */
[----:B------:R-:W-:Y:S02]  /*2290*/  MOV R39, 0x1f ;  /* 0x0000001f00277802 */ /* 0x000fe40000000f00 */
[----:B------:R-:W-:Y:S01]  /*22a0*/  MOV R38, 0xffffffff ;  /* 0xffffffff00267802 */ /* 0x000fe20000000f00 */
[----:B------:R-:W-:-:S05]  /*22b0*/  FADD.FTZ R54, R55, R36 ;  /* 0x0000002437367221 */ /* 0x000fca0000010000 */
[----:B------:R-:W-:-:S07]  /*22c0*/  MOV R60, R54 ;  /* 0x00000036003c7202 */ /* 0x000fce0000000f00 */
[----:B------:R-:W-:Y:S05]  /*22d0*/  WARPSYNC.COLLECTIVE R38, `(.L_x_1286) ;  /* 0x0000000026087348 */ /* 0x000fea0003c00000 */
[----:B------:R0:W1:Y:S02]  /*22e0*/  SHFL.BFLY P6, R61, R60, R53, R39 ;  /* 0x0c0000353c3d7389 */ /* 0x00006400000c0027 */
[----:B01----:R-:W-:Y:S05]  /*22f0*/  ENDCOLLECTIVE ;  /* 0x000000000000791b */ /* 0x003fea0003800000 */
.L_x_1286:
[----:B------:R-:W-:Y:S01]  /*2300*/  HFMA2 R53, -RZ, RZ, 0, 2.384185791015625e-07 ;  /* 0x00000004ff357431 */ /* 0x000fe200000001ff */
[----:B------:R-:W-:-:S05]  /*2310*/  MOV R37, R61 ;  /* 0x0000003d00257202 */ /* 0x000fca0000000f00 */
[----:B------:R-:W-:-:S05]  /*2320*/  FADD.FTZ R56, R54, R37 ;  /* 0x0000002536387221 */ /* 0x000fca0000010000 */
[----:B------:R-:W-:-:S07]  /*2330*/  MOV R60, R56 ;  /* 0x00000038003c7202 */ /* 0x000fce0000000f00 */
[----:B------:R-:W-:Y:S05]  /*2340*/  WARPSYNC.COLLECTIVE R38, `(.L_x_1287) ;  /* 0x0000000026087348 */ /* 0x000fea0003c00000 */
[----:B------:R0:W1:Y:S02]  /*2350*/  SHFL.BFLY P6, R61, R60, R53, R39 ;  /* 0x0c0000353c3d7389 */ /* 0x00006400000c0027 */
[----:B01----:R-:W-:Y:S05]  /*2360*/  ENDCOLLECTIVE ;  /* 0x000000000000791b */ /* 0x003fea0003800000 */
.L_x_1287:
[----:B------:R-:W-:Y:S01]  /*2370*/  HFMA2 R53, -RZ, RZ, 0, 4.76837158203125e-07 ;  /* 0x00000008ff357431 */ /* 0x000fe200000001ff */
[----:B------:R-:W-:-:S05]  /*2380*/  MOV R37, R61 ;  /* 0x0000003d00257202 */ /* 0x000fca0000000f00 */
[----:B------:R-:W-:Y:S02]  /*2390*/  FADD.FTZ R57, R56, R37 ;  /* 0x0000002538397221 */ /* 0x000fe40000010000 */
[----:B------:R-:W0:Y:S03]  /*23a0*/  LDC R37, c[0x0][0x400] ;  /* 0x00010000ff257b82 */ /* 0x000e260000000800 */
[----:B------:R-:W-:-:S07]  /*23b0*/  MOV R60, R57 ;  /* 0x00000039003c7202 */ /* 0x000fce0000000f00 */
[----:B0-----:R-:W-:Y:S05]  /*23c0*/  WARPSYNC.COLLECTIVE R38, `(.L_x_1288) ;  /* 0x0000000026087348 */ /* 0x001fea0003c00000 */
[----:B------:R1:W2:Y:S02]  /*23d0*/  SHFL.BFLY P6, R61, R60, R53, R39 ;  /* 0x0c0000353c3d7389 */ /* 0x0002a400000c0027 */
[----:B012---:R-:W-:Y:S05]  /*23e0*/  ENDCOLLECTIVE ;  /* 0x000000000000791b */ /* 0x007fea0003800000 */
.L_x_1288:
[----:B------:R-:W-:Y:S01]  /*23f0*/  HFMA2 R53, -RZ, RZ, 0, 9.5367431640625e-07 ;  /* 0x00000010ff357431 */ /* 0x000fe200000001ff */
[----:B------:R-:W-:-:S05]  /*2400*/  MOV R36, R61 ;  /* 0x0000003d00247202 */ /* 0x000fca0000000f00 */
[----:B------:R-:W-:-:S05]  /*2410*/  FADD.FTZ R58, R57, R36 ;  /* 0x00000024393a7221 */ /* 0x000fca0000010000 */
[----:B------:R-:W-:-:S07]  /*2420*/  MOV R60, R58 ;  /* 0x0000003a003c7202 */ /* 0x000fce0000000f00 */
[----:B------:R-:W-:Y:S05]  /*2430*/  WARPSYNC.COLLECTIVE R38, `(.L_x_1289) ;  /* 0x0000000026087348 */ /* 0x000fea0003c00000 */
[----:B------:R0:W1:Y:S02]  /*2440*/  SHFL.BFLY P6, R61, R60, R53, R39 ;  /* 0x0c0000353c3d7389 */ /* 0x00006400000c0027 */
[----:B01----:R-:W-:Y:S05]  /*2450*/  ENDCOLLECTIVE ;  /* 0x000000000000791b */ /* 0x003fea0003800000 */
.L_x_1289:
[----:B------:R-:W-:Y:S01]  /*2460*/  HFMA2 R53, -RZ, RZ, 0, 5.9604644775390625e-08 ;  /* 0x00000001ff357431 */ /* 0x000fe200000001ff */
[----:B------:R-:W-:-:S05]  /*2470*/  MOV R59, R61 ;  /* 0x0000003d003b7202 */ /* 0x000fca0000000f00 */
        /* <DEDUP_REMOVED lines=35> */
[----:B------:R-:W-:Y:S02]  /*26b0*/  MOV R39, 0x1f ;  /* 0x0000001f00277802 */ /* 0x000fe40000000f00 */
[----:B------:R-:W-:Y:S02]  /*26c0*/  MOV R38, 0xffffffff ;  /* 0xffffffff00267802 */ /* 0x000fe40000000f00 */
[----:B------:R-:W-:-:S07]  /*26d0*/  MOV R60, R36 ;  /* 0x00000024003c7202 */ /* 0x000fce0000000f00 */
[----:B------:R-:W-:Y:S05]  /*26e0*/  WARPSYNC.COLLECTIVE R38, `(.L_x_1290) ;  /* 0x0000000026087348 */ /* 0x000fea0003c00000 */
[----:B------:R0:W1:Y:S02]  /*26f0*/  SHFL.BFLY P6, R61, R60, R53, R39 ;  /* 0x0c0000353c3d7389 */ /* 0x00006400000c0027 */
[----:B01----:R-:W-:Y:S05]  /*2700*/  ENDCOLLECTIVE ;  /* 0x000000000000791b */ /* 0x003fea0003800000 */
.L_x_1290:
[----:B------:R-:W-:Y:S01]  /*2710*/  HFMA2 R53, -RZ, RZ, 0, 1.1920928955078125e-07 ;  /* 0x00000002ff357431 */ /* 0x000fe200000001ff */
[----:B------:R-:W-:-:S05]  /*2720*/  MOV R57, R61 ;  /* 0x0000003d00397202 */ /* 0x000fca0000000f00 */
[----:B------:R-:W-:-:S05]  /*2730*/  FADD.FTZ R57, R36, R57 ;  /* 0x0000003924397221 */ /* 0x000fca0000010000 */
[----:B------:R-:W-:-:S07]  /*2740*/  MOV R60, R57 ;  /* 0x00000039003c7202 */ /* 0x000fce0000000f00 */
[----:B------:R-:W-:Y:S05]  /*2750*/  WARPSYNC.COLLECTIVE R38, `(.L_x_1291) ;  /* 0x0000000026087348 */ /* 0x000fea0003c00000 */
[----:B------:R0:W1:Y:S02]  /*2760*/  SHFL.BFLY P6, R61, R60, R53, R39 ;  /* 0x0c0000353c3d7389 */ /* 0x00006400000c0027 */
[----:B01----:R-:W-:Y:S05]  /*2770*/  ENDCOLLECTIVE ;  /* 0x000000000000791b */ /* 0x003fea0003800000 */
.L_x_1291:
[----:B------:R-:W-:Y:S01]  /*2780*/  HFMA2 R53, -RZ, RZ, 0, 2.384185791015625e-07 ;  /* 0x00000004ff357431 */ /* 0x000fe200000001ff */
[----:B------:R-:W-:-:S05]  /*2790*/  MOV R54, R61 ;  /* 0x0000003d00367202 */ /* 0x000fca0000000f00 */
[----:B------:R-:W-:-:S05]  /*27a0*/  FADD.FTZ R54, R57, R54 ;  /* 0x0000003639367221 */ /* 0x000fca0000010000 */
[----:B------:R-:W-:-:S07]  /*27b0*/  MOV R60, R54 ;  /* 0x00000036003c7202 */ /* 0x000fce0000000f00 */
[----:B------:R-:W-:Y:S05]  /*27c0*/  WARPSYNC.COLLECTIVE R38, `(.L_x_1292) ;  /* 0x0000000026087348 */ /* 0x000fea0003c00000 */
[----:B------:R0:W1:Y:S02]  /*27d0*/  SHFL.BFLY P6, R61, R60, R53, R39 ;  /* 0x0c0000353c3d7389 */ /* 0x00006400000c0027 */
[----:B01----:R-:W-:Y:S05]  /*27e0*/  ENDCOLLECTIVE ;  /* 0x000000000000791b */ /* 0x003fea0003800000 */
.L_x_1292:
[----:B------:R-:W-:Y:S01]  /*27f0*/  HFMA2 R53, -RZ, RZ, 0, 4.76837158203125e-07 ;  /* 0x00000008ff357431 */ /* 0x000fe200000001ff */
[----:B------:R-:W-:-:S05]  /*2800*/  MOV R59, R61 ;  /* 0x0000003d003b7202 */ /* 0x000fca0000000f00 */
[----:B------:R-:W-:-:S05]  /*2810*/  FADD.FTZ R59, R54, R59 ;  /* 0x0000003b363b7221 */ /* 0x000fca0000010000 */
[----:B------:R-:W-:-:S07]  /*2820*/  MOV R60, R59 ;  /* 0x0000003b003c7202 */ /* 0x000fce0000000f00 */
[----:B------:R-:W-:Y:S05]  /*2830*/  WARPSYNC.COLLECTIVE R38, `(.L_x_1293) ;  /* 0x0000000026087348 */ /* 0x000fea0003c00000 */
[----:B------:R0:W1:Y:S02]  /*2840*/  SHFL.BFLY P6, R61, R60, R53, R39 ;  /* 0x0c0000353c3d7389 */ /* 0x00006400000c0027 */
[----:B01----:R-:W-:Y:S05]  /*2850*/  ENDCOLLECTIVE ;  /* 0x000000000000791b */ /* 0x003fea0003800000 */
.L_x_1293:
[----:B------:R-:W-:Y:S01]  /*2860*/  HFMA2 R53, -RZ, RZ, 0, 9.5367431640625e-07 ;  /* 0x00000010ff357431 */ /* 0x000fe200000001ff */
[----:B------:R-:W-:-:S05]  /*2870*/  MOV R56, R61 ;  /* 0x0000003d00387202 */ /* 0x000fca0000000f00 */
[----:B------:R-:W-:-:S05]  /*2880*/  FADD.FTZ R56, R59, R56 ;  /* 0x000000383b387221 */ /* 0x000fca0000010000 */
[----:B------:R-:W-:-:S07]  /*2890*/  MOV R60, R56 ;  /* 0x00000038003c7202 */ /* 0x000fce0000000f00 */
[----:B------:R-:W-:Y:S05]  /*28a0*/  WARPSYNC.COLLECTIVE R38, `(.L_x_1294) ;  /* 0x0000000026087348 */ /* 0x000fea0003c00000 */
[----:B------:R0:W1:Y:S02]  /*28b0*/  SHFL.BFLY P6, R61, R60, R53, R39 ;  /* 0x0c0000353c3d7389 */ /* 0x00006400000c0027 */
[----:B01----:R-:W-:Y:S05]  /*28c0*/  ENDCOLLECTIVE ;  /* 0x000000000000791b */ /* 0x003fea0003800000 */
.L_x_1294:
[----:B------:R-:W-:Y:S05]  /*28d0*/  BRA `(.L_x_1295) ;  /* 0xfffffff000647947 */ /* 0x000fea000383ffff */
.L_x_1296:
        /* <DEDUP_REMOVED lines=10> */
.L_x_12107:


//--------------------- .text._ZN10layer_norm31ln_parallel_residual_fwd_kernelINS_13Kernel_traitsI6__halfS2_S2_S2_fjLj512ELj1ELj4ELj1ELj16ENS_18Kernel_traits_baseILj512ES2_S2_S2_S2_fjLj128EEEEELb0ELb1ELb1EEEvNS_9FwdParamsE --------------------------
	.section	.text._ZN10layer_norm31ln_parallel_residual_fwd_kernelINS_13Kernel_traitsI6__halfS2_S2_S2_fjLj512ELj1ELj4ELj1ELj16ENS_18Kernel_traits_baseILj512ES2_S2_S2_S2_fjLj128EEEEELb0ELb1ELb1EEEvNS_9FwdParamsE,"ax",@progbits
	.align	128
        .global         _ZN10layer_norm31ln_parallel_residual_fwd_kernelINS_13Kernel_traitsI6__halfS2_S2_S2_fjLj512ELj1ELj4ELj1ELj16ENS_18Kernel_traits_baseILj512ES2_S2_S2_S2_fjLj128EEEEELb0ELb1ELb1EEEvNS_9FwdParamsE
        .type           _ZN10layer_norm31ln_parallel_residual_fwd_kernelINS_13Kernel_traitsI6__halfS2_S2_S2_fjLj512ELj1ELj4ELj1ELj16ENS_18Kernel_traits_baseILj512ES2_S2_S2_S2_fjLj128EEEEELb0ELb1ELb1EEEvNS_9FwdParamsE,@function
        .size           _ZN10layer_norm31ln_parallel_residual_fwd_kernelINS_13Kernel_traitsI6__halfS2_S2_S2_fjLj512ELj1ELj4ELj1ELj16ENS_18Kernel_traits_baseILj512ES2_S2_S2_S2_fjLj128EEEEELb0ELb1ELb1EEEvNS_9FwdParamsE,(.L_x_12108 - _ZN10layer_norm31ln_parallel_residual_fwd_kernelINS_13Kernel_traitsI6__halfS2_S2_S2_fjLj512ELj1ELj4ELj1ELj16ENS_18Kernel_traits_baseILj512ES2_S2_S2_S2_fjLj128EEEEELb0ELb1ELb1EEEvNS_9FwdParamsE)
        .other          _ZN10layer_norm31ln_parallel_residual_fwd_kernelINS_13Kernel_traitsI6__halfS2_S2_S2_fjLj512ELj1ELj4ELj1ELj16ENS_18Kernel_traits_baseILj512ES2_S2_S2_S2_fjLj128EEEEELb0ELb1ELb1EEEvNS_9FwdParamsE,@"STO_CUDA_ENTRY STV_DEFAULT"
_ZN10layer_norm31ln_parallel_residual_fwd_kernelINS_13Kernel_traitsI6__halfS2_S2_S2_fjLj512ELj1ELj4ELj1ELj16ENS_18Kernel_traits_baseILj512ES2_S2_S2_S2_fjLj128EEEEELb0ELb1ELb1EEEvNS_9FwdParamsE:
.text._ZN10layer_norm31ln_parallel_residual_fwd_kernelINS_13Kernel_traitsI6__halfS2_S2_S2_fjLj512ELj1ELj4ELj1ELj16ENS_18Kernel_traits_baseILj512ES2_S2_S2_S2_fjLj128EEEEELb0ELb1ELb1EEEvNS_9FwdParamsE:
[----:B------:R-:W-:Y:S01]  /*0000*/  LDC R1, c[0x0][0x37c] ;  /* 0x0000df00ff017b82 */ /* 0x000fe20000000800 */
[----:B------:R-:W0:Y:S01]  /*0010*/  LDCU.64 UR4, c[0x0][0x438] ;  /* 0x00008700ff0477ac */ /* 0x000e220008000a00 */
[----:B------:R-:W1:Y:S06]  /*0020*/  S2R R10, SR_TID.X ;  /* 0x00000000000a7919 */ /* 0x000e6c0000002100 */
[----:B------:R-:W2:Y:S01]  /*0030*/  LDC.64 R2, c[0x0][0x3d0] ;  /* 0x0000f400ff027b82 */ /* 0x000ea20000000a00 */
[----:B------:R-:W3:Y:S01]  /*0040*/  LDCU.64 UR6, c[0x0][0x358] ;  /* 0x00006b00ff0677ac */ /* 0x000ee20008000a00 */
[----:B------:R-:W4:Y:S06]  /*0050*/  LDCU.64 UR8, c[0x0][0x3a0] ;  /* 0x00007400ff0877ac */ /* 0x000f2c0008000a00 */
[----:B------:R-:W4:Y:S01]  /*0060*/  LDC.64 R24, c[0x0][0x398] ;  /* 0x0000e600ff187b82 */ /* 0x000f220000000a00 */
[----:B0-----:R-:W-:-:S04]  /*0070*/  ISETP.NE.U32.AND P1, PT, RZ, UR4, PT ;  /* 0x00000004ff007c0c */ /* 0x001fc8000bf25070 */
[----:B------:R-:W-:Y:S02]  /*0080*/  ISETP.NE.AND.EX P1, PT, RZ, UR5, PT, P1 ;  /* 0x00000005ff007c0c */ /* 0x000fe4000bf25310 */
[----:B-1----:R-:W-:Y:S01]  /*0090*/  LOP3.LUT R0, R10, 0x1f, RZ, 0xc0, !PT ;  /* 0x0000001f0a007812 */ /* 0x002fe200078ec0ff */
[----:B------:R-:W0:Y:S01]  /*00a0*/  S2UR UR4, SR_CTAID.X ;  /* 0x00000000000479c3 */ /* 0x000e220000002500 */
[----:B------:R-:W1:Y:S03]  /*00b0*/  LDCU UR5, c[0x0][0x384] ;  /* 0x00007080ff0577ac */ /* 0x000e660008000800 */
[----:B--2---:R-:W-:-:S06]  /*00c0*/  IMAD.WIDE.U32 R2, R0, 0x10, R2 ;  /* 0x0000001000027825 */ /* 0x004fcc00078e0002 */
[----:B------:R-:W2:Y:S01]  /*00d0*/  @P1 LDC.64 R8, c[0x0][0x438] ;  /* 0x00010e00ff081b82 */ /* 0x000ea20000000a00 */
[----:B---3--:R-:W3:Y:S04]  /*00e0*/  LDG.E.128 R20, desc[UR6][R2.64] ;  /* 0x0000000602147981 */ /* 0x008ee8000c1e1d00 */
[----:B------:R1:W3:Y:S01]  /*00f0*/  LDG.E.128 R4, desc[UR6][R2.64+0x200] ;  /* 0x0002000602047981 */ /* 0x0002e2000c1e1d00 */
[----:B--2---:R-:W-:-:S05]  /*0100*/  @P1 IMAD.WIDE.U32 R8, R0, 0x10, R8 ;  /* 0x0000001000081825 */ /* 0x004fca00078e0008 */
[----:B------:R2:W5:Y:S04]  /*0110*/  @P1 LDG.E.128 R12, desc[UR6][R8.64+0x200] ;  /* 0x00020006080c1981 */ /* 0x000568000c1e1d00 */
[----:B------:R2:W5:Y:S01]  /*0120*/  @P1 LDG.E.128 R16, desc[UR6][R8.64] ;  /* 0x0000000608101981 */ /* 0x000562000c1e1d00 */
[----:B0-----:R-:W-:Y:S01]  /*0130*/  USHF.L.U32 UR4, UR4, 0x2, URZ ;  /* 0x0000000204047899 */ /* 0x001fe200080006ff */
[----:B-1----:R-:W-:Y:S02]  /*0140*/  SHF.R.U32.HI R2, RZ, 0x5, R10 ;  /* 0x00000005ff027819 */ /* 0x002fe4000001160a */
[----:B----4-:R-:W-:-:S03]  /*0150*/  LOP3.LUT P0, RZ, R24, UR8, RZ, 0xfc, !PT ;  /* 0x0000000818ff7c12 */ /* 0x010fc6000f80fcff */
[----:B------:R-:W-:Y:S02]  /*0160*/  LOP3.LUT R2, R2, UR4, RZ, 0xfc, !PT ;  /* 0x0000000402027c12 */ /* 0x000fe4000f8efcff */
[----:B------:R-:W-:Y:S02]  /*0170*/  LOP3.LUT P0, RZ, R25, UR9, RZ, 0xfc, P0 ;  /* 0x0000000919ff7c12 */ /* 0x000fe4000800fcff */
[----:B------:R-:W-:Y:S02]  /*0180*/  ISETP.GE.AND P2, PT, R2, UR5, PT ;  /* 0x0000000502007c0c */ /* 0x000fe4000bf46270 */
[----:B---3--:R-:W-:Y:S02]  /*0190*/  @P1 MOV R39, R20 ;  /* 0x0000001400271202 */ /* 0x008fe40000000f00 */
[----:B------:R-:W-:Y:S02]  /*01a0*/  @P1 MOV R41, R21 ;  /* 0x0000001500291202 */ /* 0x000fe40000000f00 */
[----:B------:R-:W-:-:S02]  /*01b0*/  @P1 MOV R43, R22 ;  /* 0x00000016002b1202 */ /* 0x000fc40000000f00 */
[----:B------:R-:W-:Y:S02]  /*01c0*/  @P1 MOV R45, R23 ;  /* 0x00000017002d1202 */ /* 0x000fe40000000f00 */
[----:B------:R-:W-:Y:S02]  /*01d0*/  @P1 MOV R55, R4 ;  /* 0x0000000400371202 */ /* 0x000fe40000000f00 */
[----:B------:R-:W-:Y:S02]  /*01e0*/  @P1 MOV R57, R5 ;  /* 0x0000000500391202 */ /* 0x000fe40000000f00 */
[----:B------:R-:W-:Y:S02]  /*01f0*/  @P1 MOV R59, R6 ;  /* 0x00000006003b1202 */ /* 0x000fe40000000f00 */
[----:B------:R-:W-:Y:S02]  /*0200*/  @P1 MOV R61, R7 ;  /* 0x00000007003d1202 */ /* 0x000fe40000000f00 */
[----:B------:R-:W-:-:S02]  /*0210*/  @!P1 MOV R39, R20 ;  /* 0x0000001400279202 */ /* 0x000fc40000000f00 */
[----:B------:R-:W-:Y:S02]  /*0220*/  @!P1 MOV R41, R21 ;  /* 0x0000001500299202 */ /* 0x000fe40000000f00 */
[----:B------:R-:W-:Y:S02]  /*0230*/  @!P1 MOV R43, R22 ;  /* 0x00000016002b9202 */ /* 0x000fe40000000f00 */
[----:B------:R-:W-:Y:S02]  /*0240*/  @!P1 MOV R45, R23 ;  /* 0x00000017002d9202 */ /* 0x000fe40000000f00 */
[----:B------:R-:W-:Y:S02]  /*0250*/  @!P1 MOV R55, R4 ;  /* 0x0000000400379202 */ /* 0x000fe40000000f00 */
[----:B------:R-:W-:Y:S02]  /*0260*/  @!P1 MOV R57, R5 ;  /* 0x0000000500399202 */ /* 0x000fe40000000f00 */
[----:B------:R-:W-:-:S02]  /*0270*/  @!P1 MOV R59, R6 ;  /* 0x00000006003b9202 */ /* 0x000fc40000000f00 */
[----:B------:R-:W-:Y:S01]  /*0280*/  @!P1 MOV R61, R7 ;  /* 0x00000007003d9202 */ /* 0x000fe20000000f00 */
[----:B--2---:R-:W-:Y:S06]  /*0290*/  @P2 EXIT ;  /* 0x000000000000294d */ /* 0x004fec0003800000 */
[----:B------:R-:W0:Y:S01]  /*02a0*/  LDCU.U8 UR4, c[0x0][0x410] ;  /* 0x00008200ff0477ac */ /* 0x000e220008000000 */
[----:B-----5:R-:W-:Y:S02]  /*02b0*/  @!P1 CS2R R14, SRZ ;  /* 0x00000000000e9805 */ /* 0x020fe4000001ff00 */
[----:B------:R-:W-:Y:S02]  /*02c0*/  @!P1 CS2R R12, SRZ ;  /* 0x00000000000c9805 */ /* 0x000fe4000001ff00 */
[----:B------:R-:W-:Y:S02]  /*02d0*/  @!P1 CS2R R18, SRZ ;  /* 0x0000000000129805 */ /* 0x000fe4000001ff00 */
[----:B------:R-:W-:Y:S02]  /*02e0*/  @!P1 CS2R R16, SRZ ;  /* 0x0000000000109805 */ /* 0x000fe4000001ff00 */
[----:B------:R-:W-:Y:S01]  /*02f0*/  ISETP.NE.U32.AND P2, PT, R24, RZ, PT ;  /* 0x000000ff1800720c */ /* 0x000fe20003f45070 */
[----:B------:R-:W-:Y:S01]  /*0300*/  HADD2.F32 R40, -RZ, R39.H0_H0 ;  /* 0x20000027ff287230 */ /* 0x000fe20000004100 */
[----:B------:R-:W1:Y:S01]  /*0310*/  LDCU UR5, c[0x0][0x388] ;  /* 0x00007100ff0577ac */ /* 0x000e620008000800 */
[--C-:B------:R-:W-:Y:S01]  /*0320*/  HADD2.F32 R3, -RZ, R15.reuse.H0_H0 ;  /* 0x2000000fff037230 */ /* 0x100fe20000004100 */
[----:B------:R-:W-:Y:S01]  /*0330*/  ISETP.NE.AND.EX P1, PT, R25, RZ, PT, P2 ;  /* 0x000000ff1900720c */ /* 0x000fe20003f25320 */
[----:B------:R-:W-:Y:S01]  /*0340*/  HADD2.F32 R4, -RZ, R15.H1_H1 ;  /* 0x3000000fff047230 */ /* 0x000fe20000004100 */
[----:B------:R-:W2:Y:S01]  /*0350*/  LDCU UR8, c[0x0][0x448] ;  /* 0x00008900ff0877ac */ /* 0x000ea20008000800 */
[----:B------:R-:W-:-:S02]  /*0360*/  HADD2.F32 R5, -RZ, R14.H0_H0 ;  /* 0x2000000eff057230 */ /* 0x000fc40000004100 */
[----:B------:R-:W-:Y:S01]  /*0370*/  HADD2.F32 R6, -RZ, R14.H1_H1 ;  /* 0x3000000eff067230 */ /* 0x000fe20000004100 */
[----:B------:R-:W3:Y:S01]  /*0380*/  LDCU.64 UR10, c[0x0][0x3a0] ;  /* 0x00007400ff0a77ac */ /* 0x000ee20008000a00 */
[--C-:B------:R-:W-:Y:S02]  /*0390*/  HADD2.F32 R7, -RZ, R13.reuse.H0_H0 ;  /* 0x2000000dff077230 */ /* 0x100fe40000004100 */
[----:B------:R-:W-:Y:S01]  /*03a0*/  HADD2.F32 R8, -RZ, R13.H1_H1 ;  /* 0x3000000dff087230 */ /* 0x000fe20000004100 */
[----:B0-----:R-:W-:Y:S01]  /*03b0*/  ISETP.NE.AND P3, PT, RZ, UR4, PT ;  /* 0x00000004ff007c0c */ /* 0x001fe2000bf65270 */
[--C-:B------:R-:W-:Y:S01]  /*03c0*/  HADD2.F32 R9, -RZ, R12.reuse.H0_H0 ;  /* 0x2000000cff097230 */ /* 0x100fe20000004100 */
[----:B------:R-:W0:Y:S01]  /*03d0*/  LDCU.64 UR12, c[0x0][0x398] ;  /* 0x00007300ff0c77ac */ /* 0x000e220008000a00 */
        /* <DEDUP_REMOVED lines=8> */
[--C-:B------:R-:W-:Y:S02]  /*0460*/  HADD2.F32 R11, -RZ, R19.reuse.H0_H0 ;  /* 0x20000013ff0b7230 */ /* 0x100fe40000004100 */
[----:B------:R-:W-:Y:S02]  /*0470*/  HADD2.F32 R12, -RZ, R19.H1_H1 ;  /* 0x30000013ff0c7230 */ /* 0x000fe40000004100 */
[--C-:B------:R-:W-:Y:S02]  /*0480*/  HADD2.F32 R13, -RZ, R18.reuse.H0_H0 ;  /* 0x20000012ff0d7230 */ /* 0x100fe40000004100 */
[----:B------:R-:W-:Y:S02]  /*0490*/  HADD2.F32 R14, -RZ, R18.H1_H1 ;  /* 0x30000012ff0e7230 */ /* 0x000fe40000004100 */
[--C-:B------:R-:W-:Y:S02]  /*04a0*/  HADD2.F32 R15, -RZ, R17.reuse.H0_H0 ;  /* 0x20000011ff0f7230 */ /* 0x100fe40000004100 */
[----:B------:R-:W-:-:S02]  /*04b0*/  HADD2.F32 R36, -RZ, R17.H1_H1 ;  /* 0x30000011ff247230 */ /* 0x000fc40000004100 */
[--C-:B------:R-:W-:Y:S02]  /*04c0*/  HADD2.F32 R37, -RZ, R16.reuse.H0_H0 ;  /* 0x20000010ff257230 */ /* 0x100fe40000004100 */
[----:B------:R-:W-:Y:S02]  /*04d0*/  HADD2.F32 R38, -RZ, R16.H1_H1 ;  /* 0x30000010ff267230 */ /* 0x000fe40000004100 */
[----:B------:R-:W-:Y:S02]  /*04e0*/  HADD2.F32 R39, -RZ, R39.H1_H1 ;  /* 0x30000027ff277230 */ /* 0x000fe40000004100 */
[----:B------:R-:W-:Y:S02]  /*04f0*/  HADD2.F32 R41, -RZ, R41.H1_H1 ;  /* 0x30000029ff297230 */ /* 0x000fe40000004100 */
[----:B------:R-:W-:Y:S02]  /*0500*/  HADD2.F32 R43, -RZ, R43.H1_H1 ;  /* 0x3000002bff2b7230 */ /* 0x000fe40000004100 */
[----:B------:R-:W-:-:S02]  /*0510*/  HADD2.F32 R45, -RZ, R45.H1_H1 ;  /* 0x3000002dff2d7230 */ /* 0x000fc40000004100 */
[----:B------:R-:W-:Y:S02]  /*0520*/  HADD2.F32 R55, -RZ, R55.H1_H1 ;  /* 0x30000037ff377230 */ /* 0x000fe40000004100 */
[----:B------:R-:W-:Y:S02]  /*0530*/  HADD2.F32 R57, -RZ, R57.H1_H1 ;  /* 0x30000039ff397230 */ /* 0x000fe40000004100 */
[----:B------:R-:W-:Y:S02]  /*0540*/  HADD2.F32 R59, -RZ, R59.H1_H1 ;  /* 0x3000003bff3b7230 */ /* 0x000fe40000004100 */
[----:B0123--:R-:W-:-:S07]  /*0550*/  HADD2.F32 R61, -RZ, R61.H1_H1 ;  /* 0x3000003dff3d7230 */ /* 0x00ffce0000004100 */
.L_x_1306:
        /* <DEDUP_REMOVED lines=20> */
[--C-:B------:R-:W-:Y:S02]  /*06a0*/  HADD2.F32 R26, -RZ, R29.reuse.H0_H0 ;  /* 0x2000001dff1a7230 */ /* 0x100fe40000004100 */
[----:B------:R-:W-:Y:S01]  /*06b0*/  FADD.FTZ R24, R24, R25 ;  /* 0x0000001918187221 */ /* 0x000fe20000010000 */
[----:B------:R-:W-:Y:S02]  /*06c0*/  HADD2.F32 R29, -RZ, R29.H1_H1 ;  /* 0x3000001dff1d7230 */ /* 0x000fe40000004100 */
[----:B------:R-:W-:-:S02]  /*06d0*/  HADD2.F32 R28, -RZ, R17.H1_H1 ;  /* 0x30000011ff1c7230 */ /* 0x000fc40000004100 */
[----:B------:R-:W-:Y:S02]  /*06e0*/  HADD2.F32 R25, -RZ, R16.H1_H1 ;  /* 0x30000010ff197230 */ /* 0x000fe40000004100 */
[----:B------:R-:W-:Y:S02]  /*06f0*/  HADD2.F32 R27, -RZ, R17.H0_H0 ;  /* 0x20000011ff1b7230 */ /* 0x000fe40000004100 */
[----:B------:R-:W-:Y:S01]  /*0700*/  FADD.FTZ R28, R29, R28 ;  /* 0x0000001c1d1c7221 */ /* 0x000fe20000010000 */
[----:B0-----:R-:W-:Y:S02]  /*0710*/  HADD2.F32 R32, -RZ, R30.H0_H0 ;  /* 0x2000001eff207230 */ /* 0x001fe40000004100 */
[----:B------:R-:W-:Y:S01]  /*0720*/  FADD.FTZ R52, R52, R25 ;  /* 0x0000001934347221 */ /* 0x000fe20000010000 */
[----:B------:R-:W-:Y:S02]  /*0730*/  HADD2.F32 R46, -RZ, R31.H1_H1 ;  /* 0x3000001fff2e7230 */ /* 0x000fe40000004100 */
[----:B------:R-:W-:Y:S01]  /*0740*/  FADD.FTZ R26, R26, R27 ;  /* 0x0000001b1a1a7221 */ /* 0x000fe20000010000 */
[----:B------:R-:W-:-:S02]  /*0750*/  HADD2.F32 R29, -RZ, R19.H1_H1 ;  /* 0x30000013ff1d7230 */ /* 0x000fc40000004100 */
[----:B------:R-:W-:Y:S02]  /*0760*/  HADD2.F32 R30, -RZ, R30.H1_H1 ;  /* 0x3000001eff1e7230 */ /* 0x000fe40000004100 */
[----:B------:R-:W-:Y:S02]  /*0770*/  HADD2.F32 R33, -RZ, R18.H1_H1 ;  /* 0x30000012ff217230 */ /* 0x000fe40000004100 */
[----:B------:R-:W-:Y:S01]  /*0780*/  FADD.FTZ R29, R46, R29 ;  /* 0x0000001d2e1d7221 */ /* 0x000fe20000010000 */
[----:B------:R-:W-:Y:S02]  /*0790*/  HADD2.F32 R35, -RZ, R20.H0_H0 ;  /* 0x20000014ff237230 */ /* 0x000fe40000004100 */
[----:B------:R-:W-:Y:S02]  /*07a0*/  HADD2.F32 R25, -RZ, R21.H0_H0 ;  /* 0x20000015ff197230 */ /* 0x000fe40000004100 */
[----:B------:R-:W-:Y:S01]  /*07b0*/  FADD.FTZ R33, R30, R33 ;  /* 0x000000211e217221 */ /* 0x000fe20000010000 */
[----:B------:R-:W-:-:S02]  /*07c0*/  HADD2.F32 R34, -RZ, R31.H0_H0 ;  /* 0x2000001fff227230 */ /* 0x000fc40000004100 */
[----:B------:R-:W-:Y:S01]  /*07d0*/  FADD.FTZ R35, R24, R35 ;  /* 0x0000002318237221 */ /* 0x000fe20000010000 */
[----:B------:R-:W-:Y:S02]  /*07e0*/  HADD2.F32 R31, -RZ, R18.H0_H0 ;  /* 0x20000012ff1f7230 */ /* 0x000fe40000004100 */
[----:B------:R-:W-:Y:S01]  /*07f0*/  FADD.FTZ R46, R26, R25 ;  /* 0x000000191a2e7221 */ /* 0x000fe20000010000 */
[----:B------:R-:W-:Y:S02]  /*0800*/  HADD2.F32 R27, -RZ, R19.H0_H0 ;  /* 0x20000013ff1b7230 */ /* 0x000fe40000004100 */
        /* <DEDUP_REMOVED lines=19> */
.L_x_1298:
[----:B0----5:R-:W-:Y:S02]  /*0940*/  HADD2.F32 R35, -RZ, R28.H0_H0 ;  /* 0x2000001cff237230 */ /* 0x021fe40000004100 */
[----:B------:R-:W-:Y:S02]  /*0950*/  HADD2.F32 R46, -RZ, R29.H0_H0 ;  /* 0x2000001dff2e7230 */ /* 0x000fe40000004100 */
[----:B------:R-:W-:Y:S02]  /*0960*/  HADD2.F32 R47, -RZ, R30.H0_H0 ;  /* 0x2000001eff2f7230 */ /* 0x000fe40000004100 */
[----:B------:R-:W-:Y:S02]  /*0970*/  HADD2.F32 R24, -RZ, R16.H0_H0 ;  /* 0x20000010ff187230 */ /* 0x000fe40000004100 */
[----:B------:R-:W-:Y:S02]  /*0980*/  HADD2.F32 R25, -RZ, R17.H0_H0 ;  /* 0x20000011ff197230 */ /* 0x000fe40000004100 */
[----:B------:R-:W-:-:S02]  /*0990*/  HADD2.F32 R26, -RZ, R18.H0_H0 ;  /* 0x20000012ff1a7230 */ /* 0x000fc40000004100 */
[----:B------:R-:W-:Y:S01]  /*09a0*/  FADD.FTZ R35, R35, R24 ;  /* 0x0000001823237221 */ /* 0x000fe20000010000 */
[--C-:B------:R-:W-:Y:S02]  /*09b0*/  HADD2.F32 R50, -RZ, R31.reuse.H0_H0 ;  /* 0x2000001fff327230 */ /* 0x100fe40000004100 */
[----:B------:R-:W-:Y:S01]  /*09c0*/  FADD.FTZ R46, R46, R25 ;  /* 0x000000192e2e7221 */ /* 0x000fe20000010000 */
[----:B------:R-:W-:Y:S02]  /*09d0*/  HADD2.F32 R65, -RZ, R31.H1_H1 ;  /* 0x3000001fff417230 */ /* 0x000fe40000004100 */
        /* <DEDUP_REMOVED lines=19> */
.L_x_1297:
[----:B------:R-:W-:Y:S05]  /*0b10*/  @!P2 BRA `(.L_x_1300) ;  /* 0x000000000074a947 */ /* 0x000fea0003800000 */
        /* <DEDUP_REMOVED lines=29> */
.L_x_1300:
[--C-:B0----5:R-:W-:Y:S02]  /*0cf0*/  HADD2.F32 R35, -RZ, R28.reuse.H0_H0 ;  /* 0x2000001cff237230 */ /* 0x121fe40000004100 */
[----:B------:R-:W-:Y:S02]  /*0d00*/  HADD2.F32 R52, -RZ, R28.H1_H1 ;  /* 0x3000001cff347230 */ /* 0x000fe40000004100 */
[--C-:B------:R-:W-:Y:S02]  /*0d10*/  HADD2.F32 R46, -RZ, R29.reuse.H0_H0 ;  /* 0x2000001dff2e7230 */ /* 0x100fe40000004100 */
[----:B------:R-:W-:Y:S02]  /*0d20*/  HADD2.F32 R67, -RZ, R29.H1_H1 ;  /* 0x3000001dff437230 */ /* 0x000fe40000004100 */
[--C-:B------:R-:W-:Y:S02]  /*0d30*/  HADD2.F32 R47, -RZ, R30.reuse.H0_H0 ;  /* 0x2000001eff2f7230 */ /* 0x100fe40000004100 */
[----:B------:R-:W-:-:S02]  /*0d40*/  HADD2.F32 R48, -RZ, R30.H1_H1 ;  /* 0x3000001eff307230 */ /* 0x000fc40000004100 */
[--C-:B------:R-:W-:Y:S02]  /*0d50*/  HADD2.F32 R50, -RZ, R31.reuse.H0_H0 ;  /* 0x2000001fff327230 */ /* 0x100fe40000004100 */
[----:B------:R-:W-:-:S07]  /*0d60*/  HADD2.F32 R65, -RZ, R31.H1_H1 ;  /* 0x3000001fff417230 */ /* 0x000fce0000004100 */
.L_x_1299:
        /* <DEDUP_REMOVED lines=27> */
.L_x_1302:
        /* <DEDUP_REMOVED lines=29> */
.L_x_1301:
        /* <DEDUP_REMOVED lines=32> */
.L_x_1304:
[----:B-----5:R-:W-:Y:S02]  /*12f0*/  HADD2.F32 R25, -RZ, R28.H0_H0 ;  /* 0x2000001cff197230 */ /* 0x020fe40000004100 */
[----:B------:R-:W-:Y:S02]  /*1300*/  HADD2.F32 R26, -RZ, R16.H0_H0 ;  /* 0x20000010ff1a7230 */ /* 0x000fe40000004100 */
[----:B------:R-:W-:Y:S02]  /*1310*/  HADD2.F32 R71, -RZ, R28.H1_H1 ;  /* 0x3000001cff477230 */ /* 0x000fe40000004100 */
[----:B------:R-:W-:Y:S02]  /*1320*/  HADD2.F32 R27, -RZ, R29.H0_H0 ;  /* 0x2000001dff1b7230 */ /* 0x000fe40000004100 */
[----:B------:R-:W-:Y:S01]  /*1330*/  FADD.FTZ R25, R26, R25 ;  /* 0x000000191a197221 */ /* 0x000fe20000010000 */
[----:B------:R-:W-:Y:S02]  /*1340*/  HADD2.F32 R32, -RZ, R30.H0_H0 ;  /* 0x2000001eff207230 */ /* 0x000fe40000004100 */
[----:B------:R-:W-:-:S02]  /*1350*/  HADD2.F32 R26, -RZ, R16.H1_H1 ;  /* 0x30000010ff1a7230 */ /* 0x000fc40000004100 */
[----:B------:R-:W-:Y:S02]  /*1360*/  HADD2.F32 R28, -RZ, R17.H0_H0 ;  /* 0x20000011ff1c7230 */ /* 0x000fe40000004100 */
[----:B------:R-:W-:Y:S02]  /*1370*/  HADD2.F32 R51, -RZ, R18.H0_H0 ;  /* 0x20000012ff337230 */ /* 0x000fe40000004100 */
[----:B------:R-:W-:Y:S01]  /*1380*/  FADD.FTZ R71, R26, R71 ;  /* 0x000000471a477221 */ /* 0x000fe20000010000 */
[----:B------:R-:W-:Y:S02]  /*1390*/  HADD2.F32 R34, -RZ, R29.H1_H1 ;  /* 0x3000001dff227230 */ /* 0x000fe40000004100 */
[----:B------:R-:W-:Y:S01]  /*13a0*/  FADD.FTZ R27, R28, R27 ;  /* 0x0000001b1c1b7221 */ /* 0x000fe20000010000 */
[----:B------:R-:W-:Y:S02]  /*13b0*/  HADD2.F32 R24, -RZ, R31.H0_H0 ;  /* 0x2000001fff187230 */ /* 0x000fe40000004100 */
[----:B------:R-:W-:Y:S01]  /*13c0*/  FADD.FTZ R32, R51, R32 ;  /* 0x0000002033207221 */ /* 0x000fe20000010000 */
[----:B------:R-:W-:-:S02]  /*13d0*/  HADD2.F32 R30, -RZ, R30.H1_H1 ;  /* 0x3000001eff1e7230 */ /* 0x000fc40000004100 */
[----:B------:R-:W-:Y:S02]  /*13e0*/  HADD2.F32 R31, -RZ, R31.H1_H1 ;  /* 0x3000001fff1f7230 */ /* 0x000fe40000004100 */
[----:B------:R-:W-:Y:S02]  /*13f0*/  HADD2.F32 R29, -RZ, R17.H1_H1 ;  /* 0x30000011ff1d7230 */ /* 0x000fe40000004100 */
[----:B------:R-:W-:Y:S02]  /*1400*/  HADD2.F32 R53, -RZ, R18.H1_H1 ;  /* 0x30000012ff357230 */ /* 0x000fe40000004100 */
[--C-:B------:R-:W-:Y:S02]  /*1410*/  HADD2.F32 R51, -RZ, R19.reuse.H0_H0 ;  /* 0x20000013ff337230 */ /* 0x100fe40000004100 */
[----:B------:R-:W-:Y:S01]  /*1420*/  FADD.FTZ R34, R29, R34 ;  /* 0x000000221d227221 */ /* 0x000fe20000010000 */
[----:B------:R-:W-:Y:S02]  /*1430*/  HADD2.F32 R28, -RZ, R19.H1_H1 ;  /* 0x30000013ff1c7230 */ /* 0x000fe40000004100 */
[----:B------:R-:W-:Y:S01]  /*1440*/  FADD.FTZ R53, R53, R30 ;  /* 0x0000001e35357221 */ /* 0x000fe20000010000 */
[----:B------:R-:W-:-:S02]  /*1450*/  HADD2.F32 R66, -RZ, R20.H0_H0 ;  /* 0x20000014ff427230 */ /* 0x000fc40000004100 */
[----:B------:R-:W-:Y:S01]  /*1460*/  FADD.FTZ R51, R51, R24 ;  /* 0x0000001833337221 */ /* 0x000fe20000010000 */
        /* <DEDUP_REMOVED lines=20> */
.L_x_1303:
        /* <DEDUP_REMOVED lines=75> */
.L_x_1318:
[----:B------:R-:W-:Y:S01]  /*1a60*/  FMUL.FTZ R28, R63, R63 ;  /* 0x0000003f3f1c7220 */ /* 0x000fe20000410000 */
[----:B01----:R-:W-:-:S04]  /*1a70*/  FADD.FTZ R72, R72, R77 ;  /* 0x0000004d48487221 */ /* 0x003fc80000010000 */
[----:B------:R-:W-:Y:S01]  /*1a80*/  FSEL R64, R28, RZ, P3 ;  /* 0x000000ff1c407208 */ /* 0x000fe20001800000 */
[----:B------:R-:W-:Y:S01]  /*1a90*/  FFMA.FTZ R29, R72, R29, UR8 ;  /* 0x00000008481d7e23 */ /* 0x000fe2000801001d */
[----:B------:R-:W-:-:S03]  /*1aa0*/  FSEL R28, R63, RZ, !P3 ;  /* 0x000000ff3f1c7208 */ /* 0x000fc60005800000 */
[----:B------:R-:W-:Y:S02]  /*1ab0*/  FADD.FTZ R64, R29, R64 ;  /* 0x000000401d407221 */ /* 0x000fe40000010000 */
[C---:B------:R-:W-:Y:S01]  /*1ac0*/  FADD.FTZ R29, -R28.reuse, R46 ;  /* 0x0000002e1c1d7221 */ /* 0x040fe20000010100 */
[C---:B------:R-:W-:Y:S01]  /*1ad0*/  FADD.FTZ R77, -R28.reuse, R47 ;  /* 0x0000002f1c4d7221 */ /* 0x040fe20000010100 */
[C---:B------:R-:W-:Y:S01]  /*1ae0*/  FADD.FTZ R51, -R28.reuse, R52 ;  /* 0x000000341c337221 */ /* 0x040fe20000010100 */
[----:B------:R-:W0:Y:S01]  /*1af0*/  LDC.64 R46, c[0x0][0x428] ;  /* 0x00010a00ff2e7b82 */ /* 0x000e220000000a00 */
        /* <DEDUP_REMOVED lines=19> */
[----:B------:R-:W-:Y:S01]  /*1c30*/  FFMA.FTZ R29, R30, R42, R15 ;  /* 0x0000002a1e1d7223 */ /* 0x000fe2000001000f */
[----:B------:R-:W-:Y:S01]  /*1c40*/  FMUL.FTZ R31, R64, R48 ;  /* 0x00000030401f7220 */ /* 0x000fe20000410000 */
[----:B------:R-:W-:Y:S01]  /*1c50*/  FFMA.FTZ R30, R32, R44, R13 ;  /* 0x0000002c201e7223 */ /* 0x000fe2000001000d */
[----:B------:R-:W-:Y:S01]  /*1c60*/  FFMA.FTZ R50, R50, R54, R11 ;  /* 0x0000003632327223 */ /* 0x000fe2000001000b */
[----:B------:R-:W-:Y:S01]  /*1c70*/  FFMA.FTZ R52, R77, R45, R12 ;  /* 0x0000002d4d347223 */ /* 0x000fe2000001000c */
[----:B------:R-:W-:Y:S01]  /*1c80*/  FFMA.FTZ R32, R75, R41, R36 ;  /* 0x000000294b207223 */ /* 0x000fe20000010024 */
[----:B------:R-:W-:Y:S01]  /*1c90*/  FFMA.FTZ R77, R31, R43, R14 ;  /* 0x0000002b1f4d7223 */ /* 0x000fe2000001000e */
[----:B0-----:R-:W-:-:S04]  /*1ca0*/  IMAD.WIDE.U32 R48, R49, 0x10, R46 ;  /* 0x0000001031307825 */ /* 0x001fc800078e002e */
[----:B------:R-:W-:Y:S01]  /*1cb0*/  FMUL.FTZ R51, R64, R51 ;  /* 0x0000003340337220 */ /* 0x000fe20000410000 */
[----:B------:R-:W-:Y:S01]  /*1cc0*/  F2FP.F16.F32.PACK_AB R31, R52, R50 ;  /* 0x00000032341f723e */ /* 0x000fe200000000ff */
[----:B------:R-:W-:Y:S01]  /*1cd0*/  FMUL.FTZ R50, R64, R35 ;  /* 0x0000002340327220 */ /* 0x000fe20000410000 */
[----:B------:R-:W-:Y:S01]  /*1ce0*/  IMAD.WIDE.U32 R46, R33, 0x10, R46 ;  /* 0x00000010212e7825 */ /* 0x000fe200078e002e */
[----:B------:R-:W-:-:S03]  /*1cf0*/  F2FP.F16.F32.PACK_AB R29, R32, R29 ;  /* 0x0000001d201d723e */ /* 0x000fc600000000ff */
[C---:B------:R-:W-:Y:S01]  /*1d00*/  FMUL.FTZ R35, R64.reuse, R53 ;  /* 0x0000003540237220 */ /* 0x040fe20000410000 */
[----:B------:R-:W0:Y:S01]  /*1d10*/  @!P2 LDC.64 R32, c[0x0][0x3c0] ;  /* 0x0000f000ff20ab82 */ /* 0x000e220000000a00 */
[C---:B------:R-:W-:Y:S01]  /*1d20*/  FMUL.FTZ R66, R64.reuse, R73 ;  /* 0x0000004940427220 */ /* 0x040fe20000410000 */
[----:B------:R-:W-:Y:S01]  /*1d30*/  FMUL.FTZ R73, R64, R28 ;  /* 0x0000001c40497220 */ /* 0x000fe20000410000 */
[----:B------:R-:W-:Y:S01]  /*1d40*/  FFMA.FTZ R28, R50, R40, R37 ;  /* 0x00000028321c7223 */ /* 0x000fe20000010025 */
[----:B------:R-:W-:Y:S01]  /*1d50*/  FFMA.FTZ R51, R51, R39, R38 ;  /* 0x0000002733337223 */ /* 0x000fe20000010026 */
[----:B------:R-:W-:Y:S01]  /*1d60*/  FMUL.FTZ R68, R64, R34 ;  /* 0x0000002240447220 */ /* 0x000fe20000410000 */
[----:B------:R-:W-:Y:S01]  /*1d70*/  FFMA.FTZ R75, R73, R61, R4 ;  /* 0x0000003d494b7223 */ /* 0x000fe20000010004 */
[----:B------:R-:W-:Y:S01]  /*1d80*/  FFMA.FTZ R73, R35, R59, R6 ;  /* 0x0000003b23497223 */ /* 0x000fe20000010006 */
[----:B------:R-:W1:Y:S01]  /*1d90*/  @!P2 LDC.64 R52, c[0x0][0x3c8] ;  /* 0x0000f200ff34ab82 */ /* 0x000e620000000a00 */
[----:B------:R-:W-:Y:S01]  /*1da0*/  F2FP.F16.F32.PACK_AB R28, R51, R28 ;  /* 0x0000001c331c723e */ /* 0x000fe200000000ff */
[----:B------:R-:W-:Y:S01]  /*1db0*/  FFMA.FTZ R68, R68, R62, R3 ;  /* 0x0000003e44447223 */ /* 0x000fe20000010003 */
[----:B------:R-:W-:Y:S01]  /*1dc0*/  FFMA.FTZ R34, R66, R60, R5 ;  /* 0x0000003c42227223 */ /* 0x000fe20000010005 */
[C---:B------:R-:W-:Y:S01]  /*1dd0*/  FMUL.FTZ R66, R64.reuse, R65 ;  /* 0x0000004140427220 */ /* 0x040fe20000410000 */
[C---:B------:R-:W-:Y:S01]  /*1de0*/  FMUL.FTZ R71, R64.reuse, R71 ;  /* 0x0000004740477220 */ /* 0x040fe20000410000 */
[C---:B------:R-:W-:Y:S01]  /*1df0*/  FMUL.FTZ R67, R64.reuse, R67 ;  /* 0x0000004340437220 */ /* 0x040fe20000410000 */
[----:B------:R-:W-:Y:S01]  /*1e00*/  F2FP.F16.F32.PACK_AB R35, R75, R68 ;  /* 0x000000444b23723e */ /* 0x000fe200000000ff */
[----:B------:R-:W2:Y:S01]  /*1e10*/  LDC.64 R50, c[0x0][0x380] ;  /* 0x0000e000ff327b82 */ /* 0x000ea20000000a00 */
[----:B------:R-:W-:Y:S01]  /*1e20*/  FMUL.FTZ R68, R64, R69 ;  /* 0x0000004540447220 */ /* 0x000fe20000410000 */
[----:B------:R-:W-:Y:S01]  /*1e30*/  FFMA.FTZ R65, R66, R56, R9 ;  /* 0x0000003842417223 */ /* 0x000fe20000010009 */
[----:B------:R-:W-:Y:S01]  /*1e40*/  FFMA.FTZ R70, R71, R57, R8 ;  /* 0x0000003947467223 */ /* 0x000fe20000010008 */
[----:B------:R-:W-:Y:S01]  /*1e50*/  F2FP.F16.F32.PACK_AB R30, R77, R30 ;  /* 0x0000001e4d1e723e */ /* 0x000fe200000000ff */
[----:B------:R-:W-:Y:S01]  /*1e60*/  FFMA.FTZ R69, R68, R58, R7 ;  /* 0x0000003a44457223 */ /* 0x000fe20000010007 */
[----:B------:R-:W-:Y:S01]  /*1e70*/  FFMA.FTZ R68, R67, R55, R10 ;  /* 0x0000003743447223 */ /* 0x000fe2000001000a */
[----:B------:R-:W-:Y:S01]  /*1e80*/  F2FP.F16.F32.PACK_AB R34, R73, R34 ;  /* 0x000000224922723e */ /* 0x000fe200000000ff */
[----:B0-----:R-:W-:-:S02]  /*1e90*/  @!P2 IMAD.WIDE R66, R2, 0x4, R32 ;  /* 0x000000040242a825 */ /* 0x001fc400078e0220 */
[----:B------:R-:W-:Y:S02]  /*1ea0*/  F2FP.F16.F32.PACK_AB R33, R70, R69 ;  /* 0x000000454621723e */ /* 0x000fe400000000ff */
[----:B------:R-:W-:Y:S01]  /*1eb0*/  F2FP.F16.F32.PACK_AB R32, R68, R65 ;  /* 0x000000414420723e */ /* 0x000fe200000000ff */
[----:B------:R0:W-:Y:S01]  /*1ec0*/  @!P2 STG.E desc[UR6][R66.64], R63 ;  /* 0x0000003f4200a986 */ /* 0x0001e2000c101906 */
[----:B-1----:R-:W-:-:S05]  /*1ed0*/  @!P2 IMAD.WIDE R52, R2, 0x4, R52 ;  /* 0x000000040234a825 */ /* 0x002fca00078e0234 */
[----:B------:R0:W-:Y:S01]  /*1ee0*/  @!P2 STG.E desc[UR6][R52.64], R64 ;  /* 0x000000403400a986 */ /* 0x0001e2000c101906 */
[----:B--2---:R-:W-:-:S03]  /*1ef0*/  LEA R2, R50, R2, 0x2 ;  /* 0x0000000232027211 */ /* 0x004fc600078e10ff */
[----:B------:R0:W-:Y:S01]  /*1f00*/  STG.E.128 desc[UR6][R48.64], R28 ;  /* 0x0000001c30007986 */ /* 0x0001e2000c101d06 */
[----:B------:R-:W-:-:S03]  /*1f10*/  ISETP.GE.AND P2, PT, R2, R51, PT ;  /* 0x000000330200720c */ /* 0x000fc60003f46270 */
[----:B------:R0:W-:Y:S10]  /*1f20*/  STG.E.128 desc[UR6][R46.64], R32 ;  /* 0x000000202e007986 */ /* 0x0001f4000c101d06 */
[----:B------:R-:W-:Y:S05]  /*1f30*/  @!P2 BRA `(.L_x_1306) ;  /* 0xffffffe40088a947 */ /* 0x000fea000383ffff */
[----:B------:R-:W-:Y:S05]  /*1f40*/  EXIT ;  /* 0x000000000000794d */ /* 0x000fea0003800000 */
.L_x_1305:
        /* <DEDUP_REMOVED lines=8> */
.L_x_1308:
[----:B------:R-:W-:Y:S05]  /*1fd0*/  BSYNC B0 ;  /* 0x0000000000007941 */ /* 0x000fea0003800000 */
.L_x_1307:
        /* <DEDUP_REMOVED lines=9> */
.L_x_1309:
[----:B------:R-:W-:Y:S01]  /*2070*/  HFMA2 R68, -RZ, RZ, 0, 2.384185791015625e-07 ;  /* 0x00000004ff447431 */ /* 0x000fe200000001ff */
[----:B------:R-:W-:-:S05]  /*2080*/  MOV R29, R77 ;  /* 0x0000004d001d7202 */ /* 0x000fca0000000f00 */
[----:B------:R-:W-:-:S05]  /*2090*/  FADD.FTZ R72, R70, R29 ;  /* 0x0000001d46487221 */ /* 0x000fca0000010000 */
[----:B------:R-:W-:-:S07]  /*20a0*/  MOV R76, R72 ;  /* 0x00000048004c7202 */ /* 0x000fce0000000f00 */
[----:B------:R-:W-:Y:S05]  /*20b0*/  WARPSYNC.COLLECTIVE R51, `(.L_x_1310) ;  /* 0x0000000033087348 */ /* 0x000fea0003c00000 */
[----:B------:R0:W1:Y:S02]  /*20c0*/  SHFL.BFLY P4, R77, R76, R68, R64 ;  /* 0x0c0000444c4d7389 */ /* 0x0000640000080040 */
[----:B01----:R-:W-:Y:S05]  /*20d0*/  ENDCOLLECTIVE ;  /* 0x000000000000791b */ /* 0x003fea0003800000 */
.L_x_1310:
        /* <DEDUP_REMOVED lines=8> */
.L_x_1311:
[----:B------:R-:W-:Y:S01]  /*2160*/  HFMA2 R68, -RZ, RZ, 0, 9.5367431640625e-07 ;  /* 0x00000010ff447431 */ /* 0x000fe200000001ff */
[----:B------:R-:W-:-:S05]  /*2170*/  MOV R28, R77 ;  /* 0x0000004d001c7202 */ /* 0x000fca0000000f00 */
[----:B------:R-:W-:-:S05]  /*2180*/  FADD.FTZ R74, R73, R28 ;  /* 0x0000001c494a7221 */ /* 0x000fca0000010000 */
[----:B------:R-:W-:-:S07]  /*2190*/  MOV R76, R74 ;  /* 0x0000004a004c7202 */ /* 0x000fce0000000f00 */
[----:B------:R-:W-:Y:S05]  /*21a0*/  WARPSYNC.COLLECTIVE R51, `(.L_x_1312) ;  /* 0x0000000033087348 */ /* 0x000fea0003c00000 */
[----:B------:R0:W1:Y:S02]  /*21b0*/  SHFL.BFLY P4, R77, R76, R68, R64 ;  /* 0x0c0000444c4d7389 */ /* 0x0000640000080040 */
[----:B01----:R-:W-:Y:S05]  /*21c0*/  ENDCOLLECTIVE ;  /* 0x000000000000791b */ /* 0x003fea0003800000 */
.L_x_1312:
[----:B------:R-:W-:Y:S01]  /*21d0*/  HFMA2 R68, -RZ, RZ, 0, 5.9604644775390625e-08 ;  /* 0x00000001ff447431 */ /* 0x000fe200000001ff */
[----:B------:R-:W-:-:S05]  /*21e0*/  MOV R75, R77 ;  /* 0x0000004d004b7202 */ /* 0x000fca0000000f00 */
        /* <DEDUP_REMOVED lines=34> */
[----:B------:R-:W-:-:S04]  /*2410*/  MOV R51, 0xffffffff ;  /* 0xffffffff00337802 */ /* 0x000fc80000000f00 */
[----:B------:R-:W-:-:S07]  /*2420*/  MOV R76, R28 ;  /* 0x0000001c004c7202 */ /* 0x000fce0000000f00 */
[----:B------:R-:W-:Y:S05]  /*2430*/  WARPSYNC.COLLECTIVE R51, `(.L_x_1313) ;  /* 0x0000000033087348 */ /* 0x000fea0003c00000 */
[----:B------:R0:W1:Y:S02]  /*2440*/  SHFL.BFLY P4, R77, R76, R68, R64 ;  /* 0x0c0000444c4d7389 */ /* 0x0000640000080040 */
[----:B01----:R-:W-:Y:S05]  /*2450*/  ENDCOLLECTIVE ;  /* 0x000000000000791b */ /* 0x003fea0003800000 */
.L_x_1313:
[----:B------:R-:W-:Y:S01]  /*2460*/  HFMA2 R68, -RZ, RZ, 0, 1.1920928955078125e-07 ;  /* 0x00000002ff447431 */ /* 0x000fe200000001ff */
[----:B------:R-:W-:-:S05]  /*2470*/  MOV R73, R77 ;  /* 0x0000004d00497202 */ /* 0x000fca0000000f00 */
[----:B------:R-:W-:-:S05]  /*2480*/  FADD.FTZ R73, R28, R73 ;  /* 0x000000491c497221 */ /* 0x000fca0000010000 */
[----:B------:R-:W-:-:S07]  /*2490*/  MOV R76, R73 ;  /* 0x00000049004c7202 */ /* 0x000fce0000000f00 */
[----:B------:R-:W-:Y:S05]  /*24a0*/  WARPSYNC.COLLECTIVE R51, `(.L_x_1314) ;  /* 0x0000000033087348 */ /* 0x000fea0003c00000 */
[----:B------:R0:W1:Y:S02]  /*24b0*/  SHFL.BFLY P4, R77, R76, R68, R64 ;  /* 0x0c0000444c4d7389 */ /* 0x0000640000080040 */
[----:B01----:R-:W-:Y:S05]  /*24c0*/  ENDCOLLECTIVE ;  /* 0x000000000000791b */ /* 0x003fea0003800000 */
.L_x_1314:
[----:B------:R-:W-:Y:S01]  /*24d0*/  HFMA2 R68, -RZ, RZ, 0, 2.384185791015625e-07 ;  /* 0x00000004ff447431 */ /* 0x000fe200000001ff */
[----:B------:R-:W-:-:S05]  /*24e0*/  MOV R70, R77 ;  /* 0x0000004d00467202 */ /* 0x000fca0000000f00 */
[----:B------:R-:W-:-:S05]  /*24f0*/  FADD.FTZ R70, R73, R70 ;  /* 0x0000004649467221 */ /* 0x000fca0000010000 */
[----:B------:R-:W-:-:S07]  /*2500*/  MOV R76, R70 ;  /* 0x00000046004c7202 */ /* 0x000fce0000000f00 */
[----:B------:R-:W-:Y:S05]  /*2510*/  WARPSYNC.COLLECTIVE R51, `(.L_x_1315) ;  /* 0x0000000033087348 */ /* 0x000fea0003c00000 */
[----:B------:R0:W1:Y:S02]  /*2520*/  SHFL.BFLY P4, R77, R76, R68, R64 ;  /* 0x0c0000444c4d7389 */ /* 0x0000640000080040 */
[----:B01----:R-:W-:Y:S05]  /*2530*/  ENDCOLLECTIVE ;  /* 0x000000000000791b */ /* 0x003fea0003800000 */
.L_x_1315:
[----:B------:R-:W-:Y:S01]  /*2540*/  HFMA2 R68, -RZ, RZ, 0, 4.76837158203125e-07 ;  /* 0x00000008ff447431 */ /* 0x000fe200000001ff */
[----:B------:R-:W-:-:S05]  /*2550*/  MOV R75, R77 ;  /* 0x0000004d004b7202 */ /* 0x000fca0000000f00 */
[----:B------:R-:W-:-:S05]  /*2560*/  FADD.FTZ R75, R70, R75 ;  /* 0x0000004b464b7221 */ /* 0x000fca0000010000 */
[----:B------:R-:W-:-:S07]  /*2570*/  MOV R76, R75 ;  /* 0x0000004b004c7202 */ /* 0x000fce0000000f00 */
[----:B------:R-:W-:Y:S05]  /*2580*/  WARPSYNC.COLLECTIVE R51, `(.L_x_1316) ;  /* 0x0000000033087348 */ /* 0x000fea0003c00000 */
[----:B------:R0:W1:Y:S02]  /*2590*/  SHFL.BFLY P4, R77, R76, R68, R64 ;  /* 0x0c0000444c4d7389 */ /* 0x0000640000080040 */
[----:B01----:R-:W-:Y:S05]  /*25a0*/  ENDCOLLECTIVE ;  /* 0x000000000000791b */ /* 0x003fea0003800000 */
.L_x_1316:
[----:B------:R-:W-:Y:S01]  /*25b0*/  HFMA2 R68, -RZ, RZ, 0, 9.5367431640625e-07 ;  /* 0x00000010ff447431 */ /* 0x000fe200000001ff */
[----:B------:R-:W-:-:S05]  /*25c0*/  MOV R72, R77 ;  /* 0x0000004d00487202 */ /* 0x000fca0000000f00 */
[----:B------:R-:W-:-:S05]  /*25d0*/  FADD.FTZ R72, R75, R72 ;  /* 0x000000484b487221 */ /* 0x000fca0000010000 */
[----:B------:R-:W-:-:S07]  /*25e0*/  MOV R76, R72 ;  /* 0x00000048004c7202 */ /* 0x000fce0000000f00 */
[----:B------:R-:W-:Y:S05]  /*25f0*/  WARPSYNC.COLLECTIVE R51, `(.L_x_1317) ;  /* 0x0000000033087348 */ /* 0x000fea0003c00000 */
[----:B------:R0:W1:Y:S02]  /*2600*/  SHFL.BFLY P4, R77, R76, R68, R64 ;  /* 0x0c0000444c4d7389 */ /* 0x0000640000080040 */
[----:B01----:R-:W-:Y:S05]  /*2610*/  ENDCOLLECTIVE ;  /* 0x000000000000791b */ /* 0x003fea0003800000 */
.L_x_1317:
[----:B------:R-:W-:Y:S05]  /*2620*/  BRA `(.L_x_1318) ;  /* 0xfffffff4000c7947 */ /* 0x000fea000383ffff */
.L_x_1319:
        /* <DEDUP_REMOVED lines=13> */
.L_x_12108:


//--------------------- .text._ZN10layer_norm31ln_parallel_residual_fwd_kernelINS_13Kernel_traitsI6__halfS2_S2_S2_fjLj512ELj1ELj4ELj1ELj16ENS_18Kernel_traits_baseILj512ES2_S2_S2_S2_fjLj128EEEEELb1ELb0ELb0EEEvNS_9FwdParamsE --------------------------
	.section	.text._ZN10layer_norm31ln_parallel_residual_fwd_kernelINS_13Kernel_traitsI6__halfS2_S2_S2_fjLj512ELj1ELj4ELj1ELj16ENS_18Kernel_traits_baseILj512ES2_S2_S2_S2_fjLj128EEEEELb1ELb0ELb0EEEvNS_9FwdParamsE,"ax",@progbits
	.align	128
        .global         _ZN10layer_norm31ln_parallel_residual_fwd_kernelINS_13Kernel_traitsI6__halfS2_S2_S2_fjLj512ELj1ELj4ELj1ELj16ENS_18Kernel_traits_baseILj512ES2_S2_S2_S2_fjLj128EEEEELb1ELb0ELb0EEEvNS_9FwdParamsE
        .type           _ZN10layer_norm31ln_parallel_residual_fwd_kernelINS_13Kernel_traitsI6__halfS2_S2_S2_fjLj512ELj1ELj4ELj1ELj16ENS_18Kernel_traits_baseILj512ES2_S2_S2_S2_fjLj128EEEEELb1ELb0ELb0EEEvNS_9FwdParamsE,@function
        .size           _ZN10layer_norm31ln_parallel_residual_fwd_kernelINS_13Kernel_traitsI6__halfS2_S2_S2_fjLj512ELj1ELj4ELj1ELj16ENS_18Kernel_traits_baseILj512ES2_S2_S2_S2_fjLj128EEEEELb1ELb0ELb0EEEvNS_9FwdParamsE,(.L_x_12109 - _ZN10layer_norm31ln_parallel_residual_fwd_kernelINS_13Kernel_traitsI6__halfS2_S2_S2_fjLj512ELj1ELj4ELj1ELj16ENS_18Kernel_traits_baseILj512ES2_S2_S2_S2_fjLj128EEEEELb1ELb0ELb0EEEvNS_9FwdParamsE)
        .other          _ZN10layer_norm31ln_parallel_residual_fwd_kernelINS_13Kernel_traitsI6__halfS2_S2_S2_fjLj512ELj1ELj4ELj1ELj16ENS_18Kernel_traits_baseILj512ES2_S2_S2_S2_fjLj128EEEEELb1ELb0ELb0EEEvNS_9FwdParamsE,@"STO_CUDA_ENTRY STV_DEFAULT"
_ZN10layer_norm31ln_parallel_residual_fwd_kernelINS_13Kernel_traitsI6__halfS2_S2_S2_fjLj512ELj1ELj4ELj1ELj16ENS_18Kernel_traits_baseILj512ES2_S2_S2_S2_fjLj128EEEEELb1ELb0ELb0EEEvNS_9FwdParamsE:
.text._ZN10layer_norm31ln_parallel_residual_fwd_kernelINS_13Kernel_traitsI6__halfS2_S2_S2_fjLj512ELj1ELj4ELj1ELj16ENS_18Kernel_traits_baseILj512ES2_S2_S2_S2_fjLj128EEEEELb1ELb0ELb0EEEvNS_9FwdParamsE:
        /* <DEDUP_REMOVED lines=18> */
[----:B------:R-:W-:Y:S01]  /*0120*/  UISETP.NE.AND.EX UP0, UPT, UR11, URZ, UPT, UP0 ;  /* 0x000000ff0b00728c */ /* 0x000fe2000bf05300 */
[----:B----4-:R-:W-:-:S04]  /*0130*/  SHF.R.S32.HI R0, RZ, 0x1f, R11 ;  /* 0x0000001fff007819 */ /* 0x010fc8000001140b */
[----:B------:R-:W-:Y:S02]  /*0140*/  LEA.HI R0, R0, R11, RZ, 0x3 ;  /* 0x0000000b00007211 */ /* 0x000fe400078f18ff */
[----:B------:R-:W3:Y:S01]  /*0150*/  LDC R7, c[0x0][0x360] ;  /* 0x0000d800ff077b82 */ /* 0x000ee20000000800 */
[----:B-1----:R-:W-:Y:S01]  /*0160*/  USHF.L.U32 UR4, UR5, 0x2, URZ ;  /* 0x0000000205047899 */ /* 0x002fe200080006ff */
[----:B--2---:R-:W-:Y:S01]  /*0170*/  @P0 R2UR UR6, R2 ;  /* 0x00000000020602ca */ /* 0x004fe200000e0000 */
[----:B---3--:R-:W-:Y:S01]  /*0180*/  IMAD R2, R7, UR5, R6 ;  /* 0x0000000507027c24 */ /* 0x008fe2000f8e0206 */
[----:B------:R-:W-:Y:S02]  /*0190*/  @P0 R2UR UR7, R3 ;  /* 0x00000000030702ca */ /* 0x000fe400000e0000 */
[----:B0-----:R-:W-:Y:S02]  /*01a0*/  @P0 IADD3 R82, P1, PT, R4, R9, RZ ;  /* 0x0000000904520210 */ /* 0x001fe40007f3e0ff */
[----:B------:R-:W-:-:S02]  /*01b0*/  LOP3.LUT R3, R6, 0x1f, RZ, 0xc, !PT ;  /* 0x0000001f06037812 */ /* 0x000fc400078e0cff */
[----:B------:R-:W-:Y:S02]  /*01c0*/  @P0 IADD3.X R83, PT, PT, RZ, R5, RZ, P1, !PT ;  /* 0x00000005ff530210 */ /* 0x000fe40000ffe4ff */
[----:B------:R-:W-:Y:S02]  /*01d0*/  SHF.R.U32.HI R4, RZ, 0x5, R6 ;  /* 0x00000005ff047819 */ /* 0x000fe40000011606 */
[----:B------:R-:W-:Y:S01]  /*01e0*/  LEA.HI.SX32 R0, R0, R3, 0x1d ;  /* 0x0000000300007211 */ /* 0x000fe200078feaff */
[----:B------:R-:W-:Y:S01]  /*01f0*/  UIADD3 UR14, UPT, UPT, UR6, -0x61c88647, URZ ;  /* 0x9e3779b9060e7890 */ /* 0x000fe2000fffe0ff */
[----:B------:R-:W-:Y:S01]  /*0200*/  LOP3.LUT R3, R6, 0x1f, RZ, 0xc0, !PT ;  /* 0x0000001f06037812 */ /* 0x000fe200078ec0ff */
[----:B------:R-:W-:Y:S01]  /*0210*/  UIADD3 UR15, UPT, UPT, UR7, -0x4498517b, URZ ;  /* 0xbb67ae85070f7890 */ /* 0x000fe2000fffe0ff */
[----:B------:R-:W-:Y:S01]  /*0220*/  LOP3.LUT R4, R4, UR4, RZ, 0xfc, !PT ;  /* 0x0000000404047c12 */ /* 0x000fe2000f8efcff */
[----:B------:R-:W-:Y:S01]  /*0230*/  UIADD3 UR16, UPT, UPT, UR6, 0x3c6ef372, URZ ;  /* 0x3c6ef37206107890 */ /* 0x000fe2000fffe0ff */
[--C-:B------:R-:W-:Y:S01]  /*0240*/  SHF.R.U64 R5, R82, 0x2, R83.reuse ;  /* 0x0000000252057819 */ /* 0x100fe20000001253 */
[----:B------:R-:W-:Y:S01]  /*0250*/  UIADD3 UR17, UPT, UPT, UR7, 0x76cf5d0a, URZ ;  /* 0x76cf5d0a07117890 */ /* 0x000fe2000fffe0ff */
[----:B------:R-:W-:Y:S01]  /*0260*/  SHF.R.U32.HI R6, RZ, 0x2, R83 ;  /* 0x00000002ff067819 */ /* 0x000fe20000011653 */
        /* <DEDUP_REMOVED lines=27> */
[----:B------:R-:W-:Y:S01]  /*0420*/  IMAD.MOV.U32 R7, RZ, RZ, R3 ;  /* 0x000000ffff077224 */ /* 0x000fe200078e0003 */
[----:B------:R-:W-:Y:S01]  /*0430*/  CS2R R28, SRZ ;  /* 0x00000000001c7805 */ /* 0x000fe2000001ff00 */
[----:B------:R-:W-:Y:S01]  /*0440*/  IMAD.MOV.U32 R30, RZ, RZ, RZ ;  /* 0x000000ffff1e7224 */ /* 0x000fe200078e00ff */
[----:B------:R-:W-:Y:S02]  /*0450*/  CS2R R34, SRZ ;  /* 0x0000000000227805 */ /* 0x000fe4000001ff00 */
[----:B------:R-:W-:Y:S02]  /*0460*/  CS2R R32, SRZ ;  /* 0x0000000000207805 */ /* 0x000fe4000001ff00 */
[----:B------:R-:W-:Y:S02]  /*0470*/  @P1 LOP3.LUT R7, R3, 0x20, RZ, 0xfc, !PT ;  /* 0x0000002003071812 */ /* 0x000fe400078efcff */
[----:B------:R-:W-:-:S03]  /*0480*/  @P1 MOV R31, RZ ;  /* 0x000000ff001f1202 */ /* 0x000fc60000000f00 */
        /* <DEDUP_REMOVED lines=16> */
.L_x_1322:
        /* <DEDUP_REMOVED lines=11> */
[----:B------:R-:W-:Y:S02]  /*0640*/  HFMA2 R30, -RZ, RZ, 0, 0 ;  /* 0x00000000ff1e7431 */ /* 0x000fe400000001ff */
[----:B------:R-:W-:Y:S01]  /*0650*/  IMAD.MOV.U32 R7, RZ, RZ, R3 ;  /* 0x000000ffff077224 */ /* 0x000fe200078e0003 */
        /* <DEDUP_REMOVED lines=18> */
.L_x_1321:
        /* <DEDUP_REMOVED lines=22> */
.L_x_1326:
[----:B------:R-:W-:Y:S05]  /*08e0*/  BSYNC.RECONVERGENT B1 ;  /* 0x0000000000017941 */ /* 0x000fea0003800200 */
.L_x_1325:
        /* <DEDUP_REMOVED lines=14> */
.L_x_1324:
        /* <DEDUP_REMOVED lines=23> */
[----:B------:R-:W-:Y:S02]  /*0b40*/  CS2R R32, SRZ ;  /* 0x0000000000207805 */ /* 0x000fe4000001ff00 */
[----:B------:R-:W-:Y:S02]  /*0b50*/  @P1 MOV R35, RZ ;  /* 0x000000ff00231202 */ /* 0x000fe40000000f00 */
[----:B------:R-:W-:Y:S02]  /*0b60*/  @P0 CS2R R50, SRZ ;  /* 0x0000000000320805 */ /* 0x000fe4000001ff00 */
[----:B------:R-:W-:-:S07]  /*0b70*/  @P0 CS2R R48, SRZ ;  /* 0x0000000000300805 */ /* 0x000fce000001ff00 */
.L_x_1323:
[----:B------:R-:W-:Y:S05]  /*0b80*/  BSYNC.RECONVERGENT B0 ;  /* 0x0000000000007941 */ /* 0x000fea0003800200 */
.L_x_1320:
[----:B------:R-:W1:Y:S02]  /*0b90*/  LDCU UR4, c[0x0][0x384] ;  /* 0x00007080ff0477ac */ /* 0x000e640008000800 */
[----:B-1----:R-:W-:-:S13]  /*0ba0*/  ISETP.GE.AND P0, PT, R4, UR4, PT ;  /* 0x0000000404007c0c */ /* 0x002fda000bf06270 */
[----:B------:R-:W-:Y:S05]  /*0bb0*/  @P0 EXIT ;  /* 0x000000000000094d */ /* 0x000fea0003800000 */
[----:B------:R-:W-:Y:S01]  /*0bc0*/  IMAD.HI.U32 R7, R2, -0x326172a9, RZ ;  /* 0xcd9e8d5702077827 */ /* 0x000fe200078e00ff */
[----:B------:R-:W1:Y:S01]  /*0bd0*/  LDCU.U8 UR4, c[0x0][0x410] ;  /* 0x00008200ff0477ac */ /* 0x000e620008000000 */
[----:B------:R-:W-:Y:S01]  /*0be0*/  BSSY B0, `(.L_x_1327) ;  /* 0x00010fc000007945 */ /* 0x000fe20003800000 */
[----:B------:R-:W-:Y:S01]  /*0bf0*/  LOP3.LUT R82, R82, 0x3, RZ, 0xc0, !PT ;  /* 0x0000000352527812 */ /* 0x000fe200078ec0ff */
[C---:B0---4-:R-:W-:Y:S01]  /*0c00*/  IMAD.HI.U32 R8, R5.reuse, -0x2daee0ad, RZ ;  /* 0xd2511f5305087827 */ /* 0x051fe200078e00ff */
[----:B------:R-:W-:Y:S01]  /*0c10*/  LOP3.LUT R7, R6, UR6, R7, 0x96, !PT ;  /* 0x0000000606077c12 */ /* 0x000fe2000f8e9607 */
[----:B------:R-:W0:Y:S02]  /*0c20*/  LDCU UR32, c[0x0][0x388] ;  /* 0x00007100ff2077ac */ /* 0x000e240008000800 */
[----:B------:R-:W-:Y:S01]  /*0c30*/  IMAD R12, R5, -0x2daee0ad, RZ ;  /* 0xd2511f53050c7824 */ /* 0x000fe200078e02ff */
[----:B------:R-:W-:Y:S01]  /*0c40*/  LOP3.LUT R8, R8, UR7, RZ, 0x3c, !PT ;  /* 0x0000000708087c12 */ /* 0x000fe2000f8e3cff */
[C---:B------:R-:W-:Y:S01]  /*0c50*/  IMAD.HI.U32 R11, R7.reuse, -0x2daee0ad, RZ ;  /* 0xd2511f53070b7827 */ /* 0x040fe200078e00ff */
[----:B------:R-:W2:Y:S03]  /*0c60*/  LDCU UR5, c[0x0][0x448] ;  /* 0x00008900ff0577ac */ /* 0x000ea60008000800 */
[----:B------:R-:W-:Y:S01]  /*0c70*/  IMAD R10, R2, -0x326172a9, RZ ;  /* 0xcd9e8d57020a7824 */ /* 0x000fe200078e02ff */
[----:B------:R-:W-:Y:S01]  /*0c80*/  LOP3.LUT R11, R12, UR15, R11, 0x96, !PT ;  /* 0x0000000f0c0b7c12 */ /* 0x000fe2000f8e960b */
[----:B------:R-:W-:Y:S01]  /*0c90*/  IMAD.HI.U32 R9, R8, -0x326172a9, RZ ;  /* 0xcd9e8d5708097827 */ /* 0x000fe200078e00ff */
[----:B------:R-:W3:Y:S03]  /*0ca0*/  LDCU.64 UR10, c[0x0][0x398] ;  /* 0x00007300ff0a77ac */ /* 0x000ee60008000a00 */
[----:B------:R-:W-:Y:S01]  /*0cb0*/  IMAD R13, R7, -0x2daee0ad, RZ ;  /* 0xd2511f53070d7824 */ /* 0x000fe200078e02ff */
[----:B------:R-:W-:Y:S01]  /*0cc0*/  LOP3.LUT R9, R10, UR14, R9, 0x96, !PT ;  /* 0x0000000e0a097c12 */ /* 0x000fe2000f8e9609 */
[----:B------:R-:W-:Y:S01]  /*0cd0*/  IMAD R8, R8, -0x326172a9, RZ ;  /* 0xcd9e8d5708087824 */ /* 0x000fe200078e02ff */
[----:B------:R-:W4:Y:S01]  /*0ce0*/  LDCU.64 UR12, c[0x0][0x3a0] ;  /* 0x00007400ff0c77ac */ /* 0x000f220008000a00 */
[----:B------:R-:W-:Y:S01]  /*0cf0*/  IMAD.HI.U32 R7, R11, -0x326172a9, RZ ;  /* 0xcd9e8d570b077827 */ /* 0x000fe200078e00ff */
[----:B-1----:R-:W-:-:S03]  /*0d00*/  UISETP.NE.AND UP1, UPT, UR4, URZ, UPT ;  /* 0x000000ff0400728c */ /* 0x002fc6000bf25270 */
[----:B------:R-:W-:Y:S01]  /*0d10*/  IMAD.HI.U32 R10, R9, -0x2daee0ad, RZ ;  /* 0xd2511f53090a7827 */ /* 0x000fe200078e00ff */
[----:B------:R-:W-:-:S03]  /*0d20*/  LOP3.LUT R7, R8, UR16, R7, 0x96, !PT ;  /* 0x0000001008077c12 */ /* 0x000fc6000f8e9607 */
[----:B------:R-:W-:Y:S01]  /*0d30*/  IMAD R12, R9, -0x2daee0ad, RZ ;  /* 0xd2511f53090c7824 */ /* 0x000fe200078e02ff */
[----:B------:R-:W-:Y:S01]  /*0d40*/  LOP3.LUT R10, R13, UR17, R10, 0x96, !PT ;  /* 0x000000110d0a7c12 */ /* 0x000fe2000f8e960a */
[----:B------:R-:W-:-:S04]  /*0d50*/  IMAD.HI.U32 R9, R7, -0x2daee0ad, RZ ;  /* 0xd2511f5307097827 */ /* 0x000fc800078e00ff */
[----:B------:R-:W-:Y:S01]  /*0d60*/  IMAD R11, R11, -0x326172a9, RZ ;  /* 0xcd9e8d570b0b7824 */ /* 0x000fe200078e02ff */
[----:B------:R-:W-:Y:S01]  /*0d70*/  LOP3.LUT R9, R12, UR19, R9, 0x96, !PT ;  /* 0x000000130c097c12 */ /* 0x000fe2000f8e9609 */
[----:B------:R-:W-:-:S04]  /*0d80*/  IMAD.HI.U32 R8, R10, -0x326172a9, RZ ;  /* 0xcd9e8d570a087827 */ /* 0x000fc800078e00ff */
        /* <DEDUP_REMOVED lines=36> */
[----:B------:R-:W-:Y:S01]  /*0fd0*/  IMAD.MOV.U32 R7, RZ, RZ, RZ ;  /* 0x000000ffff077224 */ /* 0x000fe200078e00ff */
[----:B------:R-:W-:Y:S01]  /*0fe0*/  LOP3.LUT R86, R11, UR30, R86, 0x96, !PT ;  /* 0x0000001e0b567c12 */ /* 0x000fe2000f8e9656 */
[----:B------:R-:W-:Y:S02]  /*0ff0*/  IMAD R85, R12, -0x2daee0ad, RZ ;  /* 0xd2511f530c557824 */ /* 0x000fe400078e02ff */
[----:B0-234-:R-:W-:-:S07]  /*1000*/  IMAD R98, R9, -0x326172a9, RZ ;  /* 0xcd9e8d5709627824 */ /* 0x01dfce00078e02ff */
.L_x_1582:
        /* <DEDUP_REMOVED lines=39> */
.L_x_1333:
        /* <DEDUP_REMOVED lines=13> */
.L_x_1335:
[----:B------:R-:W-:Y:S05]  /*1350*/  BSYNC.RECONVERGENT B3 ;  /* 0x0000000000037941 */ /* 0x000fea0003800200 */
.L_x_1334:
        /* <DEDUP_REMOVED lines=41> */
.L_x_1332:
[----:B------:R-:W-:Y:S05]  /*15f0*/  BSYNC.RECONVERGENT B2 ;  /* 0x0000000000027941 */ /* 0x000fea0003800200 */
.L_x_1331:
[----:B------:R-:W0:Y:S01]  /*1600*/  LDC R95, c[0x0][0x408] ;  /* 0x00010200ff5f7b82 */ /* 0x000e220000000800 */
[----:B------:R-:W-:Y:S01]  /*1610*/  HFMA2 R78, -RZ, RZ, 0.1171875, 0 ;  /* 0x2f800000ff4e7431 */ /* 0x000fe200000001ff */
[----:B------:R-:W-:Y:S01]  /*1620*/  I2FP.F32.U32 R9, R8 ;  /* 0x0000000800097245 */ /* 0x000fe20000201000 */
[----:B-----5:R-:W-:Y:S01]  /*1630*/  HADD2.F32 R8, -RZ, R60.H0_H0 ;  /* 0x2000003cff087230 */ /* 0x020fe20000004100 */
[----:B------:R-:W-:Y:S01]  /*1640*/  ISETP.NE.AND P3, PT, R10, 0x1, PT ;  /* 0x000000010a00780c */ /* 0x000fe20003f65270 */
[----:B------:R-:W-:Y:S01]  /*1650*/  BSSY.RECONVERGENT B2, `(.L_x_1336) ;  /* 0x000004e000027945 */ /* 0x000fe20003800200 */
[----:B------:R-:W-:Y:S02]  /*1660*/  IMAD.MOV.U32 R67, RZ, RZ, 0x2 ;  /* 0x00000002ff437424 */ /* 0x000fe400078e00ff */
[----:B------:R-:W1:Y:S01]  /*1670*/  LDC R94, c[0x0][0x404] ;  /* 0x00010100ff5e7b82 */ /* 0x000e620000000800 */
[----:B------:R-:W-:Y:S01]  /*1680*/  FFMA.FTZ R9, R9, R78, 1.1641532182693481445e-10 ;  /* 0x2f00000009097423 */ /* 0x000fe2000001004e */
[----:B0-----:R-:W-:-:S04]  /*1690*/  FMUL.FTZ R8, R8, R95 ;  /* 0x0000005f08087220 */ /* 0x001fc80000410000 */
[----:B-1----:R-:W-:Y:S01]  /*16a0*/  FSETP.GTU.FTZ.AND P2, PT, R9, R94, PT ;  /* 0x0000005e0900720b */ /* 0x002fe20003f5c000 */
[----:B------:R-:W-:-:S03]  /*16b0*/  @P1 HADD2.F32 R9, -RZ, R56.H0_H0 ;  /* 0x20000038ff091230 */ /* 0x000fc60000004100 */
[----:B------:R-:W-:Y:S02]  /*16c0*/  FSEL R8, R8, RZ, !P2 ;  /* 0x000000ff08087208 */ /* 0x000fe40005000000 */
[----:B------:R-:W-:-:S03]  /*16d0*/  PLOP3.LUT P2, PT, P2, PT, PT, 0x8, 0x80 ;  /* 0x000000000080781c */ /* 0x000fc6000174e170 */
[----:B------:R-:W-:Y:S01]  /*16e0*/  @P1 FADD.FTZ R8, R9, R8 ;  /* 0x0000000809081221 */ /* 0x000fe20000010000 */
[----:B------:R-:W-:Y:S01]  /*16f0*/  P2R R65, PR, RZ, 0x4 ;  /* 0x00000004ff417803 */ /* 0x000fe20000000000 */
[----:B------:R-:W-:-:S03]  /*1700*/  IMAD.MOV.U32 R9, RZ, RZ, R98 ;  /* 0x000000ffff097224 */ /* 0x000fc600078e0062 */
[----:B------:R-:W-:Y:S01]  /*1710*/  F2FP.F16.F32.PACK_AB R81, RZ, R8 ;  /* 0x00000008ff51723e */ /* 0x000fe200000000ff */
        /* <DEDUP_REMOVED lines=9> */
.L_x_1338:
        /* <DEDUP_REMOVED lines=13> */
.L_x_1340:
[----:B------:R-:W-:Y:S05]  /*1880*/  BSYNC.RECONVERGENT B3 ;  /* 0x0000000000037941 */ /* 0x000fea0003800200 */
.L_x_1339:
        /* <DEDUP_REMOVED lines=42> */
.L_x_1337:
[----:B------:R-:W-:Y:S05]  /*1b30*/  BSYNC.RECONVERGENT B2 ;  /* 0x0000000000027941 */ /* 0x000fea0003800200 */
.L_x_1336:
[----:B------:R-:W-:Y:S01]  /*1b40*/  I2FP.F32.U32 R9, R9 ;  /* 0x0000000900097245 */ /* 0x000fe20000201000 */
[----:B------:R-:W-:Y:S01]  /*1b50*/  HADD2.F32 R60, -RZ, R60.H1_H1 ;  /* 0x3000003cff3c7230 */ /* 0x000fe20000004100 */
[----:B------:R-:W-:Y:S01]  /*1b60*/  ISETP.NE.AND P3, PT, R67, 0x1, PT ;  /* 0x000000014300780c */ /* 0x000fe20003f65270 */
[----:B------:R-:W-:Y:S01]  /*1b70*/  @P1 HADD2.F32 R10, -RZ, R56.H1_H1 ;  /* 0x30000038ff0a1230 */ /* 0x000fe20000004100 */
[----:B------:R-:W-:Y:S01]  /*1b80*/  BSSY.RECONVERGENT B2, `(.L_x_1341) ;  /* 0x000004c000027945 */ /* 0x000fe20003800200 */
[----:B------:R-:W-:Y:S01]  /*1b90*/  FFMA.FTZ R9, R9, R78, 1.1641532182693481445e-10 ;  /* 0x2f00000009097423 */ /* 0x000fe2000001004e */
[----:B------:R-:W-:Y:S01]  /*1ba0*/  FMUL.FTZ R60, R60, R95 ;  /* 0x0000005f3c3c7220 */ /* 0x000fe20000410000 */
[----:B------:R-:W-:-:S03]  /*1bb0*/  IMAD.MOV.U32 R70, RZ, RZ, 0x2 ;  /* 0x00000002ff467424 */ /* 0x000fc600078e00ff */
[----:B------:R-:W-:-:S04]  /*1bc0*/  FSETP.GTU.FTZ.AND P2, PT, R9, R94, PT ;  /* 0x0000005e0900720b */ /* 0x000fc80003f5c000 */
[----:B------:R-:W-:Y:S02]  /*1bd0*/  FSEL R9, R60, RZ, !P2 ;  /* 0x000000ff3c097208 */ /* 0x000fe40005000000 */
[----:B------:R-:W-:-:S03]  /*1be0*/  PLOP3.LUT P2, PT, P2, PT, PT, 0x8, 0x80 ;  /* 0x000000000080781c */ /* 0x000fc6000174e170 */
[----:B------:R-:W-:Y:S01]  /*1bf0*/  @P1 FADD.FTZ R9, R10, R9 ;  /* 0x000000090a091221 */ /* 0x000fe20000010000 */
[----:B------:R-:W-:Y:S02]  /*1c00*/  P2R R66, PR, RZ, 0x4 ;  /* 0x00000004ff427803 */ /* 0x000fe40000000000 */
[----:B------:R-:W-:Y:S02]  /*1c10*/  MOV R10, R98 ;  /* 0x00000062000a7202 */ /* 0x000fe40000000f00 */
[----:B------:R-:W-:Y:S01]  /*1c20*/  F2FP.F16.F32.PACK_AB R90, RZ, R9 ;  /* 0x00000009ff5a723e */ /* 0x000fe200000000ff */
        /* <DEDUP_REMOVED lines=9> */
.L_x_1343:
        /* <DEDUP_REMOVED lines=13> */
.L_x_1345:
[----:B------:R-:W-:Y:S05]  /*1d90*/  BSYNC.RECONVERGENT B3 ;  /* 0x0000000000037941 */ /* 0x000fea0003800200 */
.L_x_1344:
        /* <DEDUP_REMOVED lines=42> */
.L_x_1342:
[----:B------:R-:W-:Y:S05]  /*2040*/  BSYNC.RECONVERGENT B2 ;  /* 0x0000000000027941 */ /* 0x000fea0003800200 */
.L_x_1341:
[----:B------:R-:W-:Y:S01]  /*2050*/  I2FP.F32.U32 R67, R10 ;  /* 0x0000000a00437245 */ /* 0x000fe20000201000 */
[----:B------:R-:W-:Y:S01]  /*2060*/  HADD2.F32 R10, -RZ, R61.H0_H0 ;  /* 0x2000003dff0a7230 */ /* 0x000fe20000004100 */
[----:B------:R-:W-:Y:S01]  /*2070*/  ISETP.NE.AND P3, PT, R70, 0x1, PT ;  /* 0x000000014600780c */ /* 0x000fe20003f65270 */
[----:B------:R-:W-:Y:S01]  /*2080*/  BSSY.RECONVERGENT B2, `(.L_x_1346) ;  /* 0x000004d000027945 */ /* 0x000fe20003800200 */
[----:B------:R-:W-:Y:S02]  /*2090*/  HFMA2 R74, -RZ, RZ, 0, 1.1920928955078125e-07 ;  /* 0x00000002ff4a7431 */ /* 0x000fe400000001ff */
[----:B------:R-:W-:Y:S01]  /*20a0*/  FFMA.FTZ R67, R67, R78, 1.1641532182693481445e-10 ;  /* 0x2f00000043437423 */ /* 0x000fe2000001004e */
[----:B------:R-:W-:Y:S01]  /*20b0*/  FMUL.FTZ R10, R10, R95 ;  /* 0x0000005f0a0a7220 */ /* 0x000fe20000410000 */
[----:B------:R-:W-:-:S03]  /*20c0*/  IMAD.MOV.U32 R60, RZ, RZ, R98 ;  /* 0x000000ffff3c7224 */ /* 0x000fc600078e0062 */
[----:B------:R-:W-:Y:S01]  /*20d0*/  FSETP.GTU.FTZ.AND P2, PT, R67, R94, PT ;  /* 0x0000005e4300720b */ /* 0x000fe20003f5c000 */
[----:B------:R-:W-:-:S03]  /*20e0*/  @P1 HADD2.F32 R67, -RZ, R57.H0_H0 ;  /* 0x20000039ff431230 */ /* 0x000fc60000004100 */
[----:B------:R-:W-:Y:S02]  /*20f0*/  FSEL R10, R10, RZ, !P2 ;  /* 0x000000ff0a0a7208 */ /* 0x000fe40005000000 */
[----:B------:R-:W-:-:S03]  /*2100*/  PLOP3.LUT P2, PT, P2, PT, PT, 0x8, 0x80 ;  /* 0x000000000080781c */ /* 0x000fc6000174e170 */
[----:B------:R-:W-:Y:S01]  /*2110*/  @P1 FADD.FTZ R10, R67, R10 ;  /* 0x0000000a430a1221 */ /* 0x000fe20000010000 */
[----:B------:R-:W-:-:S04]  /*2120*/  P2R R67, PR, RZ, 0x4 ;  /* 0x00000004ff437803 */ /* 0x000fc80000000000 */
[----:B------:R-:W-:Y:S01]  /*2130*/  F2FP.F16.F32.PACK_AB R91, RZ, R10 ;  /* 0x0000000aff5b723e */ /* 0x000fe200000000ff */
        /* <DEDUP_REMOVED lines=9> */
.L_x_1348:
        /* <DEDUP_REMOVED lines=13> */
.L_x_1350:
[----:B------:R-:W-:Y:S05]  /*22a0*/  BSYNC.RECONVERGENT B3 ;  /* 0x0000000000037941 */ /* 0x000fea0003800200 */
.L_x_1349:
        /* <DEDUP_REMOVED lines=42> */
.L_x_1347:
[----:B------:R-:W-:Y:S05]  /*2550*/  BSYNC.RECONVERGENT B2 ;  /* 0x0000000000027941 */ /* 0x000fea0003800200 */
.L_x_1346:
        /* <DEDUP_REMOVED lines=24> */
.L_x_1353:
        /* <DEDUP_REMOVED lines=13> */
.L_x_1355:
[----:B------:R-:W-:Y:S05]  /*27b0*/  BSYNC.RECONVERGENT B3 ;  /* 0x0000000000037941 */ /* 0x000fea0003800200 */
.L_x_1354:
        /* <DEDUP_REMOVED lines=42> */
.L_x_1352:
[----:B------:R-:W-:Y:S05]  /*2a60*/  BSYNC.RECONVERGENT B2 ;  /* 0x0000000000027941 */ /* 0x000fea0003800200 */
.L_x_1351:
[----:B------:R-:W-:Y:S01]  /*2a70*/  I2FP.F32.U32 R61, R61 ;  /* 0x0000003d003d7245 */ /* 0x000fe20000201000 */
[----:B------:R-:W-:Y:S01]  /*2a80*/  HADD2.F32 R60, -RZ, R62.H0_H0 ;  /* 0x2000003eff3c7230 */ /* 0x000fe20000004100 */
[----:B------:R-:W-:Y:S01]  /*2a90*/  ISETP.NE.AND P3, PT, R75, 0x1, PT ;  /* 0x000000014b00780c */ /* 0x000fe20003f65270 */
[----:B------:R-:W-:Y:S01]  /*2aa0*/  @P1 HADD2.F32 R74, -RZ, R58.H0_H0 ;  /* 0x2000003aff4a1230 */ /* 0x000fe20000004100 */
[----:B------:R-:W-:Y:S01]  /*2ab0*/  BSSY.RECONVERGENT B2, `(.L_x_1356) ;  /* 0x000004b000027945 */ /* 0x000fe20003800200 */
[----:B------:R-:W-:Y:S01]  /*2ac0*/  FFMA.FTZ R61, R61, R78, 1.1641532182693481445e-10 ;  /* 0x2f0000003d3d7423 */ /* 0x000fe2000001004e */
[----:B------:R-:W-:-:S04]  /*2ad0*/  FMUL.FTZ R60, R60, R95 ;  /* 0x0000005f3c3c7220 */ /* 0x000fc80000410000 */
[----:B------:R-:W-:Y:S02]  /*2ae0*/  FSETP.GTU.FTZ.AND P2, PT, R61, R94, PT ;  /* 0x0000005e3d00720b */ /* 0x000fe40003f5c000 */
[----:B------:R-:W-:Y:S02]  /*2af0*/  MOV R61, R98 ;  /* 0x00000062003d7202 */ /* 0x000fe40000000f00 */
[----:B------:R-:W-:Y:S01]  /*2b00*/  FSEL R71, R60, RZ, !P2 ;  /* 0x000000ff3c477208 */ /* 0x000fe20005000000 */
[----:B------:R-:W-:Y:S01]  /*2b10*/  IMAD.MOV.U32 R60, RZ, RZ, 0x2 ;  /* 0x00000002ff3c7424 */ /* 0x000fe200078e00ff */
[----:B------:R-:W-:-:S03]  /*2b20*/  PLOP3.LUT P2, PT, P2, PT, PT, 0x8, 0x80 ;  /* 0x000000000080781c */ /* 0x000fc6000174e170 */
[----:B------:R-:W-:-:S05]  /*2b30*/  @P1 FADD.FTZ R71, R74, R71 ;  /* 0x000000474a471221 */ /* 0x000fca0000010000 */
        /* <DEDUP_REMOVED lines=10> */
.L_x_1358:
        /* <DEDUP_REMOVED lines=13> */
.L_x_1360:
[----:B------:R-:W-:Y:S05]  /*2cb0*/  BSYNC.RECONVERGENT B3 ;  /* 0x0000000000037941 */ /* 0x000fea0003800200 */
.L_x_1359:
        /* <DEDUP_REMOVED lines=42> */
.L_x_1357:
[----:B------:R-:W-:Y:S05]  /*2f60*/  BSYNC.RECONVERGENT B2 ;  /* 0x0000000000027941 */ /* 0x000fea0003800200 */
.L_x_1356:
[----:B------:R-:W-:Y:S01]  /*2f70*/  I2FP.F32.U32 R61, R61 ;  /* 0x0000003d003d7245 */ /* 0x000fe20000201000 */
[----:B------:R-:W-:Y:S01]  /*2f80*/  HADD2.F32 R62, -RZ, R62.H1_H1 ;  /* 0x3000003eff3e7230 */ /* 0x000fe20000004100 */
[----:B------:R-:W-:Y:S01]  /*2f90*/  ISETP.NE.AND P4, PT, R60, 0x1, PT ;  /* 0x000000013c00780c */ /* 0x000fe20003f85270 */
[----:B------:R-:W-:Y:S01]  /*2fa0*/  @P1 HADD2.F32 R75, -RZ, R58.H1_H1 ;  /* 0x3000003aff4b1230 */ /* 0x000fe20000004100 */
[----:B------:R-:W-:Y:S01]  /*2fb0*/  BSSY.RECONVERGENT B2, `(.L_x_1361) ;  /* 0x000004b000027945 */ /* 0x000fe20003800200 */
[----:B------:R-:W-:Y:S01]  /*2fc0*/  FFMA.FTZ R61, R61, R78, 1.1641532182693481445e-10 ;  /* 0x2f0000003d3d7423 */ /* 0x000fe2000001004e */
[----:B------:R-:W-:Y:S01]  /*2fd0*/  FMUL.FTZ R62, R62, R95 ;  /* 0x0000005f3e3e7220 */ /* 0x000fe20000410000 */
[----:B------:R-:W-:-:S03]  /*2fe0*/  HFMA2 R85, -RZ, RZ, 0, 1.1920928955078125e-07 ;  /* 0x00000002ff557431 */ /* 0x000fc600000001ff */
[----:B------:R-:W-:Y:S01]  /*2ff0*/  FSETP.GTU.FTZ.AND P3, PT, R61, R94, PT ;  /* 0x0000005e3d00720b */ /* 0x000fe20003f7c000 */
[----:B------:R-:W-:-:S03]  /*3000*/  IMAD.MOV.U32 R61, RZ, RZ, R98 ;  /* 0x000000ffff3d7224 */ /* 0x000fc600078e0062 */
[----:B------:R-:W-:Y:S02]  /*3010*/  FSEL R74, R62, RZ, !P3 ;  /* 0x000000ff3e4a7208 */ /* 0x000fe40005800000 */
        /* <DEDUP_REMOVED lines=12> */
.L_x_1363:
        /* <DEDUP_REMOVED lines=13> */
.L_x_1365:
[----:B------:R-:W-:Y:S05]  /*31b0*/  BSYNC.RECONVERGENT B3 ;  /* 0x0000000000037941 */ /* 0x000fea0003800200 */
.L_x_1364:
        /* <DEDUP_REMOVED lines=42> */
.L_x_1362:
[----:B------:R-:W-:Y:S05]  /*3460*/  BSYNC.RECONVERGENT B2 ;  /* 0x0000000000027941 */ /* 0x000fea0003800200 */
.L_x_1361:
[----:B------:R-:W-:Y:S01]  /*3470*/  I2FP.F32.U32 R61, R61 ;  /* 0x0000003d003d7245 */ /* 0x000fe20000201000 */
[----:B------:R-:W-:Y:S01]  /*3480*/  HADD2.F32 R60, -RZ, R63.H0_H0 ;  /* 0x2000003fff3c7230 */ /* 0x000fe20000004100 */
[----:B------:R-:W-:Y:S01]  /*3490*/  ISETP.NE.AND P5, PT, R85, 0x1, PT ;  /* 0x000000015500780c */ /* 0x000fe20003fa5270 */
[----:B------:R-:W-:Y:S01]  /*34a0*/  @P1 HADD2.F32 R82, -RZ, R59.H0_H0 ;  /* 0x2000003bff521230 */ /* 0x000fe20000004100 */
[----:B------:R-:W-:Y:S01]  /*34b0*/  BSSY.RECONVERGENT B2, `(.L_x_1366) ;  /* 0x000004b000027945 */ /* 0x000fe20003800200 */
[----:B------:R-:W-:Y:S01]  /*34c0*/  FFMA.FTZ R61, R61, R78, 1.1641532182693481445e-10 ;  /* 0x2f0000003d3d7423 */ /* 0x000fe2000001004e */
[----:B------:R-:W-:-:S04]  /*34d0*/  FMUL.FTZ R60, R60, R95 ;  /* 0x0000005f3c3c7220 */ /* 0x000fc80000410000 */
[----:B------:R-:W-:Y:S01]  /*34e0*/  FSETP.GTU.FTZ.AND P4, PT, R61, R94, PT ;  /* 0x0000005e3d00720b */ /* 0x000fe20003f9c000 */
[----:B------:R-:W-:-:S03]  /*34f0*/  IMAD.MOV.U32 R61, RZ, RZ, R98 ;  /* 0x000000ffff3d7224 */ /* 0x000fc600078e0062 */
[----:B------:R-:W-:Y:S02]  /*3500*/  FSEL R75, R60, RZ, !P4 ;  /* 0x000000ff3c4b7208 */ /* 0x000fe40006000000 */
[----:B------:R-:W-:-:S03]  /*3510*/  PLOP3.LUT P4, PT, P4, PT, PT, 0x8, 0x80 ;  /* 0x000000000080781c */ /* 0x000fc6000278e170 */
[----:B------:R-:W-:Y:S01]  /*3520*/  @P1 FADD.FTZ R75, R82, R75 ;  /* 0x0000004b524b1221 */ /* 0x000fe20000010000 */
[----:B------:R-:W-:-:S04]  /*3530*/  IMAD.MOV.U32 R82, RZ, RZ, 0x2 ;  /* 0x00000002ff527424 */ /* 0x000fc800078e00ff */
        /* <DEDUP_REMOVED lines=10> */
.L_x_1368:
        /* <DEDUP_REMOVED lines=13> */
.L_x_1370:
[----:B------:R-:W-:Y:S05]  /*36b0*/  BSYNC.RECONVERGENT B3 ;  /* 0x0000000000037941 */ /* 0x000fea0003800200 */
.L_x_1369:
        /* <DEDUP_REMOVED lines=42> */
.L_x_1367:
[----:B------:R-:W-:Y:S05]  /*3960*/  BSYNC.RECONVERGENT B2 ;  /* 0x0000000000027941 */ /* 0x000fea0003800200 */
.L_x_1366:
[----:B------:R-:W-:Y:S01]  /*3970*/  I2FP.F32.U32 R61, R61 ;  /* 0x0000003d003d7245 */ /* 0x000fe20000201000 */
[----:B------:R-:W-:Y:S01]  /*3980*/  HADD2.F32 R60, -RZ, R63.H1_H1 ;  /* 0x3000003fff3c7230 */ /* 0x000fe20000004100 */
[----:B------:R-:W-:Y:S01]  /*3990*/  PRMT R62, R96, 0x5410, R62 ;  /* 0x00005410603e7816 */ /* 0x000fe2000000003e */
[----:B------:R-:W-:Y:S02]  /*39a0*/  @P1 HADD2.F32 R63, -RZ, R59.H1_H1 ;  /* 0x3000003bff3f1230 */ /* 0x000fe40000004100 */
[----:B------:R-:W-:Y:S01]  /*39b0*/  FFMA.FTZ R61, R61, R78, 1.1641532182693481445e-10 ;  /* 0x2f0000003d3d7423 */ /* 0x000fe2000001004e */
[----:B------:R-:W-:-:S04]  /*39c0*/  FMUL.FTZ R60, R60, R95 ;  /* 0x0000005f3c3c7220 */ /* 0x000fc80000410000 */
[----:B------:R-:W-:Y:S02]  /*39d0*/  FSETP.GTU.FTZ.AND P5, PT, R61, R94, PT ;  /* 0x0000005e3d00720b */ /* 0x000fe40003fbc000 */
[----:B------:R-:W-:Y:S02]  /*39e0*/  PRMT R61, R91, 0x5410, R93 ;  /* 0x000054105b3d7816 */ /* 0x000fe4000000005d */
[----:B------:R-:W-:Y:S02]  /*39f0*/  FSEL R78, R60, RZ, !P5 ;  /* 0x000000ff3c4e7208 */ /* 0x000fe40006800000 */
[----:B------:R-:W-:Y:S02]  /*3a00*/  PLOP3.LUT P5, PT, P5, PT, PT, 0x8, 0x80 ;  /* 0x000000000080781c */ /* 0x000fe40002fae170 */
[----:B------:R-:W-:Y:S01]  /*3a10*/  PRMT R60, R81, 0x5410, R90 ;  /* 0x00005410513c7816 */ /* 0x000fe2000000005a */
[----:B------:R-:W-:-:S05]  /*3a20*/  @P1 FADD.FTZ R78, R63, R78 ;  /* 0x0000004e3f4e1221 */ /* 0x000fca0000010000 */
[----:B------:R-:W-:-:S04]  /*3a30*/  F2FP.F16.F32.PACK_AB R63, RZ, R78 ;  /* 0x0000004eff3f723e */ /* 0x000fc800000000ff */
[----:B------:R-:W-:Y:S01]  /*3a40*/  PRMT R63, R92, 0x5410, R63 ;  /* 0x000054105c3f7816 */ /* 0x000fe2000000003f */
[----:B------:R-:W-:Y:S06]  /*3a50*/  BRA `(.L_x_1371) ;  /* 0x0000005000247947 */ /* 0x000fec0003800000 */
.L_x_1330:
        /* <DEDUP_REMOVED lines=16> */
.L_x_1374:
        /* <DEDUP_REMOVED lines=13> */
.L_x_1376:
[----:B------:R-:W-:Y:S05]  /*3c30*/  BSYNC.RECONVERGENT B3 ;  /* 0x0000000000037941 */ /* 0x000fea0003800200 */
.L_x_1375:
        /* <DEDUP_REMOVED lines=41> */
.L_x_1373:
[----:B------:R-:W-:Y:S05]  /*3ed0*/  BSYNC.RECONVERGENT B2 ;  /* 0x0000000000027941 */ /* 0x000fea0003800200 */
.L_x_1372:
[----:B------:R-:W0:Y:S01]  /*3ee0*/  LDC R18, c[0x0][0x404] ;  /* 0x00010100ff127b82 */ /* 0x000e220000000800 */
[----:B------:R-:W-:Y:S01]  /*3ef0*/  I2FP.F32.U32 R8, R8 ;  /* 0x0000000800087245 */ /* 0x000fe20000201000 */
[----:B------:R-:W-:Y:S01]  /*3f00*/  IMAD.MOV.U32 R93, RZ, RZ, 0x2f800000 ;  /* 0x2f800000ff5d7424 */ /* 0x000fe200078e00ff */
[----:B------:R-:W-:Y:S01]  /*3f10*/  ISETP.NE.AND P3, PT, R10, 0x1, PT ;  /* 0x000000010a00780c */ /* 0x000fe20003f65270 */
[----:B-----5:R-:W-:Y:S01]  /*3f20*/  HADD2.F32 R11, -RZ, R60.H0_H0 ;  /* 0x2000003cff0b7230 */ /* 0x020fe20000004100 */
[----:B------:R-:W-:Y:S01]  /*3f30*/  BSSY.RECONVERGENT B2, `(.L_x_1377) ;  /* 0x000004b000027945 */ /* 0x000fe20003800200 */
[----:B------:R-:W-:Y:S01]  /*3f40*/  FFMA.FTZ R9, R8, R93, 1.1641532182693481445e-10 ;  /* 0x2f00000008097423 */ /* 0x000fe2000001005d */
[----:B------:R-:W-:Y:S01]  /*3f50*/  HFMA2 R12, -RZ, RZ, 0, 1.1920928955078125e-07 ;  /* 0x00000002ff0c7431 */ /* 0x000fe200000001ff */
[----:B------:R-:W1:Y:S03]  /*3f60*/  LDC R78, c[0x0][0x408] ;  /* 0x00010200ff4e7b82 */ /* 0x000e660000000800 */
[----:B0-----:R-:W-:Y:S01]  /*3f70*/  FSETP.GTU.FTZ.AND P2, PT, R9, R18, PT ;  /* 0x000000120900720b */ /* 0x001fe20003f5c000 */
[----:B------:R-:W-:-:S03]  /*3f80*/  IMAD.MOV.U32 R9, RZ, RZ, R98 ;  /* 0x000000ffff097224 */ /* 0x000fc600078e0062 */
        /* <DEDUP_REMOVED lines=13> */
.L_x_1379:
        /* <DEDUP_REMOVED lines=13> */
.L_x_1381:
[----:B------:R-:W-:Y:S05]  /*4130*/  BSYNC.RECONVERGENT B3 ;  /* 0x0000000000037941 */ /* 0x000fea0003800200 */
.L_x_1380:
        /* <DEDUP_REMOVED lines=42> */
.L_x_1378:
[----:B------:R-:W-:Y:S05]  /*43e0*/  BSYNC.RECONVERGENT B2 ;  /* 0x0000000000027941 */ /* 0x000fea0003800200 */
.L_x_1377:
[----:B------:R-:W-:Y:S01]  /*43f0*/  I2FP.F32.U32 R10, R9 ;  /* 0x00000009000a7245 */ /* 0x000fe20000201000 */
[----:B------:R-:W-:Y:S01]  /*4400*/  HADD2.F32 R11, -RZ, R52.H0_H0 ;  /* 0x20000034ff0b7230 */ /* 0x000fe20000004100 */
[----:B------:R-:W-:Y:S01]  /*4410*/  ISETP.NE.AND P3, PT, R12, 0x1, PT ;  /* 0x000000010c00780c */ /* 0x000fe20003f65270 */
[----:B------:R-:W-:Y:S01]  /*4420*/  BSSY.RECONVERGENT B2, `(.L_x_1382) ;  /* 0x000004e000027945 */ /* 0x000fe20003800200 */
[----:B------:R-:W-:Y:S02]  /*4430*/  IMAD.MOV.U32 R14, RZ, RZ, 0x2 ;  /* 0x00000002ff0e7424 */ /* 0x000fe400078e00ff */
[----:B------:R-:W-:Y:S01]  /*4440*/  FFMA.FTZ R9, R10, R93, 1.1641532182693481445e-10 ;  /* 0x2f0000000a097423 */ /* 0x000fe2000001005d */
[----:B------:R-:W-:Y:S01]  /*4450*/  FMUL.FTZ R11, R11, R78 ;  /* 0x0000004e0b0b7220 */ /* 0x000fe20000410000 */
[----:B------:R-:W-:-:S03]  /*4460*/  @P1 HADD2.F32 R10, -RZ, R56.H0_H0 ;  /* 0x20000038ff0a1230 */ /* 0x000fc60000004100 */
[----:B------:R-:W-:-:S04]  /*4470*/  FSETP.GTU.FTZ.AND P2, PT, R9, R18, PT ;  /* 0x000000120900720b */ /* 0x000fc80003f5c000 */
[----:B------:R-:W-:Y:S02]  /*4480*/  FSEL R9, R11, RZ, !P2 ;  /* 0x000000ff0b097208 */ /* 0x000fe40005000000 */
[----:B------:R-:W-:-:S03]  /*4490*/  SEL R11, RZ, 0x1, P2 ;  /* 0x00000001ff0b7807 */ /* 0x000fc60001000000 */
[----:B------:R-:W-:-:S04]  /*44a0*/  FADD.FTZ R9, R8, R9 ;  /* 0x0000000908097221 */ /* 0x000fc80000010000 */
[--C-:B------:R-:W-:Y:S01]  /*44b0*/  @P1 FADD.FTZ R8, R10, R9.reuse ;  /* 0x000000090a081221 */ /* 0x100fe20000010000 */
[----:B------:R-:W-:Y:S01]  /*44c0*/  @!P1 IMAD.MOV.U32 R8, RZ, RZ, R9 ;  /* 0x000000ffff089224 */ /* 0x000fe200078e0009 */
[----:B------:R-:W-:-:S04]  /*44d0*/  MOV R9, R98 ;  /* 0x0000006200097202 */ /* 0x000fc80000000f00 */
        /* <DEDUP_REMOVED lines=10> */
.L_x_1384:
        /* <DEDUP_REMOVED lines=13> */
.L_x_1386:
[----:B------:R-:W-:Y:S05]  /*4650*/  BSYNC.RECONVERGENT B3 ;  /* 0x0000000000037941 */ /* 0x000fea0003800200 */
.L_x_1385:
        /* <DEDUP_REMOVED lines=42> */
.L_x_1383:
[----:B------:R-:W-:Y:S05]  /*4900*/  BSYNC.RECONVERGENT B2 ;  /* 0x0000000000027941 */ /* 0x000fea0003800200 */
.L_x_1382:
[----:B------:R-:W-:Y:S01]  /*4910*/  I2FP.F32.U32 R10, R9 ;  /* 0x00000009000a7245 */ /* 0x000fe20000201000 */
[----:B------:R-:W-:Y:S01]  /*4920*/  HADD2.F32 R13, -RZ, R60.H1_H1 ;  /* 0x3000003cff0d7230 */ /* 0x000fe20000004100 */
        /* <DEDUP_REMOVED lines=19> */
.L_x_1389:
        /* <DEDUP_REMOVED lines=13> */
.L_x_1391:
[----:B------:R-:W-:Y:S05]  /*4b30*/  BSYNC.RECONVERGENT B3 ;  /* 0x0000000000037941 */ /* 0x000fea0003800200 */
.L_x_1390:
        /* <DEDUP_REMOVED lines=42> */
.L_x_1388:
[----:B------:R-:W-:Y:S05]  /*4de0*/  BSYNC.RECONVERGENT B2 ;  /* 0x0000000000027941 */ /* 0x000fea0003800200 */
.L_x_1387:
[----:B------:R-:W-:Y:S01]  /*4df0*/  I2FP.F32.U32 R10, R10 ;  /* 0x0000000a000a7245 */ /* 0x000fe20000201000 */
[----:B------:R-:W-:Y:S01]  /*4e00*/  HADD2.F32 R15, -RZ, R52.H1_H1 ;  /* 0x30000034ff0f7230 */ /* 0x000fe20000004100 */
[----:B------:R-:W-:Y:S01]  /*4e10*/  ISETP.NE.AND P3, PT, R16, 0x1, PT ;  /* 0x000000011000780c */ /* 0x000fe20003f65270 */
[----:B------:R-:W-:Y:S01]  /*4e20*/  BSSY.RECONVERGENT B2, `(.L_x_1392) ;  /* 0x000004e000027945 */ /* 0x000fe20003800200 */
[----:B------:R-:W-:Y:S02]  /*4e30*/  IMAD.MOV.U32 R14, RZ, RZ, 0x2 ;  /* 0x00000002ff0e7424 */ /* 0x000fe400078e00ff */
[----:B------:R-:W-:Y:S01]  /*4e40*/  FFMA.FTZ R13, R10, R93, 1.1641532182693481445e-10 ;  /* 0x2f0000000a0d7423 */ /* 0x000fe2000001005d */
[----:B------:R-:W-:-:S04]  /*4e50*/  FMUL.FTZ R15, R15, R78 ;  /* 0x0000004e0f0f7220 */ /* 0x000fc80000410000 */
[----:B------:R-:W-:Y:S01]  /*4e60*/  FSETP.GTU.FTZ.AND P2, PT, R13, R18, PT ;  /* 0x000000120d00720b */ /* 0x000fe20003f5c000 */
[----:B------:R-:W-:-:S03]  /*4e70*/  @P1 HADD2.F32 R13, -RZ, R56.H1_H1 ;  /* 0x30000038ff0d1230 */ /* 0x000fc60000004100 */
        /* <DEDUP_REMOVED lines=16> */
.L_x_1394:
        /* <DEDUP_REMOVED lines=13> */
.L_x_1396:
[----:B------:R-:W-:Y:S05]  /*5050*/  BSYNC.RECONVERGENT B3 ;  /* 0x0000000000037941 */ /* 0x000fea0003800200 */
.L_x_1395:
        /* <DEDUP_REMOVED lines=42> */
.L_x_1393:
[----:B------:R-:W-:Y:S05]  /*5300*/  BSYNC.RECONVERGENT B2 ;  /* 0x0000000000027941 */ /* 0x000fea0003800200 */
.L_x_1392:
[----:B------:R-:W-:Y:S01]  /*5310*/  I2FP.F32.U32 R10, R10 ;  /* 0x0000000a000a7245 */ /* 0x000fe20000201000 */
[----:B------:R-:W-:Y:S01]  /*5320*/  HADD2.F32 R15, -RZ, R61.H0_H0 ;  /* 0x2000003dff0f7230 */ /* 0x000fe20000004100 */
        /* <DEDUP_REMOVED lines=19> */
.L_x_1399:
        /* <DEDUP_REMOVED lines=13> */
.L_x_1401:
[----:B------:R-:W-:Y:S05]  /*5530*/  BSYNC.RECONVERGENT B3 ;  /* 0x0000000000037941 */ /* 0x000fea0003800200 */
.L_x_1400:
        /* <DEDUP_REMOVED lines=42> */
.L_x_1398:
[----:B------:R-:W-:Y:S05]  /*57e0*/  BSYNC.RECONVERGENT B2 ;  /* 0x0000000000027941 */ /* 0x000fea0003800200 */
.L_x_1397:
        /* <DEDUP_REMOVED lines=10> */
[----:B------:R-:W-:-:S03]  /*5890*/  MOV R15, R98 ;  /* 0x00000062000f7202 */ /* 0x000fc60000000f00 */
[----:B------:R-:W-:-:S04]  /*58a0*/  FADD.FTZ R13, R10, R13 ;  /* 0x0000000d0a0d7221 */ /* 0x000fc80000010000 */
[--C-:B------:R-:W-:Y:S01]  /*58b0*/  @P1 FADD.FTZ R10, R14, R13.reuse ;  /* 0x0000000d0e0a1221 */ /* 0x100fe20000010000 */
[----:B------:R-:W-:Y:S01]  /*58c0*/  @!P1 IMAD.MOV.U32 R10, RZ, RZ, R13 ;  /* 0x000000ffff0a9224 */ /* 0x000fe200078e000d */
[----:B------:R-:W-:-:S04]  /*58d0*/  SEL R13, RZ, 0x1, P2 ;  /* 0x00000001ff0d7807 */ /* 0x000fc80001000000 */
        /* <DEDUP_REMOVED lines=10> */
.L_x_1404:
        /* <DEDUP_REMOVED lines=13> */
.L_x_1406:
[----:B------:R-:W-:Y:S05]  /*5a50*/  BSYNC.RECONVERGENT B3 ;  /* 0x0000000000037941 */ /* 0x000fea0003800200 */
.L_x_1405:
        /* <DEDUP_REMOVED lines=42> */
.L_x_1403:
[----:B------:R-:W-:Y:S05]  /*5d00*/  BSYNC.RECONVERGENT B2 ;  /* 0x0000000000027941 */ /* 0x000fea0003800200 */
.L_x_1402:
[----:B------:R-:W-:Y:S01]  /*5d10*/  I2FP.F32.U32 R14, R15 ;  /* 0x0000000f000e7245 */ /* 0x000fe20000201000 */
[----:B------:R-:W-:Y:S01]  /*5d20*/  HADD2.F32 R61, -RZ, R61.H1_H1 ;  /* 0x3000003dff3d7230 */ /* 0x000fe20000004100 */
        /* <DEDUP_REMOVED lines=19> */
.L_x_1409:
        /* <DEDUP_REMOVED lines=13> */
.L_x_1411:
[----:B------:R-:W-:Y:S05]  /*5f30*/  BSYNC.RECONVERGENT B3 ;  /* 0x0000000000037941 */ /* 0x000fea0003800200 */
.L_x_1410:
        /* <DEDUP_REMOVED lines=42> */
.L_x_1408:
[----:B------:R-:W-:Y:S05]  /*61e0*/  BSYNC.RECONVERGENT B2 ;  /* 0x0000000000027941 */ /* 0x000fea0003800200 */
.L_x_1407:
[----:B------:R-:W-:Y:S01]  /*61f0*/  I2FP.F32.U32 R14, R14 ;  /* 0x0000000e000e7245 */ /* 0x000fe20000201000 */
[----:B------:R-:W-:Y:S01]  /*6200*/  HADD2.F32 R17, -RZ, R53.H1_H1 ;  /* 0x30000035ff117230 */ /* 0x000fe20000004100 */
[----:B------:R-:W-:Y:S01]  /*6210*/  BSSY.RECONVERGENT B2, `(.L_x_1412) ;  /* 0x000004f000027945 */ /* 0x000fe20003800200 */
[----:B------:R-:W-:Y:S02]  /*6220*/  @P1 HADD2.F32 R70, -RZ, R57.H1_H1 ;  /* 0x30000039ff461230 */ /* 0x000fe40000004100 */
[----:B------:R-:W-:Y:S01]  /*6230*/  FFMA.FTZ R15, R14, R93, 1.1641532182693481445e-10 ;  /* 0x2f0000000e0f7423 */ /* 0x000fe2000001005d */
[----:B------:R-:W-:Y:S01]  /*6240*/  FMUL.FTZ R17, R17, R78 ;  /* 0x0000004e11117220 */ /* 0x000fe20000410000 */
[----:B------:R-:W-:-:S03]  /*6250*/  IMAD.MOV.U32 R71, RZ, RZ, 0x2 ;  /* 0x00000002ff477424 */ /* 0x000fc600078e00ff */
[----:B------:R-:W-:Y:S02]  /*6260*/  FSETP.GTU.FTZ.AND P2, PT, R15, R18, PT ;  /* 0x000000120f00720b */ /* 0x000fe40003f5c000 */
[----:B------:R-:W-:Y:S02]  /*6270*/  MOV R15, R98 ;  /* 0x00000062000f7202 */ /* 0x000fe40000000f00 */
[----:B------:R-:W-:-:S05]  /*6280*/  FSEL R14, R17, RZ, !P2 ;  /* 0x000000ff110e7208 */ /* 0x000fca0005000000 */
[----:B------:R-:W-:Y:S01]  /*6290*/  FADD.FTZ R61, R61, R14 ;  /* 0x0000000e3d3d7221 */ /* 0x000fe20000010000 */
[----:B------:R-:W-:Y:S02]  /*62a0*/  SEL R14, RZ, 0x1, P2 ;  /* 0x00000001ff0e7807 */ /* 0x000fe40001000000 */
[----:B------:R-:W-:Y:S01]  /*62b0*/  ISETP.NE.AND P2, PT, R16, 0x1, PT ;  /* 0x000000011000780c */ /* 0x000fe20003f45270 */
[--C-:B------:R-:W-:Y:S01]  /*62c0*/  @P1 FADD.FTZ R70, R70, R61.reuse ;  /* 0x0000003d46461221 */ /* 0x100fe20000010000 */
[----:B------:R-:W-:-:S05]  /*62d0*/  @!P1 IMAD.MOV.U32 R70, RZ, RZ, R61 ;  /* 0x000000ffff469224 */ /* 0x000fca00078e003d */
[----:B------:R-:W-:-:S06]  /*62e0*/  F2FP.F16.F32.PACK_AB R61, RZ, R70 ;  /* 0x00000046ff3d723e */ /* 0x000fcc00000000ff */
        /* <DEDUP_REMOVED lines=9> */
.L_x_1414:
        /* <DEDUP_REMOVED lines=13> */
.L_x_1416:
[----:B------:R-:W-:Y:S05]  /*6450*/  BSYNC.RECONVERGENT B3 ;  /* 0x0000000000037941 */ /* 0x000fea0003800200 */
.L_x_1415:
        /* <DEDUP_REMOVED lines=42> */
.L_x_1413:
[----:B------:R-:W-:Y:S05]  /*6700*/  BSYNC.RECONVERGENT B2 ;  /* 0x0000000000027941 */ /* 0x000fea0003800200 */
.L_x_1412:
        /* <DEDUP_REMOVED lines=20> */
.L_x_1419:
        /* <DEDUP_REMOVED lines=13> */
.L_x_1421:
[----:B------:R-:W-:Y:S05]  /*6920*/  BSYNC.RECONVERGENT B3 ;  /* 0x0000000000037941 */ /* 0x000fea0003800200 */
.L_x_1420:
        /* <DEDUP_REMOVED lines=42> */
.L_x_1418:
[----:B------:R-:W-:Y:S05]  /*6bd0*/  BSYNC.RECONVERGENT B2 ;  /* 0x0000000000027941 */ /* 0x000fea0003800200 */
.L_x_1417:
[----:B------:R-:W-:Y:S01]  /*6be0*/  I2FP.F32.U32 R16, R16 ;  /* 0x0000001000107245 */ /* 0x000fe20000201000 */
[----:B------:R-:W-:Y:S01]  /*6bf0*/  HADD2.F32 R71, -RZ, R54.H0_H0 ;  /* 0x20000036ff477230 */ /* 0x000fe20000004100 */
[----:B------:R-:W-:Y:S01]  /*6c00*/  BSSY.RECONVERGENT B2, `(.L_x_1422) ;  /* 0x0000050000027945 */ /* 0x000fe20003800200 */
[----:B------:R-:W-:Y:S02]  /*6c10*/  @P1 HADD2.F32 R82, -RZ, R58.H0_H0 ;  /* 0x2000003aff521230 */ /* 0x000fe40000004100 */
[----:B------:R-:W-:Y:S01]  /*6c20*/  FFMA.FTZ R17, R16, R93, 1.1641532182693481445e-10 ;  /* 0x2f00000010117423 */ /* 0x000fe2000001005d */
[----:B------:R-:W-:-:S04]  /*6c30*/  FMUL.FTZ R71, R71, R78 ;  /* 0x0000004e47477220 */ /* 0x000fc80000410000 */
[----:B------:R-:W-:Y:S02]  /*6c40*/  FSETP.GTU.FTZ.AND P3, PT, R17, R18, PT ;  /* 0x000000121100720b */ /* 0x000fe40003f7c000 */
[----:B------:R-:W-:Y:S02]  /*6c50*/  MOV R17, R98 ;  /* 0x0000006200117202 */ /* 0x000fe40000000f00 */
[----:B------:R-:W-:Y:S02]  /*6c60*/  FSEL R74, R71, RZ, !P3 ;  /* 0x000000ff474a7208 */ /* 0x000fe40005800000 */
[----:B------:R-:W-:Y:S02]  /*6c70*/  SEL R16, RZ, 0x1, P3 ;  /* 0x00000001ff107807 */ /* 0x000fe40001800000 */
[----:B------:R-:W-:Y:S01]  /*6c80*/  ISETP.NE.AND P3, PT, R75, 0x1, PT ;  /* 0x000000014b00780c */ /* 0x000fe20003f65270 */
[----:B------:R-:W-:-:S04]  /*6c90*/  FADD.FTZ R15, R15, R74 ;  /* 0x0000004a0f0f7221 */ /* 0x000fc80000010000 */
[--C-:B------:R-:W-:Y:S01]  /*6ca0*/  @P1 FADD.FTZ R71, R82, R15.reuse ;  /* 0x0000000f52471221 */ /* 0x100fe20000010000 */
[--C-:B------:R-:W-:Y:S01]  /*6cb0*/  @!P1 IMAD.MOV.U32 R71, RZ, RZ, R15.reuse ;  /* 0x000000ffff479224 */ /* 0x100fe200078e000f */
[----:B------:R-:W-:Y:S01]  /*6cc0*/  PRMT R15, R16, 0x7610, R15 ;  /* 0x00007610100f7816 */ /* 0x000fe2000000000f */
[----:B------:R-:W-:-:S03]  /*6cd0*/  IMAD.MOV.U32 R82, RZ, RZ, 0x2 ;  /* 0x00000002ff527424 */ /* 0x000fc600078e00ff */
[----:B------:R-:W-:Y:S02]  /*6ce0*/  F2FP.F16.F32.PACK_AB R94, RZ, R71 ;  /* 0x00000047ff5e723e */ /* 0x000fe400000000ff */
        /* <DEDUP_REMOVED lines=9> */
.L_x_1424:
        /* <DEDUP_REMOVED lines=13> */
.L_x_1426:
[----:B------:R-:W-:Y:S05]  /*6e50*/  BSYNC.RECONVERGENT B3 ;  /* 0x0000000000037941 */ /* 0x000fea0003800200 */
.L_x_1425:
        /* <DEDUP_REMOVED lines=42> */
.L_x_1423:
[----:B------:R-:W-:Y:S05]  /*7100*/  BSYNC.RECONVERGENT B2 ;  /* 0x0000000000027941 */ /* 0x000fea0003800200 */
.L_x_1422:
        /* <DEDUP_REMOVED lines=20> */
.L_x_1429:
        /* <DEDUP_REMOVED lines=13> */
.L_x_1431:
[----:B------:R-:W-:Y:S05]  /*7320*/  BSYNC.RECONVERGENT B3 ;  /* 0x0000000000037941 */ /* 0x000fea0003800200 */
.L_x_1430:
        /* <DEDUP_REMOVED lines=40> */
[----:B------:R-:W-:Y:S02]  /*75b0*/  IMAD.MOV.U32 R74, RZ, RZ, R64 ;  /* 0x000000ffff4a7224 */ /* 0x000fe400078e0040 */
[----:B------:R-:W-:-:S07]  /*75c0*/  IMAD.MOV.U32 R64, RZ, RZ, R16 ;  /* 0x000000ffff407224 */ /* 0x000fce00078e0010 */
.L_x_1428:
[----:B------:R-:W-:Y:S05]  /*75d0*/  BSYNC.RECONVERGENT B2 ;  /* 0x0000000000027941 */ /* 0x000fea0003800200 */
.L_x_1427:
[----:B------:R-:W-:Y:S01]  /*75e0*/  I2FP.F32.U32 R16, R74 ;  /* 0x0000004a00107245 */ /* 0x000fe20000201000 */
[----:B------:R-:W-:Y:S01]  /*75f0*/  HADD2.F32 R75, -RZ, R54.H1_H1 ;  /* 0x30000036ff4b7230 */ /* 0x000fe20000004100 */
[----:B------:R-:W-:Y:S01]  /*7600*/  BSSY.RECONVERGENT B2, `(.L_x_1432) ;  /* 0x000004f000027945 */ /* 0x000fe20003800200 */
[----:B------:R-:W-:Y:S02]  /*7610*/  IMAD.MOV.U32 R82, RZ, RZ, 0x2 ;  /* 0x00000002ff527424 */ /* 0x000fe400078e00ff */
[----:B------:R-:W-:Y:S01]  /*7620*/  FFMA.FTZ R17, R16, R93, 1.1641532182693481445e-10 ;  /* 0x2f00000010117423 */ /* 0x000fe2000001005d */
[----:B------:R-:W-:-:S04]  /*7630*/  FMUL.FTZ R75, R75, R78 ;  /* 0x0000004e4b4b7220 */ /* 0x000fc80000410000 */
[----:B------:R-:W-:Y:S01]  /*7640*/  FSETP.GTU.FTZ.AND P4, PT, R17, R18, PT ;  /* 0x000000121100720b */ /* 0x000fe20003f9c000 */
[----:B------:R-:W-:-:S03]  /*7650*/  @P1 HADD2.F32 R17, -RZ, R58.H1_H1 ;  /* 0x3000003aff111230 */ /* 0x000fc60000004100 */
[----:B------:R-:W-:Y:S02]  /*7660*/  FSEL R75, R75, RZ, !P4 ;  /* 0x000000ff4b4b7208 */ /* 0x000fe40006000000 */
[----:B------:R-:W-:Y:S02]  /*7670*/  SEL R16, RZ, 0x1, P4 ;  /* 0x00000001ff107807 */ /* 0x000fe40002000000 */
[----:B------:R-:W-:Y:S01]  /*7680*/  ISETP.NE.AND P4, PT, R87, 0x1, PT ;  /* 0x000000015700780c */ /* 0x000fe20003f85270 */
[----:B------:R-:W-:-:S04]  /*7690*/  FADD.FTZ R62, R62, R75 ;  /* 0x0000004b3e3e7221 */ /* 0x000fc80000010000 */
[--C-:B------:R-:W-:Y:S01]  /*76a0*/  @P1 FADD.FTZ R74, R17, R62.reuse ;  /* 0x0000003e114a1221 */ /* 0x100fe20000010000 */
[----:B------:R-:W-:Y:S01]  /*76b0*/  @!P1 IMAD.MOV.U32 R74, RZ, RZ, R62 ;  /* 0x000000ffff4a9224 */ /* 0x000fe200078e003e */
[----:B------:R-:W-:-:S04]  /*76c0*/  MOV R17, R98 ;  /* 0x0000006200117202 */ /* 0x000fc80000000f00 */
        /* <DEDUP_REMOVED lines=10> */
.L_x_1434:
        /* <DEDUP_REMOVED lines=13> */
.L_x_1436:
[----:B------:R-:W-:Y:S05]  /*7840*/  BSYNC.RECONVERGENT B3 ;  /* 0x0000000000037941 */ /* 0x000fea0003800200 */
.L_x_1435:
        /* <DEDUP_REMOVED lines=42> */
.L_x_1433:
[----:B------:R-:W-:Y:S05]  /*7af0*/  BSYNC.RECONVERGENT B2 ;  /* 0x0000000000027941 */ /* 0x000fea0003800200 */
.L_x_1432:
        /* <DEDUP_REMOVED lines=20> */
.L_x_1439:
        /* <DEDUP_REMOVED lines=13> */
.L_x_1441:
[----:B------:R-:W-:Y:S05]  /*7d10*/  BSYNC.RECONVERGENT B3 ;  /* 0x0000000000037941 */ /* 0x000fea0003800200 */
.L_x_1440:
        /* <DEDUP_REMOVED lines=42> */
.L_x_1438:
[----:B------:R-:W-:Y:S05]  /*7fc0*/  BSYNC.RECONVERGENT B2 ;  /* 0x0000000000027941 */ /* 0x000fea0003800200 */
.L_x_1437:
[----:B------:R-:W-:Y:S01]  /*7fd0*/  I2FP.F32.U32 R62, R62 ;  /* 0x0000003e003e7245 */ /* 0x000fe20000201000 */
[----:B------:R-:W-:Y:S01]  /*7fe0*/  HADD2.F32 R87, -RZ, R55.H0_H0 ;  /* 0x20000037ff577230 */ /* 0x000fe20000004100 */
[----:B------:R-:W-:Y:S01]  /*7ff0*/  BSSY.RECONVERGENT B2, `(.L_x_1442) ;  /* 0x0000050000027945 */ /* 0x000fe20003800200 */
[----:B------:R-:W-:Y:S02]  /*8000*/  @P1 HADD2.F32 R88, -RZ, R59.H0_H0 ;  /* 0x2000003bff581230 */ /* 0x000fe40000004100 */
        /* <DEDUP_REMOVED lines=22> */
.L_x_1444:
        /* <DEDUP_REMOVED lines=13> */
.L_x_1446:
[----:B------:R-:W-:Y:S05]  /*8240*/  BSYNC.RECONVERGENT B3 ;  /* 0x0000000000037941 */ /* 0x000fea0003800200 */
.L_x_1445:
        /* <DEDUP_REMOVED lines=42> */
.L_x_1443:
[----:B------:R-:W-:Y:S05]  /*84f0*/  BSYNC.RECONVERGENT B2 ;  /* 0x0000000000027941 */ /* 0x000fea0003800200 */
.L_x_1442:
        /* <DEDUP_REMOVED lines=20> */
.L_x_1449:
        /* <DEDUP_REMOVED lines=15> */
.L_x_1451:
[----:B------:R-:W-:Y:S05]  /*8730*/  BSYNC.RECONVERGENT B3 ;  /* 0x0000000000037941 */ /* 0x000fea0003800200 */
.L_x_1450:
        /* <DEDUP_REMOVED lines=42> */
.L_x_1448:
[----:B------:R-:W-:Y:S05]  /*89e0*/  BSYNC.RECONVERGENT B2 ;  /* 0x0000000000027941 */ /* 0x000fea0003800200 */
.L_x_1447:
[----:B------:R-:W-:Y:S01]  /*89f0*/  I2FP.F32.U32 R62, R87 ;  /* 0x00000057003e7245 */ /* 0x000fe20000201000 */
[----:B------:R-:W-:Y:S01]  /*8a00*/  HADD2.F32 R63, -RZ, R55.H1_H1 ;  /* 0x30000037ff3f7230 */ /* 0x000fe20000004100 */
[----:B------:R-:W-:Y:S01]  /*8a10*/  PRMT R61, R85, 0x5410, R61 ;  /* 0x00005410553d7816 */ /* 0x000fe2000000003d */
[----:B------:R-:W-:Y:S01]  /*8a20*/  @P1 HADD2.F32 R87, -RZ, R59.H1_H1 ;  /* 0x3000003bff571230 */ /* 0x000fe20000004100 */
[----:B------:R-:W-:Y:S01]  /*8a30*/  PRMT R60, R81, 0x5410, R60 ;  /* 0x00005410513c7816 */ /* 0x000fe2000000003c */
[----:B------:R-:W-:Y:S01]  /*8a40*/  FFMA.FTZ R93, R62, R93, 1.1641532182693481445e-10 ;  /* 0x2f0000003e5d7423 */ /* 0x000fe2000001005d */
[----:B------:R-:W-:Y:S01]  /*8a50*/  FMUL.FTZ R63, R63, R78 ;  /* 0x0000004e3f3f7220 */ /* 0x000fe20000410000 */
[----:B------:R-:W-:-:S03]  /*8a60*/  PRMT R62, R94, 0x5410, R95 ;  /* 0x000054105e3e7816 */ /* 0x000fc6000000005f */
[----:B------:R-:W-:-:S04]  /*8a70*/  FSETP.GTU.FTZ.AND P6, PT, R93, R18, PT ;  /* 0x000000125d00720b */ /* 0x000fc80003fdc000 */
[----:B------:R-:W-:Y:S02]  /*8a80*/  FSEL R63, R63, RZ, !P6 ;  /* 0x000000ff3f3f7208 */ /* 0x000fe40007000000 */
[----:B------:R-:W-:-:S03]  /*8a90*/  SEL R18, RZ, 0x1, P6 ;  /* 0x00000001ff127807 */ /* 0x000fc60003000000 */
[----:B------:R-:W-:-:S04]  /*8aa0*/  FADD.FTZ R96, R96, R63 ;  /* 0x0000003f60607221 */ /* 0x000fc80000010000 */
[--C-:B------:R-:W-:Y:S01]  /*8ab0*/  @P1 FADD.FTZ R78, R87, R96.reuse ;  /* 0x00000060574e1221 */ /* 0x100fe20000010000 */
[----:B------:R-:W-:-:S05]  /*8ac0*/  @!P1 IMAD.MOV.U32 R78, RZ, RZ, R96 ;  /* 0x000000ffff4e9224 */ /* 0x000fca00078e0060 */
[----:B------:R-:W-:-:S04]  /*8ad0*/  F2FP.F16.F32.PACK_AB R63, RZ, R78 ;  /* 0x0000004eff3f723e */ /* 0x000fc800000000ff */
[----:B------:R-:W-:-:S07]  /*8ae0*/  PRMT R63, R92, 0x5410, R63 ;  /* 0x000054105c3f7816 */ /* 0x000fce000000003f */
.L_x_1371:
[----:B------:R-:W-:Y:S01]  /*8af0*/  SEL R87, RZ, 0x1000000, !P5 ;  /* 0x01000000ff577807 */ /* 0x000fe20006800000 */
[----:B------:R-:W0:Y:S01]  /*8b00*/  LDC.64 R88, c[0x0][0x3a8] ;  /* 0x0000ea00ff587b82 */ /* 0x000e220000000a00 */
[----:B------:R-:W-:Y:S02]  /*8b10*/  ISETP.NE.AND P6, PT, R66, RZ, PT ;  /* 0x000000ff4200720c */ /* 0x000fe40003fc5270 */
[----:B------:R-:W-:Y:S02]  /*8b20*/  ISETP.NE.AND P5, PT, R67, RZ, PT ;  /* 0x000000ff4300720c */ /* 0x000fe40003fa5270 */
[----:B------:R-:W-:Y:S02]  /*8b30*/  SEL R85, RZ, 0x10000, !P4 ;  /* 0x00010000ff557807 */ /* 0x000fe40006000000 */
[----:B------:R-:W-:Y:S01]  /*8b40*/  ISETP.NE.AND P4, PT, R80, RZ, PT ;  /* 0x000000ff5000720c */ /* 0x000fe20003f85270 */
[----:B------:R-:W1:Y:S01]  /*8b50*/  LDC.64 R66, c[0x0][0x3b0] ;  /* 0x0000ec00ff427b82 */ /* 0x000e620000000a00 */
[----:B------:R-:W-:-:S02]  /*8b60*/  ISETP.NE.AND P1, PT, R65, RZ, PT ;  /* 0x000000ff4100720c */ /* 0x000fc40003f25270 */
[----:B------:R-:W-:Y:S02]  /*8b70*/  SEL R90, RZ, 0x100, !P3 ;  /* 0x00000100ff5a7807 */ /* 0x000fe40005800000 */
[----:B------:R-:W-:Y:S02]  /*8b80*/  SEL R81, RZ, 0x1000000, !P4 ;  /* 0x01000000ff517807 */ /* 0x000fe40006000000 */
[----:B------:R-:W-:Y:S02]  /*8b90*/  SEL R80, RZ, 0x10000, !P5 ;  /* 0x00010000ff507807 */ /* 0x000fe40006800000 */
[----:B------:R-:W-:Y:S02]  /*8ba0*/  SEL R65, RZ, 0x100, !P6 ;  /* 0x00000100ff417807 */ /* 0x000fe40007000000 */
[----:B------:R-:W-:Y:S02]  /*8bb0*/  LOP3.LUT R90, R90, R87, R85, 0xfe, !PT ;  /* 0x000000575a5a7212 */ /* 0x000fe400078efe55 */
[----:B------:R-:W-:-:S02]  /*8bc0*/  LOP3.LUT R65, R65, R81, R80, 0xfe, !PT ;  /* 0x0000005141417212 */ /* 0x000fc400078efe50 */
[----:B------:R-:W-:Y:S01]  /*8bd0*/  SEL R85, RZ, 0x1, !P2 ;  /* 0x00000001ff557807 */ /* 0x000fe20005000000 */
[----:B0-----:R-:W-:Y:S01]  /*8be0*/  IMAD.WIDE.U32 R88, R79, 0x10, R88 ;  /* 0x000000104f587825 */ /* 0x001fe200078e0058 */
[----:B------:R-:W-:Y:S02]  /*8bf0*/  SEL R80, RZ, 0x1, !P1 ;  /* 0x00000001ff507807 */ /* 0x000fe40004800000 */
[----:B------:R-:W-:Y:S02]  /*8c00*/  LOP3.LUT R81, R90, R85, RZ, 0xfc, !PT ;  /* 0x000000555a517212 */ /* 0x000fe400078efcff */
[----:B------:R-:W-:Y:S01]  /*8c10*/  LOP3.LUT R80, R65, R80, RZ, 0xfc, !PT ;  /* 0x0000005041507212 */ /* 0x000fe200078efcff */
[----:B------:R0:W-:Y:S01]  /*8c20*/  STG.E.128 desc[UR8][R88.64], R60 ;  /* 0x0000003c58007986 */ /* 0x0001e2000c101d08 */
[----:B-1----:R-:W-:-:S05]  /*8c30*/  IMAD.WIDE.U32 R66, R79, 0x8, R66 ;  /* 0x000000084f427825 */ /* 0x002fca00078e0042 */
[----:B------:R0:W-:Y:S01]  /*8c40*/  STG.E.64 desc[UR8][R66.64], R80 ;  /* 0x0000005042007986 */ /* 0x0001e2000c101b08 */
[----:B------:R-:W-:Y:S05]  /*8c50*/  @!P0 BRA `(.L_x_1452) ;  /* 0x0000000000508947 */ /* 0x000fea0003800000 */
[----:B0-----:R-:W-:Y:S01]  /*8c60*/  IMAD.U32 R63, R17, 0x10000, RZ ;  /* 0x00010000113f7824 */ /* 0x001fe200078e00ff */
[----:B------:R-:W0:Y:S01]  /*8c70*/  LDC.64 R60, c[0x0][0x3b8] ;  /* 0x0000ee00ff3c7b82 */ /* 0x000e220000000a00 */
[----:B------:R-:W-:Y:S02]  /*8c80*/  LOP3.LUT R62, R18, 0xffff, RZ, 0xc0, !PT ;  /* 0x0000ffff123e7812 */ /* 0x000fe400078ec0ff */
[----:B------:R-:W-:Y:S02]  /*8c90*/  LOP3.LUT R66, R13, 0xff, RZ, 0xc0, !PT ;  /* 0x000000ff0d427812 */ /* 0x000fe400078ec0ff */
[----:B------:R-:W-:Y:S02]  /*8ca0*/  LOP3.LUT R65, R63, 0xff0000, RZ, 0xc0, !PT ;  /* 0x00ff00003f417812 */ /* 0x000fe400078ec0ff */
[----:B------:R-:W-:Y:S01]  /*8cb0*/  PRMT R63, R16, 0x7104, RZ ;  /* 0x00007104103f7816 */ /* 0x000fe200000000ff */
[----:B------:R-:W-:Y:S01]  /*8cc0*/  IMAD.WIDE.U32 R66, R66, 0x10000, RZ ;  /* 0x0001000042427825 */ /* 0x000fe200078e00ff */
[----:B------:R-:W-:-:S02]  /*8cd0*/  PRMT R88, R65, 0x4210, R62 ;  /* 0x0000421041587816 */ /* 0x000fc4000000003e */
[----:B------:R-:W-:Y:S02]  /*8ce0*/  LOP3.LUT R62, R14, 0xff, RZ, 0xc0, !PT ;  /* 0x000000ff0e3e7812 */ /* 0x000fe400078ec0ff */
        /* <DEDUP_REMOVED lines=11> */
.L_x_1452:
[----:B------:R-:W-:Y:S01]  /*8da0*/  MOV R85, R64 ;  /* 0x0000004000557202 */ /* 0x000fe20000000f00 */
[----:B------:R-:W-:-:S07]  /*8db0*/  VIADD R64, R79, 0x20 ;  /* 0x000000204f407836 */ /* 0x000fce0000000000 */
.L_x_1329:
[----:B------:R-:W-:Y:S05]  /*8dc0*/  BSYNC.RECONVERGENT B1 ;  /* 0x0000000000017941 */ /* 0x000fea0003800200 */
.L_x_1328:
        /* <DEDUP_REMOVED lines=33> */
.L_x_1458:
        /* <DEDUP_REMOVED lines=13> */
.L_x_1460:
[----:B------:R-:W-:Y:S05]  /*90b0*/  BSYNC.RECONVERGENT B3 ;  /* 0x0000000000037941 */ /* 0x000fea0003800200 */
.L_x_1459:
        /* <DEDUP_REMOVED lines=41> */
.L_x_1457:
[----:B------:R-:W-:Y:S05]  /*9350*/  BSYNC.RECONVERGENT B2 ;  /* 0x0000000000027941 */ /* 0x000fea0003800200 */
.L_x_1456:
[----:B------:R-:W1:Y:S01]  /*9360*/  LDC R94, c[0x0][0x404] ;  /* 0x00010100ff5e7b82 */ /* 0x000e620000000800 */
[----:B------:R-:W-:Y:S01]  /*9370*/  I2FP.F32.U32 R11, R11 ;  /* 0x0000000b000b7245 */ /* 0x000fe20000201000 */
[----:B------:R-:W-:Y:S01]  /*9380*/  IMAD.MOV.U32 R92, RZ, RZ, 0x2f800000 ;  /* 0x2f800000ff5c7424 */ /* 0x000fe200078e00ff */
[----:B------:R-:W-:Y:S01]  /*9390*/  ISETP.NE.AND P4, PT, R14, 0x1, PT ;  /* 0x000000010e00780c */ /* 0x000fe20003f85270 */
[----:B-----5:R-:W-:Y:S01]  /*93a0*/  HADD2.F32 R12, -RZ, R60.H0_H0 ;  /* 0x2000003cff0c7230 */ /* 0x020fe20000004100 */
[----:B------:R-:W-:Y:S01]  /*93b0*/  BSSY.RECONVERGENT B2, `(.L_x_1461) ;  /* 0x000004b000027945 */ /* 0x000fe20003800200 */
[----:B------:R-:W-:Y:S01]  /*93c0*/  FFMA.FTZ R11, R11, R92, 1.1641532182693481445e-10 ;  /* 0x2f0000000b0b7423 */ /* 0x000fe2000001005c */
[----:B------:R-:W-:Y:S01]  /*93d0*/  HFMA2 R15, -RZ, RZ, 0, 1.1920928955078125e-07 ;  /* 0x00000002ff0f7431 */ /* 0x000fe200000001ff */
[----:B------:R-:W2:Y:S01]  /*93e0*/  LDC R93, c[0x0][0x408] ;  /* 0x00010200ff5d7b82 */ /* 0x000ea20000000800 */
[----:B------:R-:W-:Y:S02]  /*93f0*/  IMAD.MOV.U32 R13, RZ, RZ, R98 ;  /* 0x000000ffff0d7224 */ /* 0x000fe400078e0062 */
[----:B-1----:R-:W-:-:S04]  /*9400*/  FSETP.GTU.FTZ.AND P3, PT, R11, R94, PT ;  /* 0x0000005e0b00720b */ /* 0x002fc80003f7c000 */
        /* <DEDUP_REMOVED lines=13> */
.L_x_1463:
        /* <DEDUP_REMOVED lines=13> */
.L_x_1465:
[----:B------:R-:W-:Y:S05]  /*95b0*/  BSYNC.RECONVERGENT B3 ;  /* 0x0000000000037941 */ /* 0x000fea0003800200 */
.L_x_1464:
[----:B------:R-:W-:Y:S01]  /*95c0*/  IMAD.WIDE.U32 R14, R2, -0x326172a9, RZ ;  /* 0xcd9e8d57020e7825 */ /* 0x000fe200078e00ff */
[----:B0-----:R-:W-:-:S04]  /*95d0*/  LOP3.LUT R66, R7, UR7, R13, 0x96, !PT ;  /* 0x0000000707427c12 */ /* 0x001fc8000f8e960d */
        /* <DEDUP_REMOVED lines=40> */
.L_x_1462:
[----:B------:R-:W-:Y:S05]  /*9860*/  BSYNC.RECONVERGENT B2 ;  /* 0x0000000000027941 */ /* 0x000fea0003800200 */
.L_x_1461:
        /* <DEDUP_REMOVED lines=9> */
[----:B------:R-:W-:-:S05]  /*9900*/  FSEL R12, R12, RZ, !P3 ;  /* 0x000000ff0c0c7208 */ /* 0x000fca0005800000 */
[----:B------:R-:W-:-:S04]  /*9910*/  FADD.FTZ R11, R11, R12 ;  /* 0x0000000c0b0b7221 */ /* 0x000fc80000010000 */
[--C-:B------:R-:W-:Y:S01]  /*9920*/  @P2 FADD.FTZ R19, R14, R11.reuse ;  /* 0x0000000b0e132221 */ /* 0x100fe20000010000 */
[----:B------:R-:W-:Y:S01]  /*9930*/  @!P2 IMAD.MOV.U32 R19, RZ, RZ, R11 ;  /* 0x000000ffff13a224 */ /* 0x000fe200078e000b */
[----:B------:R-:W-:Y:S01]  /*9940*/  SEL R11, RZ, 0x1, P3 ;  /* 0x00000001ff0b7807 */ /* 0x000fe20001800000 */
[----:B------:R-:W-:-:S03]  /*9950*/  IMAD.MOV.U32 R14, RZ, RZ, 0x2 ;  /* 0x00000002ff0e7424 */ /* 0x000fc600078e00ff */
        /* <DEDUP_REMOVED lines=10> */
.L_x_1468:
        /* <DEDUP_REMOVED lines=13> */
.L_x_1470:
[----:B------:R-:W-:Y:S05]  /*9ad0*/  BSYNC.RECONVERGENT B3 ;  /* 0x0000000000037941 */ /* 0x000fea0003800200 */
.L_x_1469:
        /* <DEDUP_REMOVED lines=42> */
.L_x_1467:
[----:B------:R-:W-:Y:S05]  /*9d80*/  BSYNC.RECONVERGENT B2 ;  /* 0x0000000000027941 */ /* 0x000fea0003800200 */
.L_x_1466:
[----:B------:R-:W-:Y:S01]  /*9d90*/  I2FP.F32.U32 R13, R13 ;  /* 0x0000000d000d7245 */ /* 0x000fe20000201000 */
[----:B------:R-:W-:Y:S01]  /*9da0*/  HADD2.F32 R60, -RZ, R60.H1_H1 ;  /* 0x3000003cff3c7230 */ /* 0x000fe20000004100 */
        /* <DEDUP_REMOVED lines=9> */
[----:B0-----:R-:W-:Y:S01]  /*9e40*/  P2R R66, PR, RZ, 0x20 ;  /* 0x00000020ff427803 */ /* 0x001fe20000000000 */
        /* <DEDUP_REMOVED lines=9> */
.L_x_1473:
        /* <DEDUP_REMOVED lines=13> */
.L_x_1475:
[----:B------:R-:W-:Y:S05]  /*9fb0*/  BSYNC.RECONVERGENT B3 ;  /* 0x0000000000037941 */ /* 0x000fea0003800200 */
.L_x_1474:
        /* <DEDUP_REMOVED lines=42> */
.L_x_1472:
[----:B------:R-:W-:Y:S05]  /*a260*/  BSYNC.RECONVERGENT B2 ;  /* 0x0000000000027941 */ /* 0x000fea0003800200 */
.L_x_1471:
        /* <DEDUP_REMOVED lines=9> */
[----:B------:R-:W-:-:S05]  /*a300*/  FSEL R13, R14, RZ, !P3 ;  /* 0x000000ff0e0d7208 */ /* 0x000fca0005800000 */
[----:B------:R-:W-:Y:S01]  /*a310*/  FADD.FTZ R12, R12, R13 ;  /* 0x0000000d0c0c7221 */ /* 0x000fe20000010000 */
[----:B------:R-:W-:-:S03]  /*a320*/  MOV R13, R98 ;  /* 0x00000062000d7202 */ /* 0x000fc60000000f00 */
        /* <DEDUP_REMOVED lines=13> */
.L_x_1478:
        /* <DEDUP_REMOVED lines=13> */
.L_x_1480:
[----:B------:R-:W-:Y:S05]  /*a4d0*/  BSYNC.RECONVERGENT B3 ;  /* 0x0000000000037941 */ /* 0x000fea0003800200 */
.L_x_1479:
        /* <DEDUP_REMOVED lines=42> */
.L_x_1477:
[----:B------:R-:W-:Y:S05]  /*a780*/  BSYNC.RECONVERGENT B2 ;  /* 0x0000000000027941 */ /* 0x000fea0003800200 */
.L_x_1476:
        /* <DEDUP_REMOVED lines=18> */
[----:B------:R-:W-:Y:S01]  /*a8b0*/  @P3 IADD3 R16, PT, PT, R17, 0x1, RZ ;  /* 0x0000000111103810 */ /* 0x000fe20007ffe0ff */
[----:B------:R-:W-:Y:S01]  /*a8c0*/  @P3 IMAD.MOV.U32 R15, RZ, RZ, R86 ;  /* 0x000000ffff0f3224 */ /* 0x000fe200078e0056 */
[----:B------:R-:W-:Y:S06]  /*a8d0*/  BRA `(.L_x_1482) ;  /* 0x0000000000e07947 */ /* 0x000fec0003800000 */
.L_x_1483:
[----:B------:R-:W-:Y:S01]  /*a8e0*/  IADD3 R5, PT, PT, R5, 0x1, RZ ;  /* 0x0000000105057810 */ /* 0x000fe20007ffe0ff */
[----:B------:R-:W-:Y:S03]  /*a8f0*/  BSSY.RECONVERGENT B3, `(.L_x_1484) ;  /* 0x000000c000037945 */ /* 0x000fe60003800200 */
[C---:B------:R-:W-:Y:S01]  /*a900*/  ISETP.NE.AND P3, PT, R5.reuse, RZ, PT ;  /* 0x000000ff0500720c */ /* 0x040fe20003f65270 */
[----:B------:R-:W-:-:S12]  /*a910*/  IMAD.WIDE.U32 R16, R5, -0x2daee0ad, RZ ;  /* 0xd2511f5305107825 */ /* 0x000fd800078e00ff */
[----:B------:R-:W-:Y:S05]  /*a920*/  @P3 BRA `(.L_x_1485) ;  /* 0x0000000000203947 */ /* 0x000fea0003800000 */
[----:B------:R-:W-:-:S05]  /*a930*/  VIADD R6, R6, 0x1 ;  /* 0x0000000106067836 */ /* 0x000fca0000000000 */
[----:B------:R-:W-:-:S13]  /*a940*/  ISETP.NE.AND P3, PT, R6, RZ, PT ;  /* 0x000000ff0600720c */ /* 0x000fda0003f65270 */
[----:B------:R-:W-:Y:S01]  /*a950*/  @!P3 IADD3 R2, PT, PT, R2, 0x1, RZ ;  /* 0x000000010202b810 */ /* 0x000fe20007ffe0ff */
[----:B------:R-:W-:Y:S01]  /*a960*/  @!P3 VIADD R14, R7, 0x1 ;  /* 0x00000001070eb836 */ /* 0x000fe20000000000 */
[----:B------:R-:W-:Y:S02]  /*a970*/  @!P3 MOV R6, RZ ;  /* 0x000000ff0006b202 */ /* 0x000fe40000000f00 */
[----:B------:R-:W-:-:S13]  /*a980*/  ISETP.NE.AND P4, PT, R2, RZ, !P3 ;  /* 0x000000ff0200720c */ /* 0x000fda0005f85270 */
[----:B------:R-:W-:-:S05]  /*a990*/  @P4 IADD3 R14, PT, PT, R7, RZ, RZ ;  /* 0x000000ff070e4210 */ /* 0x000fca0007ffe0ff */
[----:B------:R-:W-:-:S07]  /*a9a0*/  @!P3 IMAD.MOV.U32 R7, RZ, RZ, R14 ;  /* 0x000000ffff07b224 */ /* 0x000fce00078e000e */
.L_x_1485:
[----:B------:R-:W-:Y:S05]  /*a9b0*/  BSYNC.RECONVERGENT B3 ;  /* 0x0000000000037941 */ /* 0x000fea0003800200 */
.L_x_1484:
        /* <DEDUP_REMOVED lines=42> */
.L_x_1482:
[----:B------:R-:W-:Y:S05]  /*ac60*/  BSYNC.RECONVERGENT B2 ;  /* 0x0000000000027941 */ /* 0x000fea0003800200 */
.L_x_1481:
[----:B------:R-:W-:Y:S01]  /*ac70*/  I2FP.F32.U32 R15, R15 ;  /* 0x0000000f000f7245 */ /* 0x000fe20000201000 */
[----:B------:R-:W-:Y:S01]  /*ac80*/  HADD2.F32 R14, -RZ, R53.H0_H0 ;  /* 0x20000035ff0e7230 */ /* 0x000fe20000004100 */
[----:B------:R-:W-:Y:S01]  /*ac90*/  BSSY.RECONVERGENT B2, `(.L_x_1486) ;  /* 0x000004f000027945 */ /* 0x000fe20003800200 */
[----:B------:R-:W-:Y:S02]  /*aca0*/  @P2 HADD2.F32 R69, -RZ, R57.H0_H0 ;  /* 0x20000039ff452230 */ /* 0x000fe40000004100 */
        /* <DEDUP_REMOVED lines=9> */
[----:B------:R-:W-:Y:S01]  /*ad40*/  @P2 FADD.FTZ R69, R69, R14 ;  /* 0x0000000e45452221 */ /* 0x000fe20000010000 */
[----:B------:R-:W-:-:S04]  /*ad50*/  @!P2 MOV R69, R14 ;  /* 0x0000000e0045a202 */ /* 0x000fc80000000f00 */
[----:B------:R-:W-:-:S07]  /*ad60*/  F2FP.F16.F32.PACK_AB R91, RZ, R69 ;  /* 0x00000045ff5b723e */ /* 0x000fce00000000ff */
[----:B------:R-:W-:Y:S05]  /*ad70*/  @!P3 BRA `(.L_x_1487) ;  /* 0x000000040000b947 */ /* 0x000fea0003800000 */
[----:B------:R-:W-:-:S13]  /*ad80*/  ISETP.NE.AND P3, PT, R16, 0x3, PT ;  /* 0x000000031000780c */ /* 0x000fda0003f65270 */
[----:B------:R-:W-:Y:S05]  /*ad90*/  @!P3 BRA `(.L_x_1488) ;  /* 0x000000000018b947 */ /* 0x000fea0003800000 */
[----:B------:R-:W-:-:S13]  /*ada0*/  ISETP.NE.AND P3, PT, R16, 0x2, PT ;  /* 0x000000021000780c */ /* 0x000fda0003f65270 */
[----:B------:R-:W-:Y:S01]  /*adb0*/  @!P3 IMAD.MOV.U32 R17, RZ, RZ, 0x3 ;  /* 0x00000003ff11b424 */ /* 0x000fe200078e00ff */
[----:B------:R-:W-:Y:S01]  /*adc0*/  @!P3 MOV R15, R84 ;  /* 0x00000054000fb202 */ /* 0x000fe20000000f00 */
[----:B------:R-:W-:Y:S01]  /*add0*/  @P3 VIADD R17, R16, 0x1 ;  /* 0x0000000110113836 */ /* 0x000fe20000000000 */
[----:B------:R-:W-:Y:S01]  /*ade0*/  @P3 MOV R15, R86 ;  /* 0x00000056000f3202 */ /* 0x000fe20000000f00 */
[----:B------:R-:W-:Y:S06]  /*adf0*/  BRA `(.L_x_1487) ;  /* 0x0000000000e07947 */ /* 0x000fec0003800000 */
.L_x_1488:
        /* <DEDUP_REMOVED lines=8> */
[----:B------:R-:W-:Y:S01]  /*ae80*/  @!P3 IADD3 R14, PT, PT, R7, 0x1, RZ ;  /* 0x00000001070eb810 */ /* 0x000fe20007ffe0ff */
[----:B------:R-:W-:-:S03]  /*ae90*/  @!P3 IMAD.MOV.U32 R6, RZ, RZ, RZ ;  /* 0x000000ffff06b224 */ /* 0x000fc600078e00ff */
[----:B------:R-:W-:-:S13]  /*aea0*/  ISETP.NE.AND P4, PT, R2, RZ, !P3 ;  /* 0x000000ff0200720c */ /* 0x000fda0005f85270 */
[----:B------:R-:W-:-:S05]  /*aeb0*/  @P4 IMAD.MOV R14, RZ, RZ, R7 ;  /* 0x000000ffff0e4224 */ /* 0x000fca00078e0207 */
[----:B------:R-:W-:-:S07]  /*aec0*/  @!P3 MOV R7, R14 ;  /* 0x0000000e0007b202 */ /* 0x000fce0000000f00 */
.L_x_1490:
[----:B------:R-:W-:Y:S05]  /*aed0*/  BSYNC.RECONVERGENT B3 ;  /* 0x0000000000037941 */ /* 0x000fea0003800200 */
.L_x_1489:
        /* <DEDUP_REMOVED lines=42> */
.L_x_1487:
[----:B------:R-:W-:Y:S05]  /*b180*/  BSYNC.RECONVERGENT B2 ;  /* 0x0000000000027941 */ /* 0x000fea0003800200 */
.L_x_1486:
[----:B------:R-:W-:Y:S01]  /*b190*/  I2FP.F32.U32 R15, R15 ;  /* 0x0000000f000f7245 */ /* 0x000fe20000201000 */
[----:B------:R-:W-:Y:S01]  /*b1a0*/  HADD2.F32 R14, -RZ, R61.H1_H1 ;  /* 0x3000003dff0e7230 */ /* 0x000fe20000004100 */
        /* <DEDUP_REMOVED lines=19> */
.L_x_1493:
        /* <DEDUP_REMOVED lines=8> */
[----:B------:R-:W-:Y:S02]  /*b360*/  @!P3 IADD3 R14, PT, PT, R7, 0x1, RZ ;  /* 0x00000001070eb810 */ /* 0x000fe40007ffe0ff */
[----:B------:R-:W-:Y:S02]  /*b370*/  @!P3 MOV R6, RZ ;  /* 0x000000ff0006b202 */ /* 0x000fe40000000f00 */
[----:B------:R-:W-:-:S13]  /*b380*/  ISETP.NE.AND P4, PT, R2, RZ, !P3 ;  /* 0x000000ff0200720c */ /* 0x000fda0005f85270 */
[----:B------:R-:W-:-:S04]  /*b390*/  @P4 IMAD.MOV R14, RZ, RZ, R7 ;  /* 0x000000ffff0e4224 */ /* 0x000fc800078e0207 */
[----:B------:R-:W-:-:S07]  /*b3a0*/  @!P3 IMAD.MOV.U32 R7, RZ, RZ, R14 ;  /* 0x000000ffff07b224 */ /* 0x000fce00078e000e */
.L_x_1495:
[----:B------:R-:W-:Y:S05]  /*b3b0*/  BSYNC.RECONVERGENT B3 ;  /* 0x0000000000037941 */ /* 0x000fea0003800200 */
.L_x_1494:
        /* <DEDUP_REMOVED lines=39> */
[----:B------:R-:W-:Y:S02]  /*b630*/  LOP3.LUT R84, R84, UR31, R15, 0x96, !PT ;  /* 0x0000001f54547c12 */ /* 0x000fe4000f8e960f */
[----:B------:R-:W-:Y:S01]  /*b640*/  MOV R15, R18 ;  /* 0x00000012000f7202 */ /* 0x000fe20000000f00 */
[----:B------:R-:W-:-:S07]  /*b650*/  IMAD.MOV.U32 R18, RZ, RZ, R14 ;  /* 0x000000ffff127224 */ /* 0x000fce00078e000e */
.L_x_1492:
[----:B------:R-:W-:Y:S05]  /*b660*/  BSYNC.RECONVERGENT B2 ;  /* 0x0000000000027941 */ /* 0x000fea0003800200 */
.L_x_1491:
[----:B------:R-:W-:Y:S01]  /*b670*/  I2FP.F32.U32 R15, R15 ;  /* 0x0000000f000f7245 */ /* 0x000fe20000201000 */
[----:B------:R-:W-:Y:S01]  /*b680*/  HADD2.F32 R14, -RZ, R53.H1_H1 ;  /* 0x30000035ff0e7230 */ /* 0x000fe20000004100 */
[----:B------:R-:W-:Y:S01]  /*b690*/  BSSY.RECONVERGENT B2, `(.L_x_1496) ;  /* 0x000004f000027945 */ /* 0x000fe20003800200 */
[----:B------:R-:W-:Y:S01]  /*b6a0*/  @P2 HADD2.F32 R17, -RZ, R57.H1_H1 ;  /* 0x30000039ff112230 */ /* 0x000fe20000004100 */
[----:B------:R-:W-:Y:S01]  /*b6b0*/  MOV R61, 0x2 ;  /* 0x00000002003d7802 */ /* 0x000fe20000000f00 */
[----:B------:R-:W-:Y:S01]  /*b6c0*/  FFMA.FTZ R15, R15, R92, 1.1641532182693481445e-10 ;  /* 0x2f0000000f0f7423 */ /* 0x000fe2000001005c */
[----:B------:R-:W-:-:S04]  /*b6d0*/  FMUL.FTZ R14, R14, R93 ;  /* 0x0000005d0e0e7220 */ /* 0x000fc80000410000 */
[----:B------:R-:W-:-:S04]  /*b6e0*/  FSETP.GTU.FTZ.AND P3, PT, R15, R94, PT ;  /* 0x0000005e0f00720b */ /* 0x000fc80003f7c000 */
[----:B------:R-:W-:Y:S02]  /*b6f0*/  FSEL R15, R14, RZ, !P3 ;  /* 0x000000ff0e0f7208 */ /* 0x000fe40005800000 */
[----:B------:R-:W-:Y:S02]  /*b700*/  SEL R14, RZ, 0x1, P3 ;  /* 0x00000001ff0e7807 */ /* 0x000fe40001800000 */
[----:B------:R-:W-:Y:S01]  /*b710*/  ISETP.NE.AND P3, PT, R60, 0x1, PT ;  /* 0x000000013c00780c */ /* 0x000fe20003f65270 */
[----:B------:R-:W-:Y:S01]  /*b720*/  FADD.FTZ R16, R16, R15 ;  /* 0x0000000f10107221 */ /* 0x000fe20000010000 */
[----:B------:R-:W-:-:S03]  /*b730*/  IMAD.MOV.U32 R15, RZ, RZ, R98 ;  /* 0x000000ffff0f7224 */ /* 0x000fc600078e0062 */
[--C-:B------:R-:W-:Y:S01]  /*b740*/  @P2 FADD.FTZ R72, R17, R16.reuse ;  /* 0x0000001011482221 */ /* 0x100fe20000010000 */
[----:B------:R-:W-:-:S05]  /*b750*/  @!P2 IMAD.MOV.U32 R72, RZ, RZ, R16 ;  /* 0x000000ffff48a224 */ /* 0x000fca00078e0010 */
[----:B------:R-:W-:Y:S02]  /*b760*/  F2FP.F16.F32.PACK_AB R95, RZ, R72 ;  /* 0x00000048ff5f723e */ /* 0x000fe400000000ff */
[----:B------:R-:W-:Y:S05]  /*b770*/  @!P3 BRA `(.L_x_1497) ;  /* 0x000000040000b947 */ /* 0x000fea0003800000 */
        /* <DEDUP_REMOVED lines=8> */
.L_x_1498:
        /* <DEDUP_REMOVED lines=8> */
[----:B------:R-:W-:Y:S02]  /*b880*/  @!P3 VIADD R15, R7, 0x1 ;  /* 0x00000001070fb836 */ /* 0x000fe40000000000 */
[----:B------:R-:W-:Y:S01]  /*b890*/  @!P3 IMAD.MOV.U32 R6, RZ, RZ, RZ ;  /* 0x000000ffff06b224 */ /* 0x000fe200078e00ff */
[----:B------:R-:W-:-:S13]  /*b8a0*/  ISETP.NE.AND P4, PT, R2, RZ, !P3 ;  /* 0x000000ff0200720c */ /* 0x000fda0005f85270 */
[----:B------:R-:W-:-:S04]  /*b8b0*/  @P4 IADD3 R15, PT, PT, R7, RZ, RZ ;  /* 0x000000ff070f4210 */ /* 0x000fc80007ffe0ff */
[----:B------:R-:W-:-:S07]  /*b8c0*/  @!P3 MOV R7, R15 ;  /* 0x0000000f0007b202 */ /* 0x000fce0000000f00 */
.L_x_1500:
[----:B------:R-:W-:Y:S05]  /*b8d0*/  BSYNC.RECONVERGENT B3 ;  /* 0x0000000000037941 */ /* 0x000fea0003800200 */
.L_x_1499:
        /* <DEDUP_REMOVED lines=42> */
.L_x_1497:
[----:B------:R-:W-:Y:S05]  /*bb80*/  BSYNC.RECONVERGENT B2 ;  /* 0x0000000000027941 */ /* 0x000fea0003800200 */
.L_x_1496:
[----:B------:R-:W-:Y:S01]  /*bb90*/  I2FP.F32.U32 R15, R15 ;  /* 0x0000000f000f7245 */ /* 0x000fe20000201000 */
[----:B------:R-:W-:Y:S01]  /*bba0*/  HADD2.F32 R16, -RZ, R62.H0_H0 ;  /* 0x2000003eff107230 */ /* 0x000fe20000004100 */
[----:B------:R-:W-:Y:S01]  /*bbb0*/  BSSY.RECONVERGENT B2, `(.L_x_1501) ;  /* 0x000004b000027945 */ /* 0x000fe20003800200 */
[----:B------:R-:W-:Y:S02]  /*bbc0*/  HFMA2 R77, -RZ, RZ, 0, 1.1920928955078125e-07 ;  /* 0x00000002ff4d7431 */ /* 0x000fe400000001ff */
[----:B------:R-:W-:Y:S02]  /*bbd0*/  IMAD.MOV.U32 R17, RZ, RZ, R98 ;  /* 0x000000ffff117224 */ /* 0x000fe400078e0062 */
[----:B------:R-:W-:Y:S01]  /*bbe0*/  FFMA.FTZ R15, R15, R92, 1.1641532182693481445e-10 ;  /* 0x2f0000000f0f7423 */ /* 0x000fe2000001005c */
[----:B------:R-:W-:-:S04]  /*bbf0*/  FMUL.FTZ R16, R16, R93 ;  /* 0x0000005d10107220 */ /* 0x000fc80000410000 */
        /* <DEDUP_REMOVED lines=14> */
.L_x_1503:
        /* <DEDUP_REMOVED lines=13> */
.L_x_1505:
[----:B------:R-:W-:Y:S05]  /*bdb0*/  BSYNC.RECONVERGENT B3 ;  /* 0x0000000000037941 */ /* 0x000fea0003800200 */
.L_x_1504:
        /* <DEDUP_REMOVED lines=42> */
.L_x_1502:
[----:B------:R-:W-:Y:S05]  /*c060*/  BSYNC.RECONVERGENT B2 ;  /* 0x0000000000027941 */ /* 0x000fea0003800200 */
.L_x_1501:
        /* <DEDUP_REMOVED lines=9> */
[----:B------:R-:W-:Y:S02]  /*c100*/  FSEL R60, R16, RZ, !P3 ;  /* 0x000000ff103c7208 */ /* 0x000fe40005800000 */
[----:B------:R-:W-:Y:S02]  /*c110*/  SEL R16, RZ, 0x1, P3 ;  /* 0x00000001ff107807 */ /* 0x000fe40001800000 */
[----:B------:R-:W-:Y:S01]  /*c120*/  ISETP.NE.AND P3, PT, R77, 0x1, PT ;  /* 0x000000014d00780c */ /* 0x000fe20003f65270 */
[----:B------:R-:W-:-:S04]  /*c130*/  FADD.FTZ R15, R15, R60 ;  /* 0x0000003c0f0f7221 */ /* 0x000fc80000010000 */
[--C-:B------:R-:W-:Y:S01]  /*c140*/  @P2 FADD.FTZ R73, R76, R15.reuse ;  /* 0x0000000f4c492221 */ /* 0x100fe20000010000 */
[----:B------:R-:W-:Y:S02]  /*c150*/  @!P2 MOV R73, R15 ;  /* 0x0000000f0049a202 */ /* 0x000fe40000000f00 */
[----:B------:R-:W-:Y:S02]  /*c160*/  PRMT R15, R16, 0x7610, R15 ;  /* 0x00007610100f7816 */ /* 0x000fe4000000000f */
[----:B------:R-:W-:-:S03]  /*c170*/  F2FP.F16.F32.PACK_AB R96, RZ, R73 ;  /* 0x00000049ff60723e */ /* 0x000fc600000000ff */
        /* <DEDUP_REMOVED lines=9> */
.L_x_1508:
        /* <DEDUP_REMOVED lines=13> */
.L_x_1510:
[----:B------:R-:W-:Y:S05]  /*c2e0*/  BSYNC.RECONVERGENT B3 ;  /* 0x0000000000037941 */ /* 0x000fea0003800200 */
.L_x_1509:
        /* <DEDUP_REMOVED lines=42> */
.L_x_1507:
[----:B------:R-:W-:Y:S05]  /*c590*/  BSYNC.RECONVERGENT B2 ;  /* 0x0000000000027941 */ /* 0x000fea0003800200 */
.L_x_1506:
[----:B------:R-:W-:Y:S01]  /*c5a0*/  I2FP.F32.U32 R17, R17 ;  /* 0x0000001100117245 */ /* 0x000fe20000201000 */
[----:B------:R-:W-:Y:S01]  /*c5b0*/  HADD2.F32 R62, -RZ, R62.H1_H1 ;  /* 0x3000003eff3e7230 */ /* 0x000fe20000004100 */
        /* <DEDUP_REMOVED lines=18> */
.L_x_1513:
        /* <DEDUP_REMOVED lines=13> */
.L_x_1515:
[----:B------:R-:W-:Y:S05]  /*c7b0*/  BSYNC.RECONVERGENT B3 ;  /* 0x0000000000037941 */ /* 0x000fea0003800200 */
.L_x_1514:
        /* <DEDUP_REMOVED lines=41> */
[----:B------:R-:W-:-:S07]  /*ca50*/  LOP3.LUT R84, R84, UR31, R17, 0x96, !PT ;  /* 0x0000001f54547c12 */ /* 0x000fce000f8e9611 */
.L_x_1512:
[----:B------:R-:W-:Y:S05]  /*ca60*/  BSYNC.RECONVERGENT B2 ;  /* 0x0000000000027941 */ /* 0x000fea0003800200 */
.L_x_1511:
[----:B------:R-:W-:Y:S01]  /*ca70*/  I2FP.F32.U32 R17, R60 ;  /* 0x0000003c00117245 */ /* 0x000fe20000201000 */
[----:B------:R-:W-:Y:S01]  /*ca80*/  HADD2.F32 R16, -RZ, R54.H1_H1 ;  /* 0x30000036ff107230 */ /* 0x000fe20000004100 */
[----:B------:R-:W-:Y:S01]  /*ca90*/  BSSY.RECONVERGENT B2, `(.L_x_1516) ;  /* 0x000004f000027945 */ /* 0x000fe20003800200 */
[----:B------:R-:W-:Y:S02]  /*caa0*/  @P2 HADD2.F32 R61, -RZ, R58.H1_H1 ;  /* 0x3000003aff3d2230 */ /* 0x000fe40000004100 */
        /* <DEDUP_REMOVED lines=9> */
[----:B------:R-:W-:Y:S01]  /*cb40*/  @!P2 IMAD.MOV.U32 R76, RZ, RZ, R62 ;  /* 0x000000ffff4ca224 */ /* 0x000fe200078e003e */
[----:B------:R-:W-:-:S04]  /*cb50*/  MOV R62, 0x2 ;  /* 0x00000002003e7802 */ /* 0x000fc80000000f00 */
        /* <DEDUP_REMOVED lines=10> */
.L_x_1518:
        /* <DEDUP_REMOVED lines=13> */
.L_x_1520:
[----:B------:R-:W-:Y:S05]  /*ccd0*/  BSYNC.RECONVERGENT B3 ;  /* 0x0000000000037941 */ /* 0x000fea0003800200 */
.L_x_1519:
        /* <DEDUP_REMOVED lines=42> */
.L_x_1517:
[----:B------:R-:W-:Y:S05]  /*cf80*/  BSYNC.RECONVERGENT B2 ;  /* 0x0000000000027941 */ /* 0x000fea0003800200 */
.L_x_1516:
        /* <DEDUP_REMOVED lines=20> */
.L_x_1523:
        /* <DEDUP_REMOVED lines=13> */
.L_x_1525:
[----:B------:R-:W-:Y:S05]  /*d1a0*/  BSYNC.RECONVERGENT B3 ;  /* 0x0000000000037941 */ /* 0x000fea0003800200 */
.L_x_1524:
        /* <DEDUP_REMOVED lines=42> */
.L_x_1522:
[----:B------:R-:W-:Y:S05]  /*d450*/  BSYNC.RECONVERGENT B2 ;  /* 0x0000000000027941 */ /* 0x000fea0003800200 */
.L_x_1521:
        /* <DEDUP_REMOVED lines=26> */
.L_x_1528:
        /* <DEDUP_REMOVED lines=13> */
.L_x_1530:
[----:B------:R-:W-:Y:S05]  /*d6d0*/  BSYNC.RECONVERGENT B3 ;  /* 0x0000000000037941 */ /* 0x000fea0003800200 */
.L_x_1529:
        /* <DEDUP_REMOVED lines=42> */
.L_x_1527:
[----:B------:R-:W-:Y:S05]  /*d980*/  BSYNC.RECONVERGENT B2 ;  /* 0x0000000000027941 */ /* 0x000fea0003800200 */
.L_x_1526:
        /* <DEDUP_REMOVED lines=20> */
.L_x_1533:
        /* <DEDUP_REMOVED lines=15> */
.L_x_1535:
[----:B------:R-:W-:Y:S05]  /*dbc0*/  BSYNC.RECONVERGENT B3 ;  /* 0x0000000000037941 */ /* 0x000fea0003800200 */
.L_x_1534:
        /* <DEDUP_REMOVED lines=42> */
.L_x_1532:
[----:B------:R-:W-:Y:S05]  /*de70*/  BSYNC.RECONVERGENT B2 ;  /* 0x0000000000027941 */ /* 0x000fea0003800200 */
.L_x_1531:
[----:B------:R-:W-:Y:S01]  /*de80*/  I2FP.F32.U32 R61, R62 ;  /* 0x0000003e003d7245 */ /* 0x000fe20000201000 */
[----:B------:R-:W-:Y:S01]  /*de90*/  HADD2.F32 R60, -RZ, R55.H1_H1 ;  /* 0x30000037ff3c7230 */ /* 0x000fe20000004100 */
[----:B------:R-:W-:Y:S01]  /*dea0*/  MOV R85, R18 ;  /* 0x0000001200557202 */ /* 0x000fe20000000f00 */
[----:B------:R-:W-:Y:S01]  /*deb0*/  @P2 HADD2.F32 R83, -RZ, R59.H1_H1 ;  /* 0x3000003bff532230 */ /* 0x000fe20000004100 */
[----:B------:R-:W-:Y:S01]  /*dec0*/  PRMT R62, R96, 0x5410, R97 ;  /* 0x00005410603e7816 */ /* 0x000fe20000000061 */
[----:B------:R-:W-:Y:S01]  /*ded0*/  FFMA.FTZ R61, R61, R92, 1.1641532182693481445e-10 ;  /* 0x2f0000003d3d7423 */ /* 0x000fe2000001005c */
[----:B------:R-:W-:-:S04]  /*dee0*/  FMUL.FTZ R60, R60, R93 ;  /* 0x0000005d3c3c7220 */ /* 0x000fc80000410000 */
[----:B------:R-:W-:-:S04]  /*def0*/  FSETP.GTU.FTZ.AND P6, PT, R61, R94, PT ;  /* 0x0000005e3d00720b */ /* 0x000fc80003fdc000 */
[----:B------:R-:W-:Y:S02]  /*df00*/  FSEL R61, R60, RZ, !P6 ;  /* 0x000000ff3c3d7208 */ /* 0x000fe40007000000 */
[----:B------:R-:W-:-:S03]  /*df10*/  SEL R60, RZ, 0x1, P6 ;  /* 0x00000001ff3c7807 */ /* 0x000fc60003000000 */
[----:B------:R-:W-:Y:S01]  /*df20*/  FADD.FTZ R100, R100, R61 ;  /* 0x0000003d64647221 */ /* 0x000fe20000010000 */
[----:B------:R-:W-:Y:S02]  /*df30*/  PRMT R18, R60, 0x7610, R18 ;  /* 0x000076103c127816 */ /* 0x000fe40000000012 */
[----:B------:R-:W-:Y:S01]  /*df40*/  PRMT R61, R91, 0x5410, R95 ;  /* 0x000054105b3d7816 */ /* 0x000fe2000000005f */
[--C-:B------:R-:W-:Y:S01]  /*df50*/  @P2 FADD.FTZ R83, R83, R100.reuse ;  /* 0x0000006453532221 */ /* 0x100fe20000010000 */
[----:B------:R-:W-:Y:S01]  /*df60*/  @!P2 IMAD.MOV.U32 R83, RZ, RZ, R100 ;  /* 0x000000ffff53a224 */ /* 0x000fe200078e0064 */
[----:B------:R-:W-:-:S04]  /*df70*/  PRMT R60, R80, 0x5410, R89 ;  /* 0x00005410503c7816 */ /* 0x000fc80000000059 */
[----:B------:R-:W-:-:S04]  /*df80*/  F2FP.F16.F32.PACK_AB R63, RZ, R83 ;  /* 0x00000053ff3f723e */ /* 0x000fc800000000ff */
[----:B------:R-:W-:Y:S01]  /*df90*/  PRMT R63, R90, 0x5410, R63 ;  /* 0x000054105a3f7816 */ /* 0x000fe2000000003f */
[----:B------:R-:W-:Y:S06]  /*dfa0*/  BRA `(.L_x_1536) ;  /* 0x0000002800407947 */ /* 0x000fec0003800000 */
.L_x_1455:
        /* <DEDUP_REMOVED lines=9> */
[----:B------:R-:W-:Y:S01]  /*e040*/  @!P3 MOV R69, 0x3 ;  /* 0x000000030045b802 */ /* 0x000fe20000000f00 */
[----:B------:R-:W-:Y:S01]  /*e050*/  @!P3 IMAD.MOV.U32 R94, RZ, RZ, R85 ;  /* 0x000000ffff5eb224 */ /* 0x000fe200078e0055 */
[----:B------:R-:W-:Y:S01]  /*e060*/  @!P3 MOV R19, R84 ;  /* 0x000000540013b202 */ /* 0x000fe20000000f00 */
[----:B------:R-:W-:Y:S01]  /*e070*/  @P3 VIADD R69, R82, 0x1 ;  /* 0x0000000152453836 */ /* 0x000fe20000000000 */
[----:B------:R-:W-:Y:S01]  /*e080*/  @P3 MOV R94, R85 ;  /* 0x00000055005e3202 */ /* 0x000fe20000000f00 */
[----:B------:R-:W-:Y:S01]  /*e090*/  @P3 IMAD.MOV.U32 R19, RZ, RZ, R86 ;  /* 0x000000ffff133224 */ /* 0x000fe200078e0056 */
[----:B------:R-:W-:Y:S06]  /*e0a0*/  BRA `(.L_x_1538) ;  /* 0x0000000000dc7947 */ /* 0x000fec0003800000 */
.L_x_1539:
        /* <DEDUP_REMOVED lines=13> */
.L_x_1541:
[----:B------:R-:W-:Y:S05]  /*e180*/  BSYNC.RECONVERGENT B3 ;  /* 0x0000000000037941 */ /* 0x000fea0003800200 */
.L_x_1540:
        /* <DEDUP_REMOVED lines=41> */
.L_x_1538:
[----:B------:R-:W-:Y:S05]  /*e420*/  BSYNC.RECONVERGENT B2 ;  /* 0x0000000000027941 */ /* 0x000fea0003800200 */
.L_x_1537:
[----:B------:R-:W0:Y:S01]  /*e430*/  LDC R93, c[0x0][0x408] ;  /* 0x00010200ff5d7b82 */ /* 0x000e220000000800 */
[----:B------:R-:W-:Y:S01]  /*e440*/  I2FP.F32.U32 R66, R19 ;  /* 0x0000001300427245 */ /* 0x000fe20000201000 */
[----:B------:R-:W-:Y:S01]  /*e450*/  IMAD.MOV.U32 R91, RZ, RZ, 0x2f800000 ;  /* 0x2f800000ff5b7424 */ /* 0x000fe200078e00ff */
[----:B------:R-:W-:Y:S01]  /*e460*/  ISETP.NE.AND P4, PT, R69, 0x1, PT ;  /* 0x000000014500780c */ /* 0x000fe20003f85270 */
[----:B-----5:R-:W-:Y:S01]  /*e470*/  HADD2.F32 R68, -RZ, R60.H0_H0 ;  /* 0x2000003cff447230 */ /* 0x020fe20000004100 */
[----:B------:R-:W-:Y:S01]  /*e480*/  BSSY.RECONVERGENT B2, `(.L_x_1542) ;  /* 0x000004e000027945 */ /* 0x000fe20003800200 */
[----:B------:R-:W-:Y:S01]  /*e490*/  FFMA.FTZ R19, R66, R91, 1.1641532182693481445e-10 ;  /* 0x2f00000042137423 */ /* 0x000fe2000001005b */
[----:B------:R-:W-:Y:S01]  /*e4a0*/  @P2 HADD2.F32 R66, -RZ, R56.H0_H0 ;  /* 0x20000038ff422230 */ /* 0x000fe20000004100 */
[----:B------:R-:W1:Y:S01]  /*e4b0*/  LDC R92, c[0x0][0x404] ;  /* 0x00010100ff5c7b82 */ /* 0x000e620000000800 */
[----:B------:R-:W-:Y:S02]  /*e4c0*/  HFMA2 R72, -RZ, RZ, 0, 1.1920928955078125e-07 ;  /* 0x00000002ff487431 */ /* 0x000fe400000001ff */
[----:B------:R-:W-:-:S02]  /*e4d0*/  IMAD.MOV.U32 R67, RZ, RZ, R98 ;  /* 0x000000ffff437224 */ /* 0x000fc400078e0062 */
[----:B0-----:R-:W-:Y:S01]  /*e4e0*/  FMUL.FTZ R68, R68, R93 ;  /* 0x0000005d44447220 */ /* 0x001fe20000410000 */
[----:B-1----:R-:W-:-:S04]  /*e4f0*/  FSETP.GTU.FTZ.AND P3, PT, R19, R92, PT ;  /* 0x0000005c1300720b */ /* 0x002fc80003f7c000 */
        /* <DEDUP_REMOVED lines=14> */
.L_x_1544:
        /* <DEDUP_REMOVED lines=13> */
.L_x_1546:
[----:B------:R-:W-:Y:S05]  /*e6b0*/  BSYNC.RECONVERGENT B3 ;  /* 0x0000000000037941 */ /* 0x000fea0003800200 */
.L_x_1545:
        /* <DEDUP_REMOVED lines=42> */
.L_x_1543:
[----:B------:R-:W-:Y:S05]  /*e960*/  BSYNC.RECONVERGENT B2 ;  /* 0x0000000000027941 */ /* 0x000fea0003800200 */
.L_x_1542:
        /* <DEDUP_REMOVED lines=8> */
[----:B------:R-:W-:-:S03]  /*e9f0*/  @P2 HADD2.F32 R67, -RZ, R56.H1_H1 ;  /* 0x30000038ff432230 */ /* 0x000fc60000004100 */
[----:B------:R-:W-:Y:S01]  /*ea00*/  FSEL R68, R60, RZ, !P3 ;  /* 0x000000ff3c447208 */ /* 0x000fe20005800000 */
[----:B------:R-:W-:Y:S01]  /*ea10*/  IMAD.MOV.U32 R60, RZ, RZ, R98 ;  /* 0x000000ffff3c7224 */ /* 0x000fe200078e0062 */
        /* <DEDUP_REMOVED lines=13> */
.L_x_1549:
        /* <DEDUP_REMOVED lines=13> */
.L_x_1551:
[----:B------:R-:W-:Y:S05]  /*ebc0*/  BSYNC.RECONVERGENT B3 ;  /* 0x0000000000037941 */ /* 0x000fea0003800200 */
.L_x_1550:
        /* <DEDUP_REMOVED lines=42> */
.L_x_1548:
[----:B------:R-:W-:Y:S05]  /*ee70*/  BSYNC.RECONVERGENT B2 ;  /* 0x0000000000027941 */ /* 0x000fea0003800200 */
.L_x_1547:
[----:B------:R-:W-:Y:S01]  /*ee80*/  I2FP.F32.U32 R60, R60 ;  /* 0x0000003c003c7245 */ /* 0x000fe20000201000 */
[----:B------:R-:W-:Y:S01]  /*ee90*/  HADD2.F32 R72, -RZ, R61.H0_H0 ;  /* 0x2000003dff487230 */ /* 0x000fe20000004100 */
[----:B------:R-:W-:Y:S01]  /*eea0*/  ISETP.NE.AND P3, PT, R73, 0x1, PT ;  /* 0x000000014900780c */ /* 0x000fe20003f65270 */
[----:B------:R-:W-:Y:S01]  /*eeb0*/  BSSY.RECONVERGENT B2, `(.L_x_1552) ;  /* 0x000004d000027945 */ /* 0x000fe20003800200 */
[----:B------:R-:W-:Y:S02]  /*eec0*/  HFMA2 R76, -RZ, RZ, 0, 1.1920928955078125e-07 ;  /* 0x00000002ff4c7431 */ /* 0x000fe400000001ff */
[----:B------:R-:W-:Y:S01]  /*eed0*/  FFMA.FTZ R67, R60, R91, 1.1641532182693481445e-10 ;  /* 0x2f0000003c437423 */ /* 0x000fe2000001005b */
[----:B------:R-:W-:Y:S01]  /*eee0*/  FMUL.FTZ R72, R72, R93 ;  /* 0x0000005d48487220 */ /* 0x000fe20000410000 */
[----:B------:R-:W-:-:S03]  /*eef0*/  @P2 HADD2.F32 R60, -RZ, R57.H0_H0 ;  /* 0x20000039ff3c2230 */ /* 0x000fc60000004100 */
        /* <DEDUP_REMOVED lines=16> */
.L_x_1554:
        /* <DEDUP_REMOVED lines=13> */
.L_x_1556:
[----:B------:R-:W-:Y:S05]  /*f0d0*/  BSYNC.RECONVERGENT B3 ;  /* 0x0000000000037941 */ /* 0x000fea0003800200 */
.L_x_1555:
        /* <DEDUP_REMOVED lines=42> */
.L_x_1553:
[----:B------:R-:W-:Y:S05]  /*f380*/  BSYNC.RECONVERGENT B2 ;  /* 0x0000000000027941 */ /* 0x000fea0003800200 */
.L_x_1552:
[----:B------:R-:W-:Y:S01]  /*f390*/  I2FP.F32.U32 R60, R60 ;  /* 0x0000003c003c7245 */ /* 0x000fe20000201000 */
[----:B------:R-:W-:Y:S01]  /*f3a0*/  HADD2.F32 R72, -RZ, R61.H1_H1 ;  /* 0x3000003dff487230 */ /* 0x000fe20000004100 */
[----:B------:R-:W-:Y:S01]  /*f3b0*/  BSSY.RECONVERGENT B2, `(.L_x_1557) ;  /* 0x000004e000027945 */ /* 0x000fe20003800200 */
[----:B------:R-:W-:Y:S02]  /*f3c0*/  HFMA2 R77, -RZ, RZ, 0, 1.1920928955078125e-07 ;  /* 0x00000002ff4d7431 */ /* 0x000fe400000001ff */
[----:B------:R-:W-:Y:S01]  /*f3d0*/  FFMA.FTZ R61, R60, R91, 1.1641532182693481445e-10 ;  /* 0x2f0000003c3d7423 */ /* 0x000fe2000001005b */
[----:B------:R-:W-:-:S04]  /*f3e0*/  FMUL.FTZ R72, R72, R93 ;  /* 0x0000005d48487220 */ /* 0x000fc80000410000 */
[----:B------:R-:W-:Y:S01]  /*f3f0*/  FSETP.GTU.FTZ.AND P3, PT, R61, R92, PT ;  /* 0x0000005c3d00720b */ /* 0x000fe20003f7c000 */
[----:B------:R-:W-:-:S03]  /*f400*/  @P2 HADD2.F32 R61, -RZ, R57.H1_H1 ;  /* 0x30000039ff3d2230 */ /* 0x000fc60000004100 */
[----:B------:R-:W-:Y:S02]  /*f410*/  FSEL R72, R72, RZ, !P3 ;  /* 0x000000ff48487208 */ /* 0x000fe40005800000 */
[----:B------:R-:W-:Y:S02]  /*f420*/  PLOP3.LUT P4, PT, P3, PT, PT, 0x8, 0x80 ;  /* 0x000000000080781c */ /* 0x000fe40001f8e170 */
[----:B------:R-:W-:Y:S01]  /*f430*/  ISETP.NE.AND P3, PT, R76, 0x1, PT ;  /* 0x000000014c00780c */ /* 0x000fe20003f65270 */
[----:B------:R-:W-:Y:S01]  /*f440*/  @P2 FADD.FTZ R72, R61, R72 ;  /* 0x000000483d482221 */ /* 0x000fe20000010000 */
[----:B------:R-:W-:Y:S01]  /*f450*/  IMAD.MOV.U32 R61, RZ, RZ, R98 ;  /* 0x000000ffff3d7224 */ /* 0x000fe200078e0062 */
[----:B------:R-:W-:-:S03]  /*f460*/  P2R R88, PR, RZ, 0x10 ;  /* 0x00000010ff587803 */ /* 0x000fc60000000000 */
[----:B------:R-:W-:-:S07]  /*f470*/  F2FP.F16.F32.PACK_AB R96, RZ, R72 ;  /* 0x00000048ff60723e */ /* 0x000fce00000000ff */
        /* <DEDUP_REMOVED lines=9> */
.L_x_1559:
        /* <DEDUP_REMOVED lines=13> */
.L_x_1561:
[----:B------:R-:W-:Y:S05]  /*f5e0*/  BSYNC.RECONVERGENT B3 ;  /* 0x0000000000037941 */ /* 0x000fea0003800200 */
.L_x_1560:
        /* <DEDUP_REMOVED lines=42> */
.L_x_1558:
[----:B------:R-:W-:Y:S05]  /*f890*/  BSYNC.RECONVERGENT B2 ;  /* 0x0000000000027941 */ /* 0x000fea0003800200 */
.L_x_1557:
[----:B------:R-:W-:Y:S01]  /*f8a0*/  I2FP.F32.U32 R60, R61 ;  /* 0x0000003d003c7245 */ /* 0x000fe20000201000 */
[----:B------:R-:W-:Y:S01]  /*f8b0*/  HADD2.F32 R76, -RZ, R62.H0_H0 ;  /* 0x2000003eff4c7230 */ /* 0x000fe20000004100 */
[----:B------:R-:W-:Y:S01]  /*f8c0*/  BSSY.RECONVERGENT B2, `(.L_x_1562) ;  /* 0x000004e000027945 */ /* 0x000fe20003800200 */
[----:B------:R-:W-:Y:S02]  /*f8d0*/  HFMA2 R82, -RZ, RZ, 0, 1.1920928955078125e-07 ;  /* 0x00000002ff527431 */ /* 0x000fe400000001ff */
[----:B------:R-:W-:Y:S01]  /*f8e0*/  FFMA.FTZ R61, R60, R91, 1.1641532182693481445e-10 ;  /* 0x2f0000003c3d7423 */ /* 0x000fe2000001005b */
[----:B------:R-:W-:Y:S01]  /*f8f0*/  FMUL.FTZ R76, R76, R93 ;  /* 0x0000005d4c4c7220 */ /* 0x000fe20000410000 */
[----:B------:R-:W-:-:S03]  /*f900*/  @P2 HADD2.F32 R60, -RZ, R58.H0_H0 ;  /* 0x2000003aff3c2230 */ /* 0x000fc60000004100 */
[----:B------:R-:W-:Y:S01]  /*f910*/  FSETP.GTU.FTZ.AND P3, PT, R61, R92, PT ;  /* 0x0000005c3d00720b */ /* 0x000fe20003f7c000 */
[----:B------:R-:W-:-:S03]  /*f920*/  IMAD.MOV.U32 R61, RZ, RZ, R98 ;  /* 0x000000ffff3d7224 */ /* 0x000fc600078e0062 */
[----:B------:R-:W-:Y:S02]  /*f930*/  FSEL R73, R76, RZ, !P3 ;  /* 0x000000ff4c497208 */ /* 0x000fe40005800000 */
[----:B------:R-:W-:Y:S02]  /*f940*/  PLOP3.LUT P4, PT, P3, PT, PT, 0x8, 0x80 ;  /* 0x000000000080781c */ /* 0x000fe40001f8e170 */
[----:B------:R-:W-:Y:S01]  /*f950*/  ISETP.NE.AND P3, PT, R77, 0x1, PT ;  /* 0x000000014d00780c */ /* 0x000fe20003f65270 */
[----:B------:R-:W-:Y:S01]  /*f960*/  @P2 FADD.FTZ R73, R60, R73 ;  /* 0x000000493c492221 */ /* 0x000fe20000010000 */
[----:B------:R-:W-:-:S04]  /*f970*/  P2R R81, PR, RZ, 0x10 ;  /* 0x00000010ff517803 */ /* 0x000fc80000000000 */
        /* <DEDUP_REMOVED lines=10> */
.L_x_1564:
        /* <DEDUP_REMOVED lines=13> */
.L_x_1566:
[----:B------:R-:W-:Y:S05]  /*faf0*/  BSYNC.RECONVERGENT B3 ;  /* 0x0000000000037941 */ /* 0x000fea0003800200 */
.L_x_1565:
        /* <DEDUP_REMOVED lines=42> */
.L_x_1563:
[----:B------:R-:W-:Y:S05]  /*fda0*/  BSYNC.RECONVERGENT B2 ;  /* 0x0000000000027941 */ /* 0x000fea0003800200 */
.L_x_1562:
        /* <DEDUP_REMOVED lines=23> */
.L_x_1569:
        /* <DEDUP_REMOVED lines=13> */
.L_x_1571:
[----:B------:R-:W-:Y:S05]  /*fff0*/  BSYNC.RECONVERGENT B3 ;  /* 0x0000000000037941 */ /* 0x000fea0003800200 */
.L_x_1570:
        /* <DEDUP_REMOVED lines=42> */
.L_x_1568:
[----:B------:R-:W-:Y:S05]  /*102a0*/  BSYNC.RECONVERGENT B2 ;  /* 0x0000000000027941 */ /* 0x000fea0003800200 */
.L_x_1567:
[----:B------:R-:W-:Y:S01]  /*102b0*/  I2FP.F32.U32 R60, R61 ;  /* 0x0000003d003c7245 */ /* 0x000fe20000201000 */
[----:B------:R-:W-:Y:S01]  /*102c0*/  HADD2.F32 R82, -RZ, R63.H0_H0 ;  /* 0x2000003fff527230 */ /* 0x000fe20000004100 */
[----:B------:R-:W-:Y:S01]  /*102d0*/  ISETP.NE.AND P5, PT, R83, 0x1, PT ;  /* 0x000000015300780c */ /* 0x000fe20003fa5270 */
[----:B------:R-:W-:Y:S02]  /*102e0*/  BSSY.RECONVERGENT B2, `(.L_x_1572) ;  /* 0x000004d000027945 */ /* 0x000fe40003800200 */
[----:B------:R-:W-:Y:S01]  /*102f0*/  FFMA.FTZ R61, R60, R91, 1.1641532182693481445e-10 ;  /* 0x2f0000003c3d7423 */ /* 0x000fe2000001005b */
[----:B------:R-:W-:Y:S01]  /*10300*/  FMUL.FTZ R82, R82, R93 ;  /* 0x0000005d52527220 */ /* 0x000fe20000410000 */
[----:B------:R-:W-:-:S03]  /*10310*/  @P2 HADD2.F32 R60, -RZ, R59.H0_H0 ;  /* 0x2000003bff3c2230 */ /* 0x000fc60000004100 */
[----:B------:R-:W-:-:S04]  /*10320*/  FSETP.GTU.FTZ.AND P4, PT, R61, R92, PT ;  /* 0x0000005c3d00720b */ /* 0x000fc80003f9c000 */
[----:B------:R-:W-:Y:S01]  /*10330*/  FSEL R77, R82, RZ, !P4 ;  /* 0x000000ff524d7208 */ /* 0x000fe20006000000 */
[----:B------:R-:W-:Y:S01]  /*10340*/  HFMA2 R82, -RZ, RZ, 0, 1.1920928955078125e-07 ;  /* 0x00000002ff527431 */ /* 0x000fe200000001ff */
[----:B------:R-:W-:-:S03]  /*10350*/  PLOP3.LUT P4, PT, P4, PT, PT, 0x8, 0x80 ;  /* 0x000000000080781c */ /* 0x000fc6000278e170 */
[----:B------:R-:W-:Y:S01]  /*10360*/  @P2 FADD.FTZ R77, R60, R77 ;  /* 0x0000004d3c4d2221 */ /* 0x000fe20000010000 */
[----:B------:R-:W-:-:S04]  /*10370*/  IMAD.MOV.U32 R60, RZ, RZ, R98 ;  /* 0x000000ffff3c7224 */ /* 0x000fc800078e0062 */
        /* <DEDUP_REMOVED lines=10> */
.L_x_1574:
        /* <DEDUP_REMOVED lines=13> */
.L_x_1576:
[----:B------:R-:W-:Y:S05]  /*104f0*/  BSYNC.RECONVERGENT B3 ;  /* 0x0000000000037941 */ /* 0x000fea0003800200 */
.L_x_1575:
        /* <DEDUP_REMOVED lines=40> */
[----:B------:R-:W-:Y:S02]  /*10780*/  IMAD.MOV.U32 R94, RZ, RZ, R82 ;  /* 0x000000ffff5e7224 */ /* 0x000fe400078e0052 */
[----:B------:R-:W-:Y:S01]  /*10790*/  HFMA2 R82, -RZ, RZ, 0, 0 ;  /* 0x00000000ff527431 */ /* 0x000fe200000001ff */
[----:B------:R-:W-:-:S07]  /*107a0*/  LOP3.LUT R84, R84, UR31, R83, 0x96, !PT ;  /* 0x0000001f54547c12 */ /* 0x000fce000f8e9653 */
.L_x_1573:
[----:B------:R-:W-:Y:S05]  /*107b0*/  BSYNC.RECONVERGENT B2 ;  /* 0x0000000000027941 */ /* 0x000fea0003800200 */
.L_x_1572:
[----:B------:R-:W-:Y:S01]  /*107c0*/  I2FP.F32.U32 R60, R60 ;  /* 0x0000003c003c7245 */ /* 0x000fe20000201000 */
[----:B------:R-:W-:Y:S01]  /*107d0*/  HADD2.F32 R100, -RZ, R63.H1_H1 ;  /* 0x3000003fff647230 */ /* 0x000fe20000004100 */
[----:B------:R-:W-:Y:S01]  /*107e0*/  PRMT R62, R97, 0x5410, R62 ;  /* 0x00005410613e7816 */ /* 0x000fe2000000003e */
[----:B------:R-:W-:Y:S01]  /*107f0*/  IMAD.MOV.U32 R85, RZ, RZ, R94 ;  /* 0x000000ffff557224 */ /* 0x000fe200078e005e */
[----:B------:R-:W-:Y:S01]  /*10800*/  PRMT R61, R90, 0x5410, R96 ;  /* 0x000054105a3d7816 */ /* 0x000fe20000000060 */
[----:B------:R-:W-:Y:S01]  /*10810*/  FFMA.FTZ R91, R60, R91, 1.1641532182693481445e-10 ;  /* 0x2f0000003c5b7423 */ /* 0x000fe2000001005b */
[----:B------:R-:W-:Y:S01]  /*10820*/  FMUL.FTZ R100, R100, R93 ;  /* 0x0000005d64647220 */ /* 0x000fe20000410000 */
[----:B------:R-:W-:-:S03]  /*10830*/  @P2 HADD2.F32 R60, -RZ, R59.H1_H1 ;  /* 0x3000003bff3c2230 */ /* 0x000fc60000004100 */
[----:B------:R-:W-:-:S04]  /*10840*/  FSETP.GTU.FTZ.AND P5, PT, R91, R92, PT ;  /* 0x0000005c5b00720b */ /* 0x000fc80003fbc000 */
[----:B------:R-:W-:Y:S02]  /*10850*/  FSEL R83, R100, RZ, !P5 ;  /* 0x000000ff64537208 */ /* 0x000fe40006800000 */
[----:B------:R-:W-:-:S03]  /*10860*/  PLOP3.LUT P5, PT, P5, PT, PT, 0x8, 0x80 ;  /* 0x000000000080781c */ /* 0x000fc60002fae170 */
[----:B------:R-:W-:Y:S01]  /*10870*/  @P2 FADD.FTZ R83, R60, R83 ;  /* 0x000000533c532221 */ /* 0x000fe20000010000 */
[----:B------:R-:W-:-:S04]  /*10880*/  PRMT R60, R80, 0x5410, R89 ;  /* 0x00005410503c7816 */ /* 0x000fc80000000059 */
[----:B------:R-:W-:-:S04]  /*10890*/  F2FP.F16.F32.PACK_AB R63, RZ, R83 ;  /* 0x00000053ff3f723e */ /* 0x000fc800000000ff */
[----:B------:R-:W-:-:S07]  /*108a0*/  PRMT R63, R95, 0x5410, R63 ;  /* 0x000054105f3f7816 */ /* 0x000fce000000003f */
.L_x_1536:
[----:B------:R-:W-:Y:S02]  /*108b0*/  ISETP.NE.AND P6, PT, R81, RZ, PT ;  /* 0x000000ff5100720c */ /* 0x000fe40003fc5270 */
[----:B------:R-:W-:Y:S01]  /*108c0*/  SEL R91, RZ, 0x1000000, !P5 ;  /* 0x01000000ff5b7807 */ /* 0x000fe20006800000 */
[----:B------:R-:W0:Y:S01]  /*108d0*/  LDC.64 R80, c[0x0][0x3a8] ;  /* 0x0000ea00ff507b82 */ /* 0x000e220000000a00 */
[----:B------:R-:W-:Y:S02]  /*108e0*/  SEL R89, RZ, 0x10000, !P4 ;  /* 0x00010000ff597807 */ /* 0x000fe40006000000 */
[----:B------:R-:W-:Y:S02]  /*108f0*/  ISETP.NE.AND P5, PT, R66, RZ, PT ;  /* 0x000000ff4200720c */ /* 0x000fe40003fa5270 */
[----:B------:R-:W-:Y:S02]  /*10900*/  ISETP.NE.AND P4, PT, R67, RZ, PT ;  /* 0x000000ff4300720c */ /* 0x000fe40003f85270 */
[----:B------:R-:W-:Y:S01]  /*10910*/  SEL R90, RZ, 0x100, !P3 ;  /* 0x00000100ff5a7807 */ /* 0x000fe20005800000 */
[----:B------:R-:W1:Y:S01]  /*10920*/  LDC.64 R66, c[0x0][0x3b0] ;  /* 0x0000ec00ff427b82 */ /* 0x000e620000000a00 */
[----:B------:R-:W-:-:S02]  /*10930*/  ISETP.NE.AND P3, PT, R88, RZ, PT ;  /* 0x000000ff5800720c */ /* 0x000fc40003f65270 */
[----:B------:R-:W-:Y:S02]  /*10940*/  ISETP.NE.AND P2, PT, R65, RZ, PT ;  /* 0x000000ff4100720c */ /* 0x000fe40003f45270 */
        /* <DEDUP_REMOVED lines=14> */
[----:B--2---:R-:W-:Y:S01]  /*10a30*/  SHF.L.U32 R63, R17, 0x10, RZ ;  /* 0x00000010113f7819 */ /* 0x004fe200000006ff */
[----:B------:R-:W0:Y:S01]  /*10a40*/  LDC.64 R60, c[0x0][0x3b8] ;  /* 0x0000ee00ff3c7b82 */ /* 0x000e220000000a00 */
[----:B------:R-:W-:Y:S02]  /*10a50*/  LOP3.LUT R62, R18, 0xffff, RZ, 0xc0, !PT ;  /* 0x0000ffff123e7812 */ /* 0x000fe400078ec0ff */
[----:B------:R-:W-:Y:S02]  /*10a60*/  LOP3.LUT R63, R63, 0xff0000, RZ, 0xc0, !PT ;  /* 0x00ff00003f3f7812 */ /* 0x000fe400078ec0ff */
[----:B------:R-:W-:Y:S02]  /*10a70*/  PRMT R65, R16, 0x7104, RZ ;  /* 0x0000710410417816 */ /* 0x000fe400000000ff */
[----:B------:R-:W-:Y:S02]  /*10a80*/  PRMT R62, R63, 0x4210, R62 ;  /* 0x000042103f3e7816 */ /* 0x000fe4000000003e */
[----:B------:R-:W-:-:S02]  /*10a90*/  LOP3.LUT R63, R14, 0xff, RZ, 0xc0, !PT ;  /* 0x000000ff0e3f7812 */ /* 0x000fc400078ec0ff */
[----:B------:R-:W-:Y:S02]  /*10aa0*/  LOP3.LUT R66, R13, 0xff, RZ, 0xc0, !PT ;  /* 0x000000ff0d427812 */ /* 0x000fe400078ec0ff */
[----:B------:R-:W-:Y:S02]  /*10ab0*/  LOP3.LUT R80, R12, 0xff, RZ, 0xc0, !PT ;  /* 0x000000ff0c507812 */ /* 0x000fe400078ec0ff */
[----:B------:R-:W-:Y:S01]  /*10ac0*/  LOP3.LUT R88, R62, 0xff00, R65, 0xf8, !PT ;  /* 0x0000ff003e587812 */ /* 0x000fe200078ef841 */
[----:B------:R-:W-:-:S03]  /*10ad0*/  IMAD.WIDE.U32 R62, R63, 0x1000000, RZ ;  /* 0x010000003f3e7825 */ /* 0x000fc600078e00ff */
[----:B------:R-:W-:Y:S01]  /*10ae0*/  LOP3.LUT R65, R88, 0xff, R15, 0xf8, !PT ;  /* 0x000000ff58417812 */ /* 0x000fe200078ef80f */
[----:B------:R-:W-:-:S04]  /*10af0*/  IMAD.WIDE.U32 R66, R66, 0x10000, RZ ;  /* 0x0001000042427825 */ /* 0x000fc800078e00ff */
[----:B------:R-:W-:Y:S01]  /*10b00*/  IMAD.WIDE.U32 R80, R80, 0x100, RZ ;  /* 0x0000010050507825 */ /* 0x000fe200078e00ff */
[----:B------:R-:W-:-:S03]  /*10b10*/  LOP3.LUT R65, R67, R65, R63, 0xfe, !PT ;  /* 0x0000004143417212 */ /* 0x000fc600078efe3f */
[----:B0-----:R-:W-:Y:S01]  /*10b20*/  IMAD.WIDE.U32 R60, R64, 0x8, R60 ;  /* 0x00000008403c7825 */ /* 0x001fe200078e003c */
[----:B------:R-:W-:Y:S02]  /*10b30*/  LOP3.LUT R62, R80, R62, R66, 0xfe, !PT ;  /* 0x0000003e503e7212 */ /* 0x000fe400078efe42 */
[----:B------:R-:W-:Y:S02]  /*10b40*/  LOP3.LUT R63, R65, R81, RZ, 0xfc, !PT ;  /* 0x00000051413f7212 */ /* 0x000fe400078efcff */
[----:B------:R-:W-:-:S05]  /*10b50*/  LOP3.LUT R62, R62, 0xff, R11, 0xf8, !PT ;  /* 0x000000ff3e3e7812 */ /* 0x000fca00078ef80b */
[----:B------:R3:W-:Y:S02]  /*10b60*/  STG.E.64 desc[UR8][R60.64], R62 ;  /* 0x0000003e3c007986 */ /* 0x0007e4000c101b08 */
.L_x_1454:
[----:B------:R-:W-:Y:S05]  /*10b70*/  BSYNC.RECONVERGENT B1 ;  /* 0x0000000000017941 */ /* 0x000fea0003800200 */
.L_x_1453:
        /* <DEDUP_REMOVED lines=40> */
[----:B------:R-:W-:Y:S02]  /*10e00*/  FADD.FTZ R66, R69, -R62 ;  /* 0x8000003e45427221 */ /* 0x000fe40000010000 */
        /* <DEDUP_REMOVED lines=35> */
.L_x_1594:
        /* <DEDUP_REMOVED lines=25> */
[C---:B------:R-:W-:Y:S01]  /*111d0*/  FFMA.FTZ R60, R64.reuse, R61, R63 ;  /* 0x0000003d403c7223 */ /* 0x040fe2000001003f */
[----:B------:R-:W-:Y:S02]  /*111e0*/  HADD2.F32 R80, -RZ, R23.H1_H1 ;  /* 0x30000017ff507230 */ /* 0x000fe40000004100 */
[----:B------:R-:W-:Y:S02]  /*111f0*/  HADD2.F32 R88, -RZ, R31.H1_H1 ;  /* 0x3000001fff587230 */ /* 0x000fe40000004100 */
[----:B------:R-:W-:Y:S01]  /*11200*/  FFMA.FTZ R64, R64, R65, R62 ;  /* 0x0000004140407223 */ /* 0x000fe2000001003e */
[----:B------:R-:W-:Y:S01]  /*11210*/  FADD.FTZ R62, R71, -R90 ;  /* 0x8000005a473e7221 */ /* 0x000fe20000010000 */
[----:B------:R-:W-:Y:S02]  /*11220*/  HADD2.F32 R61, -RZ, R22.H0_H0 ;  /* 0x20000016ff3d7230 */ /* 0x000fe40000004100 */
[----:B------:R-:W-:Y:S01]  /*11230*/  FFMA.FTZ R63, R67, R80, R88 ;  /* 0x00000050433f7223 */ /* 0x000fe20000010058 */
[----:B------:R-:W-:-:S02]  /*11240*/  HADD2.F32 R65, -RZ, R30.H0_H0 ;  /* 0x2000001eff417230 */ /* 0x000fc40000004100 */
[----:B------:R-:W-:Y:S01]  /*11250*/  FADD.FTZ R88, R74, -R90 ;  /* 0x8000005a4a587221 */ /* 0x000fe20000010000 */
[----:B------:R-:W-:Y:S02]  /*11260*/  HADD2.F32 R81, -RZ, R26.H0_H0 ;  /* 0x2000001aff517230 */ /* 0x000fe40000004100 */
[C---:B------:R-:W-:Y:S01]  /*11270*/  FMUL.FTZ R66, R87.reuse, R62 ;  /* 0x0000003e57427220 */ /* 0x040fe20000410000 */
[----:B------:R-:W-:Y:S02]  /*11280*/  HADD2.F32 R80, -RZ, R34.H0_H0 ;  /* 0x20000022ff507230 */ /* 0x000fe40000004100 */
[----:B------:R-:W-:Y:S01]  /*11290*/  FMUL.FTZ R94, R87, R88 ;  /* 0x00000058575e7220 */ /* 0x000fe20000410000 */
[----:B------:R-:W-:Y:S02]  /*112a0*/  HADD2.F32 R89, -RZ, R22.H1_H1 ;  /* 0x30000016ff597230 */ /* 0x000fe40000004100 */
[----:B------:R-:W-:Y:S01]  /*112b0*/  FFMA.FTZ R62, R66, R61, R65 ;  /* 0x0000003d423e7223 */ /* 0x000fe20000010041 */
[----:B------:R-:W-:-:S02]  /*112c0*/  HADD2.F32 R91, -RZ, R30.H1_H1 ;  /* 0x3000001eff5b7230 */ /* 0x000fc40000004100 */
[----:B------:R-:W-:Y:S01]  /*112d0*/  FFMA.FTZ R66, R66, R81, R80 ;  /* 0x0000005142427223 */ /* 0x000fe20000010050 */
[----:B------:R-:W-:Y:S01]  /*112e0*/  FADD.FTZ R80, R10, -R90 ;  /* 0x8000005a0a507221 */ /* 0x000fe20000010000 */
[----:B------:R-:W-:Y:S01]  /*112f0*/  HADD2.F32 R81, -RZ, R21.H0_H0 ;  /* 0x20000015ff517230 */ /* 0x000fe20000004100 */
[----:B------:R-:W-:Y:S01]  /*11300*/  F2FP.F16.F32.PACK_AB R63, R63, R60 ;  /* 0x0000003c3f3f723e */ /* 0x000fe200000000ff */
[----:B------:R-:W-:Y:S01]  /*11310*/  FFMA.FTZ R61, R94, R89, R91 ;  /* 0x000000595e3d7223 */ /* 0x000fe2000001005b */
[----:B------:R-:W-:Y:S02]  /*11320*/  HADD2.F32 R89, -RZ, R29.H0_H0 ;  /* 0x2000001dff597230 */ /* 0x000fe40000004100 */
[----:B------:R-:W-:Y:S01]  /*11330*/  FMUL.FTZ R80, R87, R80 ;  /* 0x0000005057507220 */ /* 0x000fe20000410000 */
[----:B------:R-:W-:Y:S02]  /*11340*/  HADD2.F32 R91, -RZ, R25.H0_H0 ;  /* 0x20000019ff5b7230 */ /* 0x000fe40000004100 */
[----:B------:R-:W-:-:S02]  /*11350*/  HADD2.F32 R88, -RZ, R33.H0_H0 ;  /* 0x20000021ff587230 */ /* 0x000fc40000004100 */
[C---:B------:R-:W-:Y:S01]  /*11360*/  FFMA.FTZ R102, R80.reuse, R81, R89 ;  /* 0x0000005150667223 */ /* 0x040fe20000010059 */
[----:B------:R-:W-:Y:S01]  /*11370*/  HADD2.F32 R92, -RZ, R27.H1_H1 ;  /* 0x3000001bff5c7230 */ /* 0x000fe20000004100 */
[----:B------:R-:W-:Y:S01]  /*11380*/  F2FP.F16.F32.PACK_AB R62, R61, R62 ;  /* 0x0000003e3d3e723e */ /* 0x000fe200000000ff */
[----:B------:R-:W-:Y:S02]  /*11390*/  HADD2.F32 R96, -RZ, R35.H1_H1 ;  /* 0x30000023ff607230 */ /* 0x000fe40000004100 */
[----:B------:R-:W-:Y:S01]  /*113a0*/  FFMA.FTZ R103, R80, R91, R88 ;  /* 0x0000005b50677223 */ /* 0x000fe20000010058 */
[----:B------:R-:W-:Y:S01]  /*113b0*/  HADD2.F32 R65, -RZ, R26.H1_H1 ;  /* 0x3000001aff417230 */ /* 0x000fe20000004100 */
[----:B------:R-:W0:Y:S01]  /*113c0*/  LDC.64 R88, c[0x0][0x428] ;  /* 0x00010a00ff587b82 */ /* 0x000e220000000a00 */
[----:B------:R-:W-:Y:S02]  /*113d0*/  HADD2.F32 R97, -RZ, R34.H1_H1 ;  /* 0x30000022ff617230 */ /* 0x000fe40000004100 */
[----:B------:R-:W-:Y:S01]  /*113e0*/  FFMA.FTZ R67, R67, R92, R96 ;  /* 0x0000005c43437223 */ /* 0x000fe20000010060 */
[----:B------:R-:W-:Y:S01]  /*113f0*/  FADD.FTZ R92, R70, -R90 ;  /* 0x8000005a465c7221 */ /* 0x000fe20000010000 */
[----:B------:R-:W-:-:S02]  /*11400*/  HADD2.F32 R93, -RZ, R21.H1_H1 ;  /* 0x30000015ff5d7230 */ /* 0x000fc40000004100 */
[--C-:B------:R-:W-:Y:S01]  /*11410*/  FADD.FTZ R96, R9, -R90.reuse ;  /* 0x8000005a09607221 */ /* 0x100fe20000010000 */
[----:B------:R-:W-:Y:S02]  /*11420*/  HADD2.F32 R95, -RZ, R29.H1_H1 ;  /* 0x3000001dff5f7230 */ /* 0x000fe40000004100 */
[C---:B------:R-:W-:Y:S01]  /*11430*/  FMUL.FTZ R104, R87.reuse, R92 ;  /* 0x0000005c57687220 */ /* 0x040fe20000410000 */
[----:B------:R-:W1:Y:S01]  /*11440*/  LDC.64 R80, c[0x0][0x430] ;  /* 0x00010c00ff507b82 */ /* 0x000e620000000a00 */
[----:B------:R-:W-:Y:S01]  /*11450*/  FADD.FTZ R92, R8, -R90 ;  /* 0x8000005a085c7221 */ /* 0x000fe20000010000 */
[----:B------:R-:W-:Y:S01]  /*11460*/  FFMA.FTZ R65, R94, R65, R97 ;  /* 0x000000415e417223 */ /* 0x000fe20000010061 */
[----:B------:R-:W-:Y:S01]  /*11470*/  FFMA.FTZ R105, R104, R93, R95 ;  /* 0x0000005d68697223 */ /* 0x000fe2000001005f */
[----:B------:R-:W-:Y:S02]  /*11480*/  HADD2.F32 R91, -RZ, R20.H0_H0 ;  /* 0x20000014ff5b7230 */ /* 0x000fe40000004100 */
[----:B------:R-:W-:Y:S01]  /*11490*/  FMUL.FTZ R92, R87, R92 ;  /* 0x0000005c575c7220 */ /* 0x000fe20000410000 */
[----:B------:R-:W-:-:S02]  /*114a0*/  HADD2.F32 R93, -RZ, R28.H0_H0 ;  /* 0x2000001cff5d7230 */ /* 0x000fc40000004100 */
[----:B------:R-:W-:Y:S01]  /*114b0*/  FMUL.FTZ R96, R87, R96 ;  /* 0x0000006057607220 */ /* 0x000fe20000410000 */
[----:B------:R-:W-:Y:S01]  /*114c0*/  HADD2.F32 R95, -RZ, R24.H0_H0 ;  /* 0x20000018ff5f7230 */ /* 0x000fe20000004100 */
[----:B------:R-:W-:Y:S01]  /*114d0*/  F2FP.F16.F32.PACK_AB R61, R105, R102 ;  /* 0x00000066693d723e */ /* 0x000fe200000000ff */
[----:B------:R-:W-:Y:S02]  /*114e0*/  HADD2.F32 R94, -RZ, R32.H0_H0 ;  /* 0x20000020ff5e7230 */ /* 0x000fe40000004100 */
[C---:B------:R-:W-:Y:S01]  /*114f0*/  FFMA.FTZ R91, R92.reuse, R91, R93 ;  /* 0x0000005b5c5b7223 */ /* 0x040fe2000001005d */
[----:B------:R-:W-:Y:S01]  /*11500*/  HADD2.F32 R97, -RZ, R20.H1_H1 ;  /* 0x30000014ff617230 */ /* 0x000fe20000004100 */
[----:B------:R-:W-:Y:S01]  /*11510*/  F2FP.F16.F32.PACK_AB R67, R67, R64 ;  /* 0x000000404343723e */ /* 0x000fe200000000ff */
[----:B------:R-:W-:Y:S02]  /*11520*/  HADD2.F32 R99, -RZ, R28.H1_H1 ;  /* 0x3000001cff637230 */ /* 0x000fe40000004100 */
[----:B------:R-:W-:Y:S01]  /*11530*/  FFMA.FTZ R94, R92, R95, R94 ;  /* 0x0000005f5c5e7223 */ /* 0x000fe2000001005e */
[----:B------:R-:W-:Y:S01]  /*11540*/  HADD2.F32 R107, -RZ, R25.H1_H1 ;  /* 0x30000019ff6b7230 */ /* 0x000fe20000004100 */
[----:B------:R-:W-:Y:S01]  /*11550*/  F2FP.F16.F32.PACK_AB R66, R65, R66 ;  /* 0x000000424142723e */ /* 0x000fe200000000ff */
[----:B------:R-:W-:-:S02]  /*11560*/  HADD2.F32 R109, -RZ, R33.H1_H1 ;  /* 0x30000021ff6d7230 */ /* 0x000fc40000004100 */
[----:B------:R-:W-:Y:S01]  /*11570*/  FFMA.FTZ R92, R96, R97, R99 ;  /* 0x00000061605c7223 */ /* 0x000fe20000010063 */
[----:B------:R-:W-:Y:S02]  /*11580*/  HADD2.F32 R101, -RZ, R24.H1_H1 ;  /* 0x30000018ff657230 */ /* 0x000fe40000004100 */
[----:B------:R-:W-:Y:S02]  /*11590*/  HADD2.F32 R100, -RZ, R32.H1_H1 ;  /* 0x30000020ff647230 */ /* 0x000fe40000004100 */
[----:B------:R-:W-:Y:S01]  /*115a0*/  FFMA.FTZ R104, R104, R107, R109 ;  /* 0x0000006b68687223 */ /* 0x000fe2000001006d */
[----:B------:R-:W-:Y:S01]  /*115b0*/  F2FP.F16.F32.PACK_AB R60, R92, R91 ;  /* 0x0000005b5c3c723e */ /* 0x000fe200000000ff */
[----:B0-----:R-:W-:-:S04]  /*115c0*/  IMAD.WIDE.U32 R88, R79, 0x10, R88 ;  /* 0x000000104f587825 */ /* 0x001fc800078e0058 */
[----:B------:R-:W-:Y:S01]  /*115d0*/  FFMA.FTZ R101, R96, R101, R100 ;  /* 0x0000006560657223 */ /* 0x000fe20000010064 */
[----:B------:R-:W-:Y:S01]  /*115e0*/  F2FP.F16.F32.PACK_AB R65, R104, R103 ;  /* 0x000000676841723e */ /* 0x000fe200000000ff */
[----:B-1----:R-:W-:Y:S01]  /*115f0*/  IMAD.WIDE.U32 R80, R79, 0x10, R80 ;  /* 0x000000104f507825 */ /* 0x002fe200078e0050 */
[----:B------:R1:W-:Y:S02]  /*11600*/  STG.E.128 desc[UR8][R88.64], R60 ;  /* 0x0000003c58007986 */ /* 0x0003e4000c101d08 */
[----:B------:R-:W-:Y:S01]  /*11610*/  F2FP.F16.F32.PACK_AB R64, R101, R94 ;  /* 0x0000005e6540723e */ /* 0x000fe200000000ff */
[----:B------:R-:W-:-:S04]  /*11620*/  VIADD R79, R79, 0x20 ;  /* 0x000000204f4f7836 */ /* 0x000fc80000000000 */
[----:B------:R1:W-:Y:S03]  /*11630*/  STG.E.128 desc[UR8][R80.64], R64 ;  /* 0x0000004050007986 */ /* 0x0003e6000c101d08 */
.L_x_1579:
[----:B------:R-:W-:Y:S05]  /*11640*/  BSYNC.RECONVERGENT B1 ;  /* 0x0000000000017941 */ /* 0x000fea0003800200 */
.L_x_1578:
[----:B------:R-:W-:Y:S04]  /*11650*/  BSSY.RECONVERGENT B1, `(.L_x_1580) ;  /* 0x0000050000017945 */ /* 0x000fe80003800200 */
[----:B------:R-:W-:Y:S05]  /*11660*/  @!P0 BRA `(.L_x_1581) ;  /* 0x0000000400388947 */ /* 0x000fea0003800000 */
[--C-:B01----:R-:W-:Y:S01]  /*11670*/  FADD.FTZ R60, R19, -R90.reuse ;  /* 0x8000005a133c7221 */ /* 0x103fe20000010000 */
[----:B-----5:R-:W-:Y:S02]  /*11680*/  HADD2.F32 R65, -RZ, R36.H0_H0 ;  /* 0x20000024ff417230 */ /* 0x020fe40000004100 */
[--C-:B------:R-:W-:Y:S01]  /*11690*/  FADD.FTZ R62, R68, -R90.reuse ;  /* 0x8000005a443e7221 */ /* 0x100fe20000010000 */
[----:B------:R-:W-:Y:S02]  /*116a0*/  HADD2.F32 R67, -RZ, R44.H0_H0 ;  /* 0x2000002cff437230 */ /* 0x000fe40000004100 */
[----:B------:R-:W-:Y:S01]  /*116b0*/  FMUL.FTZ R64, R87, R60 ;  /* 0x0000003c57407220 */ /* 0x000fe20000410000 */
[--C-:B------:R-:W-:Y:S01]  /*116c0*/  FADD.FTZ R80, R69, -R90.reuse ;  /* 0x8000005a45507221 */ /* 0x100fe20000010000 */
[--C-:B------:R-:W-:Y:S01]  /*116d0*/  FADD.FTZ R88, R72, -R90.reuse ;  /* 0x8000005a48587221 */ /* 0x100fe20000010000 */
[--C-:B------:R-:W-:Y:S01]  /*116e0*/  FADD.FTZ R94, R73, -R90.reuse ;  /* 0x8000005a495e7221 */ /* 0x100fe20000010000 */
[--C-:B------:R-:W-:Y:S01]  /*116f0*/  FADD.FTZ R100, R76, -R90.reuse ;  /* 0x8000005a4c647221 */ /* 0x100fe20000010000 */
[--C-:B------:R-:W-:Y:S01]  /*11700*/  FADD.FTZ R102, R77, -R90.reuse ;  /* 0x8000005a4d667221 */ /* 0x100fe20000010000 */
[----:B------:R-:W-:Y:S01]  /*11710*/  FADD.FTZ R104, R83, -R90 ;  /* 0x8000005a53687221 */ /* 0x000fe20000010000 */
[C---:B------:R-:W-:Y:S01]  /*11720*/  FMUL.FTZ R66, R87.reuse, R62 ;  /* 0x0000003e57427220 */ /* 0x040fe20000410000 */
[----:B------:R-:W-:Y:S01]  /*11730*/  FFMA.FTZ R60, R64, R65, R67 ;  /* 0x00000041403c7223 */ /* 0x000fe20000010043 */
[C---:B------:R-:W-:Y:S01]  /*11740*/  FMUL.FTZ R90, R87.reuse, R80 ;  /* 0x00000050575a7220 */ /* 0x040fe20000410000 */
[C---:B------:R-:W-:Y:S01]  /*11750*/  FMUL.FTZ R92, R87.reuse, R88 ;  /* 0x00000058575c7220 */ /* 0x040fe20000410000 */
[C---:B------:R-:W-:Y:S01]  /*11760*/  FMUL.FTZ R96, R87.reuse, R94 ;  /* 0x0000005e57607220 */ /* 0x040fe20000410000 */
[C---:B------:R-:W-:Y:S01]  /*11770*/  FMUL.FTZ R62, R87.reuse, R100 ;  /* 0x00000064573e7220 */ /* 0x040fe20000410000 */
[C---:B------:R-:W-:Y:S01]  /*11780*/  FMUL.FTZ R61, R87.reuse, R102 ;  /* 0x00000066573d7220 */ /* 0x040fe20000410000 */
[----:B------:R-:W-:Y:S01]  /*11790*/  FMUL.FTZ R63, R87, R104 ;  /* 0x00000068573f7220 */ /* 0x000fe20000410000 */
[----:B------:R-:W-:-:S02]  /*117a0*/  HADD2.F32 R65, -RZ, R40.H0_H0 ;  /* 0x20000028ff417230 */ /* 0x000fc40000004100 */
[----:B------:R-:W-:Y:S02]  /*117b0*/  HADD2.F32 R67, -RZ, R48.H0_H0 ;  /* 0x20000030ff437230 */ /* 0x000fe40000004100 */
[----:B------:R-:W-:Y:S02]  /*117c0*/  HADD2.F32 R81, -RZ, R36.H1_H1 ;  /* 0x30000024ff517230 */ /* 0x000fe40000004100 */
[----:B------:R-:W-:Y:S02]  /*117d0*/  HADD2.F32 R87, -RZ, R44.H1_H1 ;  /* 0x3000002cff577230 */ /* 0x000fe40000004100 */
[----:B------:R-:W-:Y:S01]  /*117e0*/  FFMA.FTZ R64, R64, R65, R67 ;  /* 0x0000004140407223 */ /* 0x000fe20000010043 */
[----:B------:R-:W-:Y:S02]  /*117f0*/  HADD2.F32 R89, -RZ, R40.H1_H1 ;  /* 0x30000028ff597230 */ /* 0x000fe40000004100 */
[----:B------:R-:W-:Y:S02]  /*11800*/  HADD2.F32 R80, -RZ, R48.H1_H1 ;  /* 0x30000030ff507230 */ /* 0x000fe40000004100 */
[----:B------:R-:W-:Y:S01]  /*11810*/  FFMA.FTZ R65, R66, R81, R87 ;  /* 0x0000005142417223 */ /* 0x000fe20000010057 */
[----:B------:R-:W-:-:S02]  /*11820*/  HADD2.F32 R91, -RZ, R37.H0_H0 ;  /* 0x20000025ff5b7230 */ /* 0x000fc40000004100 */
[----:B------:R-:W-:Y:S02]  /*11830*/  HADD2.F32 R93, -RZ, R45.H0_H0 ;  /* 0x2000002dff5d7230 */ /* 0x000fe40000004100 */
[----:B------:R-:W-:Y:S01]  /*11840*/  FFMA.FTZ R87, R66, R89, R80 ;  /* 0x0000005942577223 */ /* 0x000fe20000010050 */
[----:B------:R-:W-:Y:S01]  /*11850*/  HADD2.F32 R95, -RZ, R41.H0_H0 ;  /* 0x20000029ff5f7230 */ /* 0x000fe20000004100 */
[----:B------:R-:W0:Y:S01]  /*11860*/  LDC.64 R80, c[0x0][0x428] ;  /* 0x00010a00ff507b82 */ /* 0x000e220000000a00 */
[----:B------:R-:W-:Y:S02]  /*11870*/  HADD2.F32 R88, -RZ, R49.H0_H0 ;  /* 0x20000031ff587230 */ /* 0x000fe40000004100 */
[----:B------:R-:W-:Y:S01]  /*11880*/  FFMA.FTZ R66, R90, R91, R93 ;  /* 0x0000005b5a427223 */ /* 0x000fe2000001005d */
[----:B------:R-:W-:Y:S01]  /*11890*/  HADD2.F32 R67, -RZ, R37.H1_H1 ;  /* 0x30000025ff437230 */ /* 0x000fe20000004100 */
[----:B------:R-:W-:Y:S01]  /*118a0*/  F2FP.F16.F32.PACK_AB R60, R65, R60 ;  /* 0x0000003c413c723e */ /* 0x000fe200000000ff */
[----:B------:R-:W-:-:S02]  /*118b0*/  HADD2.F32 R91, -RZ, R45.H1_H1 ;  /* 0x3000002dff5b7230 */ /* 0x000fc40000004100 */
[----:B------:R-:W-:Y:S01]  /*118c0*/  FFMA.FTZ R90, R90, R95, R88 ;  /* 0x0000005f5a5a7223 */ /* 0x000fe20000010058 */
[----:B------:R-:W-:Y:S01]  /*118d0*/  HADD2.F32 R93, -RZ, R41.H1_H1 ;  /* 0x30000029ff5d7230 */ /* 0x000fe20000004100 */
[----:B------:R-:W1:Y:S01]  /*118e0*/  LDC.64 R88, c[0x0][0x430] ;  /* 0x00010c00ff587b82 */ /* 0x000e620000000a00 */
[----:B------:R-:W-:Y:S02]  /*118f0*/  HADD2.F32 R94, -RZ, R49.H1_H1 ;  /* 0x30000031ff5e7230 */ /* 0x000fe40000004100 */
[C---:B------:R-:W-:Y:S01]  /*11900*/  FFMA.FTZ R67, R92.reuse, R67, R91 ;  /* 0x000000435c437223 */ /* 0x040fe2000001005b */
[----:B------:R-:W-:Y:S01]  /*11910*/  HADD2.F32 R95, -RZ, R38.H0_H0 ;  /* 0x20000026ff5f7230 */ /* 0x000fe20000004100 */
[----:B------:R-:W-:Y:S01]  /*11920*/  F2FP.F16.F32.PACK_AB R64, R87, R64 ;  /* 0x000000405740723e */ /* 0x000fe200000000ff */
[----:B------:R-:W-:Y:S02]  /*11930*/  HADD2.F32 R97, -RZ, R46.H0_H0 ;  /* 0x2000002eff617230 */ /* 0x000fe40000004100 */
[----:B------:R-:W-:Y:S01]  /*11940*/  FFMA.FTZ R91, R92, R93, R94 ;  /* 0x0000005d5c5b7223 */ /* 0x000fe2000001005e */
[----:B------:R-:W-:-:S02]  /*11950*/  HADD2.F32 R99, -RZ, R42.H0_H0 ;  /* 0x2000002aff637230 */ /* 0x000fc40000004100 */
[----:B------:R-:W-:Y:S02]  /*11960*/  HADD2.F32 R100, -RZ, R50.H0_H0 ;  /* 0x20000032ff647230 */ /* 0x000fe40000004100 */
[C---:B------:R-:W-:Y:S01]  /*11970*/  FFMA.FTZ R95, R96.reuse, R95, R97 ;  /* 0x0000005f605f7223 */ /* 0x040fe20000010061 */
[----:B------:R-:W-:Y:S01]  /*11980*/  HADD2.F32 R101, -RZ, R38.H1_H1 ;  /* 0x30000026ff657230 */ /* 0x000fe20000004100 */
[----:B------:R-:W-:Y:S01]  /*11990*/  F2FP.F16.F32.PACK_AB R65, R91, R90 ;  /* 0x0000005a5b41723e */ /* 0x000fe200000000ff */
[----:B------:R-:W-:Y:S02]  /*119a0*/  HADD2.F32 R103, -RZ, R46.H1_H1 ;  /* 0x3000002eff677230 */ /* 0x000fe40000004100 */
[----:B------:R-:W-:Y:S01]  /*119b0*/  FFMA.FTZ R99, R96, R99, R100 ;  /* 0x0000006360637223 */ /* 0x000fe20000010064 */
[----:B------:R-:W-:Y:S02]  /*119c0*/  HADD2.F32 R93, -RZ, R42.H1_H1 ;  /* 0x3000002aff5d7230 */ /* 0x000fe40000004100 */
[----:B------:R-:W-:-:S02]  /*119d0*/  HADD2.F32 R97, -RZ, R50.H1_H1 ;  /* 0x30000032ff617230 */ /* 0x000fc40000004100 */
[C---:B------:R-:W-:Y:S01]  /*119e0*/  FFMA.FTZ R92, R62.reuse, R101, R103 ;  /* 0x000000653e5c7223 */ /* 0x040fe20000010067 */
[----:B------:R-:W-:Y:S02]  /*119f0*/  HADD2.F32 R96, -RZ, R39.H0_H0 ;  /* 0x20000027ff607230 */ /* 0x000fe40000004100 */
[----:B------:R-:W-:Y:S02]  /*11a00*/  HADD2.F32 R100, -RZ, R47.H0_H0 ;  /* 0x2000002fff647230 */ /* 0x000fe40000004100 */
[----:B------:R-:W-:Y:S01]  /*11a10*/  FFMA.FTZ R94, R62, R93, R97 ;  /* 0x0000005d3e5e7223 */ /* 0x000fe20000010061 */
[----:B------:R-:W-:Y:S01]  /*11a20*/  HADD2.F32 R104, -RZ, R39.H1_H1 ;  /* 0x30000027ff687230 */ /* 0x000fe20000004100 */
[----:B------:R-:W-:Y:S01]  /*11a30*/  F2FP.F16.F32.PACK_AB R62, R92, R95 ;  /* 0x0000005f5c3e723e */ /* 0x000fe200000000ff */
[----:B------:R-:W-:Y:S02]  /*11a40*/  HADD2.F32 R106, -RZ, R47.H1_H1 ;  /* 0x3000002fff6a7230 */ /* 0x000fe40000004100 */
[----:B------:R-:W-:Y:S01]  /*11a50*/  FFMA.FTZ R96, R61, R96, R100 ;  /* 0x000000603d607223 */ /* 0x000fe20000010064 */
[----:B------:R-:W-:-:S02]  /*11a60*/  HADD2.F32 R102, -RZ, R43.H0_H0 ;  /* 0x2000002bff667230 */ /* 0x000fc40000004100 */
[----:B------:R-:W-:Y:S02]  /*11a70*/  HADD2.F32 R101, -RZ, R51.H0_H0 ;  /* 0x20000033ff657230 */ /* 0x000fe40000004100 */
[----:B------:R-:W-:Y:S01]  /*11a80*/  FFMA.FTZ R93, R63, R104, R106 ;  /* 0x000000683f5d7223 */ /* 0x000fe2000001006a */
[----:B------:R-:W-:Y:S02]  /*11a90*/  HADD2.F32 R108, -RZ, R43.H1_H1 ;  /* 0x3000002bff6c7230 */ /* 0x000fe40000004100 */
[----:B------:R-:W-:Y:S02]  /*11aa0*/  HADD2.F32 R103, -RZ, R51.H1_H1 ;  /* 0x30000033ff677230 */ /* 0x000fe40000004100 */
[----:B------:R-:W-:Y:S01]  /*11ab0*/  FFMA.FTZ R101, R61, R102, R101 ;  /* 0x000000663d657223 */ /* 0x000fe20000010065 */
[----:B0-----:R-:W-:Y:S01]  /*11ac0*/  IMAD.WIDE.U32 R80, R79, 0x10, R80 ;  /* 0x000000104f507825 */ /* 0x001fe200078e0050 */
[----:B------:R-:W-:-:S03]  /*11ad0*/  F2FP.F16.F32.PACK_AB R61, R67, R66 ;  /* 0x00000042433d723e */ /* 0x000fc600000000ff */
[----:B------:R-:W-:Y:S01]  /*11ae0*/  FFMA.FTZ R108, R63, R108, R103 ;  /* 0x0000006c3f6c7223 */ /* 0x000fe20000010067 */
[----:B------:R-:W-:Y:S01]  /*11af0*/  F2FP.F16.F32.PACK_AB R63, R93, R96 ;  /* 0x000000605d3f723e */ /* 0x000fe200000000ff */
[----:B-1----:R-:W-:Y:S01]  /*11b00*/  IMAD.WIDE.U32 R88, R79, 0x10, R88 ;  /* 0x000000104f587825 */ /* 0x002fe200078e0058 */
[----:B------:R-:W-:Y:S02]  /*11b10*/  F2FP.F16.F32.PACK_AB R66, R94, R99 ;  /* 0x000000635e42723e */ /* 0x000fe400000000ff */
[----:B------:R-:W-:Y:S01]  /*11b20*/  F2FP.F16.F32.PACK_AB R67, R108, R101 ;  /* 0x000000656c43723e */ /* 0x000fe200000000ff */
[----:B------:R2:W-:Y:S04]  /*11b30*/  STG.E.128 desc[UR8][R80.64], R60 ;  /* 0x0000003c50007986 */ /* 0x0005e8000c101d08 */
[----:B------:R2:W-:Y:S02]  /*11b40*/  STG.E.128 desc[UR8][R88.64], R64 ;  /* 0x0000004058007986 */ /* 0x0005e4000c101d08 */
.L_x_1581:
[----:B------:R-:W-:Y:S05]  /*11b50*/  BSYNC.RECONVERGENT B1 ;  /* 0x0000000000017941 */ /* 0x000fea0003800200 */
.L_x_1580:
[----:B012---:R-:W0:Y:S02]  /*11b60*/  LDC.64 R60, c[0x0][0x380] ;  /* 0x0000e000ff3c7b82 */ /* 0x007e240000000a00 */
[----:B0-----:R-:W-:-:S04]  /*11b70*/  LEA R4, R60, R4, 0x2 ;  /* 0x000000043c047211 */ /* 0x001fc800078e10ff */
[----:B------:R-:W-:-:S13]  /*11b80*/  ISETP.GE.AND P0, PT, R4, R61, PT ;  /* 0x0000003d0400720c */ /* 0x000fda0003f06270 */
[----:B------:R-:W-:Y:S05]  /*11b90*/  @!P0 BRA `(.L_x_1582) ;  /* 0xfffffef4001c8947 */ /* 0x000fea000383ffff */
[----:B------:R-:W-:Y:S05]  /*11ba0*/  BSYNC B0 ;  /* 0x0000000000007941 */ /* 0x000fea0003800000 */
.L_x_1327:
[----:B------:R-:W-:Y:S05]  /*11bb0*/  EXIT ;  /* 0x000000000000794d */ /* 0x000fea0003800000 */
.L_x_1577:
[----:B------:R-:W-:Y:S01]  /*11bc0*/  HFMA2 R87, -RZ, RZ, 0, 5.9604644775390625e-08 ;  /* 0x00000001ff577431 */ /* 0x000fe200000001ff */
[----:B------:R-:W-:Y:S01]  /*11bd0*/  BSSY B1, `(.L_x_1583) ;  /* 0x0000007000017945 */ /* 0x000fe20003800000 */
[----:B------:R-:W-:Y:S01]  /*11be0*/  IMAD.MOV.U32 R81, RZ, RZ, R60 ;  /* 0x000000ffff517224 */ /* 0x000fe200078e003c */
[----:B------:R-:W-:Y:S01]  /*11bf0*/  MOV R80, 0xffffffff ;  /* 0xffffffff00507802 */ /* 0x000fe20000000f00 */
[----:B------:R-:W-:-:S07]  /*11c00*/  IMAD.MOV.U32 R88, RZ, RZ, 0x1f ;  /* 0x0000001fff587424 */ /* 0x000fce00078e00ff */
[----:B-----5:R-:W-:Y:S05]  /*11c10*/  WARPSYNC.COLLECTIVE R80, `(.L_x_1584) ;  /* 0x0000000050087348 */ /* 0x020fea0003c00000 */
[----:B------:R0:W1:Y:S02]  /*11c20*/  SHFL.BFLY P4, R67, R81, R87, R88 ;  /* 0x0c00005751437389 */ /* 0x0000640000080058 */
[----:B01---5:R-:W-:Y:S05]  /*11c30*/  ENDCOLLECTIVE ;  /* 0x000000000000791b */ /* 0x023fea0003800000 */
.L_x_1584:
[----:B------:R-:W-:Y:S05]  /*11c40*/  BSYNC B1 ;  /* 0x0000000000017941 */ /* 0x000fea0003800000 */
.L_x_1583:
[----:B------:R-:W-:Y:S02]  /*11c50*/  IMAD.MOV.U32 R61, RZ, RZ, R67 ;  /* 0x000000ffff3d7224 */ /* 0x000fe400078e0043 */
[----:B------:R-:W-:Y:S02]  /*11c60*/  HFMA2 R88, -RZ, RZ, 0, 1.847743988037109375e-06 ;  /* 0x0000001fff587431 */ /* 0x000fe400000001ff */
[----:B------:R-:W-:Y:S02]  /*11c70*/  IMAD.MOV.U32 R87, RZ, RZ, 0x2 ;  /* 0x00000002ff577424 */ /* 0x000fe400078e00ff */
[----:B------:R-:W-:Y:S01]  /*11c80*/  FADD.FTZ R61, R60, R61 ;  /* 0x0000003d3c3d7221 */ /* 0x000fe20000010000 */
[----:B------:R-:W-:-:S04]  /*11c90*/  IMAD.MOV.U32 R80, RZ, RZ, -0x1 ;  /* 0xffffffffff507424 */ /* 0x000fc800078e00ff */
[----:B------:R-:W-:-:S07]  /*11ca0*/  MOV R81, R61 ;  /* 0x0000003d00517202 */ /* 0x000fce0000000f00 */
[----:B------:R-:W-:Y:S05]  /*11cb0*/  WARPSYNC.COLLECTIVE R80, `(.L_x_1585) ;  /* 0x0000000050087348 */ /* 0x000fea0003c00000 */
[----:B------:R0:W1:Y:S02]  /*11cc0*/  SHFL.BFLY P4, R67, R81, R87, R88 ;  /* 0x0c00005751437389 */ /* 0x0000640000080058 */
[----:B01----:R-:W-:Y:S05]  /*11cd0*/  ENDCOLLECTIVE ;  /* 0x000000000000791b */ /* 0x003fea0003800000 */
.L_x_1585:
[----:B------:R-:W-:Y:S01]  /*11ce0*/  HFMA2 R87, -RZ, RZ, 0, 2.384185791015625e-07 ;  /* 0x00000004ff577431 */ /* 0x000fe200000001ff */
[----:B------:R-:W-:-:S05]  /*11cf0*/  MOV R62, R67 ;  /* 0x00000043003e7202 */ /* 0x000fca0000000f00 */
[----:B------:R-:W-:-:S04]  /*11d00*/  FADD.FTZ R64, R61, R62 ;  /* 0x0000003e3d407221 */ /* 0x000fc80000010000 */
[----:B------:R-:W-:-:S07]  /*11d10*/  IMAD.MOV.U32 R81, RZ, RZ, R64 ;  /* 0x000000ffff517224 */ /* 0x000fce00078e0040 */
[----:B------:R-:W-:Y:S05]  /*11d20*/  WARPSYNC.COLLECTIVE R80, `(.L_x_1586) ;  /* 0x0000000050087348 */ /* 0x000fea0003c00000 */
[----:B------:R0:W1:Y:S02]  /*11d30*/  SHFL.BFLY P4, R67, R81, R87, R88 ;  /* 0x0c00005751437389 */ /* 0x0000640000080058 */
[----:B01----:R-:W-:Y:S05]  /*11d40*/  ENDCOLLECTIVE ;  /* 0x000000000000791b */ /* 0x003fea0003800000 */
.L_x_1586:
        /* <DEDUP_REMOVED lines=8> */
.L_x_1587:
[----:B------:R-:W-:Y:S01]  /*11dd0*/  HFMA2 R87, -RZ, RZ, 0, 9.5367431640625e-07 ;  /* 0x00000010ff577431 */ /* 0x000fe200000001ff */
[----:B------:R-:W-:-:S05]  /*11de0*/  MOV R62, R67 ;  /* 0x00000043003e7202 */ /* 0x000fca0000000f00 */
[----:B------:R-:W-:-:S04]  /*11df0*/  FADD.FTZ R66, R65, R62 ;  /* 0x0000003e41427221 */ /* 0x000fc80000010000 */
[----:B------:R-:W-:-:S07]  /*11e00*/  IMAD.MOV.U32 R81, RZ, RZ, R66 ;  /* 0x000000ffff517224 */ /* 0x000fce00078e0042 */
[----:B------:R-:W-:Y:S05]  /*11e10*/  WARPSYNC.COLLECTIVE R80, `(.L_x_1588) ;  /* 0x0000000050087348 */ /* 0x000fea0003c00000 */
[----:B------:R0:W1:Y:S02]  /*11e20*/  SHFL.BFLY P4, R67, R81, R87, R88 ;  /* 0x0c00005751437389 */ /* 0x0000640000080058 */
[----:B01----:R-:W-:Y:S05]  /*11e30*/  ENDCOLLECTIVE ;  /* 0x000000000000791b */ /* 0x003fea0003800000 */
.L_x_1588:
[----:B------:R-:W-:Y:S01]  /*11e40*/  MOV R87, 0x1 ;  /* 0x0000000100577802 */ /* 0x000fe20000000f00 */
        /* <DEDUP_REMOVED lines=34> */
[----:B------:R-:W-:-:S04]  /*12070*/  @P2 FFMA.FTZ R60, R64, R64, R61 ;  /* 0x00000040403c2223 */ /* 0x000fc8000001003d */
[----:B------:R-:W-:-:S07]  /*12080*/  IMAD.MOV.U32 R81, RZ, RZ, R60 ;  /* 0x000000ffff517224 */ /* 0x000fce00078e003c */
[----:B------:R-:W-:Y:S05]  /*12090*/  WARPSYNC.COLLECTIVE R80, `(.L_x_1589) ;  /* 0x0000000050087348 */ /* 0x000fea0003c00000 */
[----:B------:R0:W1:Y:S02]  /*120a0*/  SHFL.BFLY P4, R67, R81, R87, R88 ;  /* 0x0c00005751437389 */ /* 0x0000640000080058 */
[----:B01----:R-:W-:Y:S05]  /*120b0*/  ENDCOLLECTIVE ;  /* 0x000000000000791b */ /* 0x003fea0003800000 */
.L_x_1589:
[----:B------:R-:W-:Y:S02]  /*120c0*/  IMAD.MOV.U32 R87, RZ, RZ, 0x2 ;  /* 0x00000002ff577424 */ /* 0x000fe400078e00ff */
[----:B------:R-:W-:-:S04]  /*120d0*/  IMAD.MOV.U32 R61, RZ, RZ, R67 ;  /* 0x000000ffff3d7224 */ /* 0x000fc800078e0043 */
[----:B------:R-:W-:-:S05]  /*120e0*/  FADD.FTZ R61, R60, R61 ;  /* 0x0000003d3c3d7221 */ /* 0x000fca0000010000 */
[----:B------:R-:W-:-:S07]  /*120f0*/  MOV R81, R61 ;  /* 0x0000003d00517202 */ /* 0x000fce0000000f00 */
[----:B------:R-:W-:Y:S05]  /*12100*/  WARPSYNC.COLLECTIVE R80, `(.L_x_1590) ;  /* 0x0000000050087348 */ /* 0x000fea0003c00000 */
[----:B------:R0:W1:Y:S02]  /*12110*/  SHFL.BFLY P4, R67, R81, R87, R88 ;  /* 0x0c00005751437389 */ /* 0x0000640000080058 */
[----:B01----:R-:W-:Y:S05]  /*12120*/  ENDCOLLECTIVE ;  /* 0x000000000000791b */ /* 0x003fea0003800000 */
.L_x_1590:
[----:B------:R-:W-:Y:S01]  /*12130*/  HFMA2 R87, -RZ, RZ, 0, 2.384185791015625e-07 ;  /* 0x00000004ff577431 */ /* 0x000fe200000001ff */
[----:B------:R-:W-:-:S05]  /*12140*/  MOV R64, R67 ;  /* 0x0000004300407202 */ /* 0x000fca0000000f00 */
[----:B------:R-:W-:-:S04]  /*12150*/  FADD.FTZ R64, R61, R64 ;  /* 0x000000403d407221 */ /* 0x000fc80000010000 */
[----:B------:R-:W-:-:S07]  /*12160*/  IMAD.MOV.U32 R81, RZ, RZ, R64 ;  /* 0x000000ffff517224 */ /* 0x000fce00078e0040 */
[----:B------:R-:W-:Y:S05]  /*12170*/  WARPSYNC.COLLECTIVE R80, `(.L_x_1591) ;  /* 0x0000000050087348 */ /* 0x000fea0003c00000 */
[----:B------:R0:W1:Y:S02]  /*12180*/  SHFL.BFLY P4, R67, R81, R87, R88 ;  /* 0x0c00005751437389 */ /* 0x0000640000080058 */
[----:B01----:R-:W-:Y:S05]  /*12190*/  ENDCOLLECTIVE ;  /* 0x000000000000791b */ /* 0x003fea0003800000 */
.L_x_1591:
[----:B------:R-:W-:Y:S02]  /*121a0*/  IMAD.MOV.U32 R87, RZ, RZ, 0x8 ;  /* 0x00000008ff577424 */ /* 0x000fe400078e00ff */
[----:B------:R-:W-:-:S04]  /*121b0*/  IMAD.MOV.U32 R65, RZ, RZ, R67 ;  /* 0x000000ffff417224 */ /* 0x000fc800078e0043 */
[----:B------:R-:W-:-:S05]  /*121c0*/  FADD.FTZ R65, R64, R65 ;  /* 0x0000004140417221 */ /* 0x000fca0000010000 */
[----:B------:R-:W-:-:S07]  /*121d0*/  MOV R81, R65 ;  /* 0x0000004100517202 */ /* 0x000fce0000000f00 */
[----:B------:R-:W-:Y:S05]  /*121e0*/  WARPSYNC.COLLECTIVE R80, `(.L_x_1592) ;  /* 0x0000000050087348 */ /* 0x000fea0003c00000 */
[----:B------:R0:W1:Y:S02]  /*121f0*/  SHFL.BFLY P4, R67, R81, R87, R88 ;  /* 0x0c00005751437389 */ /* 0x0000640000080058 */
[----:B01----:R-:W-:Y:S05]  /*12200*/  ENDCOLLECTIVE ;  /* 0x000000000000791b */ /* 0x003fea0003800000 */
.L_x_1592:
[----:B------:R-:W-:Y:S01]  /*12210*/  HFMA2 R87, -RZ, RZ, 0, 9.5367431640625e-07 ;  /* 0x00000010ff577431 */ /* 0x000fe200000001ff */
[----:B------:R-:W-:-:S05]  /*12220*/  MOV R66, R67 ;  /* 0x0000004300427202 */ /* 0x000fca0000000f00 */
[----:B------:R-:W-:-:S04]  /*12230*/  FADD.FTZ R66, R65, R66 ;  /* 0x0000004241427221 */ /* 0x000fc80000010000 */
[----:B------:R-:W-:-:S07]  /*12240*/  IMAD.MOV.U32 R81, RZ, RZ, R66 ;  /* 0x000000ffff517224 */ /* 0x000fce00078e0042 */
[----:B------:R-:W-:Y:S05]  /*12250*/  WARPSYNC.COLLECTIVE R80, `(.L_x_1593) ;  /* 0x0000000050087348 */ /* 0x000fea0003c00000 */
[----:B------:R0:W1:Y:S02]  /*12260*/  SHFL.BFLY P4, R67, R81, R87, R88 ;  /* 0x0c00005751437389 */ /* 0x0000640000080058 */
[----:B01----:R-:W-:Y:S05]  /*12270*/  ENDCOLLECTIVE ;  /* 0x000000000000791b */ /* 0x003fea0003800000 */
.L_x_1593:
[----:B------:R-:W-:Y:S05]  /*12280*/  BRA `(.L_x_1594) ;  /* 0xffffffec006c7947 */ /* 0x000fea000383ffff */
.L_x_1595:
        /* <DEDUP_REMOVED lines=15> */
.L_x_12109:


//--------------------- .text._ZN10layer_norm31ln_parallel_residual_fwd_kernelINS_13Kernel_traitsI6__halfS2_S2_S2_fjLj512ELj1ELj4ELj1ELj16ENS_18Kernel_traits_baseILj512ES2_S2_S2_S2_fjLj128EEEEELb1ELb0ELb1EEEvNS_9FwdParamsE --------------------------
	.section	.text._ZN10layer_norm31ln_parallel_residual_fwd_kernelINS_13Kernel_traitsI6__halfS2_S2_S2_fjLj512ELj1ELj4ELj1ELj16ENS_18Kernel_traits_baseILj512ES2_S2_S2_S2_fjLj128EEEEELb1ELb0ELb1EEEvNS_9FwdParamsE,"ax",@progbits
	.align	128
        .global         _ZN10layer_norm31ln_parallel_residual_fwd_kernelINS_13Kernel_traitsI6__halfS2_S2_S2_fjLj512ELj1ELj4ELj1ELj16ENS_18Kernel_traits_baseILj512ES2_S2_S2_S2_fjLj128EEEEELb1ELb0ELb1EEEvNS_9FwdParamsE
        .type           _ZN10layer_norm31ln_parallel_residual_fwd_kernelINS_13Kernel_traitsI6__halfS2_S2_S2_fjLj512ELj1ELj4ELj1ELj16ENS_18Kernel_traits_baseILj512ES2_S2_S2_S2_fjLj128EEEEELb1ELb0ELb1EEEvNS_9FwdParamsE,@function
        .size           _ZN10layer_norm31ln_parallel_residual_fwd_kernelINS_13Kernel_traitsI6__halfS2_S2_S2_fjLj512ELj1ELj4ELj1ELj16ENS_18Kernel_traits_baseILj512ES2_S2_S2_S2_fjLj128EEEEELb1ELb0ELb1EEEvNS_9FwdParamsE,(.L_x_12110 - _ZN10layer_norm31ln_parallel_residual_fwd_kernelINS_13Kernel_traitsI6__halfS2_S2_S2_fjLj512ELj1ELj4ELj1ELj16ENS_18Kernel_traits_baseILj512ES2_S2_S2_S2_fjLj128EEEEELb1ELb0ELb1EEEvNS_9FwdParamsE)
        .other          _ZN10layer_norm31ln_parallel_residual_fwd_kernelINS_13Kernel_traitsI6__halfS2_S2_S2_fjLj512ELj1ELj4ELj1ELj16ENS_18Kernel_traits_baseILj512ES2_S2_S2_S2_fjLj128EEEEELb1ELb0ELb1EEEvNS_9FwdParamsE,@"STO_CUDA_ENTRY STV_DEFAULT"
_ZN10layer_norm31ln_parallel_residual_fwd_kernelINS_13Kernel_traitsI6__halfS2_S2_S2_fjLj512ELj1ELj4ELj1ELj16ENS_18Kernel_traits_baseILj512ES2_S2_S2_S2_fjLj128EEEEELb1ELb0ELb1EEEvNS_9FwdParamsE:
.text._ZN10layer_norm31ln_parallel_residual_fwd_kernelINS_13Kernel_traitsI6__halfS2_S2_S2_fjLj512ELj1ELj4ELj1ELj16ENS_18Kernel_traits_baseILj512ES2_S2_S2_S2_fjLj128EEEEELb1ELb0ELb1EEEvNS_9FwdParamsE:
        /* <DEDUP_REMOVED lines=9> */
[----:B0-----:R-:W-:Y:S01]  /*0090*/  IMAD.U32 R2, RZ, RZ, UR6 ;  /* 0x00000006ff027e24 */ /* 0x001fe2000f8e00ff */
[----:B------:R-:W-:-:S06]  /*00a0*/  MOV R3, UR7 ;  /* 0x0000000700037c02 */ /* 0x000fcc0008000f00 */
        /* <DEDUP_REMOVED lines=17> */
[----:B------:R-:W-:Y:S01]  /*01c0*/  @P0 IMAD.X R67, RZ, RZ, R5, P1 ;  /* 0x000000ffff430224 */ /* 0x000fe200008e0605 */
[----:B------:R-:W-:Y:S02]  /*01d0*/  UIADD3 UR13, UPT, UPT, UR6, -0x61c88647, URZ ;  /* 0x9e3779b9060d7890 */ /* 0x000fe4000fffe0ff */
[----:B------:R-:W-:-:S02]  /*01e0*/  UIADD3 UR15, UPT, UPT, UR6, 0x3c6ef372, URZ ;  /* 0x3c6ef372060f7890 */ /* 0x000fc4000fffe0ff */
[--C-:B------:R-:W-:Y:S01]  /*01f0*/  SHF.R.U32.HI R4, RZ, 0x2, R67.reuse ;  /* 0x00000002ff047819 */ /* 0x100fe20000011643 */
[----:B------:R-:W-:Y:S02]  /*0200*/  UIADD3 UR17, UPT, UPT, UR6, -0x255992d5, URZ ;  /* 0xdaa66d2b06117890 */ /* 0x000fe4000fffe0ff */
[----:B------:R-:W-:Y:S01]  /*0210*/  UIADD3 UR18, UPT, UPT, UR7, 0x32370b8f, URZ ;  /* 0x32370b8f07127890 */ /* 0x000fe2000fffe0ff */
[----:B-1----:R-:W-:Y:S01]  /*0220*/  IMAD R0, R3, UR5, R6 ;  /* 0x0000000503007c24 */ /* 0x002fe2000f8e0206 */
[----:B------:R-:W-:Y:S01]  /*0230*/  SHF.R.U64 R3, R66, 0x2, R67 ;  /* 0x0000000242037819 */ /* 0x000fe20000001243 */
[----:B------:R-:W-:Y:S02]  /*0240*/  UIADD3 UR19, UPT, UPT, UR6, 0x78dde6e4, URZ ;  /* 0x78dde6e406137890 */ /* 0x000fe4000fffe0ff */
[----:B------:R-:W-:Y:S02]  /*0250*/  UIADD3 UR20, UPT, UPT, UR7, -0x126145ec, URZ ;  /* 0xed9eba1407147890 */ /* 0x000fe4000fffe0ff */
[----:B------:R-:W-:-:S02]  /*0260*/  UIADD3 UR21, UPT, UPT, UR6, 0x1715609d, URZ ;  /* 0x1715609d06157890 */ /* 0x000fc4000fffe0ff */
[----:B------:R-:W-:Y:S02]  /*0270*/  UIADD3 UR22, UPT, UPT, UR7, -0x56f99767, URZ ;  /* 0xa906689907167890 */ /* 0x000fe4000fffe0ff */
[----:B------:R-:W-:Y:S02]  /*0280*/  UIADD3 UR23, UPT, UPT, UR6, -0x4ab325aa, URZ ;  /* 0xb54cda5606177890 */ /* 0x000fe4000fffe0ff */
[----:B------:R-:W-:Y:S02]  /*0290*/  UIADD3 UR24, UPT, UPT, UR7, 0x646e171e, URZ ;  /* 0x646e171e07187890 */ /* 0x000fe4000fffe0ff */
[----:B------:R-:W-:Y:S02]  /*02a0*/  UIADD3 UR25, UPT, UPT, UR6, 0x5384540f, URZ ;  /* 0x5384540f06197890 */ /* 0x000fe4000fffe0ff */
[----:B------:R-:W-:Y:S02]  /*02b0*/  UIADD3 UR26, UPT, UPT, UR7, 0x1fd5c5a3, URZ ;  /* 0x1fd5c5a3071a7890 */ /* 0x000fe4000fffe0ff */
[----:B------:R-:W-:-:S02]  /*02c0*/  UIADD3 UR27, UPT, UPT, UR6, -0xe443238, URZ ;  /* 0xf1bbcdc8061b7890 */ /* 0x000fc4000fffe0ff */
[----:B------:R-:W-:Y:S02]  /*02d0*/  UIADD3 UR28, UPT, UPT, UR7, -0x24c28bd8, URZ ;  /* 0xdb3d7428071c7890 */ /* 0x000fe4000fffe0ff */
[----:B------:R-:W-:Y:S02]  /*02e0*/  UIADD3 UR29, UPT, UPT, UR6, -0x700cb87f, URZ ;  /* 0x8ff34781061d7890 */ /* 0x000fe4000fffe0ff */
        /* <DEDUP_REMOVED lines=12> */
[----:B------:R4:W4:Y:S02]  /*03b0*/  LDG.E.128 R92, desc[UR8][R8.64] ;  /* 0x00000008085c7981 */ /* 0x000924000c1e1d00 */
[----:B------:R-:W0:Y:S01]  /*03c0*/  @P0 LDC.64 R10, c[0x0][0x440] ;  /* 0x00011000ff0a0b82 */ /* 0x000e220000000a00 */
[----:B------:R-:W-:-:S02]  /*03d0*/  @!P0 CS2R R102, SRZ ;  /* 0x0000000000668805 */ /* 0x000fc4000001ff00 */
[----:B------:R-:W-:Y:S02]  /*03e0*/  @!P0 CS2R R100, SRZ ;  /* 0x0000000000648805 */ /* 0x000fe4000001ff00 */
[----:B------:R-:W-:Y:S02]  /*03f0*/  @!P0 CS2R R78, SRZ ;  /* 0x00000000004e8805 */ /* 0x000fe4000001ff00 */
[----:B------:R-:W-:Y:S01]  /*0400*/  @!P0 CS2R R76, SRZ ;  /* 0x00000000004c8805 */ /* 0x000fe2000001ff00 */
[----:B------:R-:W-:Y:S02]  /*0410*/  HFMA2 R96, -RZ, RZ, 0, 0 ;  /* 0x00000000ff607431 */ /* 0x000fe400000001ff */
[----:B------:R-:W-:Y:S01]  /*0420*/  IMAD.MOV.U32 R104, RZ, RZ, RZ ;  /* 0x000000ffff687224 */ /* 0x000fe200078e00ff */
[----:B------:R-:W-:Y:S01]  /*0430*/  MOV R120, RZ ;  /* 0x000000ff00787202 */ /* 0x000fe20000000f00 */
[----:B0-----:R-:W-:-:S05]  /*0440*/  @P0 IMAD.WIDE.U32 R10, R26, 0x10, R10 ;  /* 0x000000101a0a0825 */ /* 0x001fca00078e000a */
[----:B------:R-:W5:Y:S04]  /*0450*/  @P0 LDG.E.128 R100, desc[UR8][R10.64] ;  /* 0x000000080a640981 */ /* 0x000f68000c1e1d00 */
[----:B------:R0:W5:Y:S01]  /*0460*/  @P0 LDG.E.128 R76, desc[UR8][R10.64+0x200] ;  /* 0x000200080a4c0981 */ /* 0x000162000c1e1d00 */
[----:B---3--:R-:W-:Y:S01]  /*0470*/  @!P0 IMAD.MOV.U32 R121, RZ, RZ, R112 ;  /* 0x000000ffff798224 */ /* 0x008fe200078e0070 */
[----:B------:R-:W-:Y:S01]  /*0480*/  @!P0 MOV R105, R114 ;  /* 0x0000007200698202 */ /* 0x000fe20000000f00 */
[----:B------:R-:W-:Y:S02]  /*0490*/  @!P0 IMAD.MOV.U32 R97, RZ, RZ, R115 ;  /* 0x000000ffff618224 */ /* 0x000fe400078e0073 */
[----:B--2---:R-:W-:Y:S01]  /*04a0*/  @!P0 IMAD.MOV.U32 R89, RZ, RZ, R16 ;  /* 0x000000ffff598224 */ /* 0x004fe200078e0010 */
[----:B------:R-:W-:Y:S01]  /*04b0*/  @P0 MOV R89, R16 ;  /* 0x0000001000590202 */ /* 0x000fe20000000f00 */
[----:B------:R-:W-:-:S02]  /*04c0*/  @P0 IMAD.MOV.U32 R121, RZ, RZ, R112 ;  /* 0x000000ffff790224 */ /* 0x000fc400078e0070 */
[----:B----4-:R-:W-:Y:S01]  /*04d0*/  @!P0 IMAD.MOV.U32 R8, RZ, RZ, R12 ;  /* 0x000000ffff088224 */ /* 0x010fe200078e000c */
[-C--:B------:R-:W-:Y:S01]  /*04e0*/  @!P0 MOV R10, R14.reuse ;  /* 0x0000000e000a8202 */ /* 0x080fe20000000f00 */
[--C-:B------:R-:W-:Y:S01]  /*04f0*/  @!P0 IMAD.MOV.U32 R9, RZ, RZ, R13.reuse ;  /* 0x000000ffff098224 */ /* 0x100fe200078e000d */
[----:B0-----:R-:W-:Y:S01]  /*0500*/  @P0 MOV R10, R14 ;  /* 0x0000000e000a0202 */ /* 0x001fe20000000f00 */
[----:B------:R-:W-:Y:S01]  /*0510*/  @!P0 IMAD.MOV.U32 R119, RZ, RZ, R92 ;  /* 0x000000ffff778224 */ /* 0x000fe200078e005c */
[-C--:B------:R-:W-:Y:S01]  /*0520*/  @!P0 MOV R111, R93.reuse ;  /* 0x0000005d006f8202 */ /* 0x080fe20000000f00 */
[----:B------:R-:W-:Y:S01]  /*0530*/  @!P0 IMAD.MOV.U32 R20, RZ, RZ, R94 ;  /* 0x000000ffff148224 */ /* 0x000fe200078e005e */
[----:B------:R-:W-:Y:S01]  /*0540*/  @P0 MOV R105, R114 ;  /* 0x0000007200690202 */ /* 0x000fe20000000f00 */
[----:B------:R-:W-:Y:S01]  /*0550*/  @P0 IMAD.MOV.U32 R8, RZ, RZ, R12 ;  /* 0x000000ffff080224 */ /* 0x000fe200078e000c */
[----:B------:R-:W-:Y:S01]  /*0560*/  @P0 MOV R111, R93 ;  /* 0x0000005d006f0202 */ /* 0x000fe20000000f00 */
[----:B------:R-:W-:Y:S01]  /*0570*/  @P0 IMAD.MOV.U32 R9, RZ, RZ, R13 ;  /* 0x000000ffff090224 */ /* 0x000fe200078e000d */
[----:B------:R-:W-:Y:S01]  /*0580*/  CS2R R12, SRZ ;  /* 0x00000000000c7805 */ /* 0x000fe2000001ff00 */
[----:B------:R-:W-:-:S02]  /*0590*/  @P0 IMAD.MOV.U32 R97, RZ, RZ, R115 ;  /* 0x000000ffff610224 */ /* 0x000fc400078e0073 */
[----:B------:R-:W-:Y:S02]  /*05a0*/  @P0 IMAD.MOV.U32 R119, RZ, RZ, R92 ;  /* 0x000000ffff770224 */ /* 0x000fe400078e005c */
[----:B------:R-:W-:Y:S02]  /*05b0*/  @P0 IMAD.MOV.U32 R20, RZ, RZ, R94 ;  /* 0x000000ffff140224 */ /* 0x000fe400078e005e */
[----:B------:R-:W-:Y:S02]  /*05c0*/  IMAD.MOV.U32 R16, RZ, RZ, RZ ;  /* 0x000000ffff107224 */ /* 0x000fe400078e00ff */
[----:B------:R-:W-:Y:S02]  /*05d0*/  IMAD.MOV.U32 R14, RZ, RZ, RZ ;  /* 0x000000ffff0e7224 */ /* 0x000fe400078e00ff */
[----:B------:R-:W-:Y:S01]  /*05e0*/  IMAD.MOV.U32 R112, RZ, RZ, RZ ;  /* 0x000000ffff707224 */ /* 0x000fe200078e00ff */
[----:B------:R-:W-:Y:S06]  /*05f0*/  BRA `(.L_x_1597) ;  /* 0x0000000000c47947 */ /* 0x000fec0003800000 */
.L_x_1596:
        /* <DEDUP_REMOVED lines=15> */
[----:B------:R-:W3:Y:S01]  /*06f0*/  LDG.E.128 R8, desc[UR8][R22.64+0x200] ;  /* 0x0002000816087981 */ /* 0x000ee2000c1e1d00 */
[----:B0-----:R-:W-:-:S05]  /*0700*/  @P0 IMAD.WIDE.U32 R24, R26, 0x10, R24 ;  /* 0x000000101a180825 */ /* 0x001fca00078e0018 */
[----:B------:R0:W5:Y:S04]  /*0710*/  @P0 LDG.E.128 R100, desc[UR8][R24.64] ;  /* 0x0000000818640981 */ /* 0x000168000c1e1d00 */
[----:B------:R0:W5:Y:S01]  /*0720*/  @P0 LDG.E.128 R76, desc[UR8][R24.64+0x200] ;  /* 0x00020008184c0981 */ /* 0x000162000c1e1d00 */
[----:B----4-:R-:W-:Y:S01]  /*0730*/  @P0 MOV R89, R16 ;  /* 0x0000001000590202 */ /* 0x010fe20000000f00 */
[----:B------:R-:W-:Y:S02]  /*0740*/  @!P0 IMAD.MOV.U32 R89, RZ, RZ, R16 ;  /* 0x000000ffff598224 */ /* 0x000fe400078e0010 */
[--C-:B--2---:R-:W-:Y:S01]  /*0750*/  @P0 IMAD.MOV.U32 R121, RZ, RZ, R112.reuse ;  /* 0x000000ffff790224 */ /* 0x104fe200078e0070 */
[----:B------:R-:W-:Y:S01]  /*0760*/  @P0 MOV R97, R115 ;  /* 0x0000007300610202 */ /* 0x000fe20000000f00 */
[----:B------:R-:W-:-:S02]  /*0770*/  @!P0 IMAD.MOV.U32 R121, RZ, RZ, R112 ;  /* 0x000000ffff798224 */ /* 0x000fc400078e0070 */
[----:B------:R-:W-:Y:S01]  /*0780*/  @P0 IMAD.MOV.U32 R16, RZ, RZ, R15 ;  /* 0x000000ffff100224 */ /* 0x000fe200078e000f */
[----:B------:R-:W-:Y:S01]  /*0790*/  @!P0 MOV R16, R15 ;  /* 0x0000000f00108202 */ /* 0x000fe20000000f00 */
[----:B------:R-:W-:Y:S01]  /*07a0*/  @P0 IMAD.MOV.U32 R105, RZ, RZ, R114 ;  /* 0x000000ffff690224 */ /* 0x000fe200078e0072 */
[----:B------:R-:W-:Y:S01]  /*07b0*/  @!P0 MOV R97, R115 ;  /* 0x0000007300618202 */ /* 0x000fe20000000f00 */
[----:B---3--:R-:W-:Y:S01]  /*07c0*/  @P0 IMAD.MOV.U32 R120, RZ, RZ, R28 ;  /* 0x000000ffff780224 */ /* 0x008fe200078e001c */
[----:B------:R-:W-:Y:S01]  /*07d0*/  @P0 MOV R104, R30 ;  /* 0x0000001e00680202 */ /* 0x000fe20000000f00 */
[----:B------:R-:W-:Y:S01]  /*07e0*/  @P0 IMAD.MOV.U32 R112, RZ, RZ, R29 ;  /* 0x000000ffff700224 */ /* 0x000fe200078e001d */
[----:B------:R-:W-:Y:S01]  /*07f0*/  @!P0 MOV R112, R29 ;  /* 0x0000001d00708202 */ /* 0x000fe20000000f00 */
[----:B------:R-:W-:Y:S01]  /*0800*/  @P0 IMAD.MOV.U32 R96, RZ, RZ, R31 ;  /* 0x000000ffff600224 */ /* 0x000fe200078e001f */
[-C--:B------:R-:W-:Y:S01]  /*0810*/  @P0 MOV R119, R92.reuse ;  /* 0x0000005c00770202 */ /* 0x080fe20000000f00 */
[----:B------:R-:W-:Y:S01]  /*0820*/  @P0 IMAD.MOV.U32 R111, RZ, RZ, R93 ;  /* 0x000000ffff6f0224 */ /* 0x000fe200078e005d */
[----:B------:R-:W-:Y:S01]  /*0830*/  @!P0 MOV R119, R92 ;  /* 0x0000005c00778202 */ /* 0x000fe20000000f00 */
[----:B------:R-:W-:-:S02]  /*0840*/  @P0 IMAD.MOV.U32 R20, RZ, RZ, R94 ;  /* 0x000000ffff140224 */ /* 0x000fc400078e005e */
[----:B------:R-:W-:Y:S02]  /*0850*/  @P0 IMAD.MOV.U32 R15, RZ, RZ, R11 ;  /* 0x000000ffff0f0224 */ /* 0x000fe400078e000b */
[----:B------:R-:W-:Y:S02]  /*0860*/  @!P0 IMAD.MOV.U32 R105, RZ, RZ, R114 ;  /* 0x000000ffff698224 */ /* 0x000fe400078e0072 */
[----:B------:R-:W-:Y:S02]  /*0870*/  @!P0 IMAD.MOV.U32 R120, RZ, RZ, R28 ;  /* 0x000000ffff788224 */ /* 0x000fe400078e001c */
[----:B------:R-:W-:Y:S02]  /*0880*/  @!P0 IMAD.MOV.U32 R104, RZ, RZ, R30 ;  /* 0x000000ffff688224 */ /* 0x000fe400078e001e */
[----:B------:R-:W-:Y:S02]  /*0890*/  @!P0 IMAD.MOV.U32 R96, RZ, RZ, R31 ;  /* 0x000000ffff608224 */ /* 0x000fe400078e001f */
[----:B------:R-:W-:-:S02]  /*08a0*/  @!P0 IMAD.MOV.U32 R111, RZ, RZ, R93 ;  /* 0x000000ffff6f8224 */ /* 0x000fc400078e005d */
[----:B------:R-:W-:Y:S01]  /*08b0*/  @!P0 IMAD.MOV.U32 R20, RZ, RZ, R94 ;  /* 0x000000ffff148224 */ /* 0x000fe200078e005e */
[----:B------:R-:W-:Y:S01]  /*08c0*/  @!P0 CS2R R102, SRZ ;  /* 0x0000000000668805 */ /* 0x000fe2000001ff00 */
[----:B------:R-:W-:Y:S01]  /*08d0*/  @!P0 IMAD.MOV.U32 R15, RZ, RZ, R11 ;  /* 0x000000ffff0f8224 */ /* 0x000fe200078e000b */
[----:B------:R-:W-:Y:S02]  /*08e0*/  @!P0 CS2R R100, SRZ ;  /* 0x0000000000648805 */ /* 0x000fe4000001ff00 */
[----:B------:R-:W-:Y:S02]  /*08f0*/  @!P0 CS2R R78, SRZ ;  /* 0x00000000004e8805 */ /* 0x000fe4000001ff00 */
[----:B0-----:R-:W-:-:S07]  /*0900*/  @!P0 CS2R R76, SRZ ;  /* 0x00000000004c8805 */ /* 0x001fce000001ff00 */
.L_x_1597:
[----:B------:R-:W0:Y:S02]  /*0910*/  LDCU UR4, c[0x0][0x384] ;  /* 0x00007080ff0477ac */ /* 0x000e240008000800 */
[----:B0-----:R-:W-:-:S13]  /*0920*/  ISETP.GE.AND P0, PT, R2, UR4, PT ;  /* 0x0000000402007c0c */ /* 0x001fda000bf06270 */
[----:B------:R-:W-:Y:S05]  /*0930*/  @P0 EXIT ;  /* 0x000000000000094d */ /* 0x000fea0003800000 */
[----:B------:R-:W-:Y:S01]  /*0940*/  IMAD.HI.U32 R5, R0, -0x326172a9, RZ ;  /* 0xcd9e8d5700057827 */ /* 0x000fe200078e00ff */
[----:B------:R-:W0:Y:S01]  /*0950*/  LDCU.64 UR4, c[0x0][0x398] ;  /* 0x00007300ff0477ac */ /* 0x000e220008000a00 */
[----:B------:R-:W-:Y:S01]  /*0960*/  BSSY B0, `(.L_x_1598) ;  /* 0x00010e5000007945 */ /* 0x000fe20003800000 */
[----:B------:R-:W-:Y:S01]  /*0970*/  LOP3.LUT R66, R66, 0x3, RZ, 0xc0, !PT ;  /* 0x0000000342427812 */ /* 0x000fe200078ec0ff */
[C---:B------:R-:W-:Y:S01]  /*0980*/  IMAD.HI.U32 R6, R3.reuse, -0x2daee0ad, RZ ;  /* 0xd2511f5303067827 */ /* 0x040fe200078e00ff */
[----:B------:R-:W-:Y:S01]  /*0990*/  LOP3.LUT R5, R4, UR6, R5, 0x96, !PT ;  /* 0x0000000604057c12 */ /* 0x000fe2000f8e9605 */
[----:B------:R-:W1:Y:S02]  /*09a0*/  LDCU UR31, c[0x0][0x404] ;  /* 0x00008080ff1f77ac */ /* 0x000e640008000800 */
[----:B------:R-:W-:Y:S01]  /*09b0*/  IMAD R24, R3, -0x2daee0ad, RZ ;  /* 0xd2511f5303187824 */ /* 0x000fe200078e02ff */
[----:B------:R-:W-:Y:S01]  /*09c0*/  LOP3.LUT R6, R6, UR7, RZ, 0x3c, !PT ;  /* 0x0000000706067c12 */ /* 0x000fe2000f8e3cff */
[C---:B------:R-:W-:Y:S01]  /*09d0*/  IMAD.HI.U32 R11, R5.reuse, -0x2daee0ad, RZ ;  /* 0xd2511f53050b7827 */ /* 0x040fe200078e00ff */
[----:B------:R-:W2:Y:S03]  /*09e0*/  LDCU UR32, c[0x0][0x408] ;  /* 0x00008100ff2077ac */ /* 0x000ea60008000800 */
[----:B------:R-:W-:Y:S01]  /*09f0*/  IMAD R22, R0, -0x326172a9, RZ ;  /* 0xcd9e8d5700167824 */ /* 0x000fe200078e02ff */
[----:B------:R-:W-:Y:S01]  /*0a00*/  LOP3.LUT R11, R24, UR14, R11, 0x96, !PT ;  /* 0x0000000e180b7c12 */ /* 0x000fe2000f8e960b */
[C---:B------:R-:W-:Y:S01]  /*0a10*/  IMAD.HI.U32 R7, R6.reuse, -0x326172a9, RZ ;  /* 0xcd9e8d5706077827 */ /* 0x040fe200078e00ff */
[----:B------:R-:W3:Y:S03]  /*0a20*/  LDCU UR12, c[0x0][0x448] ;  /* 0x00008900ff0c77ac */ /* 0x000ee60008000800 */
[----:B------:R-:W-:Y:S01]  /*0a30*/  IMAD R6, R6, -0x326172a9, RZ ;  /* 0xcd9e8d5706067824 */ /* 0x000fe200078e02ff */
[----:B------:R-:W-:Y:S01]  /*0a40*/  LOP3.LUT R7, R22, UR13, R7, 0x96, !PT ;  /* 0x0000000d16077c12 */ /* 0x000fe2000f8e9607 */
[----:B------:R-:W-:Y:S01]  /*0a50*/  IMAD R22, R5, -0x2daee0ad, RZ ;  /* 0xd2511f5305167824 */ /* 0x000fe200078e02ff */
[----:B0-----:R-:W-:Y:S01]  /*0a60*/  UISETP.NE.U32.AND UP0, UPT, UR4, URZ, UPT ;  /* 0x000000ff0400728c */ /* 0x001fe2000bf05070 */
[----:B------:R-:W-:Y:S01]  /*0a70*/  IMAD.HI.U32 R5, R11, -0x326172a9, RZ ;  /* 0xcd9e8d570b057827 */ /* 0x000fe200078e00ff */
[----:B------:R-:W0:Y:S03]  /*0a80*/  LDCU.U8 UR4, c[0x0][0x410] ;  /* 0x00008200ff0477ac */ /* 0x000e260008000000 */
[----:B------:R-:W-:Y:S01]  /*0a90*/  IMAD.HI.U32 R21, R7, -0x2daee0ad, RZ ;  /* 0xd2511f5307157827 */ /* 0x000fe200078e00ff */
[----:B------:R-:W-:Y:S01]  /*0aa0*/  LOP3.LUT R5, R6, UR15, R5, 0x96, !PT ;  /* 0x0000000f06057c12 */ /* 0x000fe2000f8e9605 */
[----:B------:R-:W-:-:S02]  /*0ab0*/  UISETP.NE.AND.EX UP0, UPT, UR5, URZ, UPT, UP0 ;  /* 0x000000ff0500728c */ /* 0x000fc4000bf05300 */
[----:B------:R-:W-:Y:S01]  /*0ac0*/  IMAD R11, R11, -0x326172a9, RZ ;  /* 0xcd9e8d570b0b7824 */ /* 0x000fe200078e02ff */
[----:B------:R-:W-:Y:S01]  /*0ad0*/  LOP3.LUT R21, R22, UR16, R21, 0x96, !PT ;  /* 0x0000001016157c12 */ /* 0x000fe2000f8e9615 */
[----:B------:R-:W-:Y:S01]  /*0ae0*/  IMAD R22, R7, -0x2daee0ad, RZ ;  /* 0xd2511f5307167824 */ /* 0x000fe200078e02ff */
[----:B------:R-:W4:Y:S01]  /*0af0*/  LDCU UR5, c[0x0][0x388] ;  /* 0x00007100ff0577ac */ /* 0x000f220008000800 */
[----:B------:R-:W-:Y:S01]  /*0b00*/  IMAD.HI.U32 R7, R5, -0x2daee0ad, RZ ;  /* 0xd2511f5305077827 */ /* 0x000fe200078e00ff */
[----:B------:R-:W-:Y:S01]  /*0b10*/  PLOP3.LUT P0, PT, PT, PT, UP0, 0x80, 0x8 ;  /* 0x000000000008781c */ /* 0x000fe20003f0f008 */
[----:B------:R-:W1:Y:S02]  /*0b20*/  LDCU.64 UR10, c[0x0][0x3a0] ;  /* 0x00007400ff0a77ac */ /* 0x000e640008000a00 */
[----:B------:R-:W-:Y:S01]  /*0b30*/  IMAD.HI.U32 R6, R21, -0x326172a9, RZ ;  /* 0xcd9e8d5715067827 */ /* 0x000fe200078e00ff */
[----:B------:R-:W-:Y:S01]  /*0b40*/  LOP3.LUT R7, R22, UR18, R7, 0x96, !PT ;  /* 0x0000001216077c12 */ /* 0x000fe2000f8e9607 */
[----:B0-----:R-:W-:-:S02]  /*0b50*/  UISETP.NE.AND UP0, UPT, UR4, URZ, UPT ;  /* 0x000000ff0400728c */ /* 0x001fc4000bf05270 */
        /* <DEDUP_REMOVED lines=34> */
[----:B------:R-:W-:Y:S01]  /*0d80*/  HADD2.F32 R11, -RZ, R121.H0_H0 ;  /* 0x20000079ff0b7230 */ /* 0x000fe20000004100 */
[----:B------:R-:W-:Y:S01]  /*0d90*/  LOP3.LUT R65, R26, UR30, R65, 0x96, !PT ;  /* 0x0000001e1a417c12 */ /* 0x000fe2000f8e9641 */
[----:B------:R-:W-:-:S03]  /*0da0*/  IMAD.HI.U32 R67, R24, -0x326172a9, RZ ;  /* 0xcd9e8d5718437827 */ /* 0x000fc600078e00ff */
[----:B------:R0:W-:Y:S01]  /*0db0*/  STL [R1], R11 ;  /* 0x0000000b01007387 */ /* 0x0001e20000100800 */
[--C-:B-----5:R-:W-:Y:S01]  /*0dc0*/  HADD2.F32 R6, -RZ, R79.reuse.H0_H0 ;  /* 0x2000004fff067230 */ /* 0x120fe20000004100 */
[----:B------:R-:W-:Y:S01]  /*0dd0*/  LOP3.LUT R67, R28, UR29, R67, 0x96, !PT ;  /* 0x0000001d1c437c12 */ /* 0x000fe2000f8e9643 */
[----:B------:R-:W-:Y:S02]  /*0de0*/  HADD2.F32 R7, -RZ, R79.H1_H1 ;  /* 0x3000004fff077230 */ /* 0x000fe40000004100 */
[--C-:B------:R-:W-:Y:S02]  /*0df0*/  HADD2.F32 R92, -RZ, R12.reuse.H0_H0 ;  /* 0x2000000cff5c7230 */ /* 0x100fe40000004100 */
[----:B------:R-:W-:Y:S02]  /*0e00*/  HADD2.F32 R88, -RZ, R12.H1_H1 ;  /* 0x3000000cff587230 */ /* 0x000fe40000004100 */
[--C-:B------:R-:W-:Y:S02]  /*0e10*/  HADD2.F32 R83, -RZ, R13.reuse.H0_H0 ;  /* 0x2000000dff537230 */ /* 0x100fe40000004100 */
[----:B------:R-:W-:-:S02]  /*0e20*/  HADD2.F32 R79, -RZ, R13.H1_H1 ;  /* 0x3000000dff4f7230 */ /* 0x000fc40000004100 */
[--C-:B------:R-:W-:Y:S02]  /*0e30*/  HADD2.F32 R73, -RZ, R78.reuse.H0_H0 ;  /* 0x2000004eff497230 */ /* 0x100fe40000004100 */
[----:B------:R-:W-:Y:S02]  /*0e40*/  HADD2.F32 R5, -RZ, R78.H1_H1 ;  /* 0x3000004eff057230 */ /* 0x000fe40000004100 */
[--C-:B------:R-:W-:Y:S02]  /*0e50*/  HADD2.F32 R91, -RZ, R8.reuse.H0_H0 ;  /* 0x20000008ff5b7230 */ /* 0x100fe40000004100 */
[----:B------:R-:W-:Y:S02]  /*0e60*/  HADD2.F32 R87, -RZ, R8.H1_H1 ;  /* 0x30000008ff577230 */ /* 0x000fe40000004100 */
[--C-:B------:R-:W-:Y:S02]  /*0e70*/  HADD2.F32 R12, -RZ, R16.reuse.H0_H0 ;  /* 0x20000010ff0c7230 */ /* 0x100fe40000004100 */
[----:B------:R-:W-:-:S02]  /*0e80*/  HADD2.F32 R13, -RZ, R16.H1_H1 ;  /* 0x30000010ff0d7230 */ /* 0x000fc40000004100 */
[----:B------:R-:W-:Y:S02]  /*0e90*/  HFMA2 R16, -RZ, RZ, 0, 0 ;  /* 0x00000000ff107431 */ /* 0x000fe400000001ff */
[--C-:B------:R-:W-:Y:S02]  /*0ea0*/  HADD2.F32 R123, -RZ, R100.reuse.H0_H0 ;  /* 0x20000064ff7b7230 */ /* 0x100fe40000004100 */
[----:B------:R-:W-:Y:S02]  /*0eb0*/  HADD2.F32 R118, -RZ, R100.H1_H1 ;  /* 0x30000064ff767230 */ /* 0x000fe40000004100 */
[--C-:B------:R-:W-:Y:S02]  /*0ec0*/  HADD2.F32 R114, -RZ, R101.reuse.H0_H0 ;  /* 0x20000065ff727230 */ /* 0x100fe40000004100 */
[----:B------:R-:W-:Y:S02]  /*0ed0*/  HADD2.F32 R110, -RZ, R101.H1_H1 ;  /* 0x30000065ff6e7230 */ /* 0x000fe40000004100 */
[----:B------:R-:W-:-:S02]  /*0ee0*/  HADD2.F32 R82, -RZ, R9.H0_H0 ;  /* 0x20000009ff527230 */ /* 0x000fc40000004100 */
[----:B------:R-:W-:Y:S02]  /*0ef0*/  HADD2.F32 R78, -RZ, R9.H1_H1 ;  /* 0x30000009ff4e7230 */ /* 0x000fe40000004100 */
[--C-:B------:R-:W-:Y:S02]  /*0f00*/  HADD2.F32 R75, -RZ, R14.reuse.H0_H0 ;  /* 0x2000000eff4b7230 */ /* 0x100fe40000004100 */
[----:B------:R-:W-:Y:S02]  /*0f10*/  HADD2.F32 R8, -RZ, R14.H1_H1 ;  /* 0x3000000eff087230 */ /* 0x000fe40000004100 */
[----:B------:R-:W-:Y:S02]  /*0f20*/  HADD2.F32 R106, -RZ, R102.H0_H0 ;  /* 0x20000066ff6a7230 */ /* 0x000fe40000004100 */
[--C-:B------:R-:W-:Y:S02]  /*0f30*/  HADD2.F32 R98, -RZ, R103.reuse.H0_H0 ;  /* 0x20000067ff627230 */ /* 0x100fe40000004100 */
[----:B------:R-:W-:-:S02]  /*0f40*/  HADD2.F32 R94, -RZ, R103.H1_H1 ;  /* 0x30000067ff5e7230 */ /* 0x000fc40000004100 */
[--C-:B------:R-:W-:Y:S02]  /*0f50*/  HADD2.F32 R90, -RZ, R76.reuse.H0_H0 ;  /* 0x2000004cff5a7230 */ /* 0x100fe40000004100 */
[----:B------:R-:W-:Y:S02]  /*0f60*/  HADD2.F32 R86, -RZ, R76.H1_H1 ;  /* 0x3000004cff567230 */ /* 0x000fe40000004100 */
        /* <DEDUP_REMOVED lines=12> */
[--C-:B------:R-:W-:Y:S02]  /*1030*/  HADD2.F32 R74, -RZ, R10.reuse.H0_H0 ;  /* 0x2000000aff4a7230 */ /* 0x100fe40000004100 */
[----:B------:R-:W-:Y:S02]  /*1040*/  HADD2.F32 R9, -RZ, R10.H1_H1 ;  /* 0x3000000aff097230 */ /* 0x000fe40000004100 */
[----:B------:R-:W-:Y:S02]  /*1050*/  HADD2.F32 R14, -RZ, R15.H0_H0 ;  /* 0x2000000fff0e7230 */ /* 0x000fe40000004100 */
        /* <DEDUP_REMOVED lines=10> */
[--C-:B------:R-:W-:Y:S02]  /*1100*/  HADD2.F32 R107, -RZ, R20.reuse.H0_H0 ;  /* 0x20000014ff6b7230 */ /* 0x100fe40000004100 */
[----:B------:R-:W-:Y:S02]  /*1110*/  HADD2.F32 R103, -RZ, R20.H1_H1 ;  /* 0x30000014ff677230 */ /* 0x000fe40000004100 */
[----:B------:R-:W-:-:S02]  /*1120*/  HADD2.F32 R97, -RZ, R97.H1_H1 ;  /* 0x30000061ff617230 */ /* 0x000fc40000004100 */
[----:B------:R-:W-:Y:S02]  /*1130*/  HADD2.F32 R96, -RZ, R96.H1_H1 ;  /* 0x30000060ff607230 */ /* 0x000fe40000004100 */
[----:B------:R-:W-:Y:S02]  /*1140*/  HADD2.F32 R95, -RZ, R95.H1_H1 ;  /* 0x3000005fff5f7230 */ /* 0x000fe40000004100 */
[----:B------:R-:W-:Y:S02]  /*1150*/  HADD2.F32 R89, -RZ, R89.H1_H1 ;  /* 0x30000059ff597230 */ /* 0x000fe40000004100 */
[--C-:B------:R-:W-:Y:S02]  /*1160*/  HADD2.F32 R84, -RZ, R17.reuse.H0_H0 ;  /* 0x20000011ff547230 */ /* 0x100fe40000004100 */
[----:B------:R-:W-:Y:S02]  /*1170*/  HADD2.F32 R80, -RZ, R17.H1_H1 ;  /* 0x30000011ff507230 */ /* 0x000fe40000004100 */
[----:B------:R-:W-:-:S02]  /*1180*/  HADD2.F32 R76, -RZ, R18.H0_H0 ;  /* 0x20000012ff4c7230 */ /* 0x000fc40000004100 */
[----:B------:R-:W-:Y:S02]  /*1190*/  HADD2.F32 R72, -RZ, R18.H1_H1 ;  /* 0x30000012ff487230 */ /* 0x000fe40000004100 */
[--C-:B------:R-:W-:Y:S02]  /*11a0*/  HADD2.F32 R10, -RZ, R19.reuse.H0_H0 ;  /* 0x20000013ff0a7230 */ /* 0x100fe40000004100 */
[----:B0-----:R-:W-:Y:S02]  /*11b0*/  HADD2.F32 R11, -RZ, R19.H1_H1 ;  /* 0x30000013ff0b7230 */ /* 0x001fe40000004100 */
[----:B------:R-:W-:Y:S02]  /*11c0*/  HADD2.F32 R15, -RZ, R15.H1_H1 ;  /* 0x3000000fff0f7230 */ /* 0x000fe40000004100 */
[----:B------:R-:W-:Y:S02]  /*11d0*/  IMAD R26, R22, -0x2daee0ad, RZ ;  /* 0xd2511f53161a7824 */ /* 0x000fe400078e02ff */
[----:B-1234-:R-:W-:-:S07]  /*11e0*/  IMAD R70, R24, -0x326172a9, RZ ;  /* 0xcd9e8d5718467824 */ /* 0x01efce00078e02ff */
.L_x_1846:
[----:B------:R-:W-:Y:S01]  /*11f0*/  ISETP.NE.U32.AND P1, PT, RZ, UR10, PT ;  /* 0x0000000aff007c0c */ /* 0x000fe2000bf25070 */
[----:B0-----:R-:W0:Y:S01]  /*1200*/  S2R R27, SR_TID.X ;  /* 0x00000000001b7919 */ /* 0x001e220000002100 */
[----:B------:R-:W1:Y:S01]  /*1210*/  @P0 LDC.64 R36, c[0x0][0x398] ;  /* 0x0000e600ff240b82 */ /* 0x000e620000000a00 */
[----:B------:R-:W-:Y:S01]  /*1220*/  IMAD R17, R2, UR5, RZ ;  /* 0x0000000502117c24 */ /* 0x000fe2000f8e02ff */
[----:B------:R-:W-:-:S04]  /*1230*/  ISETP.NE.AND.EX P1, PT, RZ, UR11, PT, P1 ;  /* 0x0000000bff007c0c */ /* 0x000fc8000bf25310 */
[----:B------:R-:W-:Y:S02]  /*1240*/  SHF.R.S32.HI R40, RZ, 0x1f, R17 ;  /* 0x0000001fff287819 */ /* 0x000fe40000011411 */
[----:B------:R-:W2:Y:S02]  /*1250*/  LDC.64 R68, c[0x0][0x390] ;  /* 0x0000e400ff447b82 */ /* 0x000ea40000000a00 */
[----:B------:R-:W-:-:S06]  /*1260*/  LEA.HI R17, R40, R17, RZ, 0x3 ;  /* 0x0000001128117211 */ /* 0x000fcc00078f18ff */
[----:B------:R-:W3:Y:S08]  /*1270*/  @P1 LDC.64 R38, c[0x0][0x3a0] ;  /* 0x0000e800ff261b82 */ /* 0x000ef00000000a00 */
[----:B------:R-:W4:Y:S01]  /*1280*/  LDC.64 R54, c[0x0][0x398] ;  /* 0x0000e600ff367b82 */ /* 0x000f220000000a00 */
[----:B0-----:R-:W-:-:S04]  /*1290*/  LOP3.LUT R27, R27, 0x1f, RZ, 0xc0, !PT ;  /* 0x0000001f1b1b7812 */ /* 0x001fc800078ec0ff */
[----:B------:R-:W-:-:S05]  /*12a0*/  LEA.HI.SX32 R17, R17, R27, 0x1d ;  /* 0x0000001b11117211 */ /* 0x000fca00078feaff */
[----:B-1----:R-:W-:-:S04]  /*12b0*/  @P0 IMAD.WIDE.U32 R36, R17, 0x10, R36 ;  /* 0x0000001011240825 */ /* 0x002fc800078e0024 */
[C---:B---3--:R-:W-:Y:S01]  /*12c0*/  @P1 IMAD.WIDE.U32 R38, R17.reuse, 0x10, R38 ;  /* 0x0000001011261825 */ /* 0x048fe200078e0026 */
[----:B------:R0:W5:Y:S03]  /*12d0*/  @P0 LDG.E.128 R32, desc[UR8][R36.64] ;  /* 0x0000000824200981 */ /* 0x000166000c1e1d00 */
[----:B--2---:R-:W-:Y:S01]  /*12e0*/  IMAD.WIDE.U32 R40, R17, 0x10, R68 ;  /* 0x0000001011287825 */ /* 0x004fe200078e0044 */
[----:B------:R0:W5:Y:S04]  /*12f0*/  @P1 LDG.E.128 R28, desc[UR8][R38.64] ;  /* 0x00000008261c1981 */ /* 0x000168000c1e1d00 */
[----:B------:R0:W5:Y:S01]  /*1300*/  LDG.E.128 R36, desc[UR8][R40.64] ;  /* 0x0000000828247981 */ /* 0x000162000c1e1d00 */
[----:B----4-:R-:W-:-:S04]  /*1310*/  ISETP.NE.U32.AND P0, PT, R54, RZ, PT ;  /* 0x000000ff3600720c */ /* 0x010fc80003f05070 */
[----:B------:R-:W-:Y:S01]  /*1320*/  ISETP.NE.AND.EX P0, PT, R55, RZ, PT, P0 ;  /* 0x000000ff3700720c */ /* 0x000fe20003f05300 */
[----:B------:R-:W-:-:S12]  /*1330*/  IMAD.MOV.U32 R51, RZ, RZ, 0x2f800000 ;  /* 0x2f800000ff337424 */ /* 0x000fd800078e00ff */
        /* <DEDUP_REMOVED lines=17> */
.L_x_1602:
        /* <DEDUP_REMOVED lines=13> */
.L_x_1604:
[----:B------:R-:W-:Y:S05]  /*1520*/  BSYNC.RECONVERGENT B2 ;  /* 0x0000000000027941 */ /* 0x000fea0003800200 */
.L_x_1603:
        /* <DEDUP_REMOVED lines=40> */
[----:B------:R-:W-:-:S07]  /*17b0*/  IMAD.MOV.U32 R40, RZ, RZ, RZ ;  /* 0x000000ffff287224 */ /* 0x000fce00078e00ff */
.L_x_1601:
[----:B------:R-:W-:Y:S05]  /*17c0*/  BSYNC.RECONVERGENT B1 ;  /* 0x0000000000017941 */ /* 0x000fea0003800200 */
.L_x_1600:
[----:B------:R-:W-:Y:S01]  /*17d0*/  I2FP.F32.U32 R26, R27 ;  /* 0x0000001b001a7245 */ /* 0x000fe20000201000 */
[----:B-----5:R-:W-:Y:S01]  /*17e0*/  HADD2.F32 R27, -RZ, R36.H0_H0 ;  /* 0x20000024ff1b7230 */ /* 0x020fe20000004100 */
[----:B------:R-:W-:Y:S01]  /*17f0*/  MOV R49, UR31 ;  /* 0x0000001f00317c02 */ /* 0x000fe20008000f00 */
[----:B------:R-:W-:Y:S01]  /*1800*/  IMAD.U32 R50, RZ, RZ, UR32 ;  /* 0x00000020ff327e24 */ /* 0x000fe2000f8e00ff */
[----:B------:R-:W-:Y:S01]  /*1810*/  ISETP.NE.AND P2, PT, R40, 0x1, PT ;  /* 0x000000012800780c */ /* 0x000fe20003f45270 */
[----:B------:R-:W-:Y:S01]  /*1820*/  FFMA.FTZ R26, R26, R51, 1.1641532182693481445e-10 ;  /* 0x2f0000001a1a7423 */ /* 0x000fe20000010033 */
[----:B------:R-:W-:Y:S01]  /*1830*/  BSSY.RECONVERGENT B1, `(.L_x_1605) ;  /* 0x000004c000017945 */ /* 0x000fe20003800200 */
[----:B------:R-:W-:Y:S01]  /*1840*/  FMUL.FTZ R27, R27, R50 ;  /* 0x000000321b1b7220 */ /* 0x000fe20000410000 */
[----:B------:R-:W-:Y:S02]  /*1850*/  IMAD.MOV.U32 R42, RZ, RZ, 0x2 ;  /* 0x00000002ff2a7424 */ /* 0x000fe400078e00ff */
[----:B------:R-:W-:Y:S01]  /*1860*/  FSETP.GTU.FTZ.AND P0, PT, R26, R49, PT ;  /* 0x000000311a00720b */ /* 0x000fe20003f1c000 */
[----:B------:R-:W-:-:S02]  /*1870*/  @P1 HADD2.F32 R26, -RZ, R28.H0_H0 ;  /* 0x2000001cff1a1230 */ /* 0x000fc40000004100 */
[----:B------:R-:W-:Y:S01]  /*1880*/  IMAD.MOV.U32 R41, RZ, RZ, R70 ;  /* 0x000000ffff297224 */ /* 0x000fe200078e0046 */
        /* <DEDUP_REMOVED lines=14> */
.L_x_1607:
        /* <DEDUP_REMOVED lines=13> */
.L_x_1609:
[----:B------:R-:W-:Y:S05]  /*1a40*/  BSYNC.RECONVERGENT B2 ;  /* 0x0000000000027941 */ /* 0x000fea0003800200 */
.L_x_1608:
        /* <DEDUP_REMOVED lines=42> */
.L_x_1606:
[----:B------:R-:W-:Y:S05]  /*1cf0*/  BSYNC.RECONVERGENT B1 ;  /* 0x0000000000017941 */ /* 0x000fea0003800200 */
.L_x_1605:
        /* <DEDUP_REMOVED lines=10> */
[----:B------:R-:W-:Y:S02]  /*1da0*/  PLOP3.LUT P0, PT, P0, PT, PT, 0x8, 0x80 ;  /* 0x000000000080781c */ /* 0x000fe4000070e170 */
[----:B------:R-:W-:Y:S01]  /*1db0*/  MOV R41, R70 ;  /* 0x0000004600297202 */ /* 0x000fe20000000f00 */
        /* <DEDUP_REMOVED lines=12> */
.L_x_1612:
        /* <DEDUP_REMOVED lines=13> */
.L_x_1614:
[----:B------:R-:W-:Y:S05]  /*1f50*/  BSYNC.RECONVERGENT B2 ;  /* 0x0000000000027941 */ /* 0x000fea0003800200 */
.L_x_1613:
        /* <DEDUP_REMOVED lines=42> */
.L_x_1611:
[----:B------:R-:W-:Y:S05]  /*2200*/  BSYNC.RECONVERGENT B1 ;  /* 0x0000000000017941 */ /* 0x000fea0003800200 */
.L_x_1610:
        /* <DEDUP_REMOVED lines=8> */
[----:B------:R-:W-:-:S03]  /*2290*/  @P1 HADD2.F32 R40, -RZ, R29.H0_H0 ;  /* 0x2000001dff281230 */ /* 0x000fc60000004100 */
        /* <DEDUP_REMOVED lines=15> */
.L_x_1617:
        /* <DEDUP_REMOVED lines=13> */
.L_x_1619:
[----:B------:R-:W-:Y:S05]  /*2460*/  BSYNC.RECONVERGENT B2 ;  /* 0x0000000000027941 */ /* 0x000fea0003800200 */
.L_x_1618:
        /* <DEDUP_REMOVED lines=42> */
.L_x_1616:
[----:B------:R-:W-:Y:S05]  /*2710*/  BSYNC.RECONVERGENT B1 ;  /* 0x0000000000017941 */ /* 0x000fea0003800200 */
.L_x_1615:
        /* <DEDUP_REMOVED lines=23> */
.L_x_1622:
        /* <DEDUP_REMOVED lines=13> */
.L_x_1624:
[----:B------:R-:W-:Y:S05]  /*2960*/  BSYNC.RECONVERGENT B2 ;  /* 0x0000000000027941 */ /* 0x000fea0003800200 */
.L_x_1623:
        /* <DEDUP_REMOVED lines=42> */
.L_x_1621:
[----:B------:R-:W-:Y:S05]  /*2c10*/  BSYNC.RECONVERGENT B1 ;  /* 0x0000000000017941 */ /* 0x000fea0003800200 */
.L_x_1620:
[----:B------:R-:W-:Y:S01]  /*2c20*/  I2FP.F32.U32 R40, R41 ;  /* 0x0000002900287245 */ /* 0x000fe20000201000 */
[----:B------:R-:W-:Y:S01]  /*2c30*/  HADD2.F32 R41, -RZ, R38.H0_H0 ;  /* 0x20000026ff297230 */ /* 0x000fe20000004100 */
[----:B------:R-:W-:Y:S01]  /*2c40*/  ISETP.NE.AND P0, PT, R58, 0x1, PT ;  /* 0x000000013a00780c */ /* 0x000fe20003f05270 */
[----:B------:R-:W-:Y:S01]  /*2c50*/  @P1 HADD2.F32 R45, -RZ, R30.H0_H0 ;  /* 0x2000001eff2d1230 */ /* 0x000fe20000004100 */
        /* <DEDUP_REMOVED lines=19> */
.L_x_1627:
        /* <DEDUP_REMOVED lines=13> */
.L_x_1629:
[----:B------:R-:W-:Y:S05]  /*2e60*/  BSYNC.RECONVERGENT B2 ;  /* 0x0000000000027941 */ /* 0x000fea0003800200 */
.L_x_1628:
        /* <DEDUP_REMOVED lines=42> */
.L_x_1626:
[----:B------:R-:W-:Y:S05]  /*3110*/  BSYNC.RECONVERGENT B1 ;  /* 0x0000000000017941 */ /* 0x000fea0003800200 */
.L_x_1625:
        /* <DEDUP_REMOVED lines=8> */
[----:B------:R-:W-:-:S04]  /*31a0*/  FSETP.GTU.FTZ.AND P0, PT, R42, R49, PT ;  /* 0x000000312a00720b */ /* 0x000fc80003f1c000 */
[----:B------:R-:W-:Y:S01]  /*31b0*/  FSEL R42, R41, RZ, !P0 ;  /* 0x000000ff292a7208 */ /* 0x000fe20004000000 */
[----:B------:R-:W-:Y:S01]  /*31c0*/  IMAD.MOV.U32 R41, RZ, RZ, R70 ;  /* 0x000000ffff297224 */ /* 0x000fe200078e0046 */
        /* <DEDUP_REMOVED lines=12> */
.L_x_1632:
        /* <DEDUP_REMOVED lines=13> */
.L_x_1634:
[----:B------:R-:W-:Y:S05]  /*3360*/  BSYNC.RECONVERGENT B2 ;  /* 0x0000000000027941 */ /* 0x000fea0003800200 */
.L_x_1633:
        /* <DEDUP_REMOVED lines=42> */
.L_x_1631:
[----:B------:R-:W-:Y:S05]  /*3610*/  BSYNC.RECONVERGENT B1 ;  /* 0x0000000000017941 */ /* 0x000fea0003800200 */
.L_x_1630:
[----:B------:R-:W-:Y:S01]  /*3620*/  I2FP.F32.U32 R58, R41 ;  /* 0x00000029003a7245 */ /* 0x000fe20000201000 */
[----:B------:R-:W-:Y:S01]  /*3630*/  HADD2.F32 R41, -RZ, R39.H0_H0 ;  /* 0x20000027ff297230 */ /* 0x000fe20000004100 */
[----:B------:R-:W-:Y:S01]  /*3640*/  ISETP.NE.AND P5, PT, R61, 0x1, PT ;  /* 0x000000013d00780c */ /* 0x000fe20003fa5270 */
[----:B------:R-:W-:Y:S01]  /*3650*/  @P1 HADD2.F32 R60, -RZ, R31.H0_H0 ;  /* 0x2000001fff3c1230 */ /* 0x000fe20000004100 */
[----:B------:R-:W-:Y:S01]  /*3660*/  BSSY.RECONVERGENT B1, `(.L_x_1635) ;  /* 0x000004b000017945 */ /* 0x000fe20003800200 */
[----:B------:R-:W-:Y:S01]  /*3670*/  FFMA.FTZ R58, R58, R51, 1.1641532182693481445e-10 ;  /* 0x2f0000003a3a7423 */ /* 0x000fe20000010033 */
[----:B------:R-:W-:Y:S01]  /*3680*/  FMUL.FTZ R41, R41, R50 ;  /* 0x0000003229297220 */ /* 0x000fe20000410000 */
[----:B------:R-:W-:Y:S02]  /*3690*/  IMAD.MOV.U32 R59, RZ, RZ, 0x2 ;  /* 0x00000002ff3b7424 */ /* 0x000fe400078e00ff */
[----:B------:R-:W-:Y:S01]  /*36a0*/  IMAD.MOV.U32 R45, RZ, RZ, R70 ;  /* 0x000000ffff2d7224 */ /* 0x000fe200078e0046 */
[----:B------:R-:W-:-:S04]  /*36b0*/  FSETP.GTU.FTZ.AND P4, PT, R58, R49, PT ;  /* 0x000000313a00720b */ /* 0x000fc80003f9c000 */
        /* <DEDUP_REMOVED lines=13> */
.L_x_1637:
        /* <DEDUP_REMOVED lines=13> */
.L_x_1639:
[----:B------:R-:W-:Y:S05]  /*3860*/  BSYNC.RECONVERGENT B2 ;  /* 0x0000000000027941 */ /* 0x000fea0003800200 */
.L_x_1638:
        /* <DEDUP_REMOVED lines=42> */
.L_x_1636:
[----:B------:R-:W-:Y:S05]  /*3b10*/  BSYNC.RECONVERGENT B1 ;  /* 0x0000000000017941 */ /* 0x000fea0003800200 */
.L_x_1635:
        /* <DEDUP_REMOVED lines=10> */
[----:B------:R-:W-:-:S03]  /*3bc0*/  PLOP3.LUT P5, PT, P5, PT, PT, 0x8, 0x80 ;  /* 0x000000000080781c */ /* 0x000fc60002fae170 */
[----:B------:R-:W-:-:S05]  /*3bd0*/  @P1 FADD.FTZ R45, R45, R60 ;  /* 0x0000003c2d2d1221 */ /* 0x000fca0000010000 */
[----:B------:R-:W-:-:S04]  /*3be0*/  F2FP.F16.F32.PACK_AB R39, RZ, R45 ;  /* 0x0000002dff27723e */ /* 0x000fc800000000ff */
[----:B------:R-:W-:Y:S01]  /*3bf0*/  PRMT R39, R66, 0x5410, R39 ;  /* 0x0000541042277816 */ /* 0x000fe20000000027 */
[----:B------:R-:W-:Y:S06]  /*3c00*/  BRA `(.L_x_1640) ;  /* 0x00000050001c7947 */ /* 0x000fec0003800000 */
.L_x_1599:
        /* <DEDUP_REMOVED lines=16> */
.L_x_1643:
        /* <DEDUP_REMOVED lines=13> */
.L_x_1645:
[----:B------:R-:W-:Y:S05]  /*3de0*/  BSYNC.RECONVERGENT B2 ;  /* 0x0000000000027941 */ /* 0x000fea0003800200 */
.L_x_1644:
        /* <DEDUP_REMOVED lines=39> */
[----:B------:R-:W-:Y:S02]  /*4060*/  LOP3.LUT R65, R18, UR30, R53, 0x96, !PT ;  /* 0x0000001e12417c12 */ /* 0x000fe4000f8e9635 */
[----:B------:R-:W-:-:S07]  /*4070*/  MOV R18, R26 ;  /* 0x0000001a00127202 */ /* 0x000fce0000000f00 */
.L_x_1642:
[----:B------:R-:W-:Y:S05]  /*4080*/  BSYNC.RECONVERGENT B1 ;  /* 0x0000000000017941 */ /* 0x000fea0003800200 */
.L_x_1641:
[----:B------:R-:W-:Y:S01]  /*4090*/  I2FP.F32.U32 R18, R18 ;  /* 0x0000001200127245 */ /* 0x000fe20000201000 */
[----:B------:R-:W-:Y:S01]  /*40a0*/  IMAD.U32 R49, RZ, RZ, UR31 ;  /* 0x0000001fff317e24 */ /* 0x000fe2000f8e00ff */
[----:B------:R-:W-:Y:S01]  /*40b0*/  ISETP.NE.AND P2, PT, R20, 0x1, PT ;  /* 0x000000011400780c */ /* 0x000fe20003f45270 */
[----:B-----5:R-:W-:Y:S01]  /*40c0*/  HADD2.F32 R19, -RZ, R36.H0_H0 ;  /* 0x20000024ff137230 */ /* 0x020fe20000004100 */
[----:B------:R-:W-:Y:S01]  /*40d0*/  MOV R50, UR32 ;  /* 0x0000002000327c02 */ /* 0x000fe20008000f00 */
[----:B------:R-:W-:Y:S01]  /*40e0*/  FFMA.FTZ R18, R18, R51, 1.1641532182693481445e-10 ;  /* 0x2f00000012127423 */ /* 0x000fe20000010033 */
[----:B------:R-:W-:Y:S01]  /*40f0*/  BSSY.RECONVERGENT B1, `(.L_x_1646) ;  /* 0x0000049000017945 */ /* 0x000fe20003800200 */
[----:B------:R-:W-:Y:S02]  /*4100*/  IMAD.MOV.U32 R21, RZ, RZ, 0x2 ;  /* 0x00000002ff157424 */ /* 0x000fe400078e00ff */
        /* <DEDUP_REMOVED lines=15> */
.L_x_1648:
        /* <DEDUP_REMOVED lines=13> */
.L_x_1650:
[----:B------:R-:W-:Y:S05]  /*42d0*/  BSYNC.RECONVERGENT B2 ;  /* 0x0000000000027941 */ /* 0x000fea0003800200 */
.L_x_1649:
        /* <DEDUP_REMOVED lines=42> */
.L_x_1647:
[----:B------:R-:W-:Y:S05]  /*4580*/  BSYNC.RECONVERGENT B1 ;  /* 0x0000000000017941 */ /* 0x000fea0003800200 */
.L_x_1646:
[----:B------:R-:W-:Y:S01]  /*4590*/  I2FP.F32.U32 R18, R19 ;  /* 0x0000001300127245 */ /* 0x000fe20000201000 */
[----:B------:R-:W-:Y:S01]  /*45a0*/  HADD2.F32 R19, -RZ, R32.H0_H0 ;  /* 0x20000020ff137230 */ /* 0x000fe20000004100 */
[----:B------:R-:W-:Y:S01]  /*45b0*/  ISETP.NE.AND P2, PT, R21, 0x1, PT ;  /* 0x000000011500780c */ /* 0x000fe20003f45270 */
[----:B------:R-:W-:Y:S01]  /*45c0*/  BSSY.RECONVERGENT B1, `(.L_x_1651) ;  /* 0x000004e000017945 */ /* 0x000fe20003800200 */
[----:B------:R-:W-:Y:S02]  /*45d0*/  HFMA2 R22, -RZ, RZ, 0, 1.1920928955078125e-07 ;  /* 0x00000002ff167431 */ /* 0x000fe400000001ff */
[----:B------:R-:W-:Y:S01]  /*45e0*/  FFMA.FTZ R18, R18, R51, 1.1641532182693481445e-10 ;  /* 0x2f00000012127423 */ /* 0x000fe20000010033 */
[----:B------:R-:W-:-:S04]  /*45f0*/  FMUL.FTZ R19, R19, R50 ;  /* 0x0000003213137220 */ /* 0x000fc80000410000 */
[----:B------:R-:W-:-:S04]  /*4600*/  FSETP.GTU.FTZ.AND P0, PT, R18, R49, PT ;  /* 0x000000311200720b */ /* 0x000fc80003f1c000 */
[----:B------:R-:W-:Y:S01]  /*4610*/  FSEL R18, R19, RZ, !P0 ;  /* 0x000000ff13127208 */ /* 0x000fe20004000000 */
[----:B------:R-:W-:-:S04]  /*4620*/  @P1 HADD2.F32 R19, -RZ, R28.H0_H0 ;  /* 0x2000001cff131230 */ /* 0x000fc80000004100 */
[----:B------:R-:W-:-:S04]  /*4630*/  FADD.FTZ R18, R27, R18 ;  /* 0x000000121b127221 */ /* 0x000fc80000010000 */
[--C-:B------:R-:W-:Y:S01]  /*4640*/  @P1 FADD.FTZ R27, R19, R18.reuse ;  /* 0x00000012131b1221 */ /* 0x100fe20000010000 */
[----:B------:R-:W-:Y:S01]  /*4650*/  @!P1 IMAD.MOV.U32 R27, RZ, RZ, R18 ;  /* 0x000000ffff1b9224 */ /* 0x000fe200078e0012 */
[----:B------:R-:W-:Y:S01]  /*4660*/  SEL R18, RZ, 0x1, P0 ;  /* 0x00000001ff127807 */ /* 0x000fe20000000000 */
[----:B------:R-:W-:-:S03]  /*4670*/  IMAD.MOV.U32 R19, RZ, RZ, R70 ;  /* 0x000000ffff137224 */ /* 0x000fc600078e0046 */
        /* <DEDUP_REMOVED lines=10> */
.L_x_1653:
        /* <DEDUP_REMOVED lines=13> */
.L_x_1655:
[----:B------:R-:W-:Y:S05]  /*47f0*/  BSYNC.RECONVERGENT B2 ;  /* 0x0000000000027941 */ /* 0x000fea0003800200 */
.L_x_1654:
        /* <DEDUP_REMOVED lines=42> */
.L_x_1652:
[----:B------:R-:W-:Y:S05]  /*4aa0*/  BSYNC.RECONVERGENT B1 ;  /* 0x0000000000017941 */ /* 0x000fea0003800200 */
.L_x_1651:
[----:B------:R-:W-:Y:S01]  /*4ab0*/  I2FP.F32.U32 R20, R19 ;  /* 0x0000001300147245 */ /* 0x000fe20000201000 */
[----:B------:R-:W-:Y:S01]  /*4ac0*/  HADD2.F32 R19, -RZ, R36.H1_H1 ;  /* 0x30000024ff137230 */ /* 0x000fe20000004100 */
[----:B------:R-:W-:Y:S01]  /*4ad0*/  ISETP.NE.AND P2, PT, R22, 0x1, PT ;  /* 0x000000011600780c */ /* 0x000fe20003f45270 */
[----:B------:R-:W-:Y:S01]  /*4ae0*/  BSSY.RECONVERGENT B1, `(.L_x_1656) ;  /* 0x000004a000017945 */ /* 0x000fe20003800200 */
[----:B------:R-:W-:Y:S02]  /*4af0*/  IMAD.MOV.U32 R23, RZ, RZ, 0x2 ;  /* 0x00000002ff177424 */ /* 0x000fe400078e00ff */
[----:B------:R-:W-:Y:S01]  /*4b00*/  FFMA.FTZ R20, R20, R51, 1.1641532182693481445e-10 ;  /* 0x2f00000014147423 */ /* 0x000fe20000010033 */
[----:B------:R-:W-:Y:S01]  /*4b10*/  FMUL.FTZ R19, R19, R50 ;  /* 0x0000003213137220 */ /* 0x000fe20000410000 */
[----:B------:R-:W-:-:S03]  /*4b20*/  IMAD.MOV.U32 R21, RZ, RZ, R70 ;  /* 0x000000ffff157224 */ /* 0x000fc600078e0046 */
        /* <DEDUP_REMOVED lines=13> */
.L_x_1658:
        /* <DEDUP_REMOVED lines=13> */
.L_x_1660:
[----:B------:R-:W-:Y:S05]  /*4cd0*/  BSYNC.RECONVERGENT B2 ;  /* 0x0000000000027941 */ /* 0x000fea0003800200 */
.L_x_1659:
        /* <DEDUP_REMOVED lines=42> */
.L_x_1657:
[----:B------:R-:W-:Y:S05]  /*4f80*/  BSYNC.RECONVERGENT B1 ;  /* 0x0000000000017941 */ /* 0x000fea0003800200 */
.L_x_1656:
        /* <DEDUP_REMOVED lines=10> */
[----:B------:R-:W-:-:S04]  /*5030*/  IMAD.MOV.U32 R21, RZ, RZ, R70 ;  /* 0x000000ffff157224 */ /* 0x000fc800078e0046 */
        /* <DEDUP_REMOVED lines=14> */
.L_x_1663:
        /* <DEDUP_REMOVED lines=13> */
.L_x_1665:
[----:B------:R-:W-:Y:S05]  /*51f0*/  BSYNC.RECONVERGENT B2 ;  /* 0x0000000000027941 */ /* 0x000fea0003800200 */
.L_x_1664:
        /* <DEDUP_REMOVED lines=42> */
.L_x_1662:
[----:B------:R-:W-:Y:S05]  /*54a0*/  BSYNC.RECONVERGENT B1 ;  /* 0x0000000000017941 */ /* 0x000fea0003800200 */
.L_x_1661:
[----:B------:R-:W-:Y:S01]  /*54b0*/  I2FP.F32.U32 R20, R21 ;  /* 0x0000001500147245 */ /* 0x000fe20000201000 */
[----:B------:R-:W-:Y:S01]  /*54c0*/  HADD2.F32 R21, -RZ, R37.H0_H0 ;  /* 0x20000025ff157230 */ /* 0x000fe20000004100 */
        /* <DEDUP_REMOVED lines=19> */
.L_x_1668:
        /* <DEDUP_REMOVED lines=13> */
.L_x_1670:
[----:B------:R-:W-:Y:S05]  /*56d0*/  BSYNC.RECONVERGENT B2 ;  /* 0x0000000000027941 */ /* 0x000fea0003800200 */
.L_x_1669:
        /* <DEDUP_REMOVED lines=42> */
.L_x_1667:
[----:B------:R-:W-:Y:S05]  /*5980*/  BSYNC.RECONVERGENT B1 ;  /* 0x0000000000017941 */ /* 0x000fea0003800200 */
.L_x_1666:
[----:B------:R-:W-:Y:S01]  /*5990*/  I2FP.F32.U32 R20, R21 ;  /* 0x0000001500147245 */ /* 0x000fe20000201000 */
[----:B------:R-:W-:Y:S01]  /*59a0*/  HADD2.F32 R21, -RZ, R33.H0_H0 ;  /* 0x20000021ff157230 */ /* 0x000fe20000004100 */
[----:B------:R-:W-:Y:S01]  /*59b0*/  ISETP.NE.AND P2, PT, R23, 0x1, PT ;  /* 0x000000011700780c */ /* 0x000fe20003f45270 */
[----:B------:R-:W-:Y:S01]  /*59c0*/  @P1 HADD2.F32 R43, -RZ, R29.H0_H0 ;  /* 0x2000001dff2b1230 */ /* 0x000fe20000004100 */
[----:B------:R-:W-:Y:S01]  /*59d0*/  BSSY.RECONVERGENT B1, `(.L_x_1671) ;  /* 0x000004d000017945 */ /* 0x000fe20003800200 */
[----:B------:R-:W-:Y:S01]  /*59e0*/  FFMA.FTZ R20, R20, R51, 1.1641532182693481445e-10 ;  /* 0x2f00000014147423 */ /* 0x000fe20000010033 */
[----:B------:R-:W-:Y:S01]  /*59f0*/  FMUL.FTZ R21, R21, R50 ;  /* 0x0000003215157220 */ /* 0x000fe20000410000 */
[----:B------:R-:W-:-:S03]  /*5a00*/  HFMA2 R24, -RZ, RZ, 0, 1.1920928955078125e-07 ;  /* 0x00000002ff187431 */ /* 0x000fc600000001ff */
[----:B------:R-:W-:-:S04]  /*5a10*/  FSETP.GTU.FTZ.AND P0, PT, R20, R49, PT ;  /* 0x000000311400720b */ /* 0x000fc80003f1c000 */
[----:B------:R-:W-:Y:S02]  /*5a20*/  FSEL R21, R21, RZ, !P0 ;  /* 0x000000ff15157208 */ /* 0x000fe40004000000 */
[----:B------:R-:W-:-:S03]  /*5a30*/  SEL R20, RZ, 0x1, P0 ;  /* 0x00000001ff147807 */ /* 0x000fc60000000000 */
[----:B------:R-:W-:Y:S01]  /*5a40*/  FADD.FTZ R42, R42, R21 ;  /* 0x000000152a2a7221 */ /* 0x000fe20000010000 */
[----:B------:R-:W-:-:S03]  /*5a50*/  IMAD.MOV.U32 R21, RZ, RZ, R70 ;  /* 0x000000ffff157224 */ /* 0x000fc600078e0046 */
[--C-:B------:R-:W-:Y:S01]  /*5a60*/  @P1 FADD.FTZ R43, R43, R42.reuse ;  /* 0x0000002a2b2b1221 */ /* 0x100fe20000010000 */
[----:B------:R-:W-:-:S05]  /*5a70*/  @!P1 IMAD.MOV.U32 R43, RZ, RZ, R42 ;  /* 0x000000ffff2b9224 */ /* 0x000fca00078e002a */
        /* <DEDUP_REMOVED lines=10> */
.L_x_1673:
        /* <DEDUP_REMOVED lines=13> */
.L_x_1675:
[----:B------:R-:W-:Y:S05]  /*5bf0*/  BSYNC.RECONVERGENT B2 ;  /* 0x0000000000027941 */ /* 0x000fea0003800200 */
.L_x_1674:
        /* <DEDUP_REMOVED lines=42> */
.L_x_1672:
[----:B------:R-:W-:Y:S05]  /*5ea0*/  BSYNC.RECONVERGENT B1 ;  /* 0x0000000000017941 */ /* 0x000fea0003800200 */
.L_x_1671:
[----:B------:R-:W-:Y:S01]  /*5eb0*/  ISETP.NE.AND P3, PT, R24, 0x1, PT ;  /* 0x000000011800780c */ /* 0x000fe20003f65270 */
[----:B------:R-:W-:Y:S01]  /*5ec0*/  HADD2.F32 R37, -RZ, R37.H1_H1 ;  /* 0x30000025ff257230 */ /* 0x000fe20000004100 */
[----:B------:R-:W-:Y:S01]  /*5ed0*/  I2FP.F32.U32 R22, R21 ;  /* 0x0000001500167245 */ /* 0x000fe20000201000 */
[----:B------:R-:W-:Y:S01]  /*5ee0*/  BSSY.RECONVERGENT B1, `(.L_x_1676) ;  /* 0x0000049000017945 */ /* 0x000fe20003800200 */
[----:B------:R-:W-:Y:S02]  /*5ef0*/  IMAD.MOV.U32 R25, RZ, RZ, 0x2 ;  /* 0x00000002ff197424 */ /* 0x000fe400078e00ff */
[----:B------:R-:W-:Y:S01]  /*5f00*/  FMUL.FTZ R21, R37, R50 ;  /* 0x0000003225157220 */ /* 0x000fe20000410000 */
[----:B------:R-:W-:Y:S01]  /*5f10*/  FFMA.FTZ R22, R22, R51, 1.1641532182693481445e-10 ;  /* 0x2f00000016167423 */ /* 0x000fe20000010033 */
[----:B------:R-:W-:-:S04]  /*5f20*/  IMAD.MOV.U32 R23, RZ, RZ, R70 ;  /* 0x000000ffff177224 */ /* 0x000fc800078e0046 */
[----:B------:R-:W-:-:S04]  /*5f30*/  FSETP.GTU.FTZ.AND P0, PT, R22, R49, PT ;  /* 0x000000311600720b */ /* 0x000fc80003f1c000 */
[----:B------:R-:W-:Y:S02]  /*5f40*/  PLOP3.LUT P2, PT, P0, PT, PT, 0x8, 0x80 ;  /* 0x000000000080781c */ /* 0x000fe4000074e170 */
[----:B------:R-:W-:Y:S01]  /*5f50*/  FSEL R21, R21, RZ, !P0 ;  /* 0x000000ff15157208 */ /* 0x000fe20004000000 */
[----:B------:R-:W-:Y:S10]  /*5f60*/  @!P3 BRA `(.L_x_1677) ;  /* 0x000000040000b947 */ /* 0x000ff40003800000 */
        /* <DEDUP_REMOVED lines=8> */
.L_x_1678:
        /* <DEDUP_REMOVED lines=13> */
.L_x_1680:
[----:B------:R-:W-:Y:S05]  /*60c0*/  BSYNC.RECONVERGENT B2 ;  /* 0x0000000000027941 */ /* 0x000fea0003800200 */
.L_x_1679:
        /* <DEDUP_REMOVED lines=42> */
.L_x_1677:
[----:B------:R-:W-:Y:S05]  /*6370*/  BSYNC.RECONVERGENT B1 ;  /* 0x0000000000017941 */ /* 0x000fea0003800200 */
.L_x_1676:
        /* <DEDUP_REMOVED lines=25> */
.L_x_1683:
        /* <DEDUP_REMOVED lines=13> */
.L_x_1685:
[----:B------:R-:W-:Y:S05]  /*65e0*/  BSYNC.RECONVERGENT B2 ;  /* 0x0000000000027941 */ /* 0x000fea0003800200 */
.L_x_1684:
        /* <DEDUP_REMOVED lines=42> */
.L_x_1682:
[----:B------:R-:W-:Y:S05]  /*6890*/  BSYNC.RECONVERGENT B1 ;  /* 0x0000000000017941 */ /* 0x000fea0003800200 */
.L_x_1681:
[----:B------:R-:W-:Y:S01]  /*68a0*/  I2FP.F32.U32 R22, R23 ;  /* 0x0000001700167245 */ /* 0x000fe20000201000 */
[----:B------:R-:W-:Y:S01]  /*68b0*/  HADD2.F32 R23, -RZ, R38.H0_H0 ;  /* 0x20000026ff177230 */ /* 0x000fe20000004100 */
[----:B------:R-:W-:Y:S01]  /*68c0*/  ISETP.NE.AND P0, PT, R24, 0x1, PT ;  /* 0x000000011800780c */ /* 0x000fe20003f05270 */
[----:B------:R-:W-:Y:S01]  /*68d0*/  BSSY.RECONVERGENT B1, `(.L_x_1686) ;  /* 0x0000049000017945 */ /* 0x000fe20003800200 */
[----:B------:R-:W-:Y:S02]  /*68e0*/  IMAD.MOV.U32 R41, RZ, RZ, 0x2 ;  /* 0x00000002ff297424 */ /* 0x000fe400078e00ff */
[----:B------:R-:W-:Y:S01]  /*68f0*/  FFMA.FTZ R22, R22, R51, 1.1641532182693481445e-10 ;  /* 0x2f00000016167423 */ /* 0x000fe20000010033 */
[----:B------:R-:W-:-:S04]  /*6900*/  FMUL.FTZ R23, R23, R50 ;  /* 0x0000003217177220 */ /* 0x000fc80000410000 */
[----:B------:R-:W-:-:S04]  /*6910*/  FSETP.GTU.FTZ.AND P3, PT, R22, R49, PT ;  /* 0x000000311600720b */ /* 0x000fc80003f7c000 */
[----:B------:R-:W-:Y:S01]  /*6920*/  FSEL R42, R23, RZ, !P3 ;  /* 0x000000ff172a7208 */ /* 0x000fe20005800000 */
[----:B------:R-:W-:Y:S01]  /*6930*/  IMAD.MOV.U32 R23, RZ, RZ, R70 ;  /* 0x000000ffff177224 */ /* 0x000fe200078e0046 */
        /* <DEDUP_REMOVED lines=10> */
.L_x_1688:
        /* <DEDUP_REMOVED lines=13> */
.L_x_1690:
[----:B------:R-:W-:Y:S05]  /*6ab0*/  BSYNC.RECONVERGENT B2 ;  /* 0x0000000000027941 */ /* 0x000fea0003800200 */
.L_x_1689:
        /* <DEDUP_REMOVED lines=40> */
[----:B------:R-:W-:Y:S01]  /*6d40*/  IMAD.MOV.U32 R23, RZ, RZ, R52 ;  /* 0x000000ffff177224 */ /* 0x000fe200078e0034 */
[----:B------:R-:W-:-:S07]  /*6d50*/  MOV R52, R22 ;  /* 0x0000001600347202 */ /* 0x000fce0000000f00 */
.L_x_1687:
[----:B------:R-:W-:Y:S05]  /*6d60*/  BSYNC.RECONVERGENT B1 ;  /* 0x0000000000017941 */ /* 0x000fea0003800200 */
.L_x_1686:
        /* <DEDUP_REMOVED lines=13> */
[----:B------:R-:W-:Y:S02]  /*6e40*/  @!P1 IMAD.MOV.U32 R40, RZ, RZ, R42 ;  /* 0x000000ffff289224 */ /* 0x000fe400078e002a */
[----:B------:R-:W-:-:S03]  /*6e50*/  HFMA2 R42, -RZ, RZ, 0, 1.1920928955078125e-07 ;  /* 0x00000002ff2a7431 */ /* 0x000fc600000001ff */
[----:B------:R-:W-:Y:S02]  /*6e60*/  F2FP.F16.F32.PACK_AB R58, RZ, R40 ;  /* 0x00000028ff3a723e */ /* 0x000fe400000000ff */
        /* <DEDUP_REMOVED lines=9> */
.L_x_1693:
        /* <DEDUP_REMOVED lines=13> */
.L_x_1695:
[----:B------:R-:W-:Y:S05]  /*6fd0*/  BSYNC.RECONVERGENT B2 ;  /* 0x0000000000027941 */ /* 0x000fea0003800200 */
.L_x_1694:
        /* <DEDUP_REMOVED lines=42> */
.L_x_1692:
[----:B------:R-:W-:Y:S05]  /*7280*/  BSYNC.RECONVERGENT B1 ;  /* 0x0000000000017941 */ /* 0x000fea0003800200 */
.L_x_1691:
        /* <DEDUP_REMOVED lines=20> */
.L_x_1698:
        /* <DEDUP_REMOVED lines=13> */
.L_x_1700:
[----:B------:R-:W-:Y:S05]  /*74a0*/  BSYNC.RECONVERGENT B2 ;  /* 0x0000000000027941 */ /* 0x000fea0003800200 */
.L_x_1699:
        /* <DEDUP_REMOVED lines=42> */
.L_x_1697:
[----:B------:R-:W-:Y:S05]  /*7750*/  BSYNC.RECONVERGENT B1 ;  /* 0x0000000000017941 */ /* 0x000fea0003800200 */
.L_x_1696:
[----:B------:R-:W-:Y:S01]  /*7760*/  I2FP.F32.U32 R24, R25 ;  /* 0x0000001900187245 */ /* 0x000fe20000201000 */
[----:B------:R-:W-:Y:S01]  /*7770*/  HADD2.F32 R25, -RZ, R34.H1_H1 ;  /* 0x30000022ff197230 */ /* 0x000fe20000004100 */
[----:B------:R-:W-:Y:S01]  /*7780*/  BSSY.RECONVERGENT B1, `(.L_x_1701) ;  /* 0x0000050000017945 */ /* 0x000fe20003800200 */
[----:B------:R-:W-:Y:S02]  /*7790*/  @P1 HADD2.F32 R42, -RZ, R30.H1_H1 ;  /* 0x3000001eff2a1230 */ /* 0x000fe40000004100 */
[----:B------:R-:W-:Y:S02]  /*77a0*/  HFMA2 R57, -RZ, RZ, 0, 1.1920928955078125e-07 ;  /* 0x00000002ff397431 */ /* 0x000fe400000001ff */
[----:B------:R-:W-:Y:S01]  /*77b0*/  FFMA.FTZ R24, R24, R51, 1.1641532182693481445e-10 ;  /* 0x2f00000018187423 */ /* 0x000fe20000010033 */
[----:B------:R-:W-:-:S04]  /*77c0*/  FMUL.FTZ R25, R25, R50 ;  /* 0x0000003219197220 */ /* 0x000fc80000410000 */
[----:B------:R-:W-:-:S04]  /*77d0*/  FSETP.GTU.FTZ.AND P4, PT, R24, R49, PT ;  /* 0x000000311800720b */ /* 0x000fc80003f9c000 */
[----:B------:R-:W-:Y:S01]  /*77e0*/  FSEL R38, R25, RZ, !P4 ;  /* 0x000000ff19267208 */ /* 0x000fe20006000000 */
[----:B------:R-:W-:Y:S01]  /*77f0*/  IMAD.MOV.U32 R25, RZ, RZ, R70 ;  /* 0x000000ffff197224 */ /* 0x000fe200078e0046 */
[----:B------:R-:W-:Y:S02]  /*7800*/  SEL R24, RZ, 0x1, P4 ;  /* 0x00000001ff187807 */ /* 0x000fe40002000000 */
[----:B------:R-:W-:Y:S01]  /*7810*/  ISETP.NE.AND P4, PT, R41, 0x1, PT ;  /* 0x000000012900780c */ /* 0x000fe20003f85270 */
[----:B------:R-:W-:-:S04]  /*7820*/  FADD.FTZ R23, R23, R38 ;  /* 0x0000002617177221 */ /* 0x000fc80000010000 */
[--C-:B------:R-:W-:Y:S01]  /*7830*/  @P1 FADD.FTZ R42, R42, R23.reuse ;  /* 0x000000172a2a1221 */ /* 0x100fe20000010000 */
[--C-:B------:R-:W-:Y:S01]  /*7840*/  @!P1 IMAD.MOV.U32 R42, RZ, RZ, R23.reuse ;  /* 0x000000ffff2a9224 */ /* 0x100fe200078e0017 */
[----:B------:R-:W-:-:S04]  /*7850*/  PRMT R23, R24, 0x7610, R23 ;  /* 0x0000761018177816 */ /* 0x000fc80000000017 */
        /* <DEDUP_REMOVED lines=10> */
.L_x_1703:
        /* <DEDUP_REMOVED lines=13> */
.L_x_1705:
[----:B------:R-:W-:Y:S05]  /*79d0*/  BSYNC.RECONVERGENT B2 ;  /* 0x0000000000027941 */ /* 0x000fea0003800200 */
.L_x_1704:
        /* <DEDUP_REMOVED lines=42> */
.L_x_1702:
[----:B------:R-:W-:Y:S05]  /*7c80*/  BSYNC.RECONVERGENT B1 ;  /* 0x0000000000017941 */ /* 0x000fea0003800200 */
.L_x_1701:
        /* <DEDUP_REMOVED lines=20> */
.L_x_1708:
        /* <DEDUP_REMOVED lines=13> */
.L_x_1710:
[----:B------:R-:W-:Y:S05]  /*7ea0*/  BSYNC.RECONVERGENT B2 ;  /* 0x0000000000027941 */ /* 0x000fea0003800200 */
.L_x_1709:
        /* <DEDUP_REMOVED lines=42> */
.L_x_1707:
[----:B------:R-:W-:Y:S05]  /*8150*/  BSYNC.RECONVERGENT B1 ;  /* 0x0000000000017941 */ /* 0x000fea0003800200 */
.L_x_1706:
[----:B------:R-:W-:Y:S01]  /*8160*/  I2FP.F32.U32 R24, R25 ;  /* 0x0000001900187245 */ /* 0x000fe20000201000 */
[----:B------:R-:W-:Y:S01]  /*8170*/  HADD2.F32 R25, -RZ, R35.H0_H0 ;  /* 0x20000023ff197230 */ /* 0x000fe20000004100 */
[----:B------:R-:W-:Y:S01]  /*8180*/  BSSY.RECONVERGENT B1, `(.L_x_1711) ;  /* 0x000004f000017945 */ /* 0x000fe20003800200 */
[----:B------:R-:W-:Y:S02]  /*8190*/  @P1 HADD2.F32 R62, -RZ, R31.H0_H0 ;  /* 0x2000001fff3e1230 */ /* 0x000fe40000004100 */
        /* <DEDUP_REMOVED lines=9> */
[----:B------:R-:W-:Y:S02]  /*8230*/  @!P1 IMAD.MOV.U32 R41, RZ, RZ, R25 ;  /* 0x000000ffff299224 */ /* 0x000fe400078e0019 */
[----:B------:R-:W-:-:S03]  /*8240*/  IMAD.MOV.U32 R25, RZ, RZ, R70 ;  /* 0x000000ffff197224 */ /* 0x000fc600078e0046 */
        /* <DEDUP_REMOVED lines=10> */
.L_x_1713:
        /* <DEDUP_REMOVED lines=13> */
.L_x_1715:
[----:B------:R-:W-:Y:S05]  /*83c0*/  BSYNC.RECONVERGENT B2 ;  /* 0x0000000000027941 */ /* 0x000fea0003800200 */
.L_x_1714:
        /* <DEDUP_REMOVED lines=42> */
.L_x_1712:
[----:B------:R-:W-:Y:S05]  /*8670*/  BSYNC.RECONVERGENT B1 ;  /* 0x0000000000017941 */ /* 0x000fea0003800200 */
.L_x_1711:
        /* <DEDUP_REMOVED lines=20> */
.L_x_1718:
        /* <DEDUP_REMOVED lines=9> */
[----:B------:R-:W-:Y:S01]  /*8850*/  @!P6 VIADD R45, R16, 0x1 ;  /* 0x00000001102de836 */ /* 0x000fe20000000000 */
[----:B------:R-:W-:Y:S02]  /*8860*/  @!P6 MOV R4, RZ ;  /* 0x000000ff0004e202 */ /* 0x000fe40000000f00 */
[----:B------:R-:W-:-:S13]  /*8870*/  ISETP.NE.AND P0, PT, R0, RZ, !P6 ;  /* 0x000000ff0000720c */ /* 0x000fda0007705270 */
[----:B------:R-:W-:Y:S01]  /*8880*/  @P0 IMAD.MOV R45, RZ, RZ, R16 ;  /* 0x000000ffff2d0224 */ /* 0x000fe200078e0210 */
[----:B------:R-:W-:-:S03]  /*8890*/  ISETP.NE.AND P0, PT, R39, RZ, PT ;  /* 0x000000ff2700720c */ /* 0x000fc60003f05270 */
[----:B------:R-:W-:-:S10]  /*88a0*/  @!P6 IMAD.MOV.U32 R16, RZ, RZ, R45 ;  /* 0x000000ffff10e224 */ /* 0x000fd400078e002d */
.L_x_1720:
[----:B------:R-:W-:Y:S05]  /*88b0*/  BSYNC.RECONVERGENT B2 ;  /* 0x0000000000027941 */ /* 0x000fea0003800200 */
.L_x_1719:
        /* <DEDUP_REMOVED lines=42> */
.L_x_1717:
[----:B------:R-:W-:Y:S05]  /*8b60*/  BSYNC.RECONVERGENT B1 ;  /* 0x0000000000017941 */ /* 0x000fea0003800200 */
.L_x_1716:
        /* <DEDUP_REMOVED lines=13> */
[--C-:B------:R-:W-:Y:S01]  /*8c40*/  @!P1 IMAD.MOV.U32 R45, RZ, RZ, R25.reuse ;  /* 0x000000ffff2d9224 */ /* 0x100fe200078e0019 */
[----:B------:R-:W-:-:S04]  /*8c50*/  PRMT R25, R39, 0x7610, R25 ;  /* 0x0000761027197816 */ /* 0x000fc80000000019 */
[----:B------:R-:W-:-:S04]  /*8c60*/  F2FP.F16.F32.PACK_AB R39, RZ, R45 ;  /* 0x0000002dff27723e */ /* 0x000fc800000000ff */
[----:B------:R-:W-:-:S07]  /*8c70*/  PRMT R39, R57, 0x5410, R39 ;  /* 0x0000541039277816 */ /* 0x000fce0000000027 */
.L_x_1640:
        /* <DEDUP_REMOVED lines=8> */
[----:B------:R-:W-:Y:S02]  /*8d00*/  ISETP.NE.U32.AND P0, PT, R54, RZ, PT ;  /* 0x000000ff3600720c */ /* 0x000fe40003f05070 */
[----:B------:R-:W-:Y:S02]  /*8d10*/  LOP3.LUT R53, R53, R58, R26, 0xfe, !PT ;  /* 0x0000003a35357212 */ /* 0x000fe400078efe1a */
[----:B------:R-:W-:Y:S02]  /*8d20*/  SEL R48, RZ, 0x1000000, !P2 ;  /* 0x01000000ff307807 */ /* 0x000fe40005000000 */
[----:B------:R-:W-:Y:S02]  /*8d30*/  SEL R47, RZ, 0x10000, !P4 ;  /* 0x00010000ff2f7807 */ /* 0x000fe40006000000 */
[----:B------:R-:W-:Y:S02]  /*8d40*/  SEL R26, RZ, 0x100, !P5 ;  /* 0x00000100ff1a7807 */ /* 0x000fe40006800000 */
[----:B------:R-:W-:Y:S01]  /*8d50*/  ISETP.NE.AND.EX P0, PT, R55, RZ, PT, P0 ;  /* 0x000000ff3700720c */ /* 0x000fe20003f05300 */
[----:B0-----:R-:W-:Y:S01]  /*8d60*/  IMAD.WIDE.U32 R56, R17, 0x10, R56 ;  /* 0x0000001011387825 */ /* 0x001fe200078e0038 */
[----:B------:R-:W-:-:S02]  /*8d70*/  LOP3.LUT R26, R26, R48, R47, 0xfe, !PT ;  /* 0x000000301a1a7212 */ /* 0x000fc400078efe2f */
[----:B------:R-:W-:Y:S02]  /*8d80*/  SEL R47, RZ, 0x1, !P6 ;  /* 0x00000001ff2f7807 */ /* 0x000fe40007000000 */
[----:B------:R0:W-:Y:S01]  /*8d90*/  STG.E.128 desc[UR8][R56.64], R36 ;  /* 0x0000002438007986 */ /* 0x0001e2000c101d08 */
[----:B-1----:R-:W-:Y:S01]  /*8da0*/  IMAD.WIDE.U32 R54, R17, 0x8, R60 ;  /* 0x0000000811367825 */ /* 0x002fe200078e003c */
[----:B0-----:R-:W-:-:S05]  /*8db0*/  SEL R38, RZ, 0x1, !P3 ;  /* 0x00000001ff267807 */ /* 0x001fca0005800000 */
[----:B------:R-:W0:Y:S01]  /*8dc0*/  @P0 LDC.64 R36, c[0x0][0x398] ;  /* 0x0000e600ff240b82 */ /* 0x000e220000000a00 */
        /* <DEDUP_REMOVED lines=13> */
[----:B------:R-:W-:Y:S02]  /*8ea0*/  LOP3.LUT R56, R19, 0xff, RZ, 0xc0, !PT ;  /* 0x000000ff13387812 */ /* 0x000fe400078ec0ff */
[----:B------:R-:W-:Y:S01]  /*8eb0*/  LOP3.LUT R47, R47, 0xff00, R26, 0xf8, !PT ;  /* 0x0000ff002f2f7812 */ /* 0x000fe200078ef81a */
[----:B------:R-:W-:-:S03]  /*8ec0*/  IMAD.WIDE.U32 R54, R54, 0x10000, RZ ;  /* 0x0001000036367825 */ /* 0x000fc600078e00ff */
[----:B------:R-:W-:Y:S01]  /*8ed0*/  LOP3.LUT R47, R47, 0xff, R22, 0xf8, !PT ;  /* 0x000000ff2f2f7812 */ /* 0x000fe200078ef816 */
[----:B------:R-:W-:-:S03]  /*8ee0*/  IMAD.WIDE.U32 R56, R56, 0x100, RZ ;  /* 0x0000010038387825 */ /* 0x000fc600078e00ff */
[----:B------:R-:W-:Y:S02]  /*8ef0*/  LOP3.LUT R47, R55, R47, R39, 0xfe, !PT ;  /* 0x0000002f372f7212 */ /* 0x000fe400078efe27 */
[----:B------:R-:W-:Y:S02]  /*8f00*/  LOP3.LUT R39, R56, R38, R54, 0xfe, !PT ;  /* 0x0000002638277212 */ /* 0x000fe400078efe36 */
[----:B------:R-:W-:Y:S02]  /*8f10*/  LOP3.LUT R57, R47, R57, RZ, 0xfc, !PT ;  /* 0x000000392f397212 */ /* 0x000fe400078efcff */
[----:B------:R-:W-:Y:S01]  /*8f20*/  LOP3.LUT R56, R39, 0xff, R18, 0xf8, !PT ;  /* 0x000000ff27387812 */ /* 0x000fe200078ef812 */
[----:B-1----:R-:W-:-:S05]  /*8f30*/  IMAD.WIDE.U32 R38, R17, 0x8, R60 ;  /* 0x0000000811267825 */ /* 0x002fca00078e003c */
[----:B------:R2:W-:Y:S02]  /*8f40*/  STG.E.64 desc[UR8][R38.64], R56 ;  /* 0x0000003826007986 */ /* 0x0005e4000c101b08 */
.L_x_1721:
        /* <DEDUP_REMOVED lines=20> */
[----:B------:R-:W-:Y:S01]  /*9090*/  @!P2 IMAD.MOV.U32 R18, RZ, RZ, R65 ;  /* 0x000000ffff12a224 */ /* 0x000fe200078e0041 */
[----:B------:R-:W-:Y:S01]  /*90a0*/  @P2 IADD3 R21, PT, PT, R59, 0x1, RZ ;  /* 0x000000013b152810 */ /* 0x000fe20007ffe0ff */
[----:B------:R-:W-:Y:S01]  /*90b0*/  @P2 IMAD.MOV.U32 R26, RZ, RZ, R52 ;  /* 0x000000ffff1a2224 */ /* 0x000fe200078e0034 */
[----:B------:R-:W-:Y:S01]  /*90c0*/  @P2 MOV R18, R67 ;  /* 0x0000004300122202 */ /* 0x000fe20000000f00 */
[----:B------:R-:W-:Y:S06]  /*90d0*/  BRA `(.L_x_1724) ;  /* 0x0000000000e07947 */ /* 0x000fec0003800000 */
.L_x_1725:
        /* <DEDUP_REMOVED lines=13> */
.L_x_1727:
[----:B------:R-:W-:Y:S05]  /*91b0*/  BSYNC.RECONVERGENT B2 ;  /* 0x0000000000027941 */ /* 0x000fea0003800200 */
.L_x_1726:
        /* <DEDUP_REMOVED lines=39> */
[----:B------:R-:W-:Y:S01]  /*9430*/  MOV R26, R18 ;  /* 0x00000012001a7202 */ /* 0x000fe20000000f00 */
[----:B------:R-:W-:Y:S01]  /*9440*/  IMAD.MOV.U32 R18, RZ, RZ, R52 ;  /* 0x000000ffff127224 */ /* 0x000fe200078e0034 */
[----:B------:R-:W-:-:S07]  /*9450*/  LOP3.LUT R65, R20, UR30, R19, 0x96, !PT ;  /* 0x0000001e14417c12 */ /* 0x000fce000f8e9613 */
.L_x_1724:
[----:B------:R-:W-:Y:S05]  /*9460*/  BSYNC.RECONVERGENT B1 ;  /* 0x0000000000017941 */ /* 0x000fea0003800200 */
.L_x_1723:
[----:B------:R-:W-:Y:S01]  /*9470*/  I2FP.F32.U32 R18, R18 ;  /* 0x0000001200127245 */ /* 0x000fe20000201000 */
[----:B-----5:R-:W-:Y:S01]  /*9480*/  HADD2.F32 R19, -RZ, R36.H0_H0 ;  /* 0x20000024ff137230 */ /* 0x020fe20000004100 */
        /* <DEDUP_REMOVED lines=19> */
.L_x_1730:
        /* <DEDUP_REMOVED lines=13> */
.L_x_1732:
[----:B------:R-:W-:Y:S05]  /*9690*/  BSYNC.RECONVERGENT B2 ;  /* 0x0000000000027941 */ /* 0x000fea0003800200 */
.L_x_1731:
        /* <DEDUP_REMOVED lines=39> */
[----:B------:R-:W-:Y:S02]  /*9910*/  LOP3.LUT R65, R20, UR30, R19, 0x96, !PT ;  /* 0x0000001e14417c12 */ /* 0x000fe4000f8e9613 */
[----:B------:R-:W-:Y:S01]  /*9920*/  MOV R20, R26 ;  /* 0x0000001a00147202 */ /* 0x000fe20000000f00 */
[----:B------:R-:W-:-:S07]  /*9930*/  IMAD.MOV.U32 R26, RZ, RZ, R18 ;  /* 0x000000ffff1a7224 */ /* 0x000fce00078e0012 */
.L_x_1729:
[----:B------:R-:W-:Y:S05]  /*9940*/  BSYNC.RECONVERGENT B1 ;  /* 0x0000000000017941 */ /* 0x000fea0003800200 */
.L_x_1728:
[----:B------:R-:W-:Y:S01]  /*9950*/  I2FP.F32.U32 R18, R20 ;  /* 0x0000001400127245 */ /* 0x000fe20000201000 */
[----:B------:R-:W-:Y:S01]  /*9960*/  HADD2.F32 R19, -RZ, R32.H0_H0 ;  /* 0x20000020ff137230 */ /* 0x000fe20000004100 */
[----:B------:R-:W-:Y:S01]  /*9970*/  ISETP.NE.AND P3, PT, R22, 0x1, PT ;  /* 0x000000011600780c */ /* 0x000fe20003f65270 */
[----:B------:R-:W-:Y:S01]  /*9980*/  BSSY.RECONVERGENT B1, `(.L_x_1733) ;  /* 0x000004e000017945 */ /* 0x000fe20003800200 */
[----:B------:R-:W-:Y:S01]  /*9990*/  MOV R23, 0x2 ;  /* 0x0000000200177802 */ /* 0x000fe20000000f00 */
        /* <DEDUP_REMOVED lines=20> */
.L_x_1735:
        /* <DEDUP_REMOVED lines=13> */
.L_x_1737:
[----:B------:R-:W-:Y:S05]  /*9bb0*/  BSYNC.RECONVERGENT B2 ;  /* 0x0000000000027941 */ /* 0x000fea0003800200 */
.L_x_1736:
        /* <DEDUP_REMOVED lines=42> */
.L_x_1734:
[----:B------:R-:W-:Y:S05]  /*9e60*/  BSYNC.RECONVERGENT B1 ;  /* 0x0000000000017941 */ /* 0x000fea0003800200 */
.L_x_1733:
        /* <DEDUP_REMOVED lines=21> */
.L_x_1740:
        /* <DEDUP_REMOVED lines=13> */
.L_x_1742:
[----:B------:R-:W-:Y:S05]  /*a090*/  BSYNC.RECONVERGENT B2 ;  /* 0x0000000000027941 */ /* 0x000fea0003800200 */
.L_x_1741:
        /* <DEDUP_REMOVED lines=42> */
.L_x_1739:
[----:B------:R-:W-:Y:S05]  /*a340*/  BSYNC.RECONVERGENT B1 ;  /* 0x0000000000017941 */ /* 0x000fea0003800200 */
.L_x_1738:
        /* <DEDUP_REMOVED lines=10> */
[----:B------:R-:W-:-:S03]  /*a3f0*/  MOV R21, R70 ;  /* 0x0000004600157202 */ /* 0x000fc60000000f00 */
[----:B------:R-:W-:-:S04]  /*a400*/  FADD.FTZ R19, R19, R20 ;  /* 0x0000001413137221 */ /* 0x000fc80000010000 */
[----:B------:R-:W-:Y:S01]  /*a410*/  @P1 FADD.FTZ R53, R22, R19 ;  /* 0x0000001316351221 */ /* 0x000fe20000010000 */
[----:B------:R-:W-:Y:S02]  /*a420*/  @!P1 MOV R53, R19 ;  /* 0x0000001300359202 */ /* 0x000fe40000000f00 */
[----:B------:R-:W-:Y:S02]  /*a430*/  SEL R19, RZ, 0x1, P2 ;  /* 0x00000001ff137807 */ /* 0x000fe40001000000 */
[----:B0-----:R-:W-:Y:S01]  /*a440*/  F2FP.F16.F32.PACK_AB R36, RZ, R53 ;  /* 0x00000035ff24723e */ /* 0x001fe200000000ff */
[----:B------:R-:W-:Y:S06]  /*a450*/  @!P3 BRA `(.L_x_1744) ;  /* 0x000000040000b947 */ /* 0x000fec0003800000 */
        /* <DEDUP_REMOVED lines=8> */
.L_x_1745:
        /* <DEDUP_REMOVED lines=13> */
.L_x_1747:
[----:B------:R-:W-:Y:S05]  /*a5b0*/  BSYNC.RECONVERGENT B2 ;  /* 0x0000000000027941 */ /* 0x000fea0003800200 */
.L_x_1746:
        /* <DEDUP_REMOVED lines=39> */
[----:B------:R-:W-:Y:S02]  /*a830*/  LOP3.LUT R65, R22, UR30, R21, 0x96, !PT ;  /* 0x0000001e16417c12 */ /* 0x000fe4000f8e9615 */
[----:B------:R-:W-:Y:S01]  /*a840*/  MOV R21, R26 ;  /* 0x0000001a00157202 */ /* 0x000fe20000000f00 */
[----:B------:R-:W-:-:S07]  /*a850*/  IMAD.MOV.U32 R26, RZ, RZ, R20 ;  /* 0x000000ffff1a7224 */ /* 0x000fce00078e0014 */
.L_x_1744:
[----:B------:R-:W-:Y:S05]  /*a860*/  BSYNC.RECONVERGENT B1 ;  /* 0x0000000000017941 */ /* 0x000fea0003800200 */
.L_x_1743:
[----:B------:R-:W-:Y:S01]  /*a870*/  I2FP.F32.U32 R20, R21 ;  /* 0x0000001500147245 */ /* 0x000fe20000201000 */
[----:B------:R-:W-:Y:S01]  /*a880*/  HADD2.F32 R21, -RZ, R37.H0_H0 ;  /* 0x20000025ff157230 */ /* 0x000fe20000004100 */
        /* <DEDUP_REMOVED lines=19> */
.L_x_1750:
        /* <DEDUP_REMOVED lines=13> */
.L_x_1752:
[----:B------:R-:W-:Y:S05]  /*aa90*/  BSYNC.RECONVERGENT B2 ;  /* 0x0000000000027941 */ /* 0x000fea0003800200 */
.L_x_1751:
        /* <DEDUP_REMOVED lines=42> */
.L_x_1749:
[----:B------:R-:W-:Y:S05]  /*ad40*/  BSYNC.RECONVERGENT B1 ;  /* 0x0000000000017941 */ /* 0x000fea0003800200 */
.L_x_1748:
[----:B------:R-:W-:Y:S01]  /*ad50*/  I2FP.F32.U32 R20, R22 ;  /* 0x0000001600147245 */ /* 0x000fe20000201000 */
[----:B------:R-:W-:Y:S01]  /*ad60*/  HADD2.F32 R21, -RZ, R33.H0_H0 ;  /* 0x20000021ff157230 */ /* 0x000fe20000004100 */
[----:B------:R-:W-:Y:S01]  /*ad70*/  ISETP.NE.AND P3, PT, R23, 0x1, PT ;  /* 0x000000011700780c */ /* 0x000fe20003f65270 */
[----:B------:R-:W-:Y:S01]  /*ad80*/  @P1 HADD2.F32 R25, -RZ, R29.H0_H0 ;  /* 0x2000001dff191230 */ /* 0x000fe20000004100 */
[----:B------:R-:W-:Y:S01]  /*ad90*/  BSSY.RECONVERGENT B1, `(.L_x_1753) ;  /* 0x000004d000017945 */ /* 0x000fe20003800200 */
[----:B------:R-:W-:Y:S01]  /*ada0*/  FFMA.FTZ R20, R20, R51, 1.1641532182693481445e-10 ;  /* 0x2f00000014147423 */ /* 0x000fe20000010033 */
[----:B------:R-:W-:Y:S01]  /*adb0*/  FMUL.FTZ R21, R21, R50 ;  /* 0x0000003215157220 */ /* 0x000fe20000410000 */
[----:B------:R-:W-:-:S03]  /*adc0*/  MOV R54, 0x2 ;  /* 0x0000000200367802 */ /* 0x000fc60000000f00 */
[----:B------:R-:W-:-:S04]  /*add0*/  FSETP.GTU.FTZ.AND P2, PT, R20, R49, PT ;  /* 0x000000311400720b */ /* 0x000fc80003f5c000 */
[----:B------:R-:W-:-:S05]  /*ade0*/  FSEL R21, R21, RZ, !P2 ;  /* 0x000000ff15157208 */ /* 0x000fca0005000000 */
[----:B------:R-:W-:Y:S01]  /*adf0*/  FADD.FTZ R20, R52, R21 ;  /* 0x0000001534147221 */ /* 0x000fe20000010000 */
[----:B------:R-:W-:-:S03]  /*ae00*/  IMAD.MOV.U32 R21, RZ, RZ, R70 ;  /* 0x000000ffff157224 */ /* 0x000fc600078e0046 */
        /* <DEDUP_REMOVED lines=13> */
.L_x_1755:
        /* <DEDUP_REMOVED lines=13> */
.L_x_1757:
[----:B------:R-:W-:Y:S05]  /*afb0*/  BSYNC.RECONVERGENT B2 ;  /* 0x0000000000027941 */ /* 0x000fea0003800200 */
.L_x_1756:
        /* <DEDUP_REMOVED lines=42> */
.L_x_1754:
[----:B------:R-:W-:Y:S05]  /*b260*/  BSYNC.RECONVERGENT B1 ;  /* 0x0000000000017941 */ /* 0x000fea0003800200 */
.L_x_1753:
        /* <DEDUP_REMOVED lines=21> */
.L_x_1760:
        /* <DEDUP_REMOVED lines=13> */
.L_x_1762:
[----:B------:R-:W-:Y:S05]  /*b490*/  BSYNC.RECONVERGENT B2 ;  /* 0x0000000000027941 */ /* 0x000fea0003800200 */
.L_x_1761:
        /* <DEDUP_REMOVED lines=42> */
.L_x_1759:
[----:B------:R-:W-:Y:S05]  /*b740*/  BSYNC.RECONVERGENT B1 ;  /* 0x0000000000017941 */ /* 0x000fea0003800200 */
.L_x_1758:
[----:B------:R-:W-:Y:S01]  /*b750*/  I2FP.F32.U32 R22, R23 ;  /* 0x0000001700167245 */ /* 0x000fe20000201000 */
[----:B------:R-:W-:Y:S01]  /*b760*/  HADD2.F32 R23, -RZ, R33.H1_H1 ;  /* 0x30000021ff177230 */ /* 0x000fe20000004100 */
[----:B------:R-:W-:Y:S01]  /*b770*/  BSSY.RECONVERGENT B1, `(.L_x_1763) ;  /* 0x000004f000017945 */ /* 0x000fe20003800200 */
[----:B------:R-:W-:Y:S02]  /*b780*/  @P1 HADD2.F32 R55, -RZ, R29.H1_H1 ;  /* 0x3000001dff371230 */ /* 0x000fe40000004100 */
[----:B------:R-:W-:Y:S01]  /*b790*/  FFMA.FTZ R22, R22, R51, 1.1641532182693481445e-10 ;  /* 0x2f00000016167423 */ /* 0x000fe20000010033 */
[----:B------:R-:W-:Y:S01]  /*b7a0*/  FMUL.FTZ R23, R23, R50 ;  /* 0x0000003217177220 */ /* 0x000fe20000410000 */
[----:B------:R-:W-:-:S03]  /*b7b0*/  IMAD.MOV.U32 R54, RZ, RZ, 0x2 ;  /* 0x00000002ff367424 */ /* 0x000fc600078e00ff */
[----:B------:R-:W-:-:S04]  /*b7c0*/  FSETP.GTU.FTZ.AND P2, PT, R22, R49, PT ;  /* 0x000000311600720b */ /* 0x000fc80003f5c000 */
[----:B------:R-:W-:Y:S02]  /*b7d0*/  FSEL R22, R23, RZ, !P2 ;  /* 0x000000ff17167208 */ /* 0x000fe40005000000 */
[----:B------:R-:W-:-:S03]  /*b7e0*/  MOV R23, R70 ;  /* 0x0000004600177202 */ /* 0x000fc60000000f00 */
        /* <DEDUP_REMOVED lines=15> */
.L_x_1765:
        /* <DEDUP_REMOVED lines=13> */
.L_x_1767:
[----:B------:R-:W-:Y:S05]  /*b9b0*/  BSYNC.RECONVERGENT B2 ;  /* 0x0000000000027941 */ /* 0x000fea0003800200 */
.L_x_1766:
        /* <DEDUP_REMOVED lines=42> */
.L_x_1764:
[----:B------:R-:W-:Y:S05]  /*bc60*/  BSYNC.RECONVERGENT B1 ;  /* 0x0000000000017941 */ /* 0x000fea0003800200 */
.L_x_1763:
        /* <DEDUP_REMOVED lines=8> */
[----:B------:R-:W-:Y:S02]  /*bcf0*/  FSEL R24, R23, RZ, !P2 ;  /* 0x000000ff17187208 */ /* 0x000fe40005000000 */
[----:B------:R-:W-:Y:S02]  /*bd00*/  PLOP3.LUT P2, PT, P2, PT, PT, 0x8, 0x80 ;  /* 0x000000000080781c */ /* 0x000fe4000174e170 */
[----:B------:R-:W-:Y:S01]  /*bd10*/  MOV R23, R70 ;  /* 0x0000004600177202 */ /* 0x000fe20000000f00 */
[----:B------:R-:W-:Y:S10]  /*bd20*/  @!P3 BRA `(.L_x_1769) ;  /* 0x000000040000b947 */ /* 0x000ff40003800000 */
[----:B------:R-:W-:-:S13]  /*bd30*/  ISETP.NE.AND P3, PT, R54, 0x3, PT ;  /* 0x000000033600780c */ /* 0x000fda0003f65270 */
[----:B------:R-:W-:Y:S05]  /*bd40*/  @!P3 BRA `(.L_x_1770) ;  /* 0x000000000018b947 */ /* 0x000fea0003800000 */
[----:B------:R-:W-:-:S13]  /*bd50*/  ISETP.NE.AND P3, PT, R54, 0x2, PT ;  /* 0x000000023600780c */ /* 0x000fda0003f65270 */
[----:B------:R-:W-:Y:S01]  /*bd60*/  @!P3 IMAD.MOV.U32 R56, RZ, RZ, 0x3 ;  /* 0x00000003ff38b424 */ /* 0x000fe200078e00ff */
[----:B------:R-:W-:Y:S01]  /*bd70*/  @P3 IADD3 R56, PT, PT, R54, 0x1, RZ ;  /* 0x0000000136383810 */ /* 0x000fe20007ffe0ff */
[----:B------:R-:W-:Y:S01]  /*bd80*/  @!P3 IMAD.MOV.U32 R23, RZ, RZ, R65 ;  /* 0x000000ffff17b224 */ /* 0x000fe200078e0041 */
[----:B------:R-:W-:Y:S01]  /*bd90*/  @P3 MOV R23, R67 ;  /* 0x0000004300173202 */ /* 0x000fe20000000f00 */
[----:B------:R-:W-:Y:S06]  /*bda0*/  BRA `(.L_x_1769) ;  /* 0x0000000000e07947 */ /* 0x000fec0003800000 */
.L_x_1770:
        /* <DEDUP_REMOVED lines=13> */
.L_x_1772:
[----:B------:R-:W-:Y:S05]  /*be80*/  BSYNC.RECONVERGENT B2 ;  /* 0x0000000000027941 */ /* 0x000fea0003800200 */
.L_x_1771:
        /* <DEDUP_REMOVED lines=39> */
[----:B------:R-:W-:Y:S01]  /*c100*/  HFMA2 R56, -RZ, RZ, 0, 0 ;  /* 0x00000000ff387431 */ /* 0x000fe200000001ff */
[----:B------:R-:W-:Y:S01]  /*c110*/  MOV R23, R26 ;  /* 0x0000001a00177202 */ /* 0x000fe20000000f00 */
[----:B------:R-:W-:-:S07]  /*c120*/  IMAD.MOV.U32 R26, RZ, RZ, R22 ;  /* 0x000000ffff1a7224 */ /* 0x000fce00078e0016 */
.L_x_1769:
[----:B------:R-:W-:Y:S05]  /*c130*/  BSYNC.RECONVERGENT B1 ;  /* 0x0000000000017941 */ /* 0x000fea0003800200 */
.L_x_1768:
[----:B------:R-:W-:Y:S01]  /*c140*/  I2FP.F32.U32 R22, R23 ;  /* 0x0000001700167245 */ /* 0x000fe20000201000 */
[----:B------:R-:W-:Y:S01]  /*c150*/  HADD2.F32 R23, -RZ, R34.H0_H0 ;  /* 0x20000022ff177230 */ /* 0x000fe20000004100 */
        /* <DEDUP_REMOVED lines=8> */
[----:B------:R-:W-:-:S05]  /*c1e0*/  @P1 HADD2.F32 R23, -RZ, R30.H0_H0 ;  /* 0x2000001eff171230 */ /* 0x000fca0000004100 */
[--C-:B------:R-:W-:Y:S01]  /*c1f0*/  @P1 FADD.FTZ R54, R23, R24.reuse ;  /* 0x0000001817361221 */ /* 0x100fe20000010000 */
[----:B------:R-:W-:Y:S01]  /*c200*/  @!P1 IMAD.MOV.U32 R54, RZ, RZ, R24 ;  /* 0x000000ffff369224 */ /* 0x000fe200078e0018 */
[----:B------:R-:W-:Y:S01]  /*c210*/  MOV R24, 0x2 ;  /* 0x0000000200187802 */ /* 0x000fe20000000f00 */
[----:B------:R-:W-:-:S03]  /*c220*/  IMAD.MOV.U32 R23, RZ, RZ, R70 ;  /* 0x000000ffff177224 */ /* 0x000fc600078e0046 */
[----:B------:R-:W-:Y:S01]  /*c230*/  F2FP.F16.F32.PACK_AB R64, RZ, R54 ;  /* 0x00000036ff40723e */ /* 0x000fe200000000ff */
[----:B------:R-:W-:Y:S06]  /*c240*/  @!P3 BRA `(.L_x_1774) ;  /* 0x000000040000b947 */ /* 0x000fec0003800000 */
[----:B------:R-:W-:-:S13]  /*c250*/  ISETP.NE.AND P3, PT, R56, 0x3, PT ;  /* 0x000000033800780c */ /* 0x000fda0003f65270 */
[----:B------:R-:W-:Y:S05]  /*c260*/  @!P3 BRA `(.L_x_1775) ;  /* 0x000000000018b947 */ /* 0x000fea0003800000 */
[----:B------:R-:W-:-:S13]  /*c270*/  ISETP.NE.AND P3, PT, R56, 0x2, PT ;  /* 0x000000023800780c */ /* 0x000fda0003f65270 */
[----:B------:R-:W-:Y:S01]  /*c280*/  @!P3 MOV R24, 0x3 ;  /* 0x000000030018b802 */ /* 0x000fe20000000f00 */
[----:B------:R-:W-:Y:S01]  /*c290*/  @P3 VIADD R24, R56, 0x1 ;  /* 0x0000000138183836 */ /* 0x000fe20000000000 */
[----:B------:R-:W-:Y:S01]  /*c2a0*/  @!P3 MOV R23, R65 ;  /* 0x000000410017b202 */ /* 0x000fe20000000f00 */
[----:B------:R-:W-:Y:S01]  /*c2b0*/  @P3 IMAD.MOV.U32 R23, RZ, RZ, R67 ;  /* 0x000000ffff173224 */ /* 0x000fe200078e0043 */
[----:B------:R-:W-:Y:S06]  /*c2c0*/  BRA `(.L_x_1774) ;  /* 0x0000000000e07947 */ /* 0x000fec0003800000 */
.L_x_1775:
        /* <DEDUP_REMOVED lines=13> */
.L_x_1777:
[----:B------:R-:W-:Y:S05]  /*c3a0*/  BSYNC.RECONVERGENT B2 ;  /* 0x0000000000027941 */ /* 0x000fea0003800200 */
.L_x_1776:
        /* <DEDUP_REMOVED lines=41> */
[----:B------:R-:W-:-:S07]  /*c640*/  MOV R26, R56 ;  /* 0x00000038001a7202 */ /* 0x000fce0000000f00 */
.L_x_1774:
[----:B------:R-:W-:Y:S05]  /*c650*/  BSYNC.RECONVERGENT B1 ;  /* 0x0000000000017941 */ /* 0x000fea0003800200 */
.L_x_1773:
        /* <DEDUP_REMOVED lines=20> */
.L_x_1780:
        /* <DEDUP_REMOVED lines=13> */
.L_x_1782:
[----:B------:R-:W-:Y:S05]  /*c870*/  BSYNC.RECONVERGENT B2 ;  /* 0x0000000000027941 */ /* 0x000fea0003800200 */
.L_x_1781:
        /* <DEDUP_REMOVED lines=40> */
[----:B------:R-:W-:Y:S01]  /*cb00*/  IMAD.MOV.U32 R57, RZ, RZ, RZ ;  /* 0x000000ffff397224 */ /* 0x000fe200078e00ff */
[----:B------:R-:W-:-:S07]  /*cb10*/  MOV R26, R56 ;  /* 0x00000038001a7202 */ /* 0x000fce0000000f00 */
.L_x_1779:
[----:B------:R-:W-:Y:S05]  /*cb20*/  BSYNC.RECONVERGENT B1 ;  /* 0x0000000000017941 */ /* 0x000fea0003800200 */
.L_x_1778:
        /* <DEDUP_REMOVED lines=14> */
[----:B------:R-:W-:Y:S02]  /*cc10*/  PRMT R23, R24, 0x7610, R23 ;  /* 0x0000761018177816 */ /* 0x000fe40000000017 */
[----:B------:R-:W-:Y:S02]  /*cc20*/  F2FP.F16.F32.PACK_AB R38, RZ, R56 ;  /* 0x00000038ff26723e */ /* 0x000fe400000000ff */
[----:B------:R-:W-:Y:S01]  /*cc30*/  MOV R24, R70 ;  /* 0x0000004600187202 */ /* 0x000fe20000000f00 */
[----:B------:R-:W-:Y:S06]  /*cc40*/  @!P4 BRA `(.L_x_1784) ;  /* 0x000000040004c947 */ /* 0x000fec0003800000 */
        /* <DEDUP_REMOVED lines=8> */
.L_x_1785:
        /* <DEDUP_REMOVED lines=13> */
.L_x_1787:
[----:B------:R-:W-:Y:S05]  /*cda0*/  BSYNC.RECONVERGENT B2 ;  /* 0x0000000000027941 */ /* 0x000fea0003800200 */
.L_x_1786:
        /* <DEDUP_REMOVED lines=41> */
[----:B------:R-:W-:Y:S02]  /*d040*/  LOP3.LUT R65, R66, UR30, R69, 0x96, !PT ;  /* 0x0000001e42417c12 */ /* 0x000fe4000f8e9645 */
[----:B------:R-:W-:-:S07]  /*d050*/  MOV R26, R68 ;  /* 0x00000044001a7202 */ /* 0x000fce0000000f00 */
.L_x_1784:
[----:B------:R-:W-:Y:S05]  /*d060*/  BSYNC.RECONVERGENT B1 ;  /* 0x0000000000017941 */ /* 0x000fea0003800200 */
.L_x_1783:
        /* <DEDUP_REMOVED lines=20> */
.L_x_1790:
        /* <DEDUP_REMOVED lines=13> */
.L_x_1792:
[----:B------:R-:W-:Y:S05]  /*d280*/  BSYNC.RECONVERGENT B2 ;  /* 0x0000000000027941 */ /* 0x000fea0003800200 */
.L_x_1791:
        /* <DEDUP_REMOVED lines=37> */
[----:B------:R-:W-:Y:S02]  /*d4e0*/  IMAD.MOV.U32 R70, RZ, RZ, R68 ;  /* 0x000000ffff467224 */ /* 0x000fe400078e0044 */
[----:B------:R-:W-:Y:S01]  /*d4f0*/  IMAD.WIDE.U32 R68, R57, -0x2daee0ad, RZ ;  /* 0xd2511f5339447825 */ /* 0x000fe200078e00ff */
[----:B------:R-:W-:-:S03]  /*d500*/  MOV R57, R26 ;  /* 0x0000001a00397202 */ /* 0x000fc60000000f00 */
[----:B------:R-:W-:Y:S01]  /*d510*/  IMAD.MOV.U32 R26, RZ, RZ, R68 ;  /* 0x000000ffff1a7224 */ /* 0x000fe200078e0044 */
[----:B------:R-:W-:Y:S01]  /*d520*/  LOP3.LUT R65, R66, UR30, R69, 0x96, !PT ;  /* 0x0000001e42417c12 */ /* 0x000fe2000f8e9645 */
[----:B------:R-:W-:-:S07]  /*d530*/  HFMA2 R66, -RZ, RZ, 0, 0 ;  /* 0x00000000ff427431 */ /* 0x000fce00000001ff */
.L_x_1789:
[----:B------:R-:W-:Y:S05]  /*d540*/  BSYNC.RECONVERGENT B1 ;  /* 0x0000000000017941 */ /* 0x000fea0003800200 */
.L_x_1788:
[----:B------:R-:W-:Y:S01]  /*d550*/  I2FP.F32.U32 R68, R57 ;  /* 0x0000003900447245 */ /* 0x000fe20000201000 */
[----:B------:R-:W-:Y:S01]  /*d560*/  HADD2.F32 R63, -RZ, R35.H0_H0 ;  /* 0x20000023ff3f7230 */ /* 0x000fe20000004100 */
[----:B------:R-:W-:Y:S01]  /*d570*/  BSSY.RECONVERGENT B1, `(.L_x_1793) ;  /* 0x0000051000017945 */ /* 0x000fe20003800200 */
[----:B------:R-:W-:Y:S02]  /*d580*/  IMAD.MOV.U32 R71, RZ, RZ, R70 ;  /* 0x000000ffff477224 */ /* 0x000fe400078e0046 */
[----:B------:R-:W-:Y:S01]  /*d590*/  FFMA.FTZ R57, R68, R51, 1.1641532182693481445e-10 ;  /* 0x2f00000044397423 */ /* 0x000fe20000010033 */
[----:B------:R-:W-:-:S04]  /*d5a0*/  FMUL.FTZ R63, R63, R50 ;  /* 0x000000323f3f7220 */ /* 0x000fc80000410000 */
[----:B------:R-:W-:Y:S01]  /*d5b0*/  FSETP.GTU.FTZ.AND P5, PT, R57, R49, PT ;  /* 0x000000313900720b */ /* 0x000fe20003fbc000 */
[----:B------:R-:W-:-:S03]  /*d5c0*/  @P1 HADD2.F32 R57, -RZ, R31.H0_H0 ;  /* 0x2000001fff391230 */ /* 0x000fc60000004100 */
[----:B------:R-:W-:Y:S02]  /*d5d0*/  FSEL R63, R63, RZ, !P5 ;  /* 0x000000ff3f3f7208 */ /* 0x000fe40006800000 */
[----:B------:R-:W-:Y:S02]  /*d5e0*/  SEL R68, RZ, 0x1, P5 ;  /* 0x00000001ff447807 */ /* 0x000fe40002800000 */
[----:B------:R-:W-:Y:S01]  /*d5f0*/  ISETP.NE.AND P5, PT, R66, 0x1, PT ;  /* 0x000000014200780c */ /* 0x000fe20003fa5270 */
[----:B------:R-:W-:-:S04]  /*d600*/  FADD.FTZ R24, R24, R63 ;  /* 0x0000003f18187221 */ /* 0x000fc80000010000 */
[--C-:B------:R-:W-:Y:S01]  /*d610*/  @P1 FADD.FTZ R57, R57, R24.reuse ;  /* 0x0000001839391221 */ /* 0x100fe20000010000 */
[--C-:B------:R-:W-:Y:S01]  /*d620*/  @!P1 IMAD.MOV.U32 R57, RZ, RZ, R24.reuse ;  /* 0x000000ffff399224 */ /* 0x100fe200078e0018 */
[----:B------:R-:W-:Y:S02]  /*d630*/  PRMT R24, R68, 0x7610, R24 ;  /* 0x0000761044187816 */ /* 0x000fe40000000018 */
[----:B------:R-:W-:Y:S02]  /*d640*/  MOV R68, 0x2 ;  /* 0x0000000200447802 */ /* 0x000fe40000000f00 */
[----:B------:R-:W-:Y:S02]  /*d650*/  F2FP.F16.F32.PACK_AB R63, RZ, R57 ;  /* 0x00000039ff3f723e */ /* 0x000fe400000000ff */
[----:B------:R-:W-:Y:S05]  /*d660*/  @!P5 BRA `(.L_x_1794) ;  /* 0x000000040004d947 */ /* 0x000fea0003800000 */
        /* <DEDUP_REMOVED lines=8> */
.L_x_1795:
        /* <DEDUP_REMOVED lines=13> */
.L_x_1797:
[----:B------:R-:W-:Y:S05]  /*d7c0*/  BSYNC.RECONVERGENT B2 ;  /* 0x0000000000027941 */ /* 0x000fea0003800200 */
.L_x_1796:
        /* <DEDUP_REMOVED lines=35> */
[----:B------:R-:W-:-:S05]  /*da00*/  LOP3.LUT R68, R68, UR27, R67, 0x96, !PT ;  /* 0x0000001b44447c12 */ /* 0x000fca000f8e9643 */
[----:B------:R-:W-:-:S05]  /*da10*/  IMAD.WIDE.U32 R68, R68, -0x2daee0ad, RZ ;  /* 0xd2511f5344447825 */ /* 0x000fca00078e00ff */
[----:B------:R-:W-:Y:S02]  /*da20*/  LOP3.LUT R65, R70, UR30, R69, 0x96, !PT ;  /* 0x0000001e46417c12 */ /* 0x000fe4000f8e9645 */
[----:B------:R-:W-:Y:S01]  /*da30*/  MOV R26, R68 ;  /* 0x00000044001a7202 */ /* 0x000fe20000000f00 */
[----:B------:R-:W-:-:S04]  /*da40*/  IMAD.WIDE.U32 R68, R85, -0x326172a9, RZ ;  /* 0xcd9e8d5755447825 */ /* 0x000fc800078e00ff */
[----:B------:R-:W-:Y:S02]  /*da50*/  IMAD.MOV.U32 R70, RZ, RZ, R68 ;  /* 0x000000ffff467224 */ /* 0x000fe400078e0044 */
[----:B------:R-:W-:Y:S01]  /*da60*/  HFMA2 R68, -RZ, RZ, 0, 0 ;  /* 0x00000000ff447431 */ /* 0x000fe200000001ff */
[----:B------:R-:W-:-:S07]  /*da70*/  LOP3.LUT R67, R66, UR29, R69, 0x96, !PT ;  /* 0x0000001d42437c12 */ /* 0x000fce000f8e9645 */
.L_x_1794:
[----:B------:R-:W-:Y:S05]  /*da80*/  BSYNC.RECONVERGENT B1 ;  /* 0x0000000000017941 */ /* 0x000fea0003800200 */
.L_x_1793:
[----:B------:R-:W-:Y:S01]  /*da90*/  I2FP.F32.U32 R66, R71 ;  /* 0x0000004700427245 */ /* 0x000fe20000201000 */
[----:B------:R-:W-:Y:S01]  /*daa0*/  HADD2.F32 R39, -RZ, R39.H1_H1 ;  /* 0x30000027ff277230 */ /* 0x000fe20000004100 */
[----:B------:R-:W-:Y:S01]  /*dab0*/  ISETP.NE.AND P6, PT, R68, 0x1, PT ;  /* 0x000000014400780c */ /* 0x000fe20003fc5270 */
[----:B------:R-:W-:Y:S01]  /*dac0*/  BSSY.RECONVERGENT B1, `(.L_x_1798) ;  /* 0x000004c000017945 */ /* 0x000fe20003800200 */
[----:B------:R-:W-:Y:S01]  /*dad0*/  MOV R71, R70 ;  /* 0x0000004600477202 */ /* 0x000fe20000000f00 */
[----:B------:R-:W-:Y:S01]  /*dae0*/  FFMA.FTZ R66, R66, R51, 1.1641532182693481445e-10 ;  /* 0x2f00000042427423 */ /* 0x000fe20000010033 */
[----:B------:R-:W-:-:S04]  /*daf0*/  FMUL.FTZ R39, R39, R50 ;  /* 0x0000003227277220 */ /* 0x000fc80000410000 */
        /* <DEDUP_REMOVED lines=13> */
.L_x_1800:
        /* <DEDUP_REMOVED lines=15> */
.L_x_1802:
[----:B------:R-:W-:Y:S05]  /*dcc0*/  BSYNC.RECONVERGENT B2 ;  /* 0x0000000000027941 */ /* 0x000fea0003800200 */
.L_x_1801:
        /* <DEDUP_REMOVED lines=34> */
[----:B------:R-:W-:-:S04]  /*def0*/  MOV R71, R26 ;  /* 0x0000001a00477202 */ /* 0x000fc80000000f00 */
[----:B------:R-:W-:-:S05]  /*df00*/  LOP3.LUT R68, R68, UR27, R67, 0x96, !PT ;  /* 0x0000001b44447c12 */ /* 0x000fca000f8e9643 */
[----:B------:R-:W-:-:S04]  /*df10*/  IMAD.WIDE.U32 R68, R68, -0x2daee0ad, RZ ;  /* 0xd2511f5344447825 */ /* 0x000fc800078e00ff */
[----:B------:R-:W-:Y:S01]  /*df20*/  IMAD.MOV.U32 R26, RZ, RZ, R68 ;  /* 0x000000ffff1a7224 */ /* 0x000fe200078e0044 */
[----:B------:R-:W-:Y:S01]  /*df30*/  LOP3.LUT R65, R70, UR30, R69, 0x96, !PT ;  /* 0x0000001e46417c12 */ /* 0x000fe2000f8e9645 */
[----:B------:R-:W-:-:S05]  /*df40*/  IMAD.WIDE.U32 R68, R85, -0x326172a9, RZ ;  /* 0xcd9e8d5755447825 */ /* 0x000fca00078e00ff */
[----:B------:R-:W-:Y:S01]  /*df50*/  LOP3.LUT R67, R66, UR29, R69, 0x96, !PT ;  /* 0x0000001d42437c12 */ /* 0x000fe2000f8e9645 */
[----:B------:R-:W-:Y:S01]  /*df60*/  IMAD.MOV.U32 R66, RZ, RZ, RZ ;  /* 0x000000ffff427224 */ /* 0x000fe200078e00ff */
[----:B------:R-:W-:-:S07]  /*df70*/  MOV R70, R68 ;  /* 0x0000004400467202 */ /* 0x000fce0000000f00 */
.L_x_1799:
[----:B------:R-:W-:Y:S05]  /*df80*/  BSYNC.RECONVERGENT B1 ;  /* 0x0000000000017941 */ /* 0x000fea0003800200 */
.L_x_1798:
[----:B------:R-:W-:Y:S02]  /*df90*/  I2FP.F32.U32 R68, R71 ;  /* 0x0000004700447245 */ /* 0x000fe40000201000 */
[----:B------:R-:W-:Y:S02]  /*dfa0*/  PRMT R37, R25, 0x5410, R37 ;  /* 0x0000541019257816 */ /* 0x000fe40000000025 */
[----:B------:R-:W-:Y:S01]  /*dfb0*/  PRMT R38, R64, 0x5410, R38 ;  /* 0x0000541040267816 */ /* 0x000fe20000000026 */
[----:B------:R-:W-:Y:S01]  /*dfc0*/  FFMA.FTZ R68, R68, R51, 1.1641532182693481445e-10 ;  /* 0x2f00000044447423 */ /* 0x000fe20000010033 */
[----:B------:R-:W-:Y:S01]  /*dfd0*/  HADD2.F32 R51, -RZ, R35.H1_H1 ;  /* 0x30000023ff337230 */ /* 0x000fe20000004100 */
[----:B------:R-:W-:-:S03]  /*dfe0*/  PRMT R36, R62, 0x5410, R36 ;  /* 0x000054103e247816 */ /* 0x000fc60000000024 */
[----:B------:R-:W-:Y:S01]  /*dff0*/  FSETP.GTU.FTZ.AND P6, PT, R68, R49, PT ;  /* 0x000000314400720b */ /* 0x000fe20003fdc000 */
[----:B------:R-:W-:-:S05]  /*e000*/  FMUL.FTZ R51, R51, R50 ;  /* 0x0000003233337220 */ /* 0x000fca0000410000 */
[----:B------:R-:W-:-:S05]  /*e010*/  FSEL R50, R51, RZ, !P6 ;  /* 0x000000ff33327208 */ /* 0x000fca0007000000 */
[----:B------:R-:W-:Y:S01]  /*e020*/  FADD.FTZ R39, R39, R50 ;  /* 0x0000003227277221 */ /* 0x000fe20000010000 */
[----:B------:R-:W-:-:S05]  /*e030*/  @P1 HADD2.F32 R50, -RZ, R31.H1_H1 ;  /* 0x3000001fff321230 */ /* 0x000fca0000004100 */
[----:B------:R-:W-:Y:S01]  /*e040*/  @P1 FADD.FTZ R49, R50, R39 ;  /* 0x0000002732311221 */ /* 0x000fe20000010000 */
[----:B------:R-:W-:Y:S02]  /*e050*/  @!P1 MOV R49, R39 ;  /* 0x0000002700319202 */ /* 0x000fe40000000f00 */
[----:B------:R-:W-:Y:S02]  /*e060*/  SEL R50, RZ, 0x1, P6 ;  /* 0x00000001ff327807 */ /* 0x000fe40003000000 */
[----:B------:R-:W-:Y:S02]  /*e070*/  F2FP.F16.F32.PACK_AB R39, RZ, R49 ;  /* 0x00000031ff27723e */ /* 0x000fe400000000ff */
[----:B------:R-:W-:Y:S02]  /*e080*/  PRMT R25, R50, 0x7610, R25 ;  /* 0x0000761032197816 */ /* 0x000fe40000000019 */
[----:B------:R-:W-:Y:S01]  /*e090*/  PRMT R39, R63, 0x5410, R39 ;  /* 0x000054103f277816 */ /* 0x000fe20000000027 */
[----:B------:R-:W-:Y:S06]  /*e0a0*/  BRA `(.L_x_1803) ;  /* 0x0000002800347947 */ /* 0x000fec0003800000 */
.L_x_1722:
        /* <DEDUP_REMOVED lines=11> */
[-C--:B------:R-:W-:Y:S01]  /*e160*/  @!P2 MOV R26, R52.reuse ;  /* 0x00000034001aa202 */ /* 0x080fe20000000f00 */
[----:B------:R-:W-:Y:S01]  /*e170*/  @P2 VIADD R54, R59, 0x1 ;  /* 0x000000013b362836 */ /* 0x000fe20000000000 */
[----:B------:R-:W-:Y:S01]  /*e180*/  @P2 MOV R26, R52 ;  /* 0x00000034001a2202 */ /* 0x000fe20000000f00 */
[----:B------:R-:W-:Y:S01]  /*e190*/  @P2 IMAD.MOV.U32 R47, RZ, RZ, R67 ;  /* 0x000000ffff2f2224 */ /* 0x000fe200078e0043 */
[----:B------:R-:W-:Y:S06]  /*e1a0*/  BRA `(.L_x_1805) ;  /* 0x0000000000e07947 */ /* 0x000fec0003800000 */
.L_x_1806:
        /* <DEDUP_REMOVED lines=13> */
.L_x_1808:
[----:B------:R-:W-:Y:S05]  /*e280*/  BSYNC.RECONVERGENT B2 ;  /* 0x0000000000027941 */ /* 0x000fea0003800200 */
.L_x_1807:
        /* <DEDUP_REMOVED lines=42> */
.L_x_1805:
[----:B------:R-:W-:Y:S05]  /*e530*/  BSYNC.RECONVERGENT B1 ;  /* 0x0000000000017941 */ /* 0x000fea0003800200 */
.L_x_1804:
[----:B------:R-:W-:Y:S01]  /*e540*/  I2FP.F32.U32 R52, R47 ;  /* 0x0000002f00347245 */ /* 0x000fe20000201000 */
[----:B-----5:R-:W-:Y:S01]  /*e550*/  HADD2.F32 R47, -RZ, R36.H0_H0 ;  /* 0x20000024ff2f7230 */ /* 0x020fe20000004100 */
        /* <DEDUP_REMOVED lines=22> */
.L_x_1811:
        /* <DEDUP_REMOVED lines=13> */
.L_x_1813:
[----:B------:R-:W-:Y:S05]  /*e790*/  BSYNC.RECONVERGENT B2 ;  /* 0x0000000000027941 */ /* 0x000fea0003800200 */
.L_x_1812:
        /* <DEDUP_REMOVED lines=40> */
[----:B------:R-:W-:Y:S01]  /*ea20*/  IMAD.MOV.U32 R53, RZ, RZ, R26 ;  /* 0x000000ffff357224 */ /* 0x000fe200078e001a */
[----:B------:R-:W-:-:S07]  /*ea30*/  MOV R26, R52 ;  /* 0x00000034001a7202 */ /* 0x000fce0000000f00 */
.L_x_1810:
[----:B------:R-:W-:Y:S05]  /*ea40*/  BSYNC.RECONVERGENT B1 ;  /* 0x0000000000017941 */ /* 0x000fea0003800200 */
.L_x_1809:
        /* <DEDUP_REMOVED lines=24> */
.L_x_1816:
        /* <DEDUP_REMOVED lines=13> */
.L_x_1818:
[----:B------:R-:W-:Y:S05]  /*eca0*/  BSYNC.RECONVERGENT B2 ;  /* 0x0000000000027941 */ /* 0x000fea0003800200 */
.L_x_1817:
        /* <DEDUP_REMOVED lines=38> */
[----:B------:R-:W-:-:S03]  /*ef10*/  IMAD.WIDE.U32 R54, R55, -0x2daee0ad, RZ ;  /* 0xd2511f5337367825 */ /* 0x000fc600078e00ff */
[----:B------:R-:W-:Y:S01]  /*ef20*/  MOV R26, R54 ;  /* 0x00000036001a7202 */ /* 0x000fe20000000f00 */
[----:B------:R-:W-:Y:S01]  /*ef30*/  IMAD.MOV.U32 R54, RZ, RZ, RZ ;  /* 0x000000ffff367224 */ /* 0x000fe200078e00ff */
[----:B------:R-:W-:-:S07]  /*ef40*/  LOP3.LUT R65, R56, UR30, R55, 0x96, !PT ;  /* 0x0000001e38417c12 */ /* 0x000fce000f8e9637 */
.L_x_1815:
[----:B------:R-:W-:Y:S05]  /*ef50*/  BSYNC.RECONVERGENT B1 ;  /* 0x0000000000017941 */ /* 0x000fea0003800200 */
.L_x_1814:
        /* <DEDUP_REMOVED lines=9> */
[----:B------:R-:W-:Y:S01]  /*eff0*/  @P1 HADD2.F32 R55, -RZ, R29.H0_H0 ;  /* 0x2000001dff371230 */ /* 0x000fe20000004100 */
[----:B------:R-:W-:-:S04]  /*f000*/  PLOP3.LUT P2, PT, P2, PT, PT, 0x8, 0x80 ;  /* 0x000000000080781c */ /* 0x000fc8000174e170 */
        /* <DEDUP_REMOVED lines=13> */
.L_x_1821:
        /* <DEDUP_REMOVED lines=13> */
.L_x_1823:
[----:B------:R-:W-:Y:S05]  /*f1b0*/  BSYNC.RECONVERGENT B2 ;  /* 0x0000000000027941 */ /* 0x000fea0003800200 */
.L_x_1822:
        /* <DEDUP_REMOVED lines=42> */
.L_x_1820:
[----:B------:R-:W-:Y:S05]  /*f460*/  BSYNC.RECONVERGENT B1 ;  /* 0x0000000000017941 */ /* 0x000fea0003800200 */
.L_x_1819:
        /* <DEDUP_REMOVED lines=24> */
.L_x_1826:
        /* <DEDUP_REMOVED lines=13> */
.L_x_1828:
[----:B------:R-:W-:Y:S05]  /*f6c0*/  BSYNC.RECONVERGENT B2 ;  /* 0x0000000000027941 */ /* 0x000fea0003800200 */
.L_x_1827:
        /* <DEDUP_REMOVED lines=42> */
.L_x_1825:
[----:B------:R-:W-:Y:S05]  /*f970*/  BSYNC.RECONVERGENT B1 ;  /* 0x0000000000017941 */ /* 0x000fea0003800200 */
.L_x_1824:
        /* <DEDUP_REMOVED lines=9> */
[----:B------:R-:W-:Y:S01]  /*fa10*/  FSEL R54, R69, RZ, !P2 ;  /* 0x000000ff45367208 */ /* 0x000fe20005000000 */
[----:B------:R-:W-:Y:S01]  /*fa20*/  @P1 HADD2.F32 R69, -RZ, R30.H0_H0 ;  /* 0x2000001eff451230 */ /* 0x000fe20000004100 */
[----:B------:R-:W-:-:S04]  /*fa30*/  PLOP3.LUT P2, PT, P2, PT, PT, 0x8, 0x80 ;  /* 0x000000000080781c */ /* 0x000fc8000174e170 */
[----:B------:R-:W-:-:S05]  /*fa40*/  @P1 FADD.FTZ R54, R69, R54 ;  /* 0x0000003645361221 */ /* 0x000fca0000010000 */
        /* <DEDUP_REMOVED lines=10> */
.L_x_1831:
        /* <DEDUP_REMOVED lines=13> */
.L_x_1833:
[----:B------:R-:W-:Y:S05]  /*fbc0*/  BSYNC.RECONVERGENT B2 ;  /* 0x0000000000027941 */ /* 0x000fea0003800200 */
.L_x_1832:
        /* <DEDUP_REMOVED lines=39> */
[----:B------:R-:W-:Y:S02]  /*fe40*/  LOP3.LUT R67, R56, UR29, R69, 0x96, !PT ;  /* 0x0000001d38437c12 */ /* 0x000fe4000f8e9645 */
[----:B------:R-:W-:Y:S01]  /*fe50*/  MOV R56, R26 ;  /* 0x0000001a00387202 */ /* 0x000fe20000000f00 */
[----:B------:R-:W-:Y:S02]  /*fe60*/  IMAD.MOV.U32 R26, RZ, RZ, R66 ;  /* 0x000000ffff1a7224 */ /* 0x000fe400078e0042 */
[----:B------:R-:W-:-:S07]  /*fe70*/  HFMA2 R66, -RZ, RZ, 0, 0 ;  /* 0x00000000ff427431 */ /* 0x000fce00000001ff */
.L_x_1830:
[----:B------:R-:W-:Y:S05]  /*fe80*/  BSYNC.RECONVERGENT B1 ;  /* 0x0000000000017941 */ /* 0x000fea0003800200 */
.L_x_1829:
[----:B------:R-:W-:Y:S01]  /*fe90*/  I2FP.F32.U32 R56, R56 ;  /* 0x0000003800387245 */ /* 0x000fe20000201000 */
[----:B------:R-:W-:Y:S01]  /*fea0*/  HADD2.F32 R57, -RZ, R38.H1_H1 ;  /* 0x30000026ff397230 */ /* 0x000fe20000004100 */
[----:B------:R-:W-:Y:S01]  /*feb0*/  ISETP.NE.AND P4, PT, R66, 0x1, PT ;  /* 0x000000014200780c */ /* 0x000fe20003f85270 */
[----:B------:R-:W-:Y:S01]  /*fec0*/  BSSY.RECONVERGENT B1, `(.L_x_1834) ;  /* 0x000004c000017945 */ /* 0x000fe20003800200 */
[----:B------:R-:W-:Y:S02]  /*fed0*/  IMAD.MOV.U32 R68, RZ, RZ, 0x2 ;  /* 0x00000002ff447424 */ /* 0x000fe400078e00ff */
[----:B------:R-:W-:Y:S01]  /*fee0*/  FFMA.FTZ R56, R56, R51, 1.1641532182693481445e-10 ;  /* 0x2f00000038387423 */ /* 0x000fe20000010033 */
[----:B------:R-:W-:-:S04]  /*fef0*/  FMUL.FTZ R57, R57, R50 ;  /* 0x0000003239397220 */ /* 0x000fc80000410000 */
[----:B------:R-:W-:-:S04]  /*ff00*/  FSETP.GTU.FTZ.AND P3, PT, R56, R49, PT ;  /* 0x000000313800720b */ /* 0x000fc80003f7c000 */
[----:B------:R-:W-:Y:S01]  /*ff10*/  FSEL R56, R57, RZ, !P3 ;  /* 0x000000ff39387208 */ /* 0x000fe20005800000 */
[----:B------:R-:W-:Y:S01]  /*ff20*/  @P1 HADD2.F32 R57, -RZ, R30.H1_H1 ;  /* 0x3000001eff391230 */ /* 0x000fe20000004100 */
[----:B------:R-:W-:-:S04]  /*ff30*/  PLOP3.LUT P3, PT, P3, PT, PT, 0x8, 0x80 ;  /* 0x000000000080781c */ /* 0x000fc80001f6e170 */
[----:B------:R-:W-:Y:S01]  /*ff40*/  @P1 FADD.FTZ R56, R57, R56 ;  /* 0x0000003839381221 */ /* 0x000fe20000010000 */
        /* <DEDUP_REMOVED lines=11> */
.L_x_1836:
        /* <DEDUP_REMOVED lines=13> */
.L_x_1838:
[----:B------:R-:W-:Y:S05]  /*100d0*/  BSYNC.RECONVERGENT B2 ;  /* 0x0000000000027941 */ /* 0x000fea0003800200 */
.L_x_1837:
        /* <DEDUP_REMOVED lines=40> */
[----:B------:R-:W-:Y:S01]  /*10360*/  HFMA2 R68, -RZ, RZ, 0, 0 ;  /* 0x00000000ff447431 */ /* 0x000fe200000001ff */
[----:B------:R-:W-:-:S07]  /*10370*/  LOP3.LUT R67, R66, UR29, R71, 0x96, !PT ;  /* 0x0000001d42437c12 */ /* 0x000fce000f8e9647 */
.L_x_1835:
[----:B------:R-:W-:Y:S05]  /*10380*/  BSYNC.RECONVERGENT B1 ;  /* 0x0000000000017941 */ /* 0x000fea0003800200 */
.L_x_1834:
[----:B------:R-:W-:Y:S01]  /*10390*/  I2FP.F32.U32 R57, R57 ;  /* 0x0000003900397245 */ /* 0x000fe20000201000 */
[----:B------:R-:W-:Y:S01]  /*103a0*/  BSSY.RECONVERGENT B1, `(.L_x_1839) ;  /* 0x000004f000017945 */ /* 0x000fe20003800200 */
[----:B------:R-:W-:Y:S02]  /*103b0*/  ISETP.NE.AND P5, PT, R68, 0x1, PT ;  /* 0x000000014400780c */ /* 0x000fe40003fa5270 */
[----:B------:R-:W-:Y:S01]  /*103c0*/  MOV R71, R70 ;  /* 0x0000004600477202 */ /* 0x000fe20000000f00 */
[----:B------:R-:W-:Y:S01]  /*103d0*/  FFMA.FTZ R66, R57, R51, 1.1641532182693481445e-10 ;  /* 0x2f00000039427423 */ /* 0x000fe20000010033 */
[----:B------:R-:W-:-:S04]  /*103e0*/  HADD2.F32 R57, -RZ, R39.H0_H0 ;  /* 0x20000027ff397230 */ /* 0x000fc80000004100 */
[----:B------:R-:W-:Y:S01]  /*103f0*/  FSETP.GTU.FTZ.AND P4, PT, R66, R49, PT ;  /* 0x000000314200720b */ /* 0x000fe20003f9c000 */
[----:B------:R-:W-:Y:S01]  /*10400*/  FMUL.FTZ R57, R57, R50 ;  /* 0x0000003239397220 */ /* 0x000fe20000410000 */
[----:B------:R-:W-:-:S04]  /*10410*/  @P1 HADD2.F32 R66, -RZ, R31.H0_H0 ;  /* 0x2000001fff421230 */ /* 0x000fc80000004100 */
        /* <DEDUP_REMOVED lines=14> */
.L_x_1841:
        /* <DEDUP_REMOVED lines=13> */
.L_x_1843:
[----:B------:R-:W-:Y:S05]  /*105d0*/  BSYNC.RECONVERGENT B2 ;  /* 0x0000000000027941 */ /* 0x000fea0003800200 */
.L_x_1842:
        /* <DEDUP_REMOVED lines=43> */
.L_x_1840:
[----:B------:R-:W-:Y:S05]  /*10890*/  BSYNC.RECONVERGENT B1 ;  /* 0x0000000000017941 */ /* 0x000fea0003800200 */
.L_x_1839:
[----:B------:R-:W-:Y:S01]  /*108a0*/  I2FP.F32.U32 R68, R71 ;  /* 0x0000004700447245 */ /* 0x000fe20000201000 */
[----:B------:R-:W-:Y:S01]  /*108b0*/  HADD2.F32 R39, -RZ, R39.H1_H1 ;  /* 0x30000027ff277230 */ /* 0x000fe20000004100 */
[----:B------:R-:W-:Y:S02]  /*108c0*/  PRMT R38, R64, 0x5410, R38 ;  /* 0x0000541040267816 */ /* 0x000fe40000000026 */
[----:B------:R-:W-:Y:S01]  /*108d0*/  PRMT R37, R63, 0x5410, R37 ;  /* 0x000054103f257816 */ /* 0x000fe20000000025 */
[----:B------:R-:W-:Y:S01]  /*108e0*/  FFMA.FTZ R68, R68, R51, 1.1641532182693481445e-10 ;  /* 0x2f00000044447423 */ /* 0x000fe20000010033 */
[----:B------:R-:W-:Y:S01]  /*108f0*/  FMUL.FTZ R39, R39, R50 ;  /* 0x0000003227277220 */ /* 0x000fe20000410000 */
[----:B------:R-:W-:Y:S01]  /*10900*/  @P1 HADD2.F32 R50, -RZ, R31.H1_H1 ;  /* 0x3000001fff321230 */ /* 0x000fe20000004100 */
[----:B------:R-:W-:Y:S02]  /*10910*/  PRMT R36, R62, 0x5410, R36 ;  /* 0x000054103e247816 */ /* 0x000fe40000000024 */
[----:B------:R-:W-:-:S04]  /*10920*/  FSETP.GTU.FTZ.AND P5, PT, R68, R49, PT ;  /* 0x000000314400720b */ /* 0x000fc80003fbc000 */
[----:B------:R-:W-:Y:S02]  /*10930*/  FSEL R49, R39, RZ, !P5 ;  /* 0x000000ff27317208 */ /* 0x000fe40006800000 */
[----:B------:R-:W-:-:S03]  /*10940*/  PLOP3.LUT P5, PT, P5, PT, PT, 0x8, 0x80 ;  /* 0x000000000080781c */ /* 0x000fc60002fae170 */
[----:B------:R-:W-:-:S05]  /*10950*/  @P1 FADD.FTZ R49, R50, R49 ;  /* 0x0000003132311221 */ /* 0x000fca0000010000 */
[----:B------:R-:W-:-:S04]  /*10960*/  F2FP.F16.F32.PACK_AB R39, RZ, R49 ;  /* 0x00000031ff27723e */ /* 0x000fc800000000ff */
[----:B------:R-:W-:-:S07]  /*10970*/  PRMT R39, R85, 0x5410, R39 ;  /* 0x0000541055277816 */ /* 0x000fce0000000027 */
.L_x_1803:
[----:B------:R-:W-:Y:S01]  /*10980*/  ISETP.NE.AND P6, PT, R60, RZ, PT ;  /* 0x000000ff3c00720c */ /* 0x000fe20003fc5270 */
[----:B------:R-:W0:Y:S01]  /*10990*/  LDC.64 R50, c[0x0][0x3a8] ;  /* 0x0000ea00ff327b82 */ /* 0x000e220000000a00 */
[----:B------:R-:W-:Y:S02]  /*109a0*/  SEL R60, RZ, 0x1000000, !P5 ;  /* 0x01000000ff3c7807 */ /* 0x000fe40006800000 */
[----:B------:R-:W-:Y:S02]  /*109b0*/  ISETP.NE.AND P1, PT, R58, RZ, PT ;  /* 0x000000ff3a00720c */ /* 0x000fe40003f25270 */
[----:B------:R-:W-:Y:S02]  /*109c0*/  ISETP.NE.AND P5, PT, R59, RZ, PT ;  /* 0x000000ff3b00720c */ /* 0x000fe40003fa5270 */
[----:B------:R-:W-:Y:S01]  /*109d0*/  SEL R58, RZ, 0x10000, !P4 ;  /* 0x00010000ff3a7807 */ /* 0x000fe20006000000 */
[----:B------:R-:W1:Y:S01]  /*109e0*/  LDC.64 R62, c[0x0][0x3b0] ;  /* 0x0000ec00ff3e7b82 */ /* 0x000e620000000a00 */
[----:B------:R-:W-:-:S02]  /*109f0*/  SEL R59, RZ, 0x100, !P3 ;  /* 0x00000100ff3b7807 */ /* 0x000fc40005800000 */
[----:B------:R-:W-:Y:S02]  /*10a00*/  ISETP.NE.AND P4, PT, R61, RZ, PT ;  /* 0x000000ff3d00720c */ /* 0x000fe40003f85270 */
[----:B------:R-:W-:Y:S02]  /*10a10*/  LOP3.LUT R59, R59, R60, R58, 0xfe, !PT ;  /* 0x0000003c3b3b7212 */ /* 0x000fe400078efe3a */
[----:B------:R-:W-:Y:S02]  /*10a20*/  SEL R60, RZ, 0x1000000, !P4 ;  /* 0x01000000ff3c7807 */ /* 0x000fe40006000000 */
[----:B------:R-:W-:Y:S02]  /*10a30*/  SEL R61, RZ, 0x10000, !P5 ;  /* 0x00010000ff3d7807 */ /* 0x000fe40006800000 */
[----:B------:R-:W-:-:S04]  /*10a40*/  SEL R58, RZ, 0x100, !P6 ;  /* 0x00000100ff3a7807 */ /* 0x000fc80007000000 */
[----:B------:R-:W-:Y:S01]  /*10a50*/  LOP3.LUT R58, R58, R60, R61, 0xfe, !PT ;  /* 0x0000003c3a3a7212 */ /* 0x000fe200078efe3d */
[----:B------:R-:W-:Y:S01]  /*10a60*/  FADD.FTZ R61, RZ, R27 ;  /* 0x0000001bff3d7221 */ /* 0x000fe20000010000 */
[----:B0-----:R-:W-:-:S04]  /*10a70*/  IMAD.WIDE.U32 R50, R48, 0x10, R50 ;  /* 0x0000001030327825 */ /* 0x001fc800078e0032 */
[----:B------:R-:W-:Y:S01]  /*10a80*/  FADD.FTZ R60, R61, R44 ;  /* 0x0000002c3d3c7221 */ /* 0x000fe20000010000 */
[----:B------:R0:W-:Y:S03]  /*10a90*/  STG.E.128 desc[UR8][R50.64], R36 ;  /* 0x0000002432007986 */ /* 0x0001e6000c101d08 */
[----:B------:R-:W-:-:S04]  /*10aa0*/  FADD.FTZ R61, R60, R43 ;  /* 0x0000002b3c3d7221 */ /* 0x000fc80000010000 */
[----:B------:R-:W-:-:S04]  /*10ab0*/  FADD.FTZ R61, R61, R46 ;  /* 0x0000002e3d3d7221 */ /* 0x000fc80000010000 */
[----:B------:R-:W-:-:S04]  /*10ac0*/  FADD.FTZ R61, R61, R40 ;  /* 0x000000283d3d7221 */ /* 0x000fc80000010000 */
[----:B0-----:R-:W-:Y:S01]  /*10ad0*/  FADD.FTZ R36, R61, R42 ;  /* 0x0000002a3d247221 */ /* 0x001fe20000010000 */
[----:B------:R-:W-:Y:S02]  /*10ae0*/  SEL R38, RZ, 0x1, !P2 ;  /* 0x00000001ff267807 */ /* 0x000fe40005000000 */
[----:B------:R-:W-:Y:S01]  /*10af0*/  SEL R51, RZ, 0x1, !P1 ;  /* 0x00000001ff337807 */ /* 0x000fe20004800000 */
[----:B------:R-:W-:Y:S01]  /*10b00*/  FADD.FTZ R36, R36, R41 ;  /* 0x0000002924247221 */ /* 0x000fe20000010000 */
[----:B------:R-:W-:-:S03]  /*10b10*/  LOP3.LUT R37, R59, R38, RZ, 0xfc, !PT ;  /* 0x000000263b257212 */ /* 0x000fc600078efcff */
[----:B------:R-:W-:-:S04]  /*10b20*/  FADD.FTZ R36, R36, R45 ;  /* 0x0000002d24247221 */ /* 0x000fc80000010000 */
[----:B------:R-:W-:-:S04]  /*10b30*/  FADD.FTZ R36, R36, R47 ;  /* 0x0000002f24247221 */ /* 0x000fc80000010000 */
[----:B------:R-:W-:Y:S01]  /*10b40*/  FADD.FTZ R39, R36, R53 ;  /* 0x0000003524277221 */ /* 0x000fe20000010000 */
[----:B------:R-:W-:-:S03]  /*10b50*/  LOP3.LUT R36, R58, R51, RZ, 0xfc, !PT ;  /* 0x000000333a247212 */ /* 0x000fc600078efcff */
[----:B------:R-:W-:Y:S01]  /*10b60*/  FADD.FTZ R50, R39, R52 ;  /* 0x0000003427327221 */ /* 0x000fe20000010000 */
[----:B-1----:R-:W-:Y:S02]  /*10b70*/  IMAD.WIDE.U32 R38, R48, 0x8, R62 ;  /* 0x0000000830267825 */ /* 0x002fe400078e003e */
[----:B------:R-:W0:Y:S02]  /*10b80*/  S2R R62, SR_TID.X ;  /* 0x00000000003e7919 */ /* 0x000e240000002100 */
[----:B------:R-:W-:Y:S01]  /*10b90*/  FADD.FTZ R51, R50, R55 ;  /* 0x0000003732337221 */ /* 0x000fe20000010000 */
[----:B------:R1:W-:Y:S03]  /*10ba0*/  STG.E.64 desc[UR8][R38.64], R36 ;  /* 0x0000002426007986 */ /* 0x0003e6000c101b08 */
[----:B------:R-:W-:-:S04]  /*10bb0*/  FADD.FTZ R51, R51, R54 ;  /* 0x0000003633337221 */ /* 0x000fc80000010000 */
[----:B------:R-:W-:-:S04]  /*10bc0*/  FADD.FTZ R60, R51, R56 ;  /* 0x00000038333c7221 */ /* 0x000fc80000010000 */
[----:B------:R-:W-:Y:S01]  /*10bd0*/  FADD.FTZ R60, R60, R57 ;  /* 0x000000393c3c7221 */ /* 0x000fe20000010000 */
[----:B0-----:R-:W-:-:S04]  /*10be0*/  LOP3.LUT R62, R62, 0x1f, RZ, 0xc0, !PT ;  /* 0x0000001f3e3e7812 */ /* 0x001fc800078ec0ff */
[----:B------:R-:W-:Y:S01]  /*10bf0*/  ISETP.NE.AND P1, PT, R62, RZ, PT ;  /* 0x000000ff3e00720c */ /* 0x000fe20003f25270 */
[----:B-1----:R-:W-:-:S12]  /*10c00*/  @!P0 BRA `(.L_x_1844) ;  /* 0x0000000000508947 */ /* 0x002fd80003800000 */
[----:B------:R-:W-:Y:S01]  /*10c10*/  SHF.L.U32 R37, R24, 0x10, RZ ;  /* 0x0000001018257819 */ /* 0x000fe200000006ff */
[----:B------:R-:W0:Y:S01]  /*10c20*/  LDC.64 R58, c[0x0][0x3b8] ;  /* 0x0000ee00ff3a7b82 */ /* 0x000e220000000a00 */
        /* <DEDUP_REMOVED lines=16> */
[----:B0-----:R-:W-:-:S05]  /*10d30*/  IMAD.WIDE.U32 R36, R48, 0x8, R58 ;  /* 0x0000000830247825 */ /* 0x001fca00078e003a */
[----:B------:R0:W-:Y:S02]  /*10d40*/  STG.E.64 desc[UR8][R36.64], R50 ;  /* 0x0000003224007986 */ /* 0x0001e4000c101b08 */
.L_x_1844:
[----:B------:R-:W-:Y:S01]  /*10d50*/  UMOV UR4, 0xffffffff ;  /* 0xffffffff00047882 */ /* 0x000fe20000000000 */
[----:B------:R-:W-:Y:S02]  /*10d60*/  FADD.FTZ R60, R60, R49 ;  /* 0x000000313c3c7221 */ /* 0x000fe40000010000 */
[----:B------:R-:W-:Y:S05]  /*10d70*/  BRA.DIV UR4, `(.L_x_1845) ;  /* 0x0000000a04947947 */ /* 0x000fea000b800000 */
[----:B0-----:R-:W0:Y:S02]  /*10d80*/  SHFL.BFLY PT, R37, R60, 0x1, 0x1f ;  /* 0x0c201f003c257f89 */ /* 0x001e2400000e0000 */
[----:B0-----:R-:W-:-:S05]  /*10d90*/  FADD.FTZ R38, R60, R37 ;  /* 0x000000253c267221 */ /* 0x001fca0000010000 */
[----:B------:R-:W0:Y:S02]  /*10da0*/  SHFL.BFLY PT, R37, R38, 0x2, 0x1f ;  /* 0x0c401f0026257f89 */ /* 0x000e2400000e0000 */
[----:B0-----:R-:W-:Y:S02]  /*10db0*/  FADD.FTZ R39, R38, R37 ;  /* 0x0000002526277221 */ /* 0x001fe40000010000 */
[----:B------:R-:W0:Y:S03]  /*10dc0*/  LDC R37, c[0x0][0x400] ;  /* 0x00010000ff257b82 */ /* 0x000e260000000800 */
[----:B------:R-:W1:Y:S02]  /*10dd0*/  SHFL.BFLY PT, R36, R39, 0x4, 0x1f ;  /* 0x0c801f0027247f89 */ /* 0x000e6400000e0000 */
[----:B-1----:R-:W-:-:S05]  /*10de0*/  FADD.FTZ R51, R39, R36 ;  /* 0x0000002427337221 */ /* 0x002fca0000010000 */
[----:B------:R-:W1:Y:S02]  /*10df0*/  SHFL.BFLY PT, R36, R51, 0x8, 0x1f ;  /* 0x0d001f0033247f89 */ /* 0x000e6400000e0000 */
[----:B-1----:R-:W-:-:S05]  /*10e00*/  FADD.FTZ R58, R51, R36 ;  /* 0x00000024333a7221 */ /* 0x002fca0000010000 */
        /* <DEDUP_REMOVED lines=44> */
.L_x_1858:
[----:B------:R-:W2:Y:S01]  /*110d0*/  LDL R60, [R1] ;  /* 0x00000000013c7983 */ /* 0x000ea20000100800 */
[----:B01----:R-:W-:Y:S01]  /*110e0*/  FADD.FTZ R58, R58, R59 ;  /* 0x0000003b3a3a7221 */ /* 0x003fe20000010000 */
[----:B------:R-:W-:Y:S01]  /*110f0*/  FMUL.FTZ R36, R50, R50 ;  /* 0x0000003232247220 */ /* 0x000fe20000410000 */
[----:B------:R-:W-:Y:S01]  /*11100*/  PLOP3.LUT P2, PT, PT, PT, UP0, 0x40, 0x4 ;  /* 0x000000000004781c */ /* 0x000fe20003f4e808 */
[----:B------:R-:W0:Y:S01]  /*11110*/  @!P1 LDC.64 R38, c[0x0][0x3c0] ;  /* 0x0000f000ff269b82 */ /* 0x000e220000000a00 */
[----:B------:R-:W-:Y:S02]  /*11120*/  FFMA.FTZ R51, R58, R37, UR12 ;  /* 0x0000000c3a337e23 */ /* 0x000fe40008010025 */
[----:B------:R-:W-:Y:S02]  /*11130*/  FSEL R58, R36, RZ, !P2 ;  /* 0x000000ff243a7208 */ /* 0x000fe40005000000 */
        /* <DEDUP_REMOVED lines=14> */
[----:B0-----:R-:W-:-:S04]  /*11220*/  @!P1 IMAD.WIDE R38, R2, 0x4, R38 ;  /* 0x0000000402269825 */ /* 0x001fc800078e0226 */
[C---:B------:R-:W-:Y:S01]  /*11230*/  FADD.FTZ R69, -R59.reuse, R54 ;  /* 0x000000363b457221 */ /* 0x040fe20000010100 */
[C---:B------:R-:W-:Y:S01]  /*11240*/  FADD.FTZ R71, -R59.reuse, R56 ;  /* 0x000000383b477221 */ /* 0x040fe20000010100 */
[C---:B------:R-:W-:Y:S01]  /*11250*/  FADD.FTZ R85, -R59.reuse, R57 ;  /* 0x000000393b557221 */ /* 0x040fe20000010100 */
[C---:B------:R-:W-:Y:S01]  /*11260*/  FADD.FTZ R49, -R59.reuse, R49 ;  /* 0x000000313b317221 */ /* 0x040fe20000010100 */
[----:B------:R0:W-:Y:S01]  /*11270*/  @!P1 STG.E desc[UR8][R38.64], R50 ;  /* 0x0000003226009986 */ /* 0x0001e2000c101908 */
[C---:B---3--:R-:W-:Y:S01]  /*11280*/  FMUL.FTZ R44, R58.reuse, R51 ;  /* 0x000000333a2c7220 */ /* 0x048fe20000410000 */
[----:B------:R-:W-:Y:S01]  /*11290*/  FADD.FTZ R51, -R59, R46 ;  /* 0x0000002e3b337221 */ /* 0x000fe20000010100 */
[C---:B------:R-:W-:Y:S01]  /*112a0*/  FMUL.FTZ R46, R58.reuse, R43 ;  /* 0x0000002b3a2e7220 */ /* 0x040fe20000410000 */
[----:B------:R-:W-:Y:S01]  /*112b0*/  FMUL.FTZ R27, R58, R27 ;  /* 0x0000001b3a1b7220 */ /* 0x000fe20000410000 */
[----:B-1----:R-:W-:-:S04]  /*112c0*/  @!P1 IMAD.WIDE R36, R2, 0x4, R36 ;  /* 0x0000000402249825 */ /* 0x002fc800078e0224 */
[C---:B------:R-:W-:Y:S01]  /*112d0*/  FMUL.FTZ R43, R58.reuse, R51 ;  /* 0x000000333a2b7220 */ /* 0x040fe20000410000 */
[C---:B------:R-:W-:Y:S01]  /*112e0*/  FMUL.FTZ R45, R58.reuse, R61 ;  /* 0x0000003d3a2d7220 */ /* 0x040fe20000410000 */
[----:B------:R-:W-:Y:S01]  /*112f0*/  FMUL.FTZ R61, R58, R63 ;  /* 0x0000003f3a3d7220 */ /* 0x000fe20000410000 */
[----:B------:R-:W-:Y:S01]  /*11300*/  FADD.FTZ R63, -R59, R52 ;  /* 0x000000343b3f7221 */ /* 0x000fe20000010100 */
[----:B------:R1:W-:Y:S01]  /*11310*/  @!P1 STG.E desc[UR8][R36.64], R58 ;  /* 0x0000003a24009986 */ /* 0x0003e2000c101908 */
[----:B0-----:R-:W0:Y:S01]  /*11320*/  LDC.64 R50, c[0x0][0x428] ;  /* 0x00010a00ff327b82 */ /* 0x001e220000000a00 */
[----:B------:R-:W-:Y:S01]  /*11330*/  FFMA.FTZ R39, R44, R121, R120 ;  /* 0x000000792c277223 */ /* 0x000fe20000010078 */
[C---:B------:R-:W-:Y:S01]  /*11340*/  FMUL.FTZ R56, R58.reuse, R47 ;  /* 0x0000002f3a387220 */ /* 0x040fe20000410000 */
[C---:B------:R-:W-:Y:S01]  /*11350*/  FMUL.FTZ R57, R58.reuse, R53 ;  /* 0x000000353a397220 */ /* 0x040fe20000410000 */
[C---:B------:R-:W-:Y:S01]  /*11360*/  FMUL.FTZ R62, R58.reuse, R55 ;  /* 0x000000373a3e7220 */ /* 0x040fe20000410000 */
[----:B------:R-:W-:-:S03]  /*11370*/  FMUL.FTZ R64, R58, R71 ;  /* 0x000000473a407220 */ /* 0x000fc60000410000 */
[----:B------:R-:W3:Y:S01]  /*11380*/  LDC.64 R54, c[0x0][0x380] ;  /* 0x0000e000ff367b82 */ /* 0x000ee20000000a00 */
[C---:B-1----:R-:W-:Y:S01]  /*11390*/  FFMA.FTZ R37, R43.reuse, R113, R112 ;  /* 0x000000712b257223 */ /* 0x042fe20000010070 */
[----:B------:R-:W-:Y:S01]  /*113a0*/  FFMA.FTZ R43, R43, R111, R110 ;  /* 0x0000006f2b2b7223 */ /* 0x000fe2000001006e */
[----:B---3--:R-:W-:-:S05]  /*113b0*/  IMAD R2, R54, 0x4, R2 ;  /* 0x0000000436027824 */ /* 0x008fca00078e0202 */
[----:B------:R-:W-:Y:S01]  /*113c0*/  ISETP.GE.AND P1, PT, R2, R55, PT ;  /* 0x000000370200720c */ /* 0x000fe20003f26270 */
[----:B--2---:R-:W-:Y:S01]  /*113d0*/  FFMA.FTZ R38, R27, R60, R125 ;  /* 0x0000003c1b267223 */ /* 0x004fe2000001007d */
[----:B------:R-:W-:Y:S01]  /*113e0*/  FMUL.FTZ R60, R58, R41 ;  /* 0x000000293a3c7220 */ /* 0x000fe20000410000 */
[----:B------:R-:W-:-:S03]  /*113f0*/  FFMA.FTZ R41, R61, R97, R96 ;  /* 0x000000613d297223 */ /* 0x000fc60000010060 */
[----:B------:R-:W-:Y:S01]  /*11400*/  F2FP.F16.F32.PACK_AB R36, R39, R38 ;  /* 0x000000262724723e */ /* 0x000fe200000000ff */
[----:B------:R-:W-:Y:S01]  /*11410*/  FADD.FTZ R39, -R59, R40 ;  /* 0x000000283b277221 */ /* 0x000fe20000010100 */
[----:B------:R-:W-:Y:S01]  /*11420*/  FFMA.FTZ R38, R46, R117, R116 ;  /* 0x000000752e267223 */ /* 0x000fe20000010074 */
[----:B------:R-:W-:Y:S01]  /*11430*/  FFMA.FTZ R40, R60, R101, R100 ;  /* 0x000000653c287223 */ /* 0x000fe20000010064 */
[C---:B------:R-:W-:Y:S01]  /*11440*/  FMUL.FTZ R59, R58.reuse, R63 ;  /* 0x0000003f3a3b7220 */ /* 0x040fe20000410000 */
[----:B------:R-:W-:Y:S01]  /*11450*/  FMUL.FTZ R42, R58, R39 ;  /* 0x000000273a2a7220 */ /* 0x000fe20000410000 */
[----:B------:R-:W-:Y:S01]  /*11460*/  FFMA.FTZ R39, R45, R105, R104 ;  /* 0x000000692d277223 */ /* 0x000fe20000010068 */
[----:B------:R-:W-:Y:S01]  /*11470*/  F2FP.F16.F32.PACK_AB R37, R37, R38 ;  /* 0x000000262525723e */ /* 0x000fe200000000ff */
[----:B------:R-:W-:Y:S01]  /*11480*/  FFMA.FTZ R46, R46, R115, R114 ;  /* 0x000000732e2e7223 */ /* 0x000fe20000010072 */
[----:B------:R-:W-:Y:S01]  /*11490*/  FFMA.FTZ R38, R42, R109, R108 ;  /* 0x0000006d2a267223 */ /* 0x000fe2000001006c */
[----:B------:R-:W-:Y:S01]  /*114a0*/  FMUL.FTZ R63, R58, R69 ;  /* 0x000000453a3f7220 */ /* 0x000fe20000410000 */
[----:B------:R-:W-:-:S03]  /*114b0*/  FFMA.FTZ R45, R45, R103, R102 ;  /* 0x000000672d2d7223 */ /* 0x000fc60000010066 */
[----:B------:R-:W-:Y:S02]  /*114c0*/  F2FP.F16.F32.PACK_AB R38, R39, R38 ;  /* 0x000000262726723e */ /* 0x000fe400000000ff */
[----:B------:R-:W-:Y:S01]  /*114d0*/  F2FP.F16.F32.PACK_AB R39, R41, R40 ;  /* 0x000000282927723e */ /* 0x000fe200000000ff */
[----:B0-----:R-:W-:-:S04]  /*114e0*/  IMAD.WIDE.U32 R40, R17, 0x10, R50 ;  /* 0x0000001011287825 */ /* 0x001fc800078e0032 */
[----:B------:R-:W-:Y:S01]  /*114f0*/  IMAD.WIDE.U32 R50, R48, 0x10, R50 ;  /* 0x0000001030327825 */ /* 0x000fe200078e0032 */
[----:B------:R0:W-:Y:S02]  /*11500*/  STG.E.128 desc[UR8][R40.64], R36 ;  /* 0x0000002428007986 */ /* 0x0001e4000c101d08 */
[----:B0-----:R-:W0:Y:S01]  /*11510*/  LDC.64 R36, c[0x0][0x430] ;  /* 0x00010c00ff247b82 */ /* 0x001e220000000a00 */
[C---:B------:R-:W-:Y:S01]  /*11520*/  FMUL.FTZ R41, R58.reuse, R85 ;  /* 0x000000553a297220 */ /* 0x040fe20000410000 */
[----:B------:R-:W-:Y:S01]  /*11530*/  FMUL.FTZ R58, R58, R49 ;  /* 0x000000313a3a7220 */ /* 0x000fe20000410000 */
[----:B------:R-:W-:Y:S01]  /*11540*/  FFMA.FTZ R38, R42, R107, R106 ;  /* 0x0000006b2a267223 */ /* 0x000fe2000001006a */
[----:B------:R-:W-:Y:S01]  /*11550*/  FFMA.FTZ R39, R60, R99, R98 ;  /* 0x000000633c277223 */ /* 0x000fe20000010062 */
[----:B------:R-:W-:Y:S01]  /*11560*/  FFMA.FTZ R47, R41, R14, R6 ;  /* 0x0000000e292f7223 */ /* 0x000fe20000010006 */
[C---:B------:R-:W-:Y:S01]  /*11570*/  FFMA.FTZ R42, R58.reuse, R11, R13 ;  /* 0x0000000b3a2a7223 */ /* 0x040fe2000001000d */
[----:B------:R-:W-:Y:S01]  /*11580*/  FFMA.FTZ R40, R61, R95, R94 ;  /* 0x0000005f3d287223 */ /* 0x000fe2000001005e */
[----:B------:R-:W-:Y:S01]  /*11590*/  F2FP.F16.F32.PACK_AB R38, R45, R38 ;  /* 0x000000262d26723e */ /* 0x000fe200000000ff */
[----:B------:R-:W-:Y:S01]  /*115a0*/  FFMA.FTZ R58, R58, R15, R7 ;  /* 0x0000000f3a3a7223 */ /* 0x000fe20000010007 */
[----:B------:R-:W-:-:S02]  /*115b0*/  FFMA.FTZ R45, R59, R82, R81 ;  /* 0x000000523b2d7223 */ /* 0x000fc40000010051 */
[----:B------:R-:W-:Y:S01]  /*115c0*/  F2FP.F16.F32.PACK_AB R39, R40, R39 ;  /* 0x000000272827723e */ /* 0x000fe200000000ff */
[----:B------:R-:W-:Y:S01]  /*115d0*/  FFMA.FTZ R40, R56, R93, R92 ;  /* 0x0000005d38287223 */ /* 0x000fe2000001005c */
[----:B------:R-:W-:Y:S01]  /*115e0*/  F2FP.F16.F32.PACK_AB R47, R58, R47 ;  /* 0x0000002f3a2f723e */ /* 0x000fe200000000ff */
[----:B0-----:R-:W-:-:S04]  /*115f0*/  IMAD.WIDE.U32 R52, R17, 0x10, R36 ;  /* 0x0000001011347825 */ /* 0x001fc800078e0024 */
[----:B------:R-:W-:Y:S01]  /*11600*/  FFMA.FTZ R17, R44, R119, R118 ;  /* 0x000000772c117223 */ /* 0x000fe20000010076 */
[----:B------:R-:W-:Y:S01]  /*11610*/  FFMA.FTZ R44, R64, R72, R8 ;  /* 0x00000048402c7223 */ /* 0x000fe20000010008 */
[----:B------:R-:W-:Y:S01]  /*11620*/  IMAD.WIDE.U32 R48, R48, 0x10, R36 ;  /* 0x0000001030307825 */ /* 0x000fe200078e0024 */
[----:B------:R-:W-:-:S03]  /*11630*/  F2FP.F16.F32.PACK_AB R37, R43, R46 ;  /* 0x0000002e2b25723e */ /* 0x000fc600000000ff */
[----:B------:R-:W-:Y:S01]  /*11640*/  FFMA.FTZ R43, R41, R10, R12 ;  /* 0x0000000a292b7223 */ /* 0x000fe2000001000c */
[----:B------:R-:W-:Y:S01]  /*11650*/  FFMA.FTZ R36, R27, R124, R123 ;  /* 0x0000007c1b247223 */ /* 0x000fe2000001007b */
[----:B------:R-:W-:Y:S01]  /*11660*/  FFMA.FTZ R41, R59, R84, R83 ;  /* 0x000000543b297223 */ /* 0x000fe20000010053 */
[----:B------:R-:W-:Y:S01]  /*11670*/  FFMA.FTZ R27, R57, R89, R88 ;  /* 0x00000059391b7223 */ /* 0x000fe20000010058 */
[----:B------:R-:W-:Y:S01]  /*11680*/  FFMA.FTZ R46, R63, R74, R73 ;  /* 0x0000004a3f2e7223 */ /* 0x000fe20000010049 */
[----:B------:R-:W-:Y:S01]  /*11690*/  F2FP.F16.F32.PACK_AB R43, R42, R43 ;  /* 0x0000002b2a2b723e */ /* 0x000fe200000000ff */
[C---:B------:R-:W-:Y:S01]  /*116a0*/  FFMA.FTZ R42, R62.reuse, R80, R79 ;  /* 0x000000503e2a7223 */ /* 0x040fe2000001004f */
[----:B------:R-:W-:Y:S01]  /*116b0*/  F2FP.F16.F32.PACK_AB R36, R17, R36 ;  /* 0x000000241124723e */ /* 0x000fe200000000ff */
[----:B------:R-:W-:Y:S01]  /*116c0*/  FFMA.FTZ R17, R63, R76, R75 ;  /* 0x0000004c3f117223 */ /* 0x000fe2000001004b */
[----:B------:R-:W-:Y:S01]  /*116d0*/  FFMA.FTZ R62, R62, R78, R77 ;  /* 0x0000004e3e3e7223 */ /* 0x000fe2000001004d */
[----:B------:R-:W-:Y:S01]  /*116e0*/  FFMA.FTZ R57, R57, R87, R86 ;  /* 0x0000005739397223 */ /* 0x000fe20000010056 */
[----:B------:R-:W-:Y:S01]  /*116f0*/  F2FP.F16.F32.PACK_AB R41, R42, R41 ;  /* 0x000000292a29723e */ /* 0x000fe200000000ff */
[----:B------:R0:W-:Y:S01]  /*11700*/  STG.E.128 desc[UR8][R52.64], R36 ;  /* 0x0000002434007986 */ /* 0x0001e2000c101d08 */
[----:B------:R-:W-:Y:S01]  /*11710*/  F2FP.F16.F32.PACK_AB R42, R44, R17 ;  /* 0x000000112c2a723e */ /* 0x000fe200000000ff */
[----:B------:R-:W-:Y:S01]  /*11720*/  FFMA.FTZ R44, R56, R91, R90 ;  /* 0x0000005b382c7223 */ /* 0x000fe2000001005a */
[----:B------:R-:W-:Y:S01]  /*11730*/  FFMA.FTZ R17, R64, R9, R5 ;  /* 0x0000000940117223 */ /* 0x000fe20000010005 */
[----:B------:R-:W-:-:S02]  /*11740*/  F2FP.F16.F32.PACK_AB R40, R27, R40 ;  /* 0x000000281b28723e */ /* 0x000fc400000000ff */
[----:B------:R-:W-:Y:S02]  /*11750*/  F2FP.F16.F32.PACK_AB R45, R62, R45 ;  /* 0x0000002d3e2d723e */ /* 0x000fe400000000ff */
[----:B------:R-:W-:Y:S01]  /*11760*/  F2FP.F16.F32.PACK_AB R46, R17, R46 ;  /* 0x0000002e112e723e */ /* 0x000fe200000000ff */
[----:B------:R0:W-:Y:S01]  /*11770*/  STG.E.128 desc[UR8][R50.64], R40 ;  /* 0x0000002832007986 */ /* 0x0001e2000c101d08 */
[----:B------:R-:W-:-:S05]  /*11780*/  F2FP.F16.F32.PACK_AB R44, R57, R44 ;  /* 0x0000002c392c723e */ /* 0x000fca00000000ff */
[----:B------:R0:W-:Y:S01]  /*11790*/  STG.E.128 desc[UR8][R48.64], R44 ;  /* 0x0000002c30007986 */ /* 0x0001e2000c101d08 */
[----:B------:R-:W-:Y:S05]  /*117a0*/  @!P1 BRA `(.L_x_1846) ;  /* 0xfffffef800909947 */ /* 0x000fea000383ffff */
[----:B------:R-:W-:Y:S05]  /*117b0*/  BSYNC B0 ;  /* 0x0000000000007941 */ /* 0x000fea0003800000 */
.L_x_1598:
[----:B------:R-:W-:Y:S05]  /*117c0*/  EXIT ;  /* 0x000000000000794d */ /* 0x000fea0003800000 */
.L_x_1845:
[----:B------:R-:W-:Y:S01]  /*117d0*/  HFMA2 R62, -RZ, RZ, 0, 5.9604644775390625e-08 ;  /* 0x00000001ff3e7431 */ /* 0x000fe200000001ff */
[----:B------:R-:W-:Y:S01]  /*117e0*/  BSSY B1, `(.L_x_1847) ;  /* 0x0000006000017945 */ /* 0x000fe20003800000 */
[----:B------:R-:W-:Y:S01]  /*117f0*/  IMAD.MOV.U32 R63, RZ, RZ, 0x1f ;  /* 0x0000001fff3f7424 */ /* 0x000fe200078e00ff */
[----:B------:R-:W-:-:S07]  /*11800*/  MOV R61, 0xffffffff ;  /* 0xffffffff003d7802 */ /* 0x000fce0000000f00 */
[----:B0-----:R-:W-:Y:S05]  /*11810*/  WARPSYNC.COLLECTIVE R61, `(.L_x_1848) ;  /* 0x000000003d087348 */ /* 0x001fea0003c00000 */
[----:B------:R1:W2:Y:S02]  /*11820*/  SHFL.BFLY P2, R59, R60, R62, R63 ;  /* 0x0c00003e3c3b7389 */ /* 0x0002a4000004003f */
[----:B012---:R-:W-:Y:S05]  /*11830*/  ENDCOLLECTIVE ;  /* 0x000000000000791b */ /* 0x007fea0003800000 */
.L_x_1848:
[----:B------:R-:W-:Y:S05]  /*11840*/  BSYNC B1 ;  /* 0x0000000000017941 */ /* 0x000fea0003800000 */
.L_x_1847:
        /* <DEDUP_REMOVED lines=9> */
.L_x_1849:
[----:B------:R-:W-:Y:S01]  /*118e0*/  HFMA2 R62, -RZ, RZ, 0, 2.384185791015625e-07 ;  /* 0x00000004ff3e7431 */ /* 0x000fe200000001ff */
[----:B------:R-:W-:-:S05]  /*118f0*/  MOV R37, R59 ;  /* 0x0000003b00257202 */ /* 0x000fca0000000f00 */
[----:B------:R-:W-:Y:S02]  /*11900*/  FADD.FTZ R39, R38, R37 ;  /* 0x0000002526277221 */ /* 0x000fe40000010000 */
[----:B------:R-:W0:Y:S02]  /*11910*/  LDC R37, c[0x0][0x400] ;  /* 0x00010000ff257b82 */ /* 0x000e240000000800 */
[----:B------:R-:W-:-:S07]  /*11920*/  IMAD.MOV.U32 R60, RZ, RZ, R39 ;  /* 0x000000ffff3c7224 */ /* 0x000fce00078e0027 */
[----:B0-----:R-:W-:Y:S05]  /*11930*/  WARPSYNC.COLLECTIVE R61, `(.L_x_1850) ;  /* 0x000000003d087348 */ /* 0x001fea0003c00000 */
[----:B------:R1:W2:Y:S02]  /*11940*/  SHFL.BFLY P2, R59, R60, R62, R63 ;  /* 0x0c00003e3c3b7389 */ /* 0x0002a4000004003f */
[----:B012---:R-:W-:Y:S05]  /*11950*/  ENDCOLLECTIVE ;  /* 0x000000000000791b */ /* 0x007fea0003800000 */
.L_x_1850:
[----:B------:R-:W-:Y:S02]  /*11960*/  IMAD.MOV.U32 R62, RZ, RZ, 0x8 ;  /* 0x00000008ff3e7424 */ /* 0x000fe400078e00ff */
[----:B------:R-:W-:-:S04]  /*11970*/  IMAD.MOV.U32 R36, RZ, RZ, R59 ;  /* 0x000000ffff247224 */ /* 0x000fc800078e003b */
[----:B------:R-:W-:-:S05]  /*11980*/  FADD.FTZ R51, R39, R36 ;  /* 0x0000002427337221 */ /* 0x000fca0000010000 */
[----:B------:R-:W-:-:S07]  /*11990*/  MOV R60, R51 ;  /* 0x00000033003c7202 */ /* 0x000fce0000000f00 */
[----:B------:R-:W-:Y:S05]  /*119a0*/  WARPSYNC.COLLECTIVE R61, `(.L_x_1851) ;  /* 0x000000003d087348 */ /* 0x000fea0003c00000 */
[----:B------:R0:W1:Y:S02]  /*119b0*/  SHFL.BFLY P2, R59, R60, R62, R63 ;  /* 0x0c00003e3c3b7389 */ /* 0x000064000004003f */
[----:B01----:R-:W-:Y:S05]  /*119c0*/  ENDCOLLECTIVE ;  /* 0x000000000000791b */ /* 0x003fea0003800000 */
.L_x_1851:
[----:B------:R-:W-:Y:S01]  /*119d0*/  HFMA2 R62, -RZ, RZ, 0, 9.5367431640625e-07 ;  /* 0x00000010ff3e7431 */ /* 0x000fe200000001ff */
[----:B------:R-:W-:-:S05]  /*119e0*/  MOV R36, R59 ;  /* 0x0000003b00247202 */ /* 0x000fca0000000f00 */
[----:B------:R-:W-:-:S04]  /*119f0*/  FADD.FTZ R58, R51, R36 ;  /* 0x00000024333a7221 */ /* 0x000fc80000010000 */
[----:B------:R-:W-:-:S07]  /*11a00*/  IMAD.MOV.U32 R60, RZ, RZ, R58 ;  /* 0x000000ffff3c7224 */ /* 0x000fce00078e003a */
[----:B------:R-:W-:Y:S05]  /*11a10*/  WARPSYNC.COLLECTIVE R61, `(.L_x_1852) ;  /* 0x000000003d087348 */ /* 0x000fea0003c00000 */
[----:B------:R0:W1:Y:S02]  /*11a20*/  SHFL.BFLY P2, R59, R60, R62, R63 ;  /* 0x0c00003e3c3b7389 */ /* 0x000064000004003f */
[----:B01----:R-:W-:Y:S05]  /*11a30*/  ENDCOLLECTIVE ;  /* 0x000000000000791b */ /* 0x003fea0003800000 */
.L_x_1852:
[----:B------:R-:W-:Y:S01]  /*11a40*/  MOV R62, 0x1 ;  /* 0x00000001003e7802 */ /* 0x000fe20000000f00 */
        /* <DEDUP_REMOVED lines=38> */
.L_x_1853:
[----:B------:R-:W-:Y:S02]  /*11cb0*/  IMAD.MOV.U32 R62, RZ, RZ, 0x2 ;  /* 0x00000002ff3e7424 */ /* 0x000fe400078e00ff */
[----:B------:R-:W-:-:S04]  /*11cc0*/  IMAD.MOV.U32 R39, RZ, RZ, R59 ;  /* 0x000000ffff277224 */ /* 0x000fc800078e003b */
[----:B------:R-:W-:-:S05]  /*11cd0*/  FADD.FTZ R39, R36, R39 ;  /* 0x0000002724277221 */ /* 0x000fca0000010000 */
[----:B------:R-:W-:-:S07]  /*11ce0*/  MOV R60, R39 ;  /* 0x00000027003c7202 */ /* 0x000fce0000000f00 */
[----:B------:R-:W-:Y:S05]  /*11cf0*/  WARPSYNC.COLLECTIVE R61, `(.L_x_1854) ;  /* 0x000000003d087348 */ /* 0x000fea0003c00000 */
[----:B------:R0:W1:Y:S02]  /*11d00*/  SHFL.BFLY P2, R59, R60, R62, R63 ;  /* 0x0c00003e3c3b7389 */ /* 0x000064000004003f */
[----:B01----:R-:W-:Y:S05]  /*11d10*/  ENDCOLLECTIVE ;  /* 0x000000000000791b */ /* 0x003fea0003800000 */
.L_x_1854:
[----:B------:R-:W-:Y:S01]  /*11d20*/  HFMA2 R62, -RZ, RZ, 0, 2.384185791015625e-07 ;  /* 0x00000004ff3e7431 */ /* 0x000fe200000001ff */
[----:B------:R-:W-:-:S05]  /*11d30*/  MOV R38, R59 ;  /* 0x0000003b00267202 */ /* 0x000fca0000000f00 */
[----:B------:R-:W-:-:S04]  /*11d40*/  FADD.FTZ R38, R39, R38 ;  /* 0x0000002627267221 */ /* 0x000fc80000010000 */
[----:B------:R-:W-:-:S07]  /*11d50*/  IMAD.MOV.U32 R60, RZ, RZ, R38 ;  /* 0x000000ffff3c7224 */ /* 0x000fce00078e0026 */
[----:B------:R-:W-:Y:S05]  /*11d60*/  WARPSYNC.COLLECTIVE R61, `(.L_x_1855) ;  /* 0x000000003d087348 */ /* 0x000fea0003c00000 */
[----:B------:R0:W1:Y:S02]  /*11d70*/  SHFL.BFLY P2, R59, R60, R62, R63 ;  /* 0x0c00003e3c3b7389 */ /* 0x000064000004003f */
[----:B01----:R-:W-:Y:S05]  /*11d80*/  ENDCOLLECTIVE ;  /* 0x000000000000791b */ /* 0x003fea0003800000 */
.L_x_1855:
[----:B------:R-:W-:Y:S02]  /*11d90*/  IMAD.MOV.U32 R62, RZ, RZ, 0x8 ;  /* 0x00000008ff3e7424 */ /* 0x000fe400078e00ff */
[----:B------:R-:W-:-:S04]  /*11da0*/  IMAD.MOV.U32 R51, RZ, RZ, R59 ;  /* 0x000000ffff337224 */ /* 0x000fc800078e003b */
[----:B------:R-:W-:-:S05]  /*11db0*/  FADD.FTZ R51, R38, R51 ;  /* 0x0000003326337221 */ /* 0x000fca0000010000 */
[----:B------:R-:W-:-:S07]  /*11dc0*/  MOV R60, R51 ;  /* 0x00000033003c7202 */ /* 0x000fce0000000f00 */
[----:B------:R-:W-:Y:S05]  /*11dd0*/  WARPSYNC.COLLECTIVE R61, `(.L_x_1856) ;  /* 0x000000003d087348 */ /* 0x000fea0003c00000 */
[----:B------:R0:W1:Y:S02]  /*11de0*/  SHFL.BFLY P2, R59, R60, R62, R63 ;  /* 0x0c00003e3c3b7389 */ /* 0x000064000004003f */
[----:B01----:R-:W-:Y:S05]  /*11df0*/  ENDCOLLECTIVE ;  /* 0x000000000000791b */ /* 0x003fea0003800000 */
.L_x_1856:
[----:B------:R-:W-:Y:S01]  /*11e00*/  HFMA2 R62, -RZ, RZ, 0, 9.5367431640625e-07 ;  /* 0x00000010ff3e7431 */ /* 0x000fe200000001ff */
[----:B------:R-:W-:-:S05]  /*11e10*/  MOV R58, R59 ;  /* 0x0000003b003a7202 */ /* 0x000fca0000000f00 */
[----:B------:R-:W-:-:S04]  /*11e20*/  FADD.FTZ R58, R51, R58 ;  /* 0x0000003a333a7221 */ /* 0x000fc80000010000 */
[----:B------:R-:W-:-:S07]  /*11e30*/  IMAD.MOV.U32 R60, RZ, RZ, R58 ;  /* 0x000000ffff3c7224 */ /* 0x000fce00078e003a */
[----:B------:R-:W-:Y:S05]  /*11e40*/  WARPSYNC.COLLECTIVE R61, `(.L_x_1857) ;  /* 0x000000003d087348 */ /* 0x000fea0003c00000 */
[----:B------:R0:W1:Y:S02]  /*11e50*/  SHFL.BFLY P2, R59, R60, R62, R63 ;  /* 0x0c00003e3c3b7389 */ /* 0x000064000004003f */
[----:B01----:R-:W-:Y:S05]  /*11e60*/  ENDCOLLECTIVE ;  /* 0x000000000000791b */ /* 0x003fea0003800000 */
.L_x_1857:
[----:B------:R-:W-:Y:S05]  /*11e70*/  BRA `(.L_x_1858) ;  /* 0xfffffff000947947 */ /* 0x000fea000383ffff */
.L_x_1859:
        /* <DEDUP_REMOVED lines=16> */
.L_x_12110:


//--------------------- .text._ZN10layer_norm31ln_parallel_residual_fwd_kernelINS_13Kernel_traitsI6__halfS2_S2_S2_fjLj512ELj1ELj4ELj1ELj16ENS_18Kernel_traits_baseILj512ES2_S2_S2_S2_fjLj128EEEEELb1ELb1ELb0EEEvNS_9FwdParamsE --------------------------
	.section	.text._ZN10layer_norm31ln_parallel_residual_fwd_kernelINS_13Kernel_traitsI6__halfS2_S2_S2_fjLj512ELj1ELj4ELj1ELj16ENS_18Kernel_traits_baseILj512ES2_S2_S2_S2_fjLj128EEEEELb1ELb1ELb0EEEvNS_9FwdParamsE,"ax",@progbits
	.align	128
        .global         _ZN10layer_norm31ln_parallel_residual_fwd_kernelINS_13Kernel_traitsI6__halfS2_S2_S2_fjLj512ELj1ELj4ELj1ELj16ENS_18Kernel_traits_baseILj512ES2_S2_S2_S2_fjLj128EEEEELb1ELb1ELb0EEEvNS_9FwdParamsE
        .type           _ZN10layer_norm31ln_parallel_residual_fwd_kernelINS_13Kernel_traitsI6__halfS2_S2_S2_fjLj512ELj1ELj4ELj1ELj16ENS_18Kernel_traits_baseILj512ES2_S2_S2_S2_fjLj128EEEEELb1ELb1ELb0EEEvNS_9FwdParamsE,@function
        .size           _ZN10layer_norm31ln_parallel_residual_fwd_kernelINS_13Kernel_traitsI6__halfS2_S2_S2_fjLj512ELj1ELj4ELj1ELj16ENS_18Kernel_traits_baseILj512ES2_S2_S2_S2_fjLj128EEEEELb1ELb1ELb0EEEvNS_9FwdParamsE,(.L_x_12111 - _ZN10layer_norm31ln_parallel_residual_fwd_kernelINS_13Kernel_traitsI6__halfS2_S2_S2_fjLj512ELj1ELj4ELj1ELj16ENS_18Kernel_traits_baseILj512ES2_S2_S2_S2_fjLj128EEEEELb1ELb1ELb0EEEvNS_9FwdParamsE)
        .other          _ZN10layer_norm31ln_parallel_residual_fwd_kernelINS_13Kernel_traitsI6__halfS2_S2_S2_fjLj512ELj1ELj4ELj1ELj16ENS_18Kernel_traits_baseILj512ES2_S2_S2_S2_fjLj128EEEEELb1ELb1ELb0EEEvNS_9FwdParamsE,@"STO_CUDA_ENTRY STV_DEFAULT"
_ZN10layer_norm31ln_parallel_residual_fwd_kernelINS_13Kernel_traitsI6__halfS2_S2_S2_fjLj512ELj1ELj4ELj1ELj16ENS_18Kernel_traits_baseILj512ES2_S2_S2_S2_fjLj128EEEEELb1ELb1ELb0EEEvNS_9FwdParamsE:
.text._ZN10layer_norm31ln_parallel_residual_fwd_kernelINS_13Kernel_traitsI6__halfS2_S2_S2_fjLj512ELj1ELj4ELj1ELj16ENS_18Kernel_traits_baseILj512ES2_S2_S2_S2_fjLj128EEEEELb1ELb1ELb0EEEvNS_9FwdParamsE:
        /* <DEDUP_REMOVED lines=12> */
[----:B-1----:R-:W-:Y:S01]  /*00c0*/  @P0 MOV R4, R0 ;  /* 0x0000000000040202 */ /* 0x002fe20000000f00 */
[----:B---3--:R-:W2:Y:S01]  /*00d0*/  @P0 LDG.E.64 R2, desc[UR8][R2.64] ;  /* 0x0000000802020981 */ /* 0x008ea2000c1e1b00 */
[----:B----4-:R-:W-:Y:S01]  /*00e0*/  @P0 IMAD.MOV.U32 R5, RZ, RZ, R7 ;  /* 0x000000ffff050224 */ /* 0x010fe200078e0007 */
        /* <DEDUP_REMOVED lines=53> */
.L_x_1863:
[----:B------:R-:W-:Y:S05]  /*0440*/  BSYNC.RECONVERGENT B1 ;  /* 0x0000000000017941 */ /* 0x000fea0003800200 */
.L_x_1862:
        /* <DEDUP_REMOVED lines=8> */
.L_x_1861:
        /* <DEDUP_REMOVED lines=15> */
.L_x_1864:
[----:B------:R-:W-:Y:S05]  /*05c0*/  BSYNC.RECONVERGENT B0 ;  /* 0x0000000000007941 */ /* 0x000fea0003800200 */
.L_x_1860:
[----:B------:R-:W1:Y:S02]  /*05d0*/  LDCU UR4, c[0x0][0x384] ;  /* 0x00007080ff0477ac */ /* 0x000e640008000800 */
[----:B-1----:R-:W-:-:S13]  /*05e0*/  ISETP.GE.AND P0, PT, R46, UR4, PT ;  /* 0x000000042e007c0c */ /* 0x002fda000bf06270 */
[----:B------:R-:W-:Y:S05]  /*05f0*/  @P0 EXIT ;  /* 0x000000000000094d */ /* 0x000fea0003800000 */
[----:B0-----:R-:W-:Y:S01]  /*0600*/  IMAD.HI.U32 R3, R48, -0x326172a9, RZ ;  /* 0xcd9e8d5730037827 */ /* 0x001fe200078e00ff */
[----:B------:R-:W-:Y:S01]  /*0610*/  BSSY B0, `(.L_x_1865) ;  /* 0x00010bb000007945 */ /* 0x000fe20003800000 */
[----:B------:R-:W-:Y:S01]  /*0620*/  LOP3.LUT R13, R0, 0x3, RZ, 0xc0, !PT ;  /* 0x00000003000d7812 */ /* 0x000fe200078ec0ff */
[----:B------:R-:W0:Y:S01]  /*0630*/  LDCU UR32, c[0x0][0x388] ;  /* 0x00007100ff2077ac */ /* 0x000e220008000800 */
[C---:B------:R-:W-:Y:S01]  /*0640*/  IMAD.HI.U32 R2, R45.reuse, -0x2daee0ad, RZ ;  /* 0xd2511f532d027827 */ /* 0x040fe200078e00ff */
[----:B------:R-:W-:Y:S01]  /*0650*/  LOP3.LUT R3, R44, UR6, R3, 0x96, !PT ;  /* 0x000000062c037c12 */ /* 0x000fe2000f8e9603 */
[----:B------:R-:W1:Y:S02]  /*0660*/  LDCU.U8 UR12, c[0x0][0x410] ;  /* 0x00008200ff0c77ac */ /* 0x000e640008000000 */
[----:B------:R-:W-:Y:S01]  /*0670*/  IMAD R5, R48, -0x326172a9, RZ ;  /* 0xcd9e8d5730057824 */ /* 0x000fe200078e02ff */
[----:B------:R-:W-:Y:S01]  /*0680*/  LOP3.LUT R2, R2, UR7, RZ, 0x3c, !PT ;  /* 0x0000000702027c12 */ /* 0x000fe2000f8e3cff */
[----:B------:R-:W-:Y:S01]  /*0690*/  IMAD R7, R45, -0x2daee0ad, RZ ;  /* 0xd2511f532d077824 */ /* 0x000fe200078e02ff */
[----:B------:R-:W2:Y:S01]  /*06a0*/  LDCU UR13, c[0x0][0x448] ;  /* 0x00008900ff0d77ac */ /* 0x000ea20008000800 */
[----:B------:R-:W-:Y:S01]  /*06b0*/  IMAD.HI.U32 R6, R3, -0x2daee0ad, RZ ;  /* 0xd2511f5303067827 */ /* 0x000fe200078e00ff */
[----:B------:R-:W3:Y:S03]  /*06c0*/  LDCU.64 UR4, c[0x0][0x398] ;  /* 0x00007300ff0477ac */ /* 0x000ee60008000a00 */
[C---:B------:R-:W-:Y:S01]  /*06d0*/  IMAD.HI.U32 R4, R2.reuse, -0x326172a9, RZ ;  /* 0xcd9e8d5702047827 */ /* 0x040fe200078e00ff */
[----:B------:R-:W-:Y:S01]  /*06e0*/  LOP3.LUT R6, R7, UR15, R6, 0x96, !PT ;  /* 0x0000000f07067c12 */ /* 0x000fe2000f8e9606 */
[----:B------:R-:W4:Y:S02]  /*06f0*/  LDCU.64 UR10, c[0x0][0x3a0] ;  /* 0x00007400ff0a77ac */ /* 0x000f240008000a00 */
[----:B------:R-:W-:Y:S01]  /*0700*/  IMAD R8, R3, -0x2daee0ad, RZ ;  /* 0xd2511f5303087824 */ /* 0x000fe200078e02ff */
[----:B------:R-:W-:Y:S01]  /*0710*/  LOP3.LUT R4, R5, UR14, R4, 0x96, !PT ;  /* 0x0000000e05047c12 */ /* 0x000fe2000f8e9604 */
[----:B------:R-:W-:-:S02]  /*0720*/  IMAD R5, R2, -0x326172a9, RZ ;  /* 0xcd9e8d5702057824 */ /* 0x000fc400078e02ff */
        /* <DEDUP_REMOVED lines=49> */
.L_x_2120:
        /* <DEDUP_REMOVED lines=39> */
.L_x_1871:
        /* <DEDUP_REMOVED lines=13> */
.L_x_1873:
[----:B------:R-:W-:Y:S05]  /*0d80*/  BSYNC.RECONVERGENT B3 ;  /* 0x0000000000037941 */ /* 0x000fea0003800200 */
.L_x_1872:
        /* <DEDUP_REMOVED lines=41> */
.L_x_1870:
[----:B------:R-:W-:Y:S05]  /*1020*/  BSYNC.RECONVERGENT B2 ;  /* 0x0000000000027941 */ /* 0x000fea0003800200 */
.L_x_1869:
        /* <DEDUP_REMOVED lines=9> */
[----:B------:R-:W-:-:S02]  /*10c0*/  @P1 HADD2.F32 R13, -RZ, R16.H0_H0 ;  /* 0x20000010ff0d1230 */ /* 0x000fc40000004100 */
[----:B0-----:R-:W-:Y:S02]  /*10d0*/  FMUL.FTZ R53, R53, R74 ;  /* 0x0000004a35357220 */ /* 0x001fe40000410000 */
[----:B-1----:R-:W-:-:S04]  /*10e0*/  FSETP.GTU.FTZ.AND P2, PT, R10, R73, PT ;  /* 0x000000490a00720b */ /* 0x002fc80003f5c000 */
        /* <DEDUP_REMOVED lines=15> */
.L_x_1876:
        /* <DEDUP_REMOVED lines=13> */
.L_x_1878:
[----:B------:R-:W-:Y:S05]  /*12b0*/  BSYNC.RECONVERGENT B3 ;  /* 0x0000000000037941 */ /* 0x000fea0003800200 */
.L_x_1877:
        /* <DEDUP_REMOVED lines=42> */
.L_x_1875:
[----:B------:R-:W-:Y:S05]  /*1560*/  BSYNC.RECONVERGENT B2 ;  /* 0x0000000000027941 */ /* 0x000fea0003800200 */
.L_x_1874:
        /* <DEDUP_REMOVED lines=8> */
[----:B------:R-:W-:Y:S01]  /*15f0*/  FSETP.GTU.FTZ.AND P2, PT, R40, R73, PT ;  /* 0x000000492800720b */ /* 0x000fe20003f5c000 */
[----:B------:R-:W-:-:S03]  /*1600*/  @P1 HADD2.F32 R40, -RZ, R16.H1_H1 ;  /* 0x30000010ff281230 */ /* 0x000fc60000004100 */
        /* <DEDUP_REMOVED lines=14> */
.L_x_1881:
        /* <DEDUP_REMOVED lines=13> */
.L_x_1883:
[----:B------:R-:W-:Y:S05]  /*17c0*/  BSYNC.RECONVERGENT B3 ;  /* 0x0000000000037941 */ /* 0x000fea0003800200 */
.L_x_1882:
        /* <DEDUP_REMOVED lines=38> */
[----:B------:R-:W-:Y:S02]  /*1a30*/  LOP3.LUT R14, R14, UR30, R13, 0x96, !PT ;  /* 0x0000001e0e0e7c12 */ /* 0x000fe4000f8e960d */
[----:B------:R-:W-:Y:S01]  /*1a40*/  MOV R13, R66 ;  /* 0x00000042000d7202 */ /* 0x000fe20000000f00 */
[----:B------:R-:W-:Y:S01]  /*1a50*/  IMAD.MOV.U32 R66, RZ, RZ, R54 ;  /* 0x000000ffff427224 */ /* 0x000fe200078e0036 */
[----:B------:R-:W-:-:S07]  /*1a60*/  LOP3.LUT R15, R58, UR31, R55, 0x96, !PT ;  /* 0x0000001f3a0f7c12 */ /* 0x000fce000f8e9637 */
.L_x_1880:
[----:B------:R-:W-:Y:S05]  /*1a70*/  BSYNC.RECONVERGENT B2 ;  /* 0x0000000000027941 */ /* 0x000fea0003800200 */
.L_x_1879:
        /* <DEDUP_REMOVED lines=24> */
.L_x_1886:
        /* <DEDUP_REMOVED lines=13> */
.L_x_1888:
[----:B------:R-:W-:Y:S05]  /*1cd0*/  BSYNC.RECONVERGENT B3 ;  /* 0x0000000000037941 */ /* 0x000fea0003800200 */
.L_x_1887:
        /* <DEDUP_REMOVED lines=41> */
[----:B------:R-:W-:-:S07]  /*1f70*/  IMAD.MOV.U32 R66, RZ, RZ, R54 ;  /* 0x000000ffff427224 */ /* 0x000fce00078e0036 */
.L_x_1885:
[----:B------:R-:W-:Y:S05]  /*1f80*/  BSYNC.RECONVERGENT B2 ;  /* 0x0000000000027941 */ /* 0x000fea0003800200 */
.L_x_1884:
        /* <DEDUP_REMOVED lines=24> */
.L_x_1891:
        /* <DEDUP_REMOVED lines=13> */
.L_x_1893:
[----:B------:R-:W-:Y:S05]  /*21e0*/  BSYNC.RECONVERGENT B3 ;  /* 0x0000000000037941 */ /* 0x000fea0003800200 */
.L_x_1892:
        /* <DEDUP_REMOVED lines=42> */
.L_x_1890:
[----:B------:R-:W-:Y:S05]  /*2490*/  BSYNC.RECONVERGENT B2 ;  /* 0x0000000000027941 */ /* 0x000fea0003800200 */
.L_x_1889:
        /* <DEDUP_REMOVED lines=9> */
[----:B------:R-:W-:Y:S01]  /*2530*/  IMAD.MOV.U32 R59, RZ, RZ, 0x2 ;  /* 0x00000002ff3b7424 */ /* 0x000fe200078e00ff */
[----:B------:R-:W-:-:S03]  /*2540*/  PLOP3.LUT P2, PT, P2, PT, PT, 0x8, 0x80 ;  /* 0x000000000080781c */ /* 0x000fc6000174e170 */
        /* <DEDUP_REMOVED lines=12> */
.L_x_1896:
        /* <DEDUP_REMOVED lines=13> */
.L_x_1898:
[----:B------:R-:W-:Y:S05]  /*26e0*/  BSYNC.RECONVERGENT B3 ;  /* 0x0000000000037941 */ /* 0x000fea0003800200 */
.L_x_1897:
        /* <DEDUP_REMOVED lines=42> */
.L_x_1895:
[----:B------:R-:W-:Y:S05]  /*2990*/  BSYNC.RECONVERGENT B2 ;  /* 0x0000000000027941 */ /* 0x000fea0003800200 */
.L_x_1894:
[----:B------:R-:W-:Y:S01]  /*29a0*/  I2FP.F32.U32 R13, R13 ;  /* 0x0000000d000d7245 */ /* 0x000fe20000201000 */
[----:B------:R-:W-:Y:S01]  /*29b0*/  HADD2.F32 R77, -RZ, R42.H1_H1 ;  /* 0x3000002aff4d7230 */ /* 0x000fe20000004100 */
[----:B------:R-:W-:Y:S01]  /*29c0*/  ISETP.NE.AND P4, PT, R59, 0x1, PT ;  /* 0x000000013b00780c */ /* 0x000fe20003f85270 */
[----:B------:R-:W-:Y:S02]  /*29d0*/  BSSY.RECONVERGENT B2, `(.L_x_1899) ;  /* 0x000004c000027945 */ /* 0x000fe40003800200 */
[----:B------:R-:W-:Y:S01]  /*29e0*/  FFMA.FTZ R42, R13, R62, 1.1641532182693481445e-10 ;  /* 0x2f0000000d2a7423 */ /* 0x000fe2000001003e */
[----:B------:R-:W-:Y:S01]  /*29f0*/  FMUL.FTZ R77, R77, R74 ;  /* 0x0000004a4d4d7220 */ /* 0x000fe20000410000 */
[----:B------:R-:W-:-:S03]  /*2a00*/  @P1 HADD2.F32 R13, -RZ, R18.H1_H1 ;  /* 0x30000012ff0d1230 */ /* 0x000fc60000004100 */
        /* <DEDUP_REMOVED lines=16> */
.L_x_1901:
        /* <DEDUP_REMOVED lines=13> */
.L_x_1903:
[----:B------:R-:W-:Y:S05]  /*2be0*/  BSYNC.RECONVERGENT B3 ;  /* 0x0000000000037941 */ /* 0x000fea0003800200 */
.L_x_1902:
        /* <DEDUP_REMOVED lines=42> */
.L_x_1900:
[----:B------:R-:W-:Y:S05]  /*2e90*/  BSYNC.RECONVERGENT B2 ;  /* 0x0000000000027941 */ /* 0x000fea0003800200 */
.L_x_1899:
        /* <DEDUP_REMOVED lines=23> */
.L_x_1906:
        /* <DEDUP_REMOVED lines=13> */
.L_x_1908:
[----:B------:R-:W-:Y:S05]  /*30e0*/  BSYNC.RECONVERGENT B3 ;  /* 0x0000000000037941 */ /* 0x000fea0003800200 */
.L_x_1907:
        /* <DEDUP_REMOVED lines=42> */
.L_x_1905:
[----:B------:R-:W-:Y:S05]  /*3390*/  BSYNC.RECONVERGENT B2 ;  /* 0x0000000000027941 */ /* 0x000fea0003800200 */
.L_x_1904:
        /* <DEDUP_REMOVED lines=13> */
[----:B------:R-:W-:Y:S01]  /*3470*/  PRMT R43, R72, 0x5410, R43 ;  /* 0x00005410482b7816 */ /* 0x000fe2000000002b */
[----:B------:R-:W-:Y:S06]  /*3480*/  BRA `(.L_x_1909) ;  /* 0x0000005000207947 */ /* 0x000fec0003800000 */
.L_x_1868:
        /* <DEDUP_REMOVED lines=16> */
.L_x_1912:
        /* <DEDUP_REMOVED lines=13> */
.L_x_1914:
[----:B------:R-:W-:Y:S05]  /*3660*/  BSYNC.RECONVERGENT B3 ;  /* 0x0000000000037941 */ /* 0x000fea0003800200 */
.L_x_1913:
        /* <DEDUP_REMOVED lines=40> */
[----:B------:R-:W-:-:S07]  /*38f0*/  LOP3.LUT R15, R2, UR31, R67, 0x96, !PT ;  /* 0x0000001f020f7c12 */ /* 0x000fce000f8e9643 */
.L_x_1911:
[----:B------:R-:W-:Y:S05]  /*3900*/  BSYNC.RECONVERGENT B2 ;  /* 0x0000000000027941 */ /* 0x000fea0003800200 */
.L_x_1910:
        /* <DEDUP_REMOVED lines=9> */
[----:B0-----:R-:W-:-:S04]  /*39a0*/  FSETP.GTU.FTZ.AND P2, PT, R3, R2, PT ;  /* 0x000000020300720b */ /* 0x001fc80003f5c000 */
[----:B------:R-:W-:Y:S01]  /*39b0*/  PLOP3.LUT P4, PT, P2, PT, PT, 0x8, 0x80 ;  /* 0x000000000080781c */ /* 0x000fe2000178e170 */
[----:B-1----:R-:W-:-:S03]  /*39c0*/  FMUL.FTZ R3, R5, R62 ;  /* 0x0000003e05037220 */ /* 0x002fc60000410000 */
[----:B------:R-:W-:Y:S01]  /*39d0*/  P2R R65, PR, RZ, 0x10 ;  /* 0x00000010ff417803 */ /* 0x000fe20000000000 */
[----:B------:R-:W-:Y:S01]  /*39e0*/  IMAD.MOV.U32 R5, RZ, RZ, R12 ;  /* 0x000000ffff057224 */ /* 0x000fe200078e000c */
        /* <DEDUP_REMOVED lines=10> */
.L_x_1917:
        /* <DEDUP_REMOVED lines=13> */
.L_x_1919:
[----:B------:R-:W-:Y:S05]  /*3b60*/  BSYNC.RECONVERGENT B3 ;  /* 0x0000000000037941 */ /* 0x000fea0003800200 */
.L_x_1918:
        /* <DEDUP_REMOVED lines=42> */
.L_x_1916:
[----:B------:R-:W-:Y:S05]  /*3e10*/  BSYNC.RECONVERGENT B2 ;  /* 0x0000000000027941 */ /* 0x000fea0003800200 */
.L_x_1915:
        /* <DEDUP_REMOVED lines=25> */
.L_x_1922:
        /* <DEDUP_REMOVED lines=13> */
.L_x_1924:
[----:B------:R-:W-:Y:S05]  /*4080*/  BSYNC.RECONVERGENT B3 ;  /* 0x0000000000037941 */ /* 0x000fea0003800200 */
.L_x_1923:
        /* <DEDUP_REMOVED lines=42> */
.L_x_1921:
[----:B------:R-:W-:Y:S05]  /*4330*/  BSYNC.RECONVERGENT B2 ;  /* 0x0000000000027941 */ /* 0x000fea0003800200 */
.L_x_1920:
[----:B------:R-:W-:Y:S01]  /*4340*/  I2FP.F32.U32 R4, R3 ;  /* 0x0000000300047245 */ /* 0x000fe20000201000 */
[----:B------:R-:W-:Y:S01]  /*4350*/  HADD2.F32 R5, -RZ, R40.H1_H1 ;  /* 0x30000028ff057230 */ /* 0x000fe20000004100 */
[----:B------:R-:W-:Y:S01]  /*4360*/  ISETP.NE.AND P3, PT, R6, 0x1, PT ;  /* 0x000000010600780c */ /* 0x000fe20003f65270 */
[----:B------:R-:W-:Y:S01]  /*4370*/  BSSY.RECONVERGENT B2, `(.L_x_1925) ;  /* 0x000004a000027945 */ /* 0x000fe20003800200 */
[----:B------:R-:W-:Y:S02]  /*4380*/  HFMA2 R13, -RZ, RZ, 0, 1.1920928955078125e-07 ;  /* 0x00000002ff0d7431 */ /* 0x000fe400000001ff */
[----:B------:R-:W-:-:S05]  /*4390*/  FFMA.FTZ R3, R4, R73, 1.1641532182693481445e-10 ;  /* 0x2f00000004037423 */ /* 0x000fca0000010049 */
[----:B------:R-:W-:Y:S01]  /*43a0*/  FSETP.GTU.FTZ.AND P2, PT, R3, R2, PT ;  /* 0x000000020300720b */ /* 0x000fe20003f5c000 */
[----:B------:R-:W-:Y:S01]  /*43b0*/  FMUL.FTZ R3, R5, R62 ;  /* 0x0000003e05037220 */ /* 0x000fe20000410000 */
[----:B------:R-:W-:Y:S02]  /*43c0*/  IMAD.MOV.U32 R5, RZ, RZ, R12 ;  /* 0x000000ffff057224 */ /* 0x000fe400078e000c */
        /* <DEDUP_REMOVED lines=12> */
.L_x_1927:
        /* <DEDUP_REMOVED lines=13> */
.L_x_1929:
[----:B------:R-:W-:Y:S05]  /*4560*/  BSYNC.RECONVERGENT B3 ;  /* 0x0000000000037941 */ /* 0x000fea0003800200 */
.L_x_1928:
        /* <DEDUP_REMOVED lines=42> */
.L_x_1926:
[----:B------:R-:W-:Y:S05]  /*4810*/  BSYNC.RECONVERGENT B2 ;  /* 0x0000000000027941 */ /* 0x000fea0003800200 */
.L_x_1925:
[----:B------:R-:W-:Y:S01]  /*4820*/  I2FP.F32.U32 R4, R5 ;  /* 0x0000000500047245 */ /* 0x000fe20000201000 */
[----:B------:R-:W-:Y:S01]  /*4830*/  HADD2.F32 R7, -RZ, R20.H1_H1 ;  /* 0x30000014ff077230 */ /* 0x000fe20000004100 */
[----:B------:R-:W-:Y:S01]  /*4840*/  ISETP.NE.AND P3, PT, R13, 0x1, PT ;  /* 0x000000010d00780c */ /* 0x000fe20003f65270 */
[----:B------:R-:W-:Y:S01]  /*4850*/  @P1 HADD2.F32 R6, -RZ, R16.H1_H1 ;  /* 0x30000010ff061230 */ /* 0x000fe20000004100 */
[----:B------:R-:W-:Y:S01]  /*4860*/  BSSY.RECONVERGENT B2, `(.L_x_1930) ;  /* 0x000004d000027945 */ /* 0x000fe20003800200 */
[----:B------:R-:W-:Y:S01]  /*4870*/  FFMA.FTZ R5, R4, R73, 1.1641532182693481445e-10 ;  /* 0x2f00000004057423 */ /* 0x000fe20000010049 */
[----:B------:R-:W-:-:S04]  /*4880*/  FMUL.FTZ R7, R7, R62 ;  /* 0x0000003e07077220 */ /* 0x000fc80000410000 */
[----:B------:R-:W-:-:S04]  /*4890*/  FSETP.GTU.FTZ.AND P2, PT, R5, R2, PT ;  /* 0x000000020500720b */ /* 0x000fc80003f5c000 */
[----:B------:R-:W-:Y:S02]  /*48a0*/  FSEL R4, R7, RZ, !P2 ;  /* 0x000000ff07047208 */ /* 0x000fe40005000000 */
[----:B------:R-:W-:-:S03]  /*48b0*/  SEL R8, RZ, 0x1, P2 ;  /* 0x00000001ff087807 */ /* 0x000fc60001000000 */
[----:B------:R-:W-:-:S04]  /*48c0*/  FADD.FTZ R3, R3, R4 ;  /* 0x0000000403037221 */ /* 0x000fc80000010000 */
[--C-:B------:R-:W-:Y:S01]  /*48d0*/  @P1 FADD.FTZ R53, R6, R3.reuse ;  /* 0x0000000306351221 */ /* 0x100fe20000010000 */
[----:B------:R-:W-:Y:S01]  /*48e0*/  @!P1 IMAD.MOV.U32 R53, RZ, RZ, R3 ;  /* 0x000000ffff359224 */ /* 0x000fe200078e0003 */
[----:B------:R-:W-:Y:S01]  /*48f0*/  MOV R3, R12 ;  /* 0x0000000c00037202 */ /* 0x000fe20000000f00 */
        /* <DEDUP_REMOVED lines=11> */
.L_x_1932:
        /* <DEDUP_REMOVED lines=13> */
.L_x_1934:
[----:B------:R-:W-:Y:S05]  /*4a80*/  BSYNC.RECONVERGENT B3 ;  /* 0x0000000000037941 */ /* 0x000fea0003800200 */
.L_x_1933:
        /* <DEDUP_REMOVED lines=42> */
.L_x_1931:
[----:B------:R-:W-:Y:S05]  /*4d30*/  BSYNC.RECONVERGENT B2 ;  /* 0x0000000000027941 */ /* 0x000fea0003800200 */
.L_x_1930:
[----:B------:R-:W-:Y:S01]  /*4d40*/  I2FP.F32.U32 R4, R3 ;  /* 0x0000000300047245 */ /* 0x000fe20000201000 */
[----:B------:R-:W-:Y:S01]  /*4d50*/  HADD2.F32 R5, -RZ, R41.H0_H0 ;  /* 0x20000029ff057230 */ /* 0x000fe20000004100 */
        /* <DEDUP_REMOVED lines=19> */
.L_x_1937:
        /* <DEDUP_REMOVED lines=13> */
.L_x_1939:
[----:B------:R-:W-:Y:S05]  /*4f60*/  BSYNC.RECONVERGENT B3 ;  /* 0x0000000000037941 */ /* 0x000fea0003800200 */
.L_x_1938:
        /* <DEDUP_REMOVED lines=42> */
.L_x_1936:
[----:B------:R-:W-:Y:S05]  /*5210*/  BSYNC.RECONVERGENT B2 ;  /* 0x0000000000027941 */ /* 0x000fea0003800200 */
.L_x_1935:
        /* <DEDUP_REMOVED lines=25> */
.L_x_1942:
        /* <DEDUP_REMOVED lines=13> */
.L_x_1944:
[----:B------:R-:W-:Y:S05]  /*5480*/  BSYNC.RECONVERGENT B3 ;  /* 0x0000000000037941 */ /* 0x000fea0003800200 */
.L_x_1943:
        /* <DEDUP_REMOVED lines=42> */
.L_x_1941:
[----:B------:R-:W-:Y:S05]  /*5730*/  BSYNC.RECONVERGENT B2 ;  /* 0x0000000000027941 */ /* 0x000fea0003800200 */
.L_x_1940:
        /* <DEDUP_REMOVED lines=21> */
.L_x_1947:
        /* <DEDUP_REMOVED lines=13> */
.L_x_1949:
[----:B------:R-:W-:Y:S05]  /*5960*/  BSYNC.RECONVERGENT B3 ;  /* 0x0000000000037941 */ /* 0x000fea0003800200 */
.L_x_1948:
        /* <DEDUP_REMOVED lines=42> */
.L_x_1946:
[----:B------:R-:W-:Y:S05]  /*5c10*/  BSYNC.RECONVERGENT B2 ;  /* 0x0000000000027941 */ /* 0x000fea0003800200 */
.L_x_1945:
[----:B------:R-:W-:Y:S01]  /*5c20*/  I2FP.F32.U32 R4, R5 ;  /* 0x0000000500047245 */ /* 0x000fe20000201000 */
[----:B------:R-:W-:Y:S01]  /*5c30*/  HADD2.F32 R13, -RZ, R21.H1_H1 ;  /* 0x30000015ff0d7230 */ /* 0x000fe20000004100 */
[----:B------:R-:W-:Y:S01]  /*5c40*/  BSSY.RECONVERGENT B2, `(.L_x_1950) ;  /* 0x000004f000027945 */ /* 0x000fe20003800200 */
[----:B------:R-:W-:Y:S02]  /*5c50*/  @P1 HADD2.F32 R6, -RZ, R17.H1_H1 ;  /* 0x30000011ff061230 */ /* 0x000fe40000004100 */
[----:B------:R-:W-:Y:S01]  /*5c60*/  FFMA.FTZ R5, R4, R73, 1.1641532182693481445e-10 ;  /* 0x2f00000004057423 */ /* 0x000fe20000010049 */
[----:B------:R-:W-:-:S04]  /*5c70*/  FMUL.FTZ R13, R13, R62 ;  /* 0x0000003e0d0d7220 */ /* 0x000fc80000410000 */
[----:B------:R-:W-:-:S04]  /*5c80*/  FSETP.GTU.FTZ.AND P2, PT, R5, R2, PT ;  /* 0x000000020500720b */ /* 0x000fc80003f5c000 */
[----:B------:R-:W-:Y:S01]  /*5c90*/  FSEL R4, R13, RZ, !P2 ;  /* 0x000000ff0d047208 */ /* 0x000fe20005000000 */
[----:B------:R-:W-:-:S04]  /*5ca0*/  IMAD.MOV.U32 R13, RZ, RZ, 0x2 ;  /* 0x00000002ff0d7424 */ /* 0x000fc800078e00ff */
[----:B------:R-:W-:-:S04]  /*5cb0*/  FADD.FTZ R3, R3, R4 ;  /* 0x0000000403037221 */ /* 0x000fc80000010000 */
[--C-:B------:R-:W-:Y:S01]  /*5cc0*/  @P1 FADD.FTZ R55, R6, R3.reuse ;  /* 0x0000000306371221 */ /* 0x100fe20000010000 */
[----:B------:R-:W-:Y:S01]  /*5cd0*/  SEL R6, RZ, 0x1, P2 ;  /* 0x00000001ff067807 */ /* 0x000fe20001000000 */
[----:B------:R-:W-:Y:S01]  /*5ce0*/  @!P1 IMAD.MOV.U32 R55, RZ, RZ, R3 ;  /* 0x000000ffff379224 */ /* 0x000fe200078e0003 */
[----:B------:R-:W-:Y:S02]  /*5cf0*/  ISETP.NE.AND P2, PT, R54, 0x1, PT ;  /* 0x000000013600780c */ /* 0x000fe40003f45270 */
[----:B------:R-:W-:Y:S02]  /*5d00*/  MOV R3, R12 ;  /* 0x0000000c00037202 */ /* 0x000fe40000000f00 */
[----:B------:R-:W-:-:S09]  /*5d10*/  F2FP.F16.F32.PACK_AB R41, RZ, R55 ;  /* 0x00000037ff29723e */ /* 0x000fd200000000ff */
        /* <DEDUP_REMOVED lines=9> */
.L_x_1952:
        /* <DEDUP_REMOVED lines=13> */
.L_x_1954:
[----:B------:R-:W-:Y:S05]  /*5e80*/  BSYNC.RECONVERGENT B3 ;  /* 0x0000000000037941 */ /* 0x000fea0003800200 */
.L_x_1953:
        /* <DEDUP_REMOVED lines=42> */
.L_x_1951:
[----:B------:R-:W-:Y:S05]  /*6130*/  BSYNC.RECONVERGENT B2 ;  /* 0x0000000000027941 */ /* 0x000fea0003800200 */
.L_x_1950:
        /* <DEDUP_REMOVED lines=20> */
.L_x_1957:
        /* <DEDUP_REMOVED lines=13> */
.L_x_1959:
[----:B------:R-:W-:Y:S05]  /*6350*/  BSYNC.RECONVERGENT B3 ;  /* 0x0000000000037941 */ /* 0x000fea0003800200 */
.L_x_1958:
        /* <DEDUP_REMOVED lines=42> */
.L_x_1956:
[----:B------:R-:W-:Y:S05]  /*6600*/  BSYNC.RECONVERGENT B2 ;  /* 0x0000000000027941 */ /* 0x000fea0003800200 */
.L_x_1955:
[----:B------:R-:W-:Y:S01]  /*6610*/  I2FP.F32.U32 R4, R5 ;  /* 0x0000000500047245 */ /* 0x000fe20000201000 */
[----:B------:R-:W-:Y:S01]  /*6620*/  HADD2.F32 R13, -RZ, R22.H0_H0 ;  /* 0x20000016ff0d7230 */ /* 0x000fe20000004100 */
[----:B------:R-:W-:Y:S01]  /*6630*/  BSSY.RECONVERGENT B2, `(.L_x_1960) ;  /* 0x000004f000027945 */ /* 0x000fe20003800200 */
[----:B------:R-:W-:Y:S02]  /*6640*/  @P1 HADD2.F32 R54, -RZ, R18.H0_H0 ;  /* 0x20000012ff361230 */ /* 0x000fe40000004100 */
[----:B------:R-:W-:Y:S01]  /*6650*/  FFMA.FTZ R5, R4, R73, 1.1641532182693481445e-10 ;  /* 0x2f00000004057423 */ /* 0x000fe20000010049 */
[----:B------:R-:W-:-:S04]  /*6660*/  FMUL.FTZ R13, R13, R62 ;  /* 0x0000003e0d0d7220 */ /* 0x000fc80000410000 */
[----:B------:R-:W-:-:S04]  /*6670*/  FSETP.GTU.FTZ.AND P3, PT, R5, R2, PT ;  /* 0x000000020500720b */ /* 0x000fc80003f7c000 */
[----:B------:R-:W-:Y:S01]  /*6680*/  FSEL R4, R13, RZ, !P3 ;  /* 0x000000ff0d047208 */ /* 0x000fe20005800000 */
[----:B------:R-:W-:Y:S01]  /*6690*/  IMAD.MOV.U32 R13, RZ, RZ, 0x2 ;  /* 0x00000002ff0d7424 */ /* 0x000fe200078e00ff */
        /* <DEDUP_REMOVED lines=16> */
.L_x_1962:
        /* <DEDUP_REMOVED lines=13> */
.L_x_1964:
[----:B------:R-:W-:Y:S05]  /*6870*/  BSYNC.RECONVERGENT B3 ;  /* 0x0000000000037941 */ /* 0x000fea0003800200 */
.L_x_1963:
        /* <DEDUP_REMOVED lines=42> */
.L_x_1961:
[----:B------:R-:W-:Y:S05]  /*6b20*/  BSYNC.RECONVERGENT B2 ;  /* 0x0000000000027941 */ /* 0x000fea0003800200 */
.L_x_1960:
        /* <DEDUP_REMOVED lines=20> */
.L_x_1967:
        /* <DEDUP_REMOVED lines=13> */
.L_x_1969:
[----:B------:R-:W-:Y:S05]  /*6d40*/  BSYNC.RECONVERGENT B3 ;  /* 0x0000000000037941 */ /* 0x000fea0003800200 */
.L_x_1968:
        /* <DEDUP_REMOVED lines=42> */
.L_x_1966:
[----:B------:R-:W-:Y:S05]  /*6ff0*/  BSYNC.RECONVERGENT B2 ;  /* 0x0000000000027941 */ /* 0x000fea0003800200 */
.L_x_1965:
        /* <DEDUP_REMOVED lines=25> */
.L_x_1972:
        /* <DEDUP_REMOVED lines=13> */
.L_x_1974:
[----:B------:R-:W-:Y:S05]  /*7260*/  BSYNC.RECONVERGENT B3 ;  /* 0x0000000000037941 */ /* 0x000fea0003800200 */
.L_x_1973:
        /* <DEDUP_REMOVED lines=42> */
.L_x_1971:
[----:B------:R-:W-:Y:S05]  /*7510*/  BSYNC.RECONVERGENT B2 ;  /* 0x0000000000027941 */ /* 0x000fea0003800200 */
.L_x_1970:
        /* <DEDUP_REMOVED lines=20> */
.L_x_1977:
        /* <DEDUP_REMOVED lines=13> */
.L_x_1979:
[----:B------:R-:W-:Y:S05]  /*7730*/  BSYNC.RECONVERGENT B3 ;  /* 0x0000000000037941 */ /* 0x000fea0003800200 */
.L_x_1978:
        /* <DEDUP_REMOVED lines=42> */
.L_x_1976:
[----:B------:R-:W-:Y:S05]  /*79e0*/  BSYNC.RECONVERGENT B2 ;  /* 0x0000000000027941 */ /* 0x000fea0003800200 */
.L_x_1975:
        /* <DEDUP_REMOVED lines=14> */
[----:B------:R-:W-:Y:S01]  /*7ad0*/  IMAD.MOV.U32 R76, RZ, RZ, 0x2 ;  /* 0x00000002ff4c7424 */ /* 0x000fe200078e00ff */
[----:B------:R-:W-:Y:S02]  /*7ae0*/  MOV R13, R12 ;  /* 0x0000000c000d7202 */ /* 0x000fe40000000f00 */
        /* <DEDUP_REMOVED lines=10> */
.L_x_1982:
        /* <DEDUP_REMOVED lines=13> */
.L_x_1984:
[----:B------:R-:W-:Y:S05]  /*7c60*/  BSYNC.RECONVERGENT B3 ;  /* 0x0000000000037941 */ /* 0x000fea0003800200 */
.L_x_1983:
        /* <DEDUP_REMOVED lines=42> */
.L_x_1981:
[----:B------:R-:W-:Y:S05]  /*7f10*/  BSYNC.RECONVERGENT B2 ;  /* 0x0000000000027941 */ /* 0x000fea0003800200 */
.L_x_1980:
[----:B------:R-:W-:Y:S01]  /*7f20*/  I2FP.F32.U32 R78, R13 ;  /* 0x0000000d004e7245 */ /* 0x000fe20000201000 */
[----:B------:R-:W-:Y:S01]  /*7f30*/  HADD2.F32 R13, -RZ, R43.H1_H1 ;  /* 0x3000002bff0d7230 */ /* 0x000fe20000004100 */
[----:B------:R-:W-:Y:S01]  /*7f40*/  ISETP.NE.AND P6, PT, R76, 0x1, PT ;  /* 0x000000014c00780c */ /* 0x000fe20003fc5270 */
[----:B------:R-:W-:Y:S02]  /*7f50*/  BSSY.RECONVERGENT B2, `(.L_x_1985) ;  /* 0x000004b000027945 */ /* 0x000fe40003800200 */
[----:B------:R-:W-:Y:S01]  /*7f60*/  FFMA.FTZ R43, R78, R73, 1.1641532182693481445e-10 ;  /* 0x2f0000004e2b7423 */ /* 0x000fe20000010049 */
[----:B------:R-:W-:Y:S01]  /*7f70*/  FMUL.FTZ R75, R13, R62 ;  /* 0x0000003e0d4b7220 */ /* 0x000fe20000410000 */
[----:B------:R-:W-:-:S03]  /*7f80*/  HFMA2 R13, -RZ, RZ, 0, 1.1920928955078125e-07 ;  /* 0x00000002ff0d7431 */ /* 0x000fc600000001ff */
        /* <DEDUP_REMOVED lines=13> */
.L_x_1987:
        /* <DEDUP_REMOVED lines=15> */
.L_x_1989:
[----:B------:R-:W-:Y:S05]  /*8150*/  BSYNC.RECONVERGENT B3 ;  /* 0x0000000000037941 */ /* 0x000fea0003800200 */
.L_x_1988:
        /* <DEDUP_REMOVED lines=42> */
.L_x_1986:
[----:B------:R-:W-:Y:S05]  /*8400*/  BSYNC.RECONVERGENT B2 ;  /* 0x0000000000027941 */ /* 0x000fea0003800200 */
.L_x_1985:
        /* <DEDUP_REMOVED lines=16> */
.L_x_1909:
[----:B------:R-:W-:Y:S01]  /*8510*/  ISETP.NE.AND P1, PT, R65, RZ, PT ;  /* 0x000000ff4100720c */ /* 0x000fe20003f25270 */
[----:B------:R-:W0:Y:S01]  /*8520*/  LDC.64 R70, c[0x0][0x3a8] ;  /* 0x0000ea00ff467b82 */ /* 0x000e220000000a00 */
        /* <DEDUP_REMOVED lines=41> */
.L_x_1990:
[----:B------:R-:W-:Y:S01]  /*87c0*/  MOV R65, R66 ;  /* 0x0000004200417202 */ /* 0x000fe20000000f00 */
[----:B------:R-:W-:-:S07]  /*87d0*/  VIADD R66, R64, 0x20 ;  /* 0x0000002040427836 */ /* 0x000fce0000000000 */
.L_x_1867:
[----:B------:R-:W-:Y:S05]  /*87e0*/  BSYNC.RECONVERGENT B1 ;  /* 0x0000000000017941 */ /* 0x000fea0003800200 */
.L_x_1866:
        /* <DEDUP_REMOVED lines=33> */
.L_x_1996:
        /* <DEDUP_REMOVED lines=13> */
.L_x_1998:
[----:B------:R-:W-:Y:S05]  /*8ad0*/  BSYNC.RECONVERGENT B3 ;  /* 0x0000000000037941 */ /* 0x000fea0003800200 */
.L_x_1997:
        /* <DEDUP_REMOVED lines=41> */
[----:B------:R-:W-:-:S07]  /*8d70*/  IMAD.MOV.U32 R4, RZ, RZ, RZ ;  /* 0x000000ffff047224 */ /* 0x000fce00078e00ff */
.L_x_1995:
[----:B------:R-:W-:Y:S05]  /*8d80*/  BSYNC.RECONVERGENT B2 ;  /* 0x0000000000027941 */ /* 0x000fea0003800200 */
.L_x_1994:
[----:B------:R-:W1:Y:S01]  /*8d90*/  LDC R75, c[0x0][0x404] ;  /* 0x00010100ff4b7b82 */ /* 0x000e620000000800 */
[----:B------:R-:W-:Y:S01]  /*8da0*/  HFMA2 R63, -RZ, RZ, 0.1171875, 0 ;  /* 0x2f800000ff3f7431 */ /* 0x000fe200000001ff */
[----:B------:R-:W-:Y:S01]  /*8db0*/  I2FP.F32.U32 R0, R0 ;  /* 0x0000000000007245 */ /* 0x000fe20000201000 */
[----:B-----5:R-:W-:Y:S01]  /*8dc0*/  HADD2.F32 R3, -RZ, R40.H0_H0 ;  /* 0x20000028ff037230 */ /* 0x020fe20000004100 */
[----:B------:R-:W-:Y:S01]  /*8dd0*/  ISETP.NE.AND P4, PT, R4, 0x1, PT ;  /* 0x000000010400780c */ /* 0x000fe20003f85270 */
[----:B------:R-:W-:Y:S01]  /*8de0*/  BSSY.RECONVERGENT B2, `(.L_x_1999) ;  /* 0x000004b000027945 */ /* 0x000fe20003800200 */
[----:B------:R-:W-:Y:S02]  /*8df0*/  IMAD.MOV.U32 R5, RZ, RZ, 0x2 ;  /* 0x00000002ff057424 */ /* 0x000fe400078e00ff */
[----:B------:R-:W2:Y:S01]  /*8e00*/  LDC R74, c[0x0][0x408] ;  /* 0x00010200ff4a7b82 */ /* 0x000ea20000000800 */
[----:B------:R-:W-:-:S05]  /*8e10*/  FFMA.FTZ R0, R0, R63, 1.1641532182693481445e-10 ;  /* 0x2f00000000007423 */ /* 0x000fca000001003f */
[----:B-1----:R-:W-:-:S04]  /*8e20*/  FSETP.GTU.FTZ.AND P3, PT, R0, R75, PT ;  /* 0x0000004b0000720b */ /* 0x002fc80003f7c000 */
[----:B------:R-:W-:Y:S01]  /*8e30*/  PLOP3.LUT P5, PT, P3, PT, PT, 0x8, 0x80 ;  /* 0x000000000080781c */ /* 0x000fe20001fae170 */
[----:B--2---:R-:W-:-:S03]  /*8e40*/  FMUL.FTZ R0, R3, R74 ;  /* 0x0000004a03007220 */ /* 0x004fc60000410000 */
[----:B------:R-:W-:Y:S01]  /*8e50*/  P2R R67, PR, RZ, 0x20 ;  /* 0x00000020ff437803 */ /* 0x000fe20000000000 */
[----:B------:R-:W-:Y:S01]  /*8e60*/  IMAD.MOV.U32 R3, RZ, RZ, R12 ;  /* 0x000000ffff037224 */ /* 0x000fe200078e000c */
        /* <DEDUP_REMOVED lines=10> */
.L_x_2001:
        /* <DEDUP_REMOVED lines=13> */
.L_x_2003:
[----:B------:R-:W-:Y:S05]  /*8fe0*/  BSYNC.RECONVERGENT B3 ;  /* 0x0000000000037941 */ /* 0x000fea0003800200 */
.L_x_2002:
        /* <DEDUP_REMOVED lines=42> */
.L_x_2000:
[----:B------:R-:W-:Y:S05]  /*9290*/  BSYNC.RECONVERGENT B2 ;  /* 0x0000000000027941 */ /* 0x000fea0003800200 */
.L_x_1999:
        /* <DEDUP_REMOVED lines=9> */
[----:B------:R-:W-:Y:S02]  /*9330*/  FSEL R3, R3, RZ, !P3 ;  /* 0x000000ff03037208 */ /* 0x000fe40005800000 */
[----:B------:R-:W-:-:S03]  /*9340*/  SEL R9, RZ, 0x1, P3 ;  /* 0x00000001ff097807 */ /* 0x000fc60001800000 */
[----:B------:R-:W-:-:S04]  /*9350*/  FADD.FTZ R3, R0, R3 ;  /* 0x0000000300037221 */ /* 0x000fc80000010000 */
[--C-:B------:R-:W-:Y:S01]  /*9360*/  @P2 FADD.FTZ R0, R4, R3.reuse ;  /* 0x0000000304002221 */ /* 0x100fe20000010000 */
[----:B------:R-:W-:Y:S02]  /*9370*/  @!P2 IMAD.MOV.U32 R0, RZ, RZ, R3 ;  /* 0x000000ffff00a224 */ /* 0x000fe400078e0003 */
        /* <DEDUP_REMOVED lines=11> */
.L_x_2006:
        /* <DEDUP_REMOVED lines=13> */
.L_x_2008:
[----:B------:R-:W-:Y:S05]  /*9500*/  BSYNC.RECONVERGENT B3 ;  /* 0x0000000000037941 */ /* 0x000fea0003800200 */
.L_x_2007:
        /* <DEDUP_REMOVED lines=42> */
.L_x_2005:
[----:B------:R-:W-:Y:S05]  /*97b0*/  BSYNC.RECONVERGENT B2 ;  /* 0x0000000000027941 */ /* 0x000fea0003800200 */
.L_x_2004:
        /* <DEDUP_REMOVED lines=21> */
.L_x_2011:
        /* <DEDUP_REMOVED lines=13> */
.L_x_2013:
[----:B------:R-:W-:Y:S05]  /*99e0*/  BSYNC.RECONVERGENT B3 ;  /* 0x0000000000037941 */ /* 0x000fea0003800200 */
.L_x_2012:
        /* <DEDUP_REMOVED lines=42> */
.L_x_2010:
[----:B------:R-:W-:Y:S05]  /*9c90*/  BSYNC.RECONVERGENT B2 ;  /* 0x0000000000027941 */ /* 0x000fea0003800200 */
.L_x_2009:
        /* <DEDUP_REMOVED lines=11> */
[--C-:B0-----:R-:W-:Y:S01]  /*9d50*/  @P2 FADD.FTZ R51, R6, R3.reuse ;  /* 0x0000000306332221 */ /* 0x101fe20000010000 */
[----:B------:R-:W-:Y:S02]  /*9d60*/  @!P2 IMAD.MOV.U32 R51, RZ, RZ, R3 ;  /* 0x000000ffff33a224 */ /* 0x000fe400078e0003 */
[----:B------:R-:W-:Y:S02]  /*9d70*/  HFMA2 R6, -RZ, RZ, 0, 1.1920928955078125e-07 ;  /* 0x00000002ff067431 */ /* 0x000fe400000001ff */
[----:B------:R-:W-:Y:S01]  /*9d80*/  IMAD.MOV.U32 R3, RZ, RZ, R12 ;  /* 0x000000ffff037224 */ /* 0x000fe200078e000c */
        /* <DEDUP_REMOVED lines=10> */
.L_x_2016:
        /* <DEDUP_REMOVED lines=13> */
.L_x_2018:
[----:B------:R-:W-:Y:S05]  /*9f00*/  BSYNC.RECONVERGENT B3 ;  /* 0x0000000000037941 */ /* 0x000fea0003800200 */
.L_x_2017:
        /* <DEDUP_REMOVED lines=42> */
.L_x_2015:
[----:B------:R-:W-:Y:S05]  /*a1b0*/  BSYNC.RECONVERGENT B2 ;  /* 0x0000000000027941 */ /* 0x000fea0003800200 */
.L_x_2014:
        /* <DEDUP_REMOVED lines=21> */
.L_x_2021:
        /* <DEDUP_REMOVED lines=13> */
.L_x_2023:
[----:B------:R-:W-:Y:S05]  /*a3e0*/  BSYNC.RECONVERGENT B3 ;  /* 0x0000000000037941 */ /* 0x000fea0003800200 */
.L_x_2022:
        /* <DEDUP_REMOVED lines=42> */
.L_x_2020:
[----:B------:R-:W-:Y:S05]  /*a690*/  BSYNC.RECONVERGENT B2 ;  /* 0x0000000000027941 */ /* 0x000fea0003800200 */
.L_x_2019:
        /* <DEDUP_REMOVED lines=25> */
.L_x_2026:
        /* <DEDUP_REMOVED lines=13> */
.L_x_2028:
[----:B------:R-:W-:Y:S05]  /*a900*/  BSYNC.RECONVERGENT B3 ;  /* 0x0000000000037941 */ /* 0x000fea0003800200 */
.L_x_2027:
        /* <DEDUP_REMOVED lines=42> */
.L_x_2025:
[----:B------:R-:W-:Y:S05]  /*abb0*/  BSYNC.RECONVERGENT B2 ;  /* 0x0000000000027941 */ /* 0x000fea0003800200 */
.L_x_2024:
[----:B------:R-:W-:Y:S01]  /*abc0*/  I2FP.F32.U32 R4, R3 ;  /* 0x0000000300047245 */ /* 0x000fe20000201000 */
[----:B------:R-:W-:Y:S01]  /*abd0*/  HADD2.F32 R41, -RZ, R41.H1_H1 ;  /* 0x30000029ff297230 */ /* 0x000fe20000004100 */
[----:B------:R-:W-:Y:S01]  /*abe0*/  BSSY.RECONVERGENT B2, `(.L_x_2029) ;  /* 0x000004b000027945 */ /* 0x000fe20003800200 */
[----:B------:R-:W-:Y:S02]  /*abf0*/  IMAD.MOV.U32 R13, RZ, RZ, 0x2 ;  /* 0x00000002ff0d7424 */ /* 0x000fe400078e00ff */
[----:B------:R-:W-:Y:S01]  /*ac00*/  FFMA.FTZ R4, R4, R63, 1.1641532182693481445e-10 ;  /* 0x2f00000004047423 */ /* 0x000fe2000001003f */
[----:B------:R-:W-:Y:S01]  /*ac10*/  FMUL.FTZ R3, R41, R74 ;  /* 0x0000004a29037220 */ /* 0x000fe20000410000 */
[----:B------:R-:W-:-:S03]  /*ac20*/  IMAD.MOV.U32 R5, RZ, RZ, R12 ;  /* 0x000000ffff057224 */ /* 0x000fc600078e000c */
        /* <DEDUP_REMOVED lines=14> */
.L_x_2031:
        /* <DEDUP_REMOVED lines=13> */
.L_x_2033:
[----:B------:R-:W-:Y:S05]  /*ade0*/  BSYNC.RECONVERGENT B3 ;  /* 0x0000000000037941 */ /* 0x000fea0003800200 */
.L_x_2032:
        /* <DEDUP_REMOVED lines=42> */
.L_x_2030:
[----:B------:R-:W-:Y:S05]  /*b090*/  BSYNC.RECONVERGENT B2 ;  /* 0x0000000000027941 */ /* 0x000fea0003800200 */
.L_x_2029:
        /* <DEDUP_REMOVED lines=25> */
.L_x_2036:
        /* <DEDUP_REMOVED lines=13> */
.L_x_2038:
[----:B------:R-:W-:Y:S05]  /*b300*/  BSYNC.RECONVERGENT B3 ;  /* 0x0000000000037941 */ /* 0x000fea0003800200 */
.L_x_2037:
        /* <DEDUP_REMOVED lines=42> */
.L_x_2035:
[----:B------:R-:W-:Y:S05]  /*b5b0*/  BSYNC.RECONVERGENT B2 ;  /* 0x0000000000027941 */ /* 0x000fea0003800200 */
.L_x_2034:
[----:B------:R-:W-:Y:S01]  /*b5c0*/  I2FP.F32.U32 R4, R3 ;  /* 0x0000000300047245 */ /* 0x000fe20000201000 */
[----:B------:R-:W-:Y:S01]  /*b5d0*/  HADD2.F32 R3, -RZ, R42.H0_H0 ;  /* 0x2000002aff037230 */ /* 0x000fe20000004100 */
        /* <DEDUP_REMOVED lines=19> */
.L_x_2041:
        /* <DEDUP_REMOVED lines=13> */
.L_x_2043:
[----:B------:R-:W-:Y:S05]  /*b7e0*/  BSYNC.RECONVERGENT B3 ;  /* 0x0000000000037941 */ /* 0x000fea0003800200 */
.L_x_2042:
        /* <DEDUP_REMOVED lines=42> */
.L_x_2040:
[----:B------:R-:W-:Y:S05]  /*ba90*/  BSYNC.RECONVERGENT B2 ;  /* 0x0000000000027941 */ /* 0x000fea0003800200 */
.L_x_2039:
        /* <DEDUP_REMOVED lines=13> */
[----:B------:R-:W-:Y:S02]  /*bb70*/  HFMA2 R60, -RZ, RZ, 0, 1.1920928955078125e-07 ;  /* 0x00000002ff3c7431 */ /* 0x000fe400000001ff */
[----:B------:R-:W-:Y:S01]  /*bb80*/  IMAD.MOV.U32 R3, RZ, RZ, R12 ;  /* 0x000000ffff037224 */ /* 0x000fe200078e000c */
        /* <DEDUP_REMOVED lines=10> */
.L_x_2046:
        /* <DEDUP_REMOVED lines=13> */
.L_x_2048:
[----:B------:R-:W-:Y:S05]  /*bd00*/  BSYNC.RECONVERGENT B3 ;  /* 0x0000000000037941 */ /* 0x000fea0003800200 */
.L_x_2047:
        /* <DEDUP_REMOVED lines=42> */
.L_x_2045:
[----:B------:R-:W-:Y:S05]  /*bfb0*/  BSYNC.RECONVERGENT B2 ;  /* 0x0000000000027941 */ /* 0x000fea0003800200 */
.L_x_2044:
        /* <DEDUP_REMOVED lines=20> */
.L_x_2051:
        /* <DEDUP_REMOVED lines=13> */
.L_x_2053:
[----:B------:R-:W-:Y:S05]  /*c1d0*/  BSYNC.RECONVERGENT B3 ;  /* 0x0000000000037941 */ /* 0x000fea0003800200 */
.L_x_2052:
        /* <DEDUP_REMOVED lines=42> */
.L_x_2050:
[----:B------:R-:W-:Y:S05]  /*c480*/  BSYNC.RECONVERGENT B2 ;  /* 0x0000000000027941 */ /* 0x000fea0003800200 */
.L_x_2049:
[----:B------:R-:W-:Y:S01]  /*c490*/  I2FP.F32.U32 R4, R4 ;  /* 0x0000000400047245 */ /* 0x000fe20000201000 */
[----:B------:R-:W-:Y:S01]  /*c4a0*/  HADD2.F32 R61, -RZ, R22.H1_H1 ;  /* 0x30000016ff3d7230 */ /* 0x000fe20000004100 */
[----:B------:R-:W-:Y:S01]  /*c4b0*/  BSSY.RECONVERGENT B2, `(.L_x_2054) ;  /* 0x000004f000027945 */ /* 0x000fe20003800200 */
[----:B------:R-:W-:Y:S02]  /*c4c0*/  @P2 HADD2.F32 R60, -RZ, R18.H1_H1 ;  /* 0x30000012ff3c2230 */ /* 0x000fe40000004100 */
[----:B------:R-:W-:Y:S01]  /*c4d0*/  FFMA.FTZ R4, R4, R63, 1.1641532182693481445e-10 ;  /* 0x2f00000004047423 */ /* 0x000fe2000001003f */
[----:B------:R-:W-:Y:S01]  /*c4e0*/  FMUL.FTZ R42, R61, R74 ;  /* 0x0000004a3d2a7220 */ /* 0x000fe20000410000 */
[----:B------:R-:W-:-:S03]  /*c4f0*/  HFMA2 R61, -RZ, RZ, 0, 1.1920928955078125e-07 ;  /* 0x00000002ff3d7431 */ /* 0x000fc600000001ff */
        /* <DEDUP_REMOVED lines=18> */
.L_x_2056:
        /* <DEDUP_REMOVED lines=13> */
.L_x_2058:
[----:B------:R-:W-:Y:S05]  /*c6f0*/  BSYNC.RECONVERGENT B3 ;  /* 0x0000000000037941 */ /* 0x000fea0003800200 */
.L_x_2057:
[----:B------:R-:W-:Y:S01]  /*c700*/  IMAD.WIDE.U32 R14, R48, -0x326172a9, RZ ;  /* 0xcd9e8d57300e7825 */ /* 0x000fe200078e00ff */
[----:B------:R-:W-:-:S03]  /*c710*/  LOP3.LUT R12, R11, UR7, R81, 0x96, !PT ;  /* 0x000000070b0c7c12 */ /* 0x000fc6000f8e9651 */
[----:B------:R-:W-:Y:S01]  /*c720*/  HFMA2 R61, -RZ, RZ, 0, 0 ;  /* 0x00000000ff3d7431 */ /* 0x000fe200000001ff */
        /* <DEDUP_REMOVED lines=39> */
.L_x_2055:
[----:B------:R-:W-:Y:S05]  /*c9a0*/  BSYNC.RECONVERGENT B2 ;  /* 0x0000000000027941 */ /* 0x000fea0003800200 */
.L_x_2054:
        /* <DEDUP_REMOVED lines=20> */
.L_x_2061:
        /* <DEDUP_REMOVED lines=13> */
.L_x_2063:
[----:B------:R-:W-:Y:S05]  /*cbc0*/  BSYNC.RECONVERGENT B3 ;  /* 0x0000000000037941 */ /* 0x000fea0003800200 */
.L_x_2062:
        /* <DEDUP_REMOVED lines=42> */
.L_x_2060:
[----:B------:R-:W-:Y:S05]  /*ce70*/  BSYNC.RECONVERGENT B2 ;  /* 0x0000000000027941 */ /* 0x000fea0003800200 */
.L_x_2059:
[----:B------:R-:W-:Y:S01]  /*ce80*/  I2FP.F32.U32 R80, R13 ;  /* 0x0000000d00507245 */ /* 0x000fe20000201000 */
[----:B------:R-:W-:Y:S01]  /*ce90*/  HADD2.F32 R13, -RZ, R23.H0_H0 ;  /* 0x20000017ff0d7230 */ /* 0x000fe20000004100 */
[----:B------:R-:W-:Y:S01]  /*cea0*/  BSSY.RECONVERGENT B2, `(.L_x_2064) ;  /* 0x0000050000027945 */ /* 0x000fe20003800200 */
[----:B------:R-:W-:Y:S02]  /*ceb0*/  MOV R77, 0x2 ;  /* 0x00000002004d7802 */ /* 0x000fe40000000f00 */
        /* <DEDUP_REMOVED lines=9> */
[--C-:B------:R-:W-:Y:S01]  /*cf50*/  @!P2 IMAD.MOV.U32 R61, RZ, RZ, R3.reuse ;  /* 0x000000ffff3da224 */ /* 0x100fe200078e0003 */
[----:B------:R-:W-:Y:S01]  /*cf60*/  PRMT R3, R13, 0x7610, R3 ;  /* 0x000076100d037816 */ /* 0x000fe20000000003 */
        /* <DEDUP_REMOVED lines=11> */
.L_x_2066:
        /* <DEDUP_REMOVED lines=13> */
.L_x_2068:
[----:B------:R-:W-:Y:S05]  /*d0f0*/  BSYNC.RECONVERGENT B3 ;  /* 0x0000000000037941 */ /* 0x000fea0003800200 */
.L_x_2067:
        /* <DEDUP_REMOVED lines=42> */
.L_x_2065:
[----:B------:R-:W-:Y:S05]  /*d3a0*/  BSYNC.RECONVERGENT B2 ;  /* 0x0000000000027941 */ /* 0x000fea0003800200 */
.L_x_2064:
        /* <DEDUP_REMOVED lines=20> */
.L_x_2071:
        /* <DEDUP_REMOVED lines=12> */
[----:B------:R-:W-:Y:S02]  /*d5b0*/  @P0 IADD3 R13, PT, PT, R11, RZ, RZ ;  /* 0x000000ff0b0d0210 */ /* 0x000fe40007ffe0ff */
[----:B------:R-:W-:Y:S02]  /*d5c0*/  ISETP.NE.AND P0, PT, R12, RZ, PT ;  /* 0x000000ff0c00720c */ /* 0x000fe40003f05270 */
[----:B------:R-:W-:-:S11]  /*d5d0*/  @!P6 MOV R11, R13 ;  /* 0x0000000d000be202 */ /* 0x000fd60000000f00 */
.L_x_2073:
[----:B------:R-:W-:Y:S05]  /*d5e0*/  BSYNC.RECONVERGENT B3 ;  /* 0x0000000000037941 */ /* 0x000fea0003800200 */
.L_x_2072:
        /* <DEDUP_REMOVED lines=42> */
.L_x_2070:
[----:B------:R-:W-:Y:S05]  /*d890*/  BSYNC.RECONVERGENT B2 ;  /* 0x0000000000027941 */ /* 0x000fea0003800200 */
.L_x_2069:
[----:B------:R-:W-:Y:S02]  /*d8a0*/  I2FP.F32.U32 R78, R78 ;  /* 0x0000004e004e7245 */ /* 0x000fe40000201000 */
[----:B------:R-:W-:Y:S01]  /*d8b0*/  PRMT R41, R65, 0x5410, R41 ;  /* 0x0000541041297816 */ /* 0x000fe20000000029 */
[----:B------:R-:W-:Y:S01]  /*d8c0*/  IMAD.MOV.U32 R65, RZ, RZ, R2 ;  /* 0x000000ffff417224 */ /* 0x000fe200078e0002 */
[----:B------:R-:W-:Y:S01]  /*d8d0*/  PRMT R42, R76, 0x5410, R42 ;  /* 0x000054104c2a7816 */ /* 0x000fe2000000002a */
[----:B------:R-:W-:Y:S01]  /*d8e0*/  FFMA.FTZ R78, R78, R63, 1.1641532182693481445e-10 ;  /* 0x2f0000004e4e7423 */ /* 0x000fe2000001003f */
[----:B------:R-:W-:Y:S01]  /*d8f0*/  HADD2.F32 R63, -RZ, R23.H1_H1 ;  /* 0x30000017ff3f7230 */ /* 0x000fe20000004100 */
[----:B------:R-:W-:-:S03]  /*d900*/  PRMT R40, R70, 0x5410, R40 ;  /* 0x0000541046287816 */ /* 0x000fc60000000028 */
[----:B------:R-:W-:Y:S01]  /*d910*/  FSETP.GTU.FTZ.AND P6, PT, R78, R75, PT ;  /* 0x0000004b4e00720b */ /* 0x000fe20003fdc000 */
[----:B------:R-:W-:Y:S01]  /*d920*/  FMUL.FTZ R74, R63, R74 ;  /* 0x0000004a3f4a7220 */ /* 0x000fe20000410000 */
[----:B------:R-:W-:-:S04]  /*d930*/  @P2 HADD2.F32 R78, -RZ, R19.H1_H1 ;  /* 0x30000013ff4e2230 */ /* 0x000fc80000004100 */
[----:B------:R-:W-:-:S05]  /*d940*/  FSEL R74, R74, RZ, !P6 ;  /* 0x000000ff4a4a7208 */ /* 0x000fca0007000000 */
[----:B------:R-:W-:Y:S01]  /*d950*/  FADD.FTZ R43, R43, R74 ;  /* 0x0000004a2b2b7221 */ /* 0x000fe20000010000 */
[----:B------:R-:W-:-:S03]  /*d960*/  SEL R74, RZ, 0x1, P6 ;  /* 0x00000001ff4a7807 */ /* 0x000fc60003000000 */
[----:B------:R-:W-:Y:S01]  /*d970*/  @P2 FADD.FTZ R63, R78, R43 ;  /* 0x0000002b4e3f2221 */ /* 0x000fe20000010000 */
[----:B------:R-:W-:Y:S02]  /*d980*/  @!P2 MOV R63, R43 ;  /* 0x0000002b003fa202 */ /* 0x000fe40000000f00 */
[----:B------:R-:W-:Y:S02]  /*d990*/  PRMT R2, R74, 0x7610, R2 ;  /* 0x000076104a027816 */ /* 0x000fe40000000002 */
[----:B------:R-:W-:-:S04]  /*d9a0*/  F2FP.F16.F32.PACK_AB R43, RZ, R63 ;  /* 0x0000003fff2b723e */ /* 0x000fc800000000ff */
[----:B------:R-:W-:Y:S01]  /*d9b0*/  PRMT R43, R73, 0x5410, R43 ;  /* 0x00005410492b7816 */ /* 0x000fe2000000002b */
[----:B------:R-:W-:Y:S06]  /*d9c0*/  BRA `(.L_x_2074) ;  /* 0x00000028003c7947 */ /* 0x000fec0003800000 */
.L_x_1993:
[----:B------:R-:W-:Y:S01]  /*d9d0*/  ISETP.NE.AND P3, PT, R13, 0x1, PT ;  /* 0x000000010d00780c */ /* 0x000fe20003f65270 */
[----:B------:R-:W-:Y:S01]  /*d9e0*/  BSSY.RECONVERGENT B2, `(.L_x_2075) ;  /* 0x0000046000027945 */ /* 0x000fe20003800200 */
[----:B0-----:R-:W-:Y:S02]  /*d9f0*/  HFMA2 R51, -RZ, RZ, 0, 1.1920928955078125e-07 ;  /* 0x00000002ff337431 */ /* 0x001fe400000001ff */
[----:B------:R-:W-:Y:S01]  /*da00*/  IMAD.MOV.U32 R0, RZ, RZ, R12 ;  /* 0x000000ffff007224 */ /* 0x000fe200078e000c */
[----:B------:R-:W-:-:S08]  /*da10*/  MOV R74, R65 ;  /* 0x00000041004a7202 */ /* 0x000fd00000000f00 */
        /* <DEDUP_REMOVED lines=11> */
.L_x_2077:
        /* <DEDUP_REMOVED lines=13> */
.L_x_2079:
[----:B------:R-:W-:Y:S05]  /*dba0*/  BSYNC.RECONVERGENT B3 ;  /* 0x0000000000037941 */ /* 0x000fea0003800200 */
.L_x_2078:
        /* <DEDUP_REMOVED lines=40> */
[----:B------:R-:W-:-:S07]  /*de30*/  LOP3.LUT R15, R50, UR31, R75, 0x96, !PT ;  /* 0x0000001f320f7c12 */ /* 0x000fce000f8e964b */
.L_x_2076:
[----:B------:R-:W-:Y:S05]  /*de40*/  BSYNC.RECONVERGENT B2 ;  /* 0x0000000000027941 */ /* 0x000fea0003800200 */
.L_x_2075:
[----:B------:R-:W0:Y:S01]  /*de50*/  LDC R63, c[0x0][0x408] ;  /* 0x00010200ff3f7b82 */ /* 0x000e220000000800 */
[----:B------:R-:W-:Y:S01]  /*de60*/  HFMA2 R77, -RZ, RZ, 0.1171875, 0 ;  /* 0x2f800000ff4d7431 */ /* 0x000fe200000001ff */
[----:B------:R-:W-:Y:S01]  /*de70*/  I2FP.F32.U32 R0, R0 ;  /* 0x0000000000007245 */ /* 0x000fe20000201000 */
[----:B-----5:R-:W-:Y:S01]  /*de80*/  HADD2.F32 R50, -RZ, R40.H0_H0 ;  /* 0x20000028ff327230 */ /* 0x020fe20000004100 */
[----:B------:R-:W-:Y:S01]  /*de90*/  ISETP.NE.AND P4, PT, R51, 0x1, PT ;  /* 0x000000013300780c */ /* 0x000fe20003f85270 */
[----:B------:R-:W-:Y:S01]  /*dea0*/  @P2 HADD2.F32 R13, -RZ, R16.H0_H0 ;  /* 0x20000010ff0d2230 */ /* 0x000fe20000004100 */
[----:B------:R-:W-:Y:S01]  /*deb0*/  BSSY.RECONVERGENT B2, `(.L_x_2080) ;  /* 0x000004d000027945 */ /* 0x000fe20003800200 */
[----:B------:R-:W-:Y:S01]  /*dec0*/  IMAD.MOV.U32 R56, RZ, RZ, 0x2 ;  /* 0x00000002ff387424 */ /* 0x000fe200078e00ff */
[----:B------:R-:W1:Y:S01]  /*ded0*/  LDC R65, c[0x0][0x404] ;  /* 0x00010100ff417b82 */ /* 0x000e620000000800 */
[----:B------:R-:W-:Y:S01]  /*dee0*/  FFMA.FTZ R0, R0, R77, 1.1641532182693481445e-10 ;  /* 0x2f00000000007423 */ /* 0x000fe2000001004d */
[----:B0-----:R-:W-:-:S04]  /*def0*/  FMUL.FTZ R50, R50, R63 ;  /* 0x0000003f32327220 */ /* 0x001fc80000410000 */
[----:B-1----:R-:W-:-:S04]  /*df00*/  FSETP.GTU.FTZ.AND P3, PT, R0, R65, PT ;  /* 0x000000410000720b */ /* 0x002fc80003f7c000 */
        /* <DEDUP_REMOVED lines=15> */
.L_x_2082:
        /* <DEDUP_REMOVED lines=13> */
.L_x_2084:
[----:B------:R-:W-:Y:S05]  /*e0d0*/  BSYNC.RECONVERGENT B3 ;  /* 0x0000000000037941 */ /* 0x000fea0003800200 */
.L_x_2083:
        /* <DEDUP_REMOVED lines=42> */
.L_x_2081:
[----:B------:R-:W-:Y:S05]  /*e380*/  BSYNC.RECONVERGENT B2 ;  /* 0x0000000000027941 */ /* 0x000fea0003800200 */
.L_x_2080:
        /* <DEDUP_REMOVED lines=24> */
.L_x_2087:
        /* <DEDUP_REMOVED lines=13> */
.L_x_2089:
[----:B------:R-:W-:Y:S05]  /*e5e0*/  BSYNC.RECONVERGENT B3 ;  /* 0x0000000000037941 */ /* 0x000fea0003800200 */
.L_x_2088:
        /* <DEDUP_REMOVED lines=42> */
.L_x_2086:
[----:B------:R-:W-:Y:S05]  /*e890*/  BSYNC.RECONVERGENT B2 ;  /* 0x0000000000027941 */ /* 0x000fea0003800200 */
.L_x_2085:
        /* <DEDUP_REMOVED lines=24> */
.L_x_2092:
        /* <DEDUP_REMOVED lines=13> */
.L_x_2094:
[----:B------:R-:W-:Y:S05]  /*eaf0*/  BSYNC.RECONVERGENT B3 ;  /* 0x0000000000037941 */ /* 0x000fea0003800200 */
.L_x_2093:
        /* <DEDUP_REMOVED lines=42> */
.L_x_2091:
[----:B------:R-:W-:Y:S05]  /*eda0*/  BSYNC.RECONVERGENT B2 ;  /* 0x0000000000027941 */ /* 0x000fea0003800200 */
.L_x_2090:
        /* <DEDUP_REMOVED lines=8> */
[----:B------:R-:W-:Y:S01]  /*ee30*/  IMAD.MOV.U32 R60, RZ, RZ, 0x2 ;  /* 0x00000002ff3c7424 */ /* 0x000fe200078e00ff */
[----:B------:R-:W-:Y:S02]  /*ee40*/  PLOP3.LUT P4, PT, P3, PT, PT, 0x8, 0x80 ;  /* 0x000000000080781c */ /* 0x000fe40001f8e170 */
[----:B------:R-:W-:Y:S01]  /*ee50*/  ISETP.NE.AND P3, PT, R57, 0x1, PT ;  /* 0x000000013900780c */ /* 0x000fe20003f65270 */
[----:B------:R-:W-:Y:S01]  /*ee60*/  @P2 FADD.FTZ R56, R13, R56 ;  /* 0x000000380d382221 */ /* 0x000fe20000010000 */
[----:B------:R-:W-:Y:S02]  /*ee70*/  MOV R13, R12 ;  /* 0x0000000c000d7202 */ /* 0x000fe40000000f00 */
[----:B------:R-:W-:Y:S02]  /*ee80*/  P2R R72, PR, RZ, 0x10 ;  /* 0x00000010ff487803 */ /* 0x000fe40000000000 */
        /* <DEDUP_REMOVED lines=10> */
.L_x_2097:
        /* <DEDUP_REMOVED lines=13> */
.L_x_2099:
[----:B------:R-:W-:Y:S05]  /*f000*/  BSYNC.RECONVERGENT B3 ;  /* 0x0000000000037941 */ /* 0x000fea0003800200 */
.L_x_2098:
        /* <DEDUP_REMOVED lines=42> */
.L_x_2096:
[----:B------:R-:W-:Y:S05]  /*f2b0*/  BSYNC.RECONVERGENT B2 ;  /* 0x0000000000027941 */ /* 0x000fea0003800200 */
.L_x_2095:
[----:B------:R-:W-:Y:S01]  /*f2c0*/  I2FP.F32.U32 R76, R13 ;  /* 0x0000000d004c7245 */ /* 0x000fe20000201000 */
[----:B------:R-:W-:Y:S01]  /*f2d0*/  HADD2.F32 R78, -RZ, R42.H0_H0 ;  /* 0x2000002aff4e7230 */ /* 0x000fe20000004100 */
[----:B------:R-:W-:Y:S01]  /*f2e0*/  BSSY.RECONVERGENT B2, `(.L_x_2100) ;  /* 0x000004e000027945 */ /* 0x000fe20003800200 */
[----:B------:R-:W-:Y:S01]  /*f2f0*/  @P2 HADD2.F32 R80, -RZ, R18.H0_H0 ;  /* 0x20000012ff502230 */ /* 0x000fe20000004100 */
[----:B------:R-:W-:Y:S01]  /*f300*/  MOV R61, R12 ;  /* 0x0000000c003d7202 */ /* 0x000fe20000000f00 */
        /* <DEDUP_REMOVED lines=8> */
[----:B------:R-:W-:Y:S02]  /*f390*/  ISETP.NE.AND P3, PT, R60, 0x1, PT ;  /* 0x000000013c00780c */ /* 0x000fe40003f65270 */
[----:B------:R-:W-:-:S11]  /*f3a0*/  F2FP.F16.F32.PACK_AB R76, RZ, R57 ;  /* 0x00000039ff4c723e */ /* 0x000fd600000000ff */
        /* <DEDUP_REMOVED lines=9> */
.L_x_2102:
        /* <DEDUP_REMOVED lines=13> */
.L_x_2104:
[----:B------:R-:W-:Y:S05]  /*f510*/  BSYNC.RECONVERGENT B3 ;  /* 0x0000000000037941 */ /* 0x000fea0003800200 */
.L_x_2103:
        /* <DEDUP_REMOVED lines=42> */
.L_x_2101:
[----:B------:R-:W-:Y:S05]  /*f7c0*/  BSYNC.RECONVERGENT B2 ;  /* 0x0000000000027941 */ /* 0x000fea0003800200 */
.L_x_2100:
        /* <DEDUP_REMOVED lines=23> */
.L_x_2107:
        /* <DEDUP_REMOVED lines=13> */
.L_x_2109:
[----:B------:R-:W-:Y:S05]  /*fa10*/  BSYNC.RECONVERGENT B3 ;  /* 0x0000000000037941 */ /* 0x000fea0003800200 */
.L_x_2108:
        /* <DEDUP_REMOVED lines=42> */
.L_x_2106:
[----:B------:R-:W-:Y:S05]  /*fcc0*/  BSYNC.RECONVERGENT B2 ;  /* 0x0000000000027941 */ /* 0x000fea0003800200 */
.L_x_2105:
        /* <DEDUP_REMOVED lines=9> */
[----:B------:R-:W-:Y:S01]  /*fd60*/  @P2 HADD2.F32 R78, -RZ, R19.H0_H0 ;  /* 0x20000013ff4e2230 */ /* 0x000fe20000004100 */
        /* <DEDUP_REMOVED lines=13> */
.L_x_2112:
        /* <DEDUP_REMOVED lines=13> */
.L_x_2114:
[----:B------:R-:W-:Y:S05]  /*ff10*/  BSYNC.RECONVERGENT B3 ;  /* 0x0000000000037941 */ /* 0x000fea0003800200 */
.L_x_2113:
        /* <DEDUP_REMOVED lines=42> */
.L_x_2111:
[----:B------:R-:W-:Y:S05]  /*101c0*/  BSYNC.RECONVERGENT B2 ;  /* 0x0000000000027941 */ /* 0x000fea0003800200 */
.L_x_2110:
        /* <DEDUP_REMOVED lines=8> */
[----:B------:R-:W-:Y:S01]  /*10250*/  FSETP.GTU.FTZ.AND P5, PT, R78, R65, PT ;  /* 0x000000414e00720b */ /* 0x000fe20003fbc000 */
[----:B------:R-:W-:-:S03]  /*10260*/  IMAD.MOV.U32 R65, RZ, RZ, R74 ;  /* 0x000000ffff417224 */ /* 0x000fc600078e004a */
[----:B------:R-:W-:Y:S02]  /*10270*/  FSEL R63, R63, RZ, !P5 ;  /* 0x000000ff3f3f7208 */ /* 0x000fe40006800000 */
[----:B------:R-:W-:-:S03]  /*10280*/  PLOP3.LUT P5, PT, P5, PT, PT, 0x8, 0x80 ;  /* 0x000000000080781c */ /* 0x000fc60002fae170 */
[----:B------:R-:W-:-:S05]  /*10290*/  @P2 FADD.FTZ R63, R80, R63 ;  /* 0x0000003f503f2221 */ /* 0x000fca0000010000 */
[----:B------:R-:W-:-:S04]  /*102a0*/  F2FP.F16.F32.PACK_AB R43, RZ, R63 ;  /* 0x0000003fff2b723e */ /* 0x000fc800000000ff */
[----:B------:R-:W-:-:S07]  /*102b0*/  PRMT R43, R75, 0x5410, R43 ;  /* 0x000054104b2b7816 */ /* 0x000fce000000002b */
.L_x_2074:
[----:B------:R-:W-:Y:S02]  /*102c0*/  ISETP.NE.AND P2, PT, R67, RZ, PT ;  /* 0x000000ff4300720c */ /* 0x000fe40003f45270 */
[----:B------:R-:W-:Y:S02]  /*102d0*/  ISETP.NE.AND P6, PT, R71, RZ, PT ;  /* 0x000000ff4700720c */ /* 0x000fe40003fc5270 */
[----:B------:R-:W-:Y:S01]  /*102e0*/  SEL R67, RZ, 0x1000000, !P5 ;  /* 0x01000000ff437807 */ /* 0x000fe20006800000 */
[----:B------:R-:W0:Y:S01]  /*102f0*/  LDC.64 R70, c[0x0][0x3a8] ;  /* 0x0000ea00ff467b82 */ /* 0x000e220000000a00 */
[----:B------:R-:W-:Y:S02]  /*10300*/  SEL R74, RZ, 0x10000, !P4 ;  /* 0x00010000ff4a7807 */ /* 0x000fe40006000000 */
[----:B------:R-:W-:Y:S02]  /*10310*/  ISETP.NE.AND P5, PT, R68, RZ, PT ;  /* 0x000000ff4400720c */ /* 0x000fe40003fa5270 */
[----:B------:R-:W-:-:S02]  /*10320*/  ISETP.NE.AND P4, PT, R69, RZ, PT ;  /* 0x000000ff4500720c */ /* 0x000fc40003f85270 */
[----:B------:R-:W-:Y:S01]  /*10330*/  SEL R73, RZ, 0x100, !P3 ;  /* 0x00000100ff497807 */ /* 0x000fe20005800000 */
[----:B------:R-:W1:Y:S01]  /*10340*/  LDC.64 R68, c[0x0][0x3b0] ;  /* 0x0000ec00ff447b82 */ /* 0x000e620000000a00 */
[----:B------:R-:W-:Y:S02]  /*10350*/  ISETP.NE.AND P3, PT, R72, RZ, PT ;  /* 0x000000ff4800720c */ /* 0x000fe40003f65270 */
[----:B------:R-:W-:Y:S02]  /*10360*/  SEL R75, RZ, 0x10000, !P4 ;  /* 0x00010000ff4b7807 */ /* 0x000fe40006000000 */
[----:B------:R-:W-:Y:S02]  /*10370*/  SEL R76, RZ, 0x1000000, !P3 ;  /* 0x01000000ff4c7807 */ /* 0x000fe40005800000 */
[----:B------:R-:W-:Y:S02]  /*10380*/  SEL R72, RZ, 0x100, !P5 ;  /* 0x00000100ff487807 */ /* 0x000fe40006800000 */
[----:B------:R-:W-:-:S02]  /*10390*/  LOP3.LUT R74, R73, R67, R74, 0xfe, !PT ;  /* 0x00000043494a7212 */ /* 0x000fc400078efe4a */
[----:B------:R-:W-:Y:S02]  /*103a0*/  LOP3.LUT R67, R72, R76, R75, 0xfe, !PT ;  /* 0x0000004c48437212 */ /* 0x000fe400078efe4b */
[----:B------:R-:W-:Y:S02]  /*103b0*/  SEL R73, RZ, 0x1, !P6 ;  /* 0x00000001ff497807 */ /* 0x000fe40007000000 */
[----:B------:R-:W-:Y:S01]  /*103c0*/  SEL R72, RZ, 0x1, !P2 ;  /* 0x00000001ff487807 */ /* 0x000fe20005000000 */
[----:B0-----:R-:W-:Y:S01]  /*103d0*/  IMAD.WIDE.U32 R70, R66, 0x10, R70 ;  /* 0x0000001042467825 */ /* 0x001fe200078e0046 */
[----:B------:R-:W-:Y:S02]  /*103e0*/  LOP3.LUT R73, R74, R73, RZ, 0xfc, !PT ;  /* 0x000000494a497212 */ /* 0x000fe400078efcff */
[----:B------:R-:W-:Y:S02]  /*103f0*/  LOP3.LUT R72, R67, R72, RZ, 0xfc, !PT ;  /* 0x0000004843487212 */ /* 0x000fe400078efcff */
[----:B------:R2:W-:Y:S01]  /*10400*/  STG.E.128 desc[UR8][R70.64], R40 ;  /* 0x0000002846007986 */ /* 0x0005e2000c101d08 */
[----:B-1----:R-:W-:-:S05]  /*10410*/  IMAD.WIDE.U32 R68, R66, 0x8, R68 ;  /* 0x0000000842447825 */ /* 0x002fca00078e0044 */
        /* <DEDUP_REMOVED lines=22> */
.L_x_1992:
[----:B------:R-:W-:Y:S05]  /*10580*/  BSYNC.RECONVERGENT B1 ;  /* 0x0000000000017941 */ /* 0x000fea0003800200 */
.L_x_1991:
        /* <DEDUP_REMOVED lines=76> */
.L_x_2132:
[----:B-1----:R-:W-:Y:S01]  /*10a50*/  FADD.FTZ R69, R68, R69 ;  /* 0x0000004544457221 */ /* 0x002fe20000010000 */
[----:B0-----:R-:W-:Y:S01]  /*10a60*/  FMUL.FTZ R68, R67, R67 ;  /* 0x0000004343447220 */ /* 0x001fe20000410000 */
        /* <DEDUP_REMOVED lines=14> */
[--C-:B------:R-:W-:Y:S01]  /*10b50*/  FADD.FTZ R71, R53, -R69.reuse ;  /* 0x8000004535477221 */ /* 0x100fe20000010000 */
[--C-:B0-----:R-:W-:Y:S01]  /*10b60*/  FADD.FTZ R41, R10, -R69.reuse ;  /* 0x800000450a297221 */ /* 0x101fe20000010000 */
[----:B-----5:R-:W-:Y:S02]  /*10b70*/  HADD2.F32 R42, -RZ, R36.H1_H1 ;  /* 0x30000024ff2a7230 */ /* 0x020fe40000004100 */
[----:B------:R-:W-:Y:S02]  /*10b80*/  HADD2.F32 R66, -RZ, R32.H1_H1 ;  /* 0x30000020ff427230 */ /* 0x000fe40000004100 */
[C---:B------:R-:W-:Y:S01]  /*10b90*/  FMUL.FTZ R71, R68.reuse, R71 ;  /* 0x0000004744477220 */ /* 0x040fe20000410000 */
[----:B------:R-:W-:Y:S01]  /*10ba0*/  FMUL.FTZ R40, R68, R41 ;  /* 0x0000002944287220 */ /* 0x000fe20000410000 */
[----:B------:R-:W-:Y:S02]  /*10bb0*/  HADD2.F32 R43, -RZ, R36.H0_H0 ;  /* 0x20000024ff2b7230 */ /* 0x000fe40000004100 */
[----:B------:R-:W-:Y:S01]  /*10bc0*/  FADD.FTZ R41, R52, -R69 ;  /* 0x8000004534297221 */ /* 0x000fe20000010000 */
[----:B------:R-:W-:-:S02]  /*10bd0*/  HADD2.F32 R67, -RZ, R32.H0_H0 ;  /* 0x20000020ff437230 */ /* 0x000fc40000004100 */
[----:B------:R-:W-:Y:S01]  /*10be0*/  FFMA.FTZ R71, R71, R42, R66 ;  /* 0x0000002a47477223 */ /* 0x000fe20000010042 */
[----:B------:R-:W-:Y:S02]  /*10bf0*/  HADD2.F32 R42, -RZ, R37.H0_H0 ;  /* 0x20000025ff2a7230 */ /* 0x000fe40000004100 */
[----:B------:R-:W-:Y:S01]  /*10c00*/  FMUL.FTZ R41, R68, R41 ;  /* 0x0000002944297220 */ /* 0x000fe20000410000 */
[----:B------:R-:W-:Y:S02]  /*10c10*/  HADD2.F32 R66, -RZ, R33.H0_H0 ;  /* 0x20000021ff427230 */ /* 0x000fe40000004100 */
[----:B------:R-:W-:Y:S01]  /*10c20*/  FFMA.FTZ R40, R40, R43, R67 ;  /* 0x0000002b28287223 */ /* 0x000fe20000010043 */
[--C-:B------:R-:W-:Y:S01]  /*10c30*/  FADD.FTZ R43, R55, -R69.reuse ;  /* 0x80000045372b7221 */ /* 0x100fe20000010000 */
[----:B------:R-:W-:Y:S02]  /*10c40*/  HADD2.F32 R70, -RZ, R37.H1_H1 ;  /* 0x30000025ff467230 */ /* 0x000fe40000004100 */
[----:B------:R-:W-:Y:S01]  /*10c50*/  FADD.FTZ R67, R54, -R69 ;  /* 0x8000004536437221 */ /* 0x000fe20000010000 */
[----:B------:R-:W-:Y:S01]  /*10c60*/  FFMA.FTZ R41, R41, R42, R66 ;  /* 0x0000002a29297223 */ /* 0x000fe20000010042 */
[----:B------:R-:W-:-:S02]  /*10c70*/  HADD2.F32 R42, -RZ, R33.H1_H1 ;  /* 0x30000021ff2a7230 */ /* 0x000fc40000004100 */
[C---:B------:R-:W-:Y:S01]  /*10c80*/  FMUL.FTZ R43, R68.reuse, R43 ;  /* 0x0000002b442b7220 */ /* 0x040fe20000410000 */
[----:B------:R-:W-:Y:S01]  /*10c90*/  HADD2.F32 R66, -RZ, R38.H1_H1 ;  /* 0x30000026ff427230 */ /* 0x000fe20000004100 */
[----:B------:R-:W-:Y:S01]  /*10ca0*/  F2FP.F16.F32.PACK_AB R40, R71, R40 ;  /* 0x000000284728723e */ /* 0x000fe200000000ff */
[----:B------:R-:W-:Y:S02]  /*10cb0*/  HADD2.F32 R72, -RZ, R34.H1_H1 ;  /* 0x30000022ff487230 */ /* 0x000fe40000004100 */
[----:B------:R-:W-:Y:S01]  /*10cc0*/  FFMA.FTZ R70, R43, R70, R42 ;  /* 0x000000462b467223 */ /* 0x000fe2000001002a */
[----:B------:R-:W-:Y:S01]  /*10cd0*/  FMUL.FTZ R42, R68, R67 ;  /* 0x00000043442a7220 */ /* 0x000fe20000410000 */
[----:B------:R-:W-:Y:S02]  /*10ce0*/  HADD2.F32 R43, -RZ, R38.H0_H0 ;  /* 0x20000026ff2b7230 */ /* 0x000fe40000004100 */
[----:B------:R-:W-:Y:S01]  /*10cf0*/  HADD2.F32 R67, -RZ, R34.H0_H0 ;  /* 0x20000022ff437230 */ /* 0x000fe20000004100 */
[----:B------:R-:W-:-:S04]  /*10d00*/  F2FP.F16.F32.PACK_AB R41, R70, R41 ;  /* 0x000000294629723e */ /* 0x000fc800000000ff */
[----:B------:R-:W-:Y:S01]  /*10d10*/  FFMA.FTZ R42, R42, R43, R67 ;  /* 0x0000002b2a2a7223 */ /* 0x000fe20000010043 */
[--C-:B------:R-:W-:Y:S01]  /*10d20*/  FADD.FTZ R43, R58, -R69.reuse ;  /* 0x800000453a2b7221 */ /* 0x100fe20000010000 */
[----:B------:R-:W-:-:S03]  /*10d30*/  FADD.FTZ R67, R62, -R69 ;  /* 0x800000453e437221 */ /* 0x000fc60000010000 */
[C---:B------:R-:W-:Y:S01]  /*10d40*/  FMUL.FTZ R43, R68.reuse, R43 ;  /* 0x0000002b442b7220 */ /* 0x040fe20000410000 */
[----:B------:R-:W-:-:S03]  /*10d50*/  FMUL.FTZ R67, R68, R67 ;  /* 0x0000004344437220 */ /* 0x000fc60000410000 */
[----:B------:R-:W-:Y:S01]  /*10d60*/  FFMA.FTZ R73, R43, R66, R72 ;  /* 0x000000422b497223 */ /* 0x000fe20000010048 */
[----:B------:R-:W-:Y:S01]  /*10d70*/  FADD.FTZ R43, R59, -R69 ;  /* 0x800000453b2b7221 */ /* 0x000fe20000010000 */
[----:B------:R-:W-:Y:S02]  /*10d80*/  HADD2.F32 R66, -RZ, R39.H0_H0 ;  /* 0x20000027ff427230 */ /* 0x000fe40000004100 */
[----:B------:R-:W-:Y:S02]  /*10d90*/  HADD2.F32 R72, -RZ, R35.H0_H0 ;  /* 0x20000023ff487230 */ /* 0x000fe40000004100 */
[----:B------:R-:W-:Y:S01]  /*10da0*/  FMUL.FTZ R43, R68, R43 ;  /* 0x0000002b442b7220 */ /* 0x000fe20000410000 */
[----:B------:R-:W-:-:S03]  /*10db0*/  F2FP.F16.F32.PACK_AB R42, R73, R42 ;  /* 0x0000002a492a723e */ /* 0x000fc600000000ff */
[----:B------:R-:W-:Y:S01]  /*10dc0*/  FFMA.FTZ R43, R43, R66, R72 ;  /* 0x000000422b2b7223 */ /* 0x000fe20000010048 */
[----:B------:R-:W-:Y:S02]  /*10dd0*/  HADD2.F32 R66, -RZ, R39.H1_H1 ;  /* 0x30000027ff427230 */ /* 0x000fe40000004100 */
[----:B------:R-:W-:-:S05]  /*10de0*/  HADD2.F32 R72, -RZ, R35.H1_H1 ;  /* 0x30000023ff487230 */ /* 0x000fca0000004100 */
[----:B------:R-:W-:Y:S02]  /*10df0*/  FFMA.FTZ R72, R67, R66, R72 ;  /* 0x0000004243487223 */ /* 0x000fe40000010048 */
[----:B------:R-:W0:Y:S03]  /*10e00*/  LDC.64 R66, c[0x0][0x428] ;  /* 0x00010a00ff427b82 */ /* 0x000e260000000a00 */
[----:B------:R-:W-:Y:S01]  /*10e10*/  F2FP.F16.F32.PACK_AB R43, R72, R43 ;  /* 0x0000002b482b723e */ /* 0x000fe200000000ff */
[----:B0-----:R-:W-:-:S04]  /*10e20*/  IMAD.WIDE.U32 R66, R64, 0x10, R66 ;  /* 0x0000001040427825 */ /* 0x001fc800078e0042 */
[----:B------:R-:W-:Y:S01]  /*10e30*/  VIADD R64, R64, 0x20 ;  /* 0x0000002040407836 */ /* 0x000fe20000000000 */
[----:B------:R1:W-:Y:S06]  /*10e40*/  STG.E.128 desc[UR8][R66.64], R40 ;  /* 0x0000002842007986 */ /* 0x0003ec000c101d08 */
.L_x_2117:
[----:B------:R-:W-:Y:S05]  /*10e50*/  BSYNC.RECONVERGENT B1 ;  /* 0x0000000000017941 */ /* 0x000fea0003800200 */
.L_x_2116:
[----:B------:R-:W-:Y:S04]  /*10e60*/  BSSY.RECONVERGENT B1, `(.L_x_2118) ;  /* 0x0000031000017945 */ /* 0x000fe80003800200 */
[----:B------:R-:W-:Y:S05]  /*10e70*/  @!P0 BRA `(.L_x_2119) ;  /* 0x0000000000bc8947 */ /* 0x000fea0003800000 */
[--C-:B01----:R-:W-:Y:S01]  /*10e80*/  FADD.FTZ R41, R0, -R69.reuse ;  /* 0x8000004500297221 */ /* 0x103fe20000010000 */
[----:B-----5:R-:W-:Y:S02]  /*10e90*/  HADD2.F32 R70, -RZ, R28.H0_H0 ;  /* 0x2000001cff467230 */ /* 0x020fe40000004100 */
[----:B------:R-:W-:Y:S01]  /*10ea0*/  FADD.FTZ R43, R51, -R69 ;  /* 0x80000045332b7221 */ /* 0x000fe20000010000 */
[----:B------:R-:W-:Y:S02]  /*10eb0*/  HADD2.F32 R40, -RZ, R24.H0_H0 ;  /* 0x20000018ff287230 */ /* 0x000fe40000004100 */
[C---:B------:R-:W-:Y:S01]  /*10ec0*/  FMUL.FTZ R41, R68.reuse, R41 ;  /* 0x0000002944297220 */ /* 0x040fe20000410000 */
[----:B------:R-:W-:Y:S02]  /*10ed0*/  HADD2.F32 R42, -RZ, R28.H1_H1 ;  /* 0x3000001cff2a7230 */ /* 0x000fe40000004100 */
[----:B------:R-:W-:Y:S01]  /*10ee0*/  FMUL.FTZ R43, R68, R43 ;  /* 0x0000002b442b7220 */ /* 0x000fe20000410000 */
[----:B------:R-:W-:-:S02]  /*10ef0*/  HADD2.F32 R66, -RZ, R24.H1_H1 ;  /* 0x30000018ff427230 */ /* 0x000fc40000004100 */
[----:B------:R-:W-:Y:S01]  /*10f00*/  FFMA.FTZ R70, R41, R70, R40 ;  /* 0x0000004629467223 */ /* 0x000fe20000010028 */
[--C-:B------:R-:W-:Y:S01]  /*10f10*/  FADD.FTZ R41, R50, -R69.reuse ;  /* 0x8000004532297221 */ /* 0x100fe20000010000 */
[----:B------:R-:W-:Y:S02]  /*10f20*/  HADD2.F32 R72, -RZ, R29.H0_H0 ;  /* 0x2000001dff487230 */ /* 0x000fe40000004100 */
[--C-:B------:R-:W-:Y:S02]  /*10f30*/  HADD2.F32 R40, -RZ, R25.reuse.H0_H0 ;  /* 0x20000019ff287230 */ /* 0x100fe40000004100 */
[----:B------:R-:W-:Y:S01]  /*10f40*/  FMUL.FTZ R41, R68, R41 ;  /* 0x0000002944297220 */ /* 0x000fe20000410000 */
[----:B------:R-:W-:Y:S01]  /*10f50*/  FFMA.FTZ R71, R43, R42, R66 ;  /* 0x0000002a2b477223 */ /* 0x000fe20000010042 */
[----:B------:R-:W-:Y:S01]  /*10f60*/  FADD.FTZ R43, R56, -R69 ;  /* 0x80000045382b7221 */ /* 0x000fe20000010000 */
[----:B------:R-:W-:Y:S02]  /*10f70*/  HADD2.F32 R42, -RZ, R25.H1_H1 ;  /* 0x30000019ff2a7230 */ /* 0x000fe40000004100 */
[----:B------:R-:W-:Y:S01]  /*10f80*/  FFMA.FTZ R72, R41, R72, R40 ;  /* 0x0000004829487223 */ /* 0x000fe20000010028 */
[----:B------:R-:W-:-:S02]  /*10f90*/  HADD2.F32 R40, -RZ, R29.H1_H1 ;  /* 0x3000001dff287230 */ /* 0x000fc40000004100 */
[C---:B------:R-:W-:Y:S01]  /*10fa0*/  FMUL.FTZ R43, R68.reuse, R43 ;  /* 0x0000002b442b7220 */ /* 0x040fe20000410000 */
[----:B------:R-:W-:Y:S01]  /*10fb0*/  FADD.FTZ R41, R57, -R69 ;  /* 0x8000004539297221 */ /* 0x000fe20000010000 */
[----:B------:R-:W-:Y:S02]  /*10fc0*/  HADD2.F32 R66, -RZ, R26.H1_H1 ;  /* 0x3000001aff427230 */ /* 0x000fe40000004100 */
[----:B------:R-:W-:Y:S01]  /*10fd0*/  FFMA.FTZ R73, R43, R40, R42 ;  /* 0x000000282b497223 */ /* 0x000fe2000001002a */
[----:B------:R-:W-:Y:S02]  /*10fe0*/  HADD2.F32 R42, -RZ, R30.H0_H0 ;  /* 0x2000001eff2a7230 */ /* 0x000fe40000004100 */
[----:B------:R-:W-:Y:S01]  /*10ff0*/  FMUL.FTZ R41, R68, R41 ;  /* 0x0000002944297220 */ /* 0x000fe20000410000 */
[----:B------:R-:W-:-:S05]  /*11000*/  HADD2.F32 R40, -RZ, R26.H0_H0 ;  /* 0x2000001aff287230 */ /* 0x000fca0000004100 */
[----:B------:R-:W-:Y:S01]  /*11010*/  FFMA.FTZ R42, R41, R42, R40 ;  /* 0x0000002a292a7223 */ /* 0x000fe20000010028 */
[----:B------:R-:W-:Y:S01]  /*11020*/  FADD.FTZ R41, R60, -R69 ;  /* 0x800000453c297221 */ /* 0x000fe20000010000 */
[----:B------:R-:W-:-:S03]  /*11030*/  HADD2.F32 R40, -RZ, R30.H1_H1 ;  /* 0x3000001eff287230 */ /* 0x000fc60000004100 */
[----:B------:R-:W-:-:S04]  /*11040*/  FMUL.FTZ R41, R68, R41 ;  /* 0x0000002944297220 */ /* 0x000fc80000410000 */
[----:B------:R-:W-:Y:S01]  /*11050*/  FFMA.FTZ R67, R41, R40, R66 ;  /* 0x0000002829437223 */ /* 0x000fe20000010042 */
[--C-:B------:R-:W-:Y:S01]  /*11060*/  FADD.FTZ R41, R61, -R69.reuse ;  /* 0x800000453d297221 */ /* 0x100fe20000010000 */
[----:B------:R-:W-:Y:S02]  /*11070*/  HADD2.F32 R40, -RZ, R31.H0_H0 ;  /* 0x2000001fff287230 */ /* 0x000fe40000004100 */
[----:B------:R-:W-:Y:S01]  /*11080*/  FADD.FTZ R69, R63, -R69 ;  /* 0x800000453f457221 */ /* 0x000fe20000010000 */
[--C-:B------:R-:W-:Y:S02]  /*11090*/  HADD2.F32 R66, -RZ, R27.reuse.H0_H0 ;  /* 0x2000001bff427230 */ /* 0x100fe40000004100 */
[C---:B------:R-:W-:Y:S01]  /*110a0*/  FMUL.FTZ R41, R68.reuse, R41 ;  /* 0x0000002944297220 */ /* 0x040fe20000410000 */
[----:B------:R-:W-:Y:S01]  /*110b0*/  F2FP.F16.F32.PACK_AB R42, R67, R42 ;  /* 0x0000002a432a723e */ /* 0x000fe200000000ff */
[----:B------:R-:W-:Y:S01]  /*110c0*/  FMUL.FTZ R69, R68, R69 ;  /* 0x0000004544457220 */ /* 0x000fe20000410000 */
[----:B------:R-:W-:-:S02]  /*110d0*/  HADD2.F32 R68, -RZ, R27.H1_H1 ;  /* 0x3000001bff447230 */ /* 0x000fc40000004100 */
[----:B------:R-:W-:Y:S01]  /*110e0*/  FFMA.FTZ R43, R41, R40, R66 ;  /* 0x00000028292b7223 */ /* 0x000fe20000010042 */
[----:B------:R-:W-:Y:S01]  /*110f0*/  HADD2.F32 R66, -RZ, R31.H1_H1 ;  /* 0x3000001fff427230 */ /* 0x000fe20000004100 */
[----:B------:R-:W0:Y:S04]  /*11100*/  LDC.64 R40, c[0x0][0x428] ;  /* 0x00010a00ff287b82 */ /* 0x000e280000000a00 */
[----:B------:R-:W-:-:S05]  /*11110*/  FFMA.FTZ R66, R69, R66, R68 ;  /* 0x0000004245427223 */ /* 0x000fca0000010044 */
[----:B------:R-:W-:Y:S01]  /*11120*/  F2FP.F16.F32.PACK_AB R43, R66, R43 ;  /* 0x0000002b422b723e */ /* 0x000fe200000000ff */
[----:B0-----:R-:W-:Y:S01]  /*11130*/  IMAD.WIDE.U32 R66, R64, 0x10, R40 ;  /* 0x0000001040427825 */ /* 0x001fe200078e0028 */
[----:B------:R-:W-:Y:S02]  /*11140*/  F2FP.F16.F32.PACK_AB R41, R73, R72 ;  /* 0x000000484929723e */ /* 0x000fe400000000ff */
[----:B------:R-:W-:-:S05]  /*11150*/  F2FP.F16.F32.PACK_AB R40, R71, R70 ;  /* 0x000000464728723e */ /* 0x000fca00000000ff */
[----:B------:R2:W-:Y:S02]  /*11160*/  STG.E.128 desc[UR8][R66.64], R40 ;  /* 0x0000002842007986 */ /* 0x0005e4000c101d08 */
.L_x_2119:
[----:B------:R-:W-:Y:S05]  /*11170*/  BSYNC.RECONVERGENT B1 ;  /* 0x0000000000017941 */ /* 0x000fea0003800200 */
.L_x_2118:
[----:B012---:R-:W0:Y:S02]  /*11180*/  LDC.64 R40, c[0x0][0x380] ;  /* 0x0000e000ff287b82 */ /* 0x007e240000000a00 */
[----:B0-----:R-:W-:-:S04]  /*11190*/  LEA R46, R40, R46, 0x2 ;  /* 0x0000002e282e7211 */ /* 0x001fc800078e10ff */
[----:B------:R-:W-:-:S13]  /*111a0*/  ISETP.GE.AND P0, PT, R46, R41, PT ;  /* 0x000000292e00720c */ /* 0x000fda0003f06270 */
[----:B------:R-:W-:Y:S05]  /*111b0*/  @!P0 BRA `(.L_x_2120) ;  /* 0xfffffef800208947 */ /* 0x000fea000383ffff */
[----:B------:R-:W-:Y:S05]  /*111c0*/  BSYNC B0 ;  /* 0x0000000000007941 */ /* 0x000fea0003800000 */
.L_x_1865:
[----:B------:R-:W-:Y:S05]  /*111d0*/  EXIT ;  /* 0x000000000000794d */ /* 0x000fea0003800000 */
.L_x_2115:
        /* <DEDUP_REMOVED lines=8> */
.L_x_2122:
[----:B------:R-:W-:Y:S05]  /*11260*/  BSYNC B1 ;  /* 0x0000000000017941 */ /* 0x000fea0003800000 */
.L_x_2121:
[----:B------:R-:W-:Y:S02]  /*11270*/  IMAD.MOV.U32 R40, RZ, RZ, R71 ;  /* 0x000000ffff287224 */ /* 0x000fe400078e0047 */
[----:B------:R-:W-:Y:S02]  /*11280*/  HFMA2 R75, -RZ, RZ, 0, 1.847743988037109375e-06 ;  /* 0x0000001fff4b7431 */ /* 0x000fe400000001ff */
[----:B------:R-:W-:Y:S01]  /*11290*/  IMAD.MOV.U32 R72, RZ, RZ, 0x2 ;  /* 0x00000002ff487424 */ /* 0x000fe200078e00ff */
[----:B------:R-:W0:Y:S01]  /*112a0*/  LDC R66, c[0x0][0x400] ;  /* 0x00010000ff427b82 */ /* 0x000e220000000800 */
[----:B------:R-:W-:Y:S01]  /*112b0*/  FADD.FTZ R42, R41, R40 ;  /* 0x00000028292a7221 */ /* 0x000fe20000010000 */
[----:B------:R-:W-:-:S04]  /*112c0*/  IMAD.MOV.U32 R70, RZ, RZ, -0x1 ;  /* 0xffffffffff467424 */ /* 0x000fc800078e00ff */
[----:B------:R-:W-:-:S07]  /*112d0*/  MOV R73, R42 ;  /* 0x0000002a00497202 */ /* 0x000fce0000000f00 */
[----:B0-----:R-:W-:Y:S05]  /*112e0*/  WARPSYNC.COLLECTIVE R70, `(.L_x_2123) ;  /* 0x0000000046087348 */ /* 0x001fea0003c00000 */
[----:B------:R1:W2:Y:S02]  /*112f0*/  SHFL.BFLY P4, R71, R73, R72, R75 ;  /* 0x0c00004849477389 */ /* 0x0002a4000008004b */
[----:B012---:R-:W-:Y:S05]  /*11300*/  ENDCOLLECTIVE ;  /* 0x000000000000791b */ /* 0x007fea0003800000 */
.L_x_2123:
[----:B------:R-:W-:Y:S01]  /*11310*/  HFMA2 R72, -RZ, RZ, 0, 2.384185791015625e-07 ;  /* 0x00000004ff487431 */ /* 0x000fe200000001ff */
[----:B------:R-:W-:-:S05]  /*11320*/  MOV R43, R71 ;  /* 0x00000047002b7202 */ /* 0x000fca0000000f00 */
[----:B------:R-:W-:-:S04]  /*11330*/  FADD.FTZ R43, R42, R43 ;  /* 0x0000002b2a2b7221 */ /* 0x000fc80000010000 */
[----:B------:R-:W-:-:S07]  /*11340*/  IMAD.MOV.U32 R73, RZ, RZ, R43 ;  /* 0x000000ffff497224 */ /* 0x000fce00078e002b */
[----:B------:R-:W-:Y:S05]  /*11350*/  WARPSYNC.COLLECTIVE R70, `(.L_x_2124) ;  /* 0x0000000046087348 */ /* 0x000fea0003c00000 */
[----:B------:R0:W1:Y:S02]  /*11360*/  SHFL.BFLY P4, R71, R73, R72, R75 ;  /* 0x0c00004849477389 */ /* 0x000064000008004b */
[----:B01----:R-:W-:Y:S05]  /*11370*/  ENDCOLLECTIVE ;  /* 0x000000000000791b */ /* 0x003fea0003800000 */
.L_x_2124:
[----:B------:R-:W-:Y:S02]  /*11380*/  IMAD.MOV.U32 R72, RZ, RZ, 0x8 ;  /* 0x00000008ff487424 */ /* 0x000fe400078e00ff */
[----:B------:R-:W-:-:S04]  /*11390*/  IMAD.MOV.U32 R40, RZ, RZ, R71 ;  /* 0x000000ffff287224 */ /* 0x000fc800078e0047 */
[----:B------:R-:W-:-:S05]  /*113a0*/  FADD.FTZ R68, R43, R40 ;  /* 0x000000282b447221 */ /* 0x000fca0000010000 */
[----:B------:R-:W-:-:S07]  /*113b0*/  MOV R73, R68 ;  /* 0x0000004400497202 */ /* 0x000fce0000000f00 */
[----:B------:R-:W-:Y:S05]  /*113c0*/  WARPSYNC.COLLECTIVE R70, `(.L_x_2125) ;  /* 0x0000000046087348 */ /* 0x000fea0003c00000 */
[----:B------:R0:W1:Y:S02]  /*113d0*/  SHFL.BFLY P4, R71, R73, R72, R75 ;  /* 0x0c00004849477389 */ /* 0x000064000008004b */
[----:B01----:R-:W-:Y:S05]  /*113e0*/  ENDCOLLECTIVE ;  /* 0x000000000000791b */ /* 0x003fea0003800000 */
.L_x_2125:
[----:B------:R-:W-:Y:S01]  /*113f0*/  HFMA2 R72, -RZ, RZ, 0, 9.5367431640625e-07 ;  /* 0x00000010ff487431 */ /* 0x000fe200000001ff */
[----:B------:R-:W-:-:S05]  /*11400*/  MOV R67, R71 ;  /* 0x0000004700437202 */ /* 0x000fca0000000f00 */
[----:B------:R-:W-:-:S04]  /*11410*/  FADD.FTZ R69, R68, R67 ;  /* 0x0000004344457221 */ /* 0x000fc80000010000 */
[----:B------:R-:W-:-:S07]  /*11420*/  IMAD.MOV.U32 R73, RZ, RZ, R69 ;  /* 0x000000ffff497224 */ /* 0x000fce00078e0045 */
[----:B------:R-:W-:Y:S05]  /*11430*/  WARPSYNC.COLLECTIVE R70, `(.L_x_2126) ;  /* 0x0000000046087348 */ /* 0x000fea0003c00000 */
[----:B------:R0:W1:Y:S02]  /*11440*/  SHFL.BFLY P4, R71, R73, R72, R75 ;  /* 0x0c00004849477389 */ /* 0x000064000008004b */
[----:B01----:R-:W-:Y:S05]  /*11450*/  ENDCOLLECTIVE ;  /* 0x000000000000791b */ /* 0x003fea0003800000 */
.L_x_2126:
        /* <DEDUP_REMOVED lines=41> */
.L_x_2127:
[----:B------:R-:W-:Y:S01]  /*116f0*/  HFMA2 R72, -RZ, RZ, 0, 1.1920928955078125e-07 ;  /* 0x00000002ff487431 */ /* 0x000fe200000001ff */
[----:B------:R-:W-:-:S05]  /*11700*/  MOV R41, R71 ;  /* 0x0000004700297202 */ /* 0x000fca0000000f00 */
[----:B------:R-:W-:-:S04]  /*11710*/  FADD.FTZ R41, R40, R41 ;  /* 0x0000002928297221 */ /* 0x000fc80000010000 */
[----:B------:R-:W-:-:S07]  /*11720*/  IMAD.MOV.U32 R73, RZ, RZ, R41 ;  /* 0x000000ffff497224 */ /* 0x000fce00078e0029 */
[----:B------:R-:W-:Y:S05]  /*11730*/  WARPSYNC.COLLECTIVE R70, `(.L_x_2128) ;  /* 0x0000000046087348 */ /* 0x000fea0003c00000 */
[----:B------:R0:W1:Y:S02]  /*11740*/  SHFL.BFLY P4, R71, R73, R72, R75 ;  /* 0x0c00004849477389 */ /* 0x000064000008004b */
[----:B01----:R-:W-:Y:S05]  /*11750*/  ENDCOLLECTIVE ;  /* 0x000000000000791b */ /* 0x003fea0003800000 */
.L_x_2128:
[----:B------:R-:W-:Y:S02]  /*11760*/  IMAD.MOV.U32 R72, RZ, RZ, 0x4 ;  /* 0x00000004ff487424 */ /* 0x000fe400078e00ff */
[----:B------:R-:W-:-:S04]  /*11770*/  IMAD.MOV.U32 R42, RZ, RZ, R71 ;  /* 0x000000ffff2a7224 */ /* 0x000fc800078e0047 */
[----:B------:R-:W-:-:S05]  /*11780*/  FADD.FTZ R42, R41, R42 ;  /* 0x0000002a292a7221 */ /* 0x000fca0000010000 */
[----:B------:R-:W-:-:S07]  /*11790*/  MOV R73, R42 ;  /* 0x0000002a00497202 */ /* 0x000fce0000000f00 */
[----:B------:R-:W-:Y:S05]  /*117a0*/  WARPSYNC.COLLECTIVE R70, `(.L_x_2129) ;  /* 0x0000000046087348 */ /* 0x000fea0003c00000 */
[----:B------:R0:W1:Y:S02]  /*117b0*/  SHFL.BFLY P4, R71, R73, R72, R75 ;  /* 0x0c00004849477389 */ /* 0x000064000008004b */
[----:B01----:R-:W-:Y:S05]  /*117c0*/  ENDCOLLECTIVE ;  /* 0x000000000000791b */ /* 0x003fea0003800000 */
.L_x_2129:
[----:B------:R-:W-:Y:S01]  /*117d0*/  HFMA2 R72, -RZ, RZ, 0, 4.76837158203125e-07 ;  /* 0x00000008ff487431 */ /* 0x000fe200000001ff */
[----:B------:R-:W-:-:S05]  /*117e0*/  MOV R43, R71 ;  /* 0x00000047002b7202 */ /* 0x000fca0000000f00 */
[----:B------:R-:W-:-:S04]  /*117f0*/  FADD.FTZ R43, R42, R43 ;  /* 0x0000002b2a2b7221 */ /* 0x000fc80000010000 */
[----:B------:R-:W-:-:S07]  /*11800*/  IMAD.MOV.U32 R73, RZ, RZ, R43 ;  /* 0x000000ffff497224 */ /* 0x000fce00078e002b */
[----:B------:R-:W-:Y:S05]  /*11810*/  WARPSYNC.COLLECTIVE R70, `(.L_x_2130) ;  /* 0x0000000046087348 */ /* 0x000fea0003c00000 */
[----:B------:R0:W1:Y:S02]  /*11820*/  SHFL.BFLY P4, R71, R73, R72, R75 ;  /* 0x0c00004849477389 */ /* 0x000064000008004b */
[----:B01----:R-:W-:Y:S05]  /*11830*/  ENDCOLLECTIVE ;  /* 0x000000000000791b */ /* 0x003fea0003800000 */
.L_x_2130:
[----:B------:R-:W-:Y:S02]  /*11840*/  IMAD.MOV.U32 R72, RZ, RZ, 0x10 ;  /* 0x00000010ff487424 */ /* 0x000fe400078e00ff */
[----:B------:R-:W-:-:S04]  /*11850*/  IMAD.MOV.U32 R68, RZ, RZ, R71 ;  /* 0x000000ffff447224 */ /* 0x000fc800078e0047 */
[----:B------:R-:W-:-:S05]  /*11860*/  FADD.FTZ R68, R43, R68 ;  /* 0x000000442b447221 */ /* 0x000fca0000010000 */
[----:B------:R-:W-:-:S07]  /*11870*/  MOV R73, R68 ;  /* 0x0000004400497202 */ /* 0x000fce0000000f00 */
[----:B------:R-:W-:Y:S05]  /*11880*/  WARPSYNC.COLLECTIVE R70, `(.L_x_2131) ;  /* 0x0000000046087348 */ /* 0x000fea0003c00000 */
[----:B------:R0:W1:Y:S02]  /*11890*/  SHFL.BFLY P4, R71, R73, R72, R75 ;  /* 0x0c00004849477389 */ /* 0x000064000008004b */
[----:B01----:R-:W-:Y:S05]  /*118a0*/  ENDCOLLECTIVE ;  /* 0x000000000000791b */ /* 0x003fea0003800000 */
.L_x_2131:
[----:B------:R-:W-:Y:S01]  /*118b0*/  MOV R69, R71 ;  /* 0x0000004700457202 */ /* 0x000fe20000000f00 */
[----:B------:R-:W-:Y:S06]  /*118c0*/  BRA `(.L_x_2132) ;  /* 0xfffffff000607947 */ /* 0x000fec000383ffff */
.L_x_2133:
        /* <DEDUP_REMOVED lines=11> */
.L_x_12111:


//--------------------- .text._ZN10layer_norm31ln_parallel_residual_fwd_kernelINS_13Kernel_traitsI6__halfS2_S2_S2_fjLj512ELj1ELj4ELj1ELj16ENS_18Kernel_traits_baseILj512ES2_S2_S2_S2_fjLj128EEEEELb1ELb1ELb1EEEvNS_9FwdParamsE --------------------------
	.section	.text._ZN10layer_norm31ln_parallel_residual_fwd_kernelINS_13Kernel_traitsI6__halfS2_S2_S2_fjLj512ELj1ELj4ELj1ELj16ENS_18Kernel_traits_baseILj512ES2_S2_S2_S2_fjLj128EEEEELb1ELb1ELb1EEEvNS_9FwdParamsE,"ax",@progbits
	.align	128
        .global         _ZN10layer_norm31ln_parallel_residual_fwd_kernelINS_13Kernel_traitsI6__halfS2_S2_S2_fjLj512ELj1ELj4ELj1ELj16ENS_18Kernel_traits_baseILj512ES2_S2_S2_S2_fjLj128EEEEELb1ELb1ELb1EEEvNS_9FwdParamsE
        .type           _ZN10layer_norm31ln_parallel_residual_fwd_kernelINS_13Kernel_traitsI6__halfS2_S2_S2_fjLj512ELj1ELj4ELj1ELj16ENS_18Kernel_traits_baseILj512ES2_S2_S2_S2_fjLj128EEEEELb1ELb1ELb1EEEvNS_9FwdParamsE,@function
        .size           _ZN10layer_norm31ln_parallel_residual_fwd_kernelINS_13Kernel_traitsI6__halfS2_S2_S2_fjLj512ELj1ELj4ELj1ELj16ENS_18Kernel_traits_baseILj512ES2_S2_S2_S2_fjLj128EEEEELb1ELb1ELb1EEEvNS_9FwdParamsE,(.L_x_12112 - _ZN10layer_norm31ln_parallel_residual_fwd_kernelINS_13Kernel_traitsI6__halfS2_S2_S2_fjLj512ELj1ELj4ELj1ELj16ENS_18Kernel_traits_baseILj512ES2_S2_S2_S2_fjLj128EEEEELb1ELb1ELb1EEEvNS_9FwdParamsE)
        .other          _ZN10layer_norm31ln_parallel_residual_fwd_kernelINS_13Kernel_traitsI6__halfS2_S2_S2_fjLj512ELj1ELj4ELj1ELj16ENS_18Kernel_traits_baseILj512ES2_S2_S2_S2_fjLj128EEEEELb1ELb1ELb1EEEvNS_9FwdParamsE,@"STO_CUDA_ENTRY STV_DEFAULT"
_ZN10layer_norm31ln_parallel_residual_fwd_kernelINS_13Kernel_traitsI6__halfS2_S2_S2_fjLj512ELj1ELj4ELj1ELj16ENS_18Kernel_traits_baseILj512ES2_S2_S2_S2_fjLj128EEEEELb1ELb1ELb1EEEvNS_9FwdParamsE:
.text._ZN10layer_norm31ln_parallel_residual_fwd_kernelINS_13Kernel_traitsI6__halfS2_S2_S2_fjLj512ELj1ELj4ELj1ELj16ENS_18Kernel_traits_baseILj512ES2_S2_S2_S2_fjLj128EEEEELb1ELb1ELb1EEEvNS_9FwdParamsE:
[----:B------:R-:W-:Y:S01]  /*0000*/  LDC R1, c[0x0][0x37c] ;  /* 0x0000df00ff017b82 */ /* 0x000fe20000000800 */
[----:B------:R-:W0:Y:S01]  /*0010*/  LDCU.U8 UR4, c[0x0][0x464] ;  /* 0x00008c80ff0477ac */ /* 0x000e220008000000 */
[----:B------:R-:W1:Y:S06]  /*0020*/  S2R R18, SR_TID.X ;  /* 0x0000000000127919 */ /* 0x000e6c0000002100 */
[----:B------:R-:W2:Y:S01]  /*0030*/  LDC R52, c[0x0][0x458] ;  /* 0x00011600ff347b82 */ /* 0x000ea20000000800 */
[----:B------:R-:W3:Y:S01]  /*0040*/  LDCU.64 UR6, c[0x0][0x450] ;  /* 0x00008a00ff0677ac */ /* 0x000ee20008000a00 */
[----:B------:R-:W4:Y:S06]  /*0050*/  LDCU.64 UR8, c[0x0][0x358] ;  /* 0x00006b00ff0877ac */ /* 0x000f2c0008000a00 */
[----:B------:R-:W2:Y:S01]  /*0060*/  LDC R53, c[0x0][0x45c] ;  /* 0x00011700ff357b82 */ /* 0x000ea20000000800 */
[----:B------:R-:W2:Y:S01]  /*0070*/  LDCU UR10, c[0x0][0x384] ;  /* 0x00007080ff0a77ac */ /* 0x000ea20008000800 */
[----:B0-----:R-:W-:Y:S01]  /*0080*/  ISETP.NE.AND P1, PT, RZ, UR4, PT ;  /* 0x00000004ff007c0c */ /* 0x001fe2000bf25270 */
[----:B------:R-:W0:Y:S05]  /*0090*/  LDCU.64 UR4, c[0x0][0x438] ;  /* 0x00008700ff0477ac */ /* 0x000e2a0008000a00 */
[----:B------:R-:W0:Y:S01]  /*00a0*/  LDC.64 R14, c[0x0][0x3d0] ;  /* 0x0000f400ff0e7b82 */ /* 0x000e220000000a00 */
[----:B---3--:R-:W-:-:S02]  /*00b0*/  IMAD.U32 R2, RZ, RZ, UR6 ;  /* 0x00000006ff027e24 */ /* 0x008fc4000f8e00ff */
[----:B------:R-:W-:-:S06]  /*00c0*/  IMAD.U32 R3, RZ, RZ, UR7 ;  /* 0x00000007ff037e24 */ /* 0x000fcc000f8e00ff */
[----:B----4-:R-:W3:Y:S01]  /*00d0*/  @P1 LDG.E.64 R2, desc[UR8][R2.64] ;  /* 0x0000000802021981 */ /* 0x010ee2000c1e1b00 */
[----:B------:R-:W4:Y:S01]  /*00e0*/  @P1 LDC R21, c[0x0][0x460] ;  /* 0x00011800ff151b82 */ /* 0x000f220000000800 */
[----:B-1----:R-:W-:Y:S02]  /*00f0*/  LOP3.LUT R0, R18, 0x1f, RZ, 0xc0, !PT ;  /* 0x0000001f12007812 */ /* 0x002fe400078ec0ff */
[----:B--2---:R-:W4:Y:S01]  /*0100*/  @P1 LDG.E.64 R12, desc[UR8][R52.64] ;  /* 0x00000008340c1981 */ /* 0x004f22000c1e1b00 */
[----:B0-----:R-:W-:-:S04]  /*0110*/  ISETP.NE.U32.AND P0, PT, RZ, UR4, PT ;  /* 0x00000004ff007c0c */ /* 0x001fc8000bf05070 */
[----:B------:R-:W-:-:S13]  /*0120*/  ISETP.NE.AND.EX P0, PT, RZ, UR5, PT, P0 ;  /* 0x00000005ff007c0c */ /* 0x000fda000bf05300 */
[----:B------:R-:W0:Y:S02]  /*0130*/  @P0 LDC.64 R16, c[0x0][0x438] ;  /* 0x00010e00ff100b82 */ /* 0x000e240000000a00 */
[----:B0-----:R-:W-:-:S05]  /*0140*/  @P0 IMAD.WIDE.U32 R16, R0, 0x10, R16 ;  /* 0x0000001000100825 */ /* 0x001fca00078e0010 */
[----:B------:R-:W5:Y:S04]  /*0150*/  @P0 LDG.E.128 R68, desc[UR8][R16.64+0x200] ;  /* 0x0002000810440981 */ /* 0x000f68000c1e1d00 */
[----:B------:R-:W5:Y:S01]  /*0160*/  @P0 LDG.E.128 R84, desc[UR8][R16.64] ;  /* 0x0000000810540981 */ /* 0x000f62000c1e1d00 */
[----:B------:R-:W0:Y:S01]  /*0170*/  S2UR UR5, SR_CTAID.X ;  /* 0x00000000000579c3 */ /* 0x000e220000002500 */
[----:B------:R-:W-:Y:S01]  /*0180*/  IMAD.WIDE.U32 R14, R0, 0x10, R14 ;  /* 0x00000010000e7825 */ /* 0x000fe200078e000e */
[----:B------:R-:W-:-:S04]  /*0190*/  SHF.R.U32.HI R0, RZ, 0x5, R18 ;  /* 0x00000005ff007819 */ /* 0x000fc80000011612 */
[----:B------:R-:W5:Y:S02]  /*01a0*/  LDG.E.128 R8, desc[UR8][R14.64] ;  /* 0x000000080e087981 */ /* 0x000f64000c1e1d00 */
[----:B------:R-:W1:Y:S02]  /*01b0*/  LDC R19, c[0x0][0x360] ;  /* 0x0000d800ff137b82 */ /* 0x000e640000000800 */
[----:B------:R2:W5:Y:S01]  /*01c0*/  LDG.E.128 R4, desc[UR8][R14.64+0x200] ;  /* 0x000200080e047981 */ /* 0x000562000c1e1d00 */
[----:B0-----:R-:W-:-:S06]  /*01d0*/  USHF.L.U32 UR4, UR5, 0x2, URZ ;  /* 0x0000000205047899 */ /* 0x001fcc00080006ff */
[----:B--2---:R-:W-:-:S04]  /*01e0*/  LOP3.LUT R15, R0, UR4, RZ, 0xfc, !PT ;  /* 0x00000004000f7c12 */ /* 0x004fc8000f8efcff */
[----:B------:R-:W-:Y:S01]  /*01f0*/  ISETP.GE.AND P2, PT, R15, UR10, PT ;  /* 0x0000000a0f007c0c */ /* 0x000fe2000bf46270 */
[----:B-1----:R-:W-:Y:S01]  /*0200*/  IMAD R0, R19, UR5, R18 ;  /* 0x0000000513007c24 */ /* 0x002fe2000f8e0212 */
[----:B---3--:R-:W-:Y:S02]  /*0210*/  @P1 R2UR UR6, R2 ;  /* 0x00000000020612ca */ /* 0x008fe400000e0000 */
[----:B------:R-:W-:Y:S02]  /*0220*/  @P1 R2UR UR7, R3 ;  /* 0x00000000030712ca */ /* 0x000fe400000e0000 */
[----:B----4-:R-:W-:-:S04]  /*0230*/  @P1 IADD3 R52, P3, PT, R12, R21, RZ ;  /* 0x000000150c341210 */ /* 0x010fc80007f7e0ff */
[----:B------:R-:W-:-:S03]  /*0240*/  @P1 IADD3.X R53, PT, PT, RZ, R13, RZ, P3, !PT ;  /* 0x0000000dff351210 */ /* 0x000fc60001ffe4ff */
[----:B------:R-:W-:Y:S06]  /*0250*/  @P2 EXIT ;  /* 0x000000000000294d */ /* 0x000fec0003800000 */
[--C-:B------:R-:W-:Y:S01]  /*0260*/  SHF.R.U64 R14, R52, 0x2, R53.reuse ;  /* 0x00000002340e7819 */ /* 0x100fe20000001235 */
[----:B------:R-:W-:Y:S01]  /*0270*/  IMAD.MOV.U32 R13, RZ, RZ, R0 ;  /* 0x000000ffff0d7224 */ /* 0x000fe200078e0000 */
[----:B------:R-:W-:Y:S01]  /*0280*/  SHF.R.U32.HI R12, RZ, 0x2, R53 ;  /* 0x00000002ff0c7819 */ /* 0x000fe20000011635 */
[----:B------:R-:W-:Y:S01]  /*0290*/  UIADD3 UR12, UPT, UPT, UR6, -0x61c88647, URZ ;  /* 0x9e3779b9060c7890 */ /* 0x000fe2000fffe0ff */
[----:B-----5:R-:W-:Y:S01]  /*02a0*/  @!P0 CS2R R70, SRZ ;  /* 0x0000000000468805 */ /* 0x020fe2000001ff00 */
[----:B------:R-:W-:Y:S01]  /*02b0*/  IMAD.HI.U32 R0, R14, -0x2daee0ad, RZ ;  /* 0xd2511f530e007827 */ /* 0x000fe200078e00ff */
[----:B------:R-:W-:Y:S01]  /*02c0*/  UIADD3 UR13, UPT, UPT, UR7, -0x4498517b, URZ ;  /* 0xbb67ae85070d7890 */ /* 0x000fe2000fffe0ff */
[----:B------:R-:W-:Y:S01]  /*02d0*/  @!P0 CS2R R86, SRZ ;  /* 0x0000000000568805 */ /* 0x000fe2000001ff00 */
[----:B------:R-:W-:Y:S01]  /*02e0*/  UIADD3 UR14, UPT, UPT, UR6, 0x3c6ef372, URZ ;  /* 0x3c6ef372060e7890 */ /* 0x000fe2000fffe0ff */
[C---:B------:R-:W-:Y:S01]  /*02f0*/  IMAD.HI.U32 R3, R13.reuse, -0x326172a9, RZ ;  /* 0xcd9e8d570d037827 */ /* 0x040fe200078e00ff */
[----:B------:R-:W-:Y:S01]  /*0300*/  LOP3.LUT R0, R0, UR7, RZ, 0x3c, !PT ;  /* 0x0000000700007c12 */ /* 0x000fe2000f8e3cff */
[----:B------:R-:W-:Y:S01]  /*0310*/  UIADD3 UR15, UPT, UPT, UR7, 0x76cf5d0a, URZ ;  /* 0x76cf5d0a070f7890 */ /* 0x000fe2000fffe0ff */
[----:B------:R-:W-:Y:S01]  /*0320*/  @!P0 CS2R R68, SRZ ;  /* 0x0000000000448805 */ /* 0x000fe2000001ff00 */
[----:B------:R-:W-:Y:S01]  /*0330*/  IMAD R17, R13, -0x326172a9, RZ ;  /* 0xcd9e8d570d117824 */ /* 0x000fe200078e02ff */
[----:B------:R-:W-:Y:S01]  /*0340*/  LOP3.LUT R3, R12, UR6, R3, 0x96, !PT ;  /* 0x000000060c037c12 */ /* 0x000fe2000f8e9603 */
[----:B------:R-:W-:Y:S01]  /*0350*/  IMAD.HI.U32 R2, R0, -0x326172a9, RZ ;  /* 0xcd9e8d5700027827 */ /* 0x000fe200078e00ff */
[----:B------:R-:W-:Y:S01]  /*0360*/  UIADD3 UR16, UPT, UPT, UR6, -0x255992d5, URZ ;  /* 0xdaa66d2b06107890 */ /* 0x000fe2000fffe0ff */
[----:B------:R-:W-:Y:S01]  /*0370*/  @!P0 CS2R R84, SRZ ;  /* 0x0000000000548805 */ /* 0x000fe2000001ff00 */
[----:B------:R-:W-:Y:S01]  /*0380*/  UIADD3 UR17, UPT, UPT, UR7, 0x32370b8f, URZ ;  /* 0x32370b8f07117890 */ /* 0x000fe2000fffe0ff */
[----:B------:R-:W-:Y:S01]  /*0390*/  IMAD R19, R14, -0x2daee0ad, RZ ;  /* 0xd2511f530e137824 */ /* 0x000fe200078e02ff */
[----:B------:R-:W-:Y:S01]  /*03a0*/  LOP3.LUT R2, R17, UR12, R2, 0x96, !PT ;  /* 0x0000000c11027c12 */ /* 0x000fe2000f8e9602 */
[C---:B------:R-:W-:Y:S01]  /*03b0*/  IMAD.HI.U32 R16, R3.reuse, -0x2daee0ad, RZ ;  /* 0xd2511f5303107827 */ /* 0x040fe200078e00ff */
[----:B------:R-:W-:Y:S01]  /*03c0*/  UIADD3 UR18, UPT, UPT, UR6, 0x78dde6e4, URZ ;  /* 0x78dde6e406127890 */ /* 0x000fe2000fffe0ff */
[----:B------:R-:W-:Y:S01]  /*03d0*/  BSSY B0, `(.L_x_2134) ;  /* 0x00010a6000007945 */ /* 0x000fe20003800000 */
[----:B------:R-:W-:Y:S01]  /*03e0*/  UIADD3 UR19, UPT, UPT, UR7, -0x126145ec, URZ ;  /* 0xed9eba1407137890 */ /* 0x000fe2000fffe0ff */
[----:B------:R-:W-:Y:S01]  /*03f0*/  IMAD R18, R3, -0x2daee0ad, RZ ;  /* 0xd2511f5303127824 */ /* 0x000fe200078e02ff */
[----:B------:R-:W-:Y:S01]  /*0400*/  LOP3.LUT R16, R19, UR13, R16, 0x96, !PT ;  /* 0x0000000d13107c12 */ /* 0x000fe2000f8e9610 */
[----:B------:R-:W-:Y:S01]  /*0410*/  IMAD R3, R0, -0x326172a9, RZ ;  /* 0xcd9e8d5700037824 */ /* 0x000fe200078e02ff */
[----:B------:R-:W-:Y:S01]  /*0420*/  UIADD3 UR20, UPT, UPT, UR6, 0x1715609d, URZ ;  /* 0x1715609d06147890 */ /* 0x000fe2000fffe0ff */
[----:B------:R-:W-:Y:S01]  /*0430*/  IMAD.HI.U32 R17, R2, -0x2daee0ad, RZ ;  /* 0xd2511f5302117827 */ /* 0x000fe200078e00ff */
[----:B------:R-:W-:Y:S01]  /*0440*/  UIADD3 UR21, UPT, UPT, UR7, -0x56f99767, URZ ;  /* 0xa906689907157890 */ /* 0x000fe2000fffe0ff */
[----:B------:R-:W-:Y:S01]  /*0450*/  LOP3.LUT R52, R52, 0x3, RZ, 0xc0, !PT ;  /* 0x0000000334347812 */ /* 0x000fe200078ec0ff */
[----:B------:R-:W-:Y:S01]  /*0460*/  UIADD3 UR22, UPT, UPT, UR6, -0x4ab325aa, URZ ;  /* 0xb54cda5606167890 */ /* 0x000fe2000fffe0ff */
[----:B------:R-:W-:Y:S01]  /*0470*/  IMAD.HI.U32 R0, R16, -0x326172a9, RZ ;  /* 0xcd9e8d5710007827 */ /* 0x000fe200078e00ff */
[----:B------:R-:W-:Y:S01]  /*0480*/  LOP3.LUT R17, R18, UR15, R17, 0x96, !PT ;  /* 0x0000000f12117c12 */ /* 0x000fe2000f8e9611 */
[----:B------:R-:W-:-:S02]  /*0490*/  UIADD3 UR23, UPT, UPT, UR7, 0x646e171e, URZ ;  /* 0x646e171e07177890 */ /* 0x000fc4000fffe0ff */
[----:B------:R-:W-:Y:S01]  /*04a0*/  IMAD R19, R2, -0x2daee0ad, RZ ;  /* 0xd2511f5302137824 */ /* 0x000fe200078e02ff */
[----:B------:R-:W-:Y:S01]  /*04b0*/  LOP3.LUT R0, R3, UR14, R0, 0x96, !PT ;  /* 0x0000000e03007c12 */ /* 0x000fe2000f8e9600 */
[----:B------:R-:W-:Y:S01]  /*04c0*/  IMAD R16, R16, -0x326172a9, RZ ;  /* 0xcd9e8d5710107824 */ /* 0x000fe200078e02ff */
[----:B------:R-:W0:Y:S01]  /*04d0*/  LDCU.64 UR4, c[0x0][0x398] ;  /* 0x00007300ff0477ac */ /* 0x000e220008000a00 */
[----:B------:R-:W-:Y:S01]  /*04e0*/  IMAD.HI.U32 R3, R17, -0x326172a9, RZ ;  /* 0xcd9e8d5711037827 */ /* 0x000fe200078e00ff */
[----:B------:R-:W-:-:S03]  /*04f0*/  UIADD3 UR24, UPT, UPT, UR6, 0x5384540f, URZ ;  /* 0x5384540f06187890 */ /* 0x000fc6000fffe0ff */
[----:B------:R-:W-:Y:S01]  /*0500*/  IMAD.HI.U32 R2, R0, -0x2daee0ad, RZ ;  /* 0xd2511f5300027827 */ /* 0x000fe200078e00ff */
[----:B------:R-:W-:Y:S01]  /*0510*/  LOP3.LUT R3, R16, UR16, R3, 0x96, !PT ;  /* 0x0000001010037c12 */ /* 0x000fe2000f8e9603 */
[----:B------:R-:W-:Y:S02]  /*0520*/  UIADD3 UR25, UPT, UPT, UR7, 0x1fd5c5a3, URZ ;  /* 0x1fd5c5a307197890 */ /* 0x000fe4000fffe0ff */
[----:B------:R-:W-:Y:S01]  /*0530*/  IMAD R17, R17, -0x326172a9, RZ ;  /* 0xcd9e8d5711117824 */ /* 0x000fe200078e02ff */
[----:B------:R-:W-:Y:S01]  /*0540*/  LOP3.LUT R2, R19, UR17, R2, 0x96, !PT ;  /* 0x0000001113027c12 */ /* 0x000fe2000f8e9602 */
[----:B------:R-:W-:Y:S01]  /*0550*/  IMAD R19, R0, -0x2daee0ad, RZ ;  /* 0xd2511f5300137824 */ /* 0x000fe200078e02ff */
[----:B------:R-:W-:Y:S01]  /*0560*/  UIADD3 UR26, UPT, UPT, UR6, -0xe443238, URZ ;  /* 0xf1bbcdc8061a7890 */ /* 0x000fe2000fffe0ff */
[----:B------:R-:W-:Y:S01]  /*0570*/  IMAD.HI.U32 R16, R3, -0x2daee0ad, RZ ;  /* 0xd2511f5303107827 */ /* 0x000fe200078e00ff */
[----:B------:R-:W-:Y:S02]  /*0580*/  UIADD3 UR27, UPT, UPT, UR7, -0x24c28bd8, URZ ;  /* 0xdb3d7428071b7890 */ /* 0x000fe4000fffe0ff */
[----:B------:R-:W-:Y:S01]  /*0590*/  UIADD3 UR28, UPT, UPT, UR6, -0x700cb87f, URZ ;  /* 0x8ff34781061c7890 */ /* 0x000fe2000fffe0ff */
[----:B------:R-:W-:Y:S01]  /*05a0*/  IMAD.HI.U32 R0, R2, -0x326172a9, RZ ;  /* 0xcd9e8d5702007827 */ /* 0x000fe200078e00ff */
[----:B------:R-:W-:Y:S01]  /*05b0*/  LOP3.LUT R16, R19, UR19, R16, 0x96, !PT ;  /* 0x0000001313107c12 */ /* 0x000fe2000f8e9610 */
[----:B0-----:R-:W-:-:S02]  /*05c0*/  UISETP.NE.U32.AND UP0, UPT, UR4, URZ, UPT ;  /* 0x000000ff0400728c */ /* 0x001fc4000bf05070 */
[----:B------:R-:W-:Y:S01]  /*05d0*/  IMAD R18, R3, -0x2daee0ad, RZ ;  /* 0xd2511f5303127824 */ /* 0x000fe200078e02ff */
[----:B------:R-:W-:Y:S01]  /*05e0*/  LOP3.LUT R0, R17, UR18, R0, 0x96, !PT ;  /* 0x0000001211007c12 */ /* 0x000fe2000f8e9600 */
[----:B------:R-:W-:Y:S01]  /*05f0*/  IMAD R17, R2, -0x326172a9, RZ ;  /* 0xcd9e8d5702117824 */ /* 0x000fe200078e02ff */
[----:B------:R-:W-:Y:S01]  /*0600*/  UISETP.NE.AND.EX UP0, UPT, UR5, URZ, UPT, UP0 ;  /* 0x000000ff0500728c */ /* 0x000fe2000bf05300 */
[----:B------:R-:W-:Y:S01]  /*0610*/  IMAD.HI.U32 R2, R16, -0x326172a9, RZ ;  /* 0xcd9e8d5710027827 */ /* 0x000fe200078e00ff */
[----:B------:R-:W-:Y:S01]  /*0620*/  UIADD3 UR29, UPT, UPT, UR7, -0x695add53, URZ ;  /* 0x96a522ad071d7890 */ /* 0x000fe2000fffe0ff */
[----:B------:R-:W0:Y:S02]  /*0630*/  LDCU UR31, c[0x0][0x404] ;  /* 0x00008080ff1f77ac */ /* 0x000e240008000800 */
[----:B------:R-:W-:Y:S01]  /*0640*/  IMAD.HI.U32 R3, R0, -0x2daee0ad, RZ ;  /* 0xd2511f5300037827 */ /* 0x000fe200078e00ff */
[----:B------:R-:W-:Y:S02]  /*0650*/  LOP3.LUT R2, R17, UR20, R2, 0x96, !PT ;  /* 0x0000001411027c12 */ /* 0x000fe4000f8e9602 */
[----:B------:R-:W-:Y:S01]  /*0660*/  PLOP3.LUT P0, PT, PT, PT, UP0, 0x80, 0x8 ;  /* 0x000000000008781c */ /* 0x000fe20003f0f008 */
[----:B------:R-:W-:Y:S01]  /*0670*/  IMAD R17, R16, -0x326172a9, RZ ;  /* 0xcd9e8d5710117824 */ /* 0x000fe200078e02ff */
[----:B------:R-:W-:Y:S01]  /*0680*/  LOP3.LUT R3, R18, UR21, R3, 0x96, !PT ;  /* 0x0000001512037c12 */ /* 0x000fe2000f8e9603 */
[----:B------:R-:W-:Y:S01]  /*0690*/  IMAD R19, R0, -0x2daee0ad, RZ ;  /* 0xd2511f5300137824 */ /* 0x000fe200078e02ff */
[----:B------:R-:W1:Y:S01]  /*06a0*/  LDCU UR32, c[0x0][0x408] ;  /* 0x00008100ff2077ac */ /* 0x000e620008000800 */
[C---:B------:R-:W-:Y:S01]  /*06b0*/  IMAD.HI.U32 R0, R2.reuse, -0x2daee0ad, RZ ;  /* 0xd2511f5302007827 */ /* 0x040fe200078e00ff */
[----:B------:R-:W2:Y:S03]  /*06c0*/  LDCU UR4, c[0x0][0x388] ;  /* 0x00007100ff0477ac */ /* 0x000ea60008000800 */
[----:B------:R-:W-:Y:S01]  /*06d0*/  IMAD.HI.U32 R16, R3, -0x326172a9, RZ ;  /* 0xcd9e8d5703107827 */ /* 0x000fe200078e00ff */
[----:B------:R-:W-:Y:S01]  /*06e0*/  LOP3.LUT R0, R19, UR23, R0, 0x96, !PT ;  /* 0x0000001713007c12 */ /* 0x000fe2000f8e9600 */
[----:B------:R-:W3:Y:S02]  /*06f0*/  LDCU.U8 UR30, c[0x0][0x410] ;  /* 0x00008200ff1e77ac */ /* 0x000ee40008000000 */
[----:B------:R-:W-:Y:S01]  /*0700*/  IMAD R18, R3, -0x326172a9, RZ ;  /* 0xcd9e8d5703127824 */ /* 0x000fe200078e02ff */
[----:B------:R-:W-:Y:S01]  /*0710*/  LOP3.LUT R16, R17, UR22, R16, 0x96, !PT ;  /* 0x0000001611107c12 */ /* 0x000fe2000f8e9610 */
[----:B------:R-:W-:Y:S01]  /*0720*/  IMAD R17, R2, -0x2daee0ad, RZ ;  /* 0xd2511f5302117824 */ /* 0x000fe200078e02ff */
[----:B------:R-:W4:Y:S01]  /*0730*/  LDCU UR5, c[0x0][0x448] ;  /* 0x00008900ff0577ac */ /* 0x000f220008000800 */
[----:B------:R-:W-:Y:S01]  /*0740*/  IMAD.HI.U32 R3, R0, -0x326172a9, RZ ;  /* 0xcd9e8d5700037827 */ /* 0x000fe200078e00ff */
[----:B------:R-:W0:Y:S03]  /*0750*/  LDCU.64 UR10, c[0x0][0x3a0] ;  /* 0x00007400ff0a77ac */ /* 0x000e260008000a00 */
        /* <DEDUP_REMOVED lines=8> */
[----:B------:R-:W-:Y:S01]  /*07e0*/  HADD2.F32 R63, -RZ, R71.H0_H0 ;  /* 0x20000047ff3f7230 */ /* 0x000fe20000004100 */
[----:B------:R-:W-:Y:S01]  /*07f0*/  LOP3.LUT R0, R17, UR26, R0, 0x96, !PT ;  /* 0x0000001a11007c12 */ /* 0x000fe2000f8e9600 */
[----:B------:R-:W-:Y:S02]  /*0800*/  IMAD R17, R2, -0x326172a9, RZ ;  /* 0xcd9e8d5702117824 */ /* 0x000fe400078e02ff */
[----:B------:R-:W-:Y:S02]  /*0810*/  IMAD R2, R3, -0x2daee0ad, RZ ;  /* 0xd2511f5303027824 */ /* 0x000fe400078e02ff */
[----:B------:R-:W-:-:S04]  /*0820*/  IMAD.HI.U32 R51, R0, -0x2daee0ad, RZ ;  /* 0xd2511f5300337827 */ /* 0x000fc800078e00ff */
[----:B------:R-:W-:Y:S01]  /*0830*/  IMAD.HI.U32 R50, R16, -0x326172a9, RZ ;  /* 0xcd9e8d5710327827 */ /* 0x000fe200078e00ff */
[----:B------:R-:W-:-:S03]  /*0840*/  LOP3.LUT R51, R2, UR29, R51, 0x96, !PT ;  /* 0x0000001d02337c12 */ /* 0x000fc6000f8e9633 */
[----:B------:R-:W-:Y:S01]  /*0850*/  HADD2.F32 R61, -RZ, R71.H1_H1 ;  /* 0x30000047ff3d7230 */ /* 0x000fe20000004100 */
[----:B------:R-:W-:Y:S01]  /*0860*/  LOP3.LUT R50, R17, UR28, R50, 0x96, !PT ;  /* 0x0000001c11327c12 */ /* 0x000fe2000f8e9632 */
[--C-:B------:R-:W-:Y:S02]  /*0870*/  HADD2.F32 R79, -RZ, R87.reuse.H0_H0 ;  /* 0x20000057ff4f7230 */ /* 0x100fe40000004100 */
[----:B------:R-:W-:Y:S02]  /*0880*/  HADD2.F32 R77, -RZ, R87.H1_H1 ;  /* 0x30000057ff4d7230 */ /* 0x000fe40000004100 */
[--C-:B------:R-:W-:Y:S02]  /*0890*/  HADD2.F32 R67, -RZ, R70.reuse.H0_H0 ;  /* 0x20000046ff437230 */ /* 0x100fe40000004100 */
[----:B------:R-:W-:Y:S02]  /*08a0*/  HADD2.F32 R65, -RZ, R70.H1_H1 ;  /* 0x30000046ff417230 */ /* 0x000fe40000004100 */
[----:B------:R-:W-:-:S02]  /*08b0*/  HADD2.F32 R71, -RZ, R69.H0_H0 ;  /* 0x20000045ff477230 */ /* 0x000fc40000004100 */
[--C-:B------:R-:W-:Y:S02]  /*08c0*/  HADD2.F32 R75, -RZ, R68.reuse.H0_H0 ;  /* 0x20000044ff4b7230 */ /* 0x100fe40000004100 */
[----:B------:R-:W-:Y:S02]  /*08d0*/  HADD2.F32 R73, -RZ, R68.H1_H1 ;  /* 0x30000044ff497230 */ /* 0x000fe40000004100 */
[--C-:B------:R-:W-:Y:S02]  /*08e0*/  HADD2.F32 R83, -RZ, R86.reuse.H0_H0 ;  /* 0x20000056ff537230 */ /* 0x100fe40000004100 */
[----:B------:R-:W-:Y:S02]  /*08f0*/  HADD2.F32 R81, -RZ, R86.H1_H1 ;  /* 0x30000056ff517230 */ /* 0x000fe40000004100 */
[----:B------:R-:W-:Y:S02]  /*0900*/  HADD2.F32 R87, -RZ, R85.H0_H0 ;  /* 0x20000055ff577230 */ /* 0x000fe40000004100 */
[----:B------:R-:W-:-:S02]  /*0910*/  HADD2.F32 R92, -RZ, R84.H0_H0 ;  /* 0x20000054ff5c7230 */ /* 0x000fc40000004100 */
[----:B------:R-:W-:Y:S02]  /*0920*/  HADD2.F32 R90, -RZ, R84.H1_H1 ;  /* 0x30000054ff5a7230 */ /* 0x000fe40000004100 */
[--C-:B------:R-:W-:Y:S02]  /*0930*/  HADD2.F32 R80, -RZ, R11.reuse.H0_H0 ;  /* 0x2000000bff507230 */ /* 0x100fe40000004100 */
[----:B------:R-:W-:Y:S02]  /*0940*/  HADD2.F32 R78, -RZ, R11.H1_H1 ;  /* 0x3000000bff4e7230 */ /* 0x000fe40000004100 */
[----:B------:R-:W-:Y:S02]  /*0950*/  HADD2.F32 R69, -RZ, R69.H1_H1 ;  /* 0x30000045ff457230 */ /* 0x000fe40000004100 */
        /* <DEDUP_REMOVED lines=15> */
[----:B------:R-:W-:Y:S02]  /*0a50*/  IMAD.MOV.U32 R11, RZ, RZ, RZ ;  /* 0x000000ffff0b7224 */ /* 0x000fe400078e00ff */
[----:B------:R-:W-:Y:S02]  /*0a60*/  IMAD R34, R0, -0x2daee0ad, RZ ;  /* 0xd2511f5300227824 */ /* 0x000fe400078e02ff */
[----:B01234-:R-:W-:-:S07]  /*0a70*/  IMAD R54, R16, -0x326172a9, RZ ;  /* 0xcd9e8d5710367824 */ /* 0x01ffce00078e02ff */
.L_x_2382:
[----:B0-----:R-:W0:Y:S01]  /*0a80*/  S2R R28, SR_TID.X ;  /* 0x00000000001c7919 */ /* 0x001e220000002100 */
[----:B------:R-:W-:Y:S01]  /*0a90*/  ISETP.NE.U32.AND P1, PT, RZ, UR10, PT ;  /* 0x0000000aff007c0c */ /* 0x000fe2000bf25070 */
[----:B------:R-:W1:Y:S01]  /*0aa0*/  LDC.64 R58, c[0x0][0x390] ;  /* 0x0000e400ff3a7b82 */ /* 0x000e620000000a00 */
[----:B------:R-:W-:Y:S02]  /*0ab0*/  IMAD R9, R15, UR4, RZ ;  /* 0x000000040f097c24 */ /* 0x000fe4000f8e02ff */
[----:B------:R-:W-:-:S03]  /*0ac0*/  ISETP.NE.AND.EX P1, PT, RZ, UR11, PT, P1 ;  /* 0x0000000bff007c0c */ /* 0x000fc6000bf25310 */
[----:B------:R-:W-:Y:S02]  /*0ad0*/  SHF.R.S32.HI R10, RZ, 0x1f, R9 ;  /* 0x0000001fff0a7819 */ /* 0x000fe40000011409 */
[----:B------:R-:W2:Y:S02]  /*0ae0*/  @P0 LDC.64 R16, c[0x0][0x398] ;  /* 0x0000e600ff100b82 */ /* 0x000ea40000000a00 */
[----:B------:R-:W-:-:S06]  /*0af0*/  LEA.HI R10, R10, R9, RZ, 0x3 ;  /* 0x000000090a0a7211 */ /* 0x000fcc00078f18ff */
[----:B------:R-:W3:Y:S08]  /*0b00*/  @P1 LDC.64 R18, c[0x0][0x3a0] ;  /* 0x0000e800ff121b82 */ /* 0x000ef00000000a00 */
[----:B------:R-:W4:Y:S01]  /*0b10*/  LDC.64 R42, c[0x0][0x398] ;  /* 0x0000e600ff2a7b82 */ /* 0x000f220000000a00 */
[----:B0-----:R-:W-:-:S04]  /*0b20*/  LOP3.LUT R28, R28, 0x1f, RZ, 0xc0, !PT ;  /* 0x0000001f1c1c7812 */ /* 0x001fc800078ec0ff */
[----:B------:R-:W-:-:S05]  /*0b30*/  LEA.HI.SX32 R10, R10, R28, 0x1d ;  /* 0x0000001c0a0a7211 */ /* 0x000fca00078feaff */
[----:B-1----:R-:W-:-:S04]  /*0b40*/  IMAD.WIDE.U32 R28, R10, 0x10, R58 ;  /* 0x000000100a1c7825 */ /* 0x002fc800078e003a */
[C---:B---3--:R-:W-:Y:S02]  /*0b50*/  @P1 IMAD.WIDE.U32 R18, R10.reuse, 0x10, R18 ;  /* 0x000000100a121825 */ /* 0x048fe400078e0012 */
[----:B------:R-:W5:Y:S02]  /*0b60*/  LDG.E.128 R28, desc[UR8][R28.64] ;  /* 0x000000081c1c7981 */ /* 0x000f64000c1e1d00 */
[----:B--2---:R-:W-:Y:S02]  /*0b70*/  @P0 IMAD.WIDE.U32 R16, R10, 0x10, R16 ;  /* 0x000000100a100825 */ /* 0x004fe400078e0010 */
[----:B------:R0:W5:Y:S04]  /*0b80*/  @P1 LDG.E.128 R20, desc[UR8][R18.64] ;  /* 0x0000000812141981 */ /* 0x000168000c1e1d00 */
[----:B------:R0:W5:Y:S01]  /*0b90*/  @P0 LDG.E.128 R24, desc[UR8][R16.64] ;  /* 0x0000000810180981 */ /* 0x000162000c1e1d00 */
[----:B----4-:R-:W-:-:S04]  /*0ba0*/  ISETP.NE.U32.AND P0, PT, R42, RZ, PT ;  /* 0x000000ff2a00720c */ /* 0x010fc80003f05070 */
[----:B------:R-:W-:Y:S01]  /*0bb0*/  ISETP.NE.AND.EX P0, PT, R43, RZ, PT, P0 ;  /* 0x000000ff2b00720c */ /* 0x000fe20003f05300 */
[----:B------:R-:W-:-:S12]  /*0bc0*/  HFMA2 R60, -RZ, RZ, 0.1171875, 0 ;  /* 0x2f800000ff3c7431 */ /* 0x000fd800000001ff */
        /* <DEDUP_REMOVED lines=17> */
.L_x_2138:
        /* <DEDUP_REMOVED lines=13> */
.L_x_2140:
[----:B------:R-:W-:Y:S05]  /*0db0*/  BSYNC.RECONVERGENT B2 ;  /* 0x0000000000027941 */ /* 0x000fea0003800200 */
.L_x_2139:
        /* <DEDUP_REMOVED lines=41> */
.L_x_2137:
[----:B------:R-:W-:Y:S05]  /*1050*/  BSYNC.RECONVERGENT B1 ;  /* 0x0000000000017941 */ /* 0x000fea0003800200 */
.L_x_2136:
[----:B------:R-:W-:Y:S01]  /*1060*/  I2FP.F32.U32 R9, R9 ;  /* 0x0000000900097245 */ /* 0x000fe20000201000 */
[----:B-----5:R-:W-:Y:S01]  /*1070*/  HADD2.F32 R16, -RZ, R28.H0_H0 ;  /* 0x2000001cff107230 */ /* 0x020fe20000004100 */
[----:B------:R-:W-:Y:S01]  /*1080*/  ISETP.NE.AND P2, PT, R19, 0x1, PT ;  /* 0x000000011300780c */ /* 0x000fe20003f45270 */
[----:B------:R-:W-:Y:S01]  /*1090*/  IMAD.U32 R35, RZ, RZ, UR32 ;  /* 0x00000020ff237e24 */ /* 0x000fe2000f8e00ff */
[----:B------:R-:W-:Y:S01]  /*10a0*/  BSSY.RECONVERGENT B1, `(.L_x_2141) ;  /* 0x000004e000017945 */ /* 0x000fe20003800200 */
[----:B------:R-:W-:Y:S01]  /*10b0*/  FFMA.FTZ R9, R9, R60, 1.1641532182693481445e-10 ;  /* 0x2f00000009097423 */ /* 0x000fe2000001003c */
[----:B------:R-:W-:Y:S02]  /*10c0*/  IMAD.U32 R36, RZ, RZ, UR31 ;  /* 0x0000001fff247e24 */ /* 0x000fe4000f8e00ff */
[----:B------:R-:W-:Y:S01]  /*10d0*/  FMUL.FTZ R16, R16, R35 ;  /* 0x0000002310107220 */ /* 0x000fe20000410000 */
[----:B------:R-:W-:Y:S02]  /*10e0*/  @P1 HADD2.F32 R18, -RZ, R20.H0_H0 ;  /* 0x20000014ff121230 */ /* 0x000fe40000004100 */
[----:B------:R-:W-:Y:S01]  /*10f0*/  IMAD.MOV.U32 R17, RZ, RZ, R54 ;  /* 0x000000ffff117224 */ /* 0x000fe200078e0036 */
[----:B------:R-:W-:-:S04]  /*1100*/  FSETP.GTU.FTZ.AND P0, PT, R9, R36, PT ;  /* 0x000000240900720b */ /* 0x000fc80003f1c000 */
[----:B------:R-:W-:Y:S02]  /*1110*/  FSEL R9, R16, RZ, !P0 ;  /* 0x000000ff10097208 */ /* 0x000fe40004000000 */
[----:B------:R-:W-:-:S03]  /*1120*/  PLOP3.LUT P0, PT, P0, PT, PT, 0x8, 0x80 ;  /* 0x000000000080781c */ /* 0x000fc6000070e170 */
[----:B------:R-:W-:Y:S01]  /*1130*/  @P1 FADD.FTZ R9, R9, R18 ;  /* 0x0000001209091221 */ /* 0x000fe20000010000 */
[----:B------:R-:W-:Y:S01]  /*1140*/  HFMA2 R18, -RZ, RZ, 0, 1.1920928955078125e-07 ;  /* 0x00000002ff127431 */ /* 0x000fe200000001ff */
[----:B------:R-:W-:-:S03]  /*1150*/  P2R R34, PR, RZ, 0x1 ;  /* 0x00000001ff227803 */ /* 0x000fc60000000000 */
        /* <DEDUP_REMOVED lines=10> */
.L_x_2143:
        /* <DEDUP_REMOVED lines=13> */
.L_x_2145:
[----:B------:R-:W-:Y:S05]  /*12d0*/  BSYNC.RECONVERGENT B2 ;  /* 0x0000000000027941 */ /* 0x000fea0003800200 */
.L_x_2144:
        /* <DEDUP_REMOVED lines=42> */
.L_x_2142:
[----:B------:R-:W-:Y:S05]  /*1580*/  BSYNC.RECONVERGENT B1 ;  /* 0x0000000000017941 */ /* 0x000fea0003800200 */
.L_x_2141:
        /* <DEDUP_REMOVED lines=24> */
.L_x_2148:
        /* <DEDUP_REMOVED lines=13> */
.L_x_2150:
[----:B------:R-:W-:Y:S05]  /*17e0*/  BSYNC.RECONVERGENT B2 ;  /* 0x0000000000027941 */ /* 0x000fea0003800200 */
.L_x_2149:
        /* <DEDUP_REMOVED lines=42> */
.L_x_2147:
[----:B------:R-:W-:Y:S05]  /*1a90*/  BSYNC.RECONVERGENT B1 ;  /* 0x0000000000017941 */ /* 0x000fea0003800200 */
.L_x_2146:
[----:B------:R-:W-:Y:S01]  /*1aa0*/  I2FP.F32.U32 R17, R17 ;  /* 0x0000001100117245 */ /* 0x000fe20000201000 */
[----:B------:R-:W-:Y:S01]  /*1ab0*/  HADD2.F32 R18, -RZ, R29.H0_H0 ;  /* 0x2000001dff127230 */ /* 0x000fe20000004100 */
[----:B------:R-:W-:Y:S01]  /*1ac0*/  ISETP.NE.AND P2, PT, R33, 0x1, PT ;  /* 0x000000012100780c */ /* 0x000fe20003f45270 */
[----:B------:R-:W-:Y:S01]  /*1ad0*/  @P1 HADD2.F32 R32, -RZ, R21.H0_H0 ;  /* 0x20000015ff201230 */ /* 0x000fe20000004100 */
[----:B------:R-:W-:Y:S01]  /*1ae0*/  BSSY.RECONVERGENT B1, `(.L_x_2151) ;  /* 0x000004c000017945 */ /* 0x000fe20003800200 */
[----:B------:R-:W-:Y:S01]  /*1af0*/  FFMA.FTZ R17, R17, R60, 1.1641532182693481445e-10 ;  /* 0x2f00000011117423 */ /* 0x000fe2000001003c */
[----:B------:R-:W-:Y:S01]  /*1b00*/  FMUL.FTZ R18, R18, R35 ;  /* 0x0000002312127220 */ /* 0x000fe20000410000 */
[----:B------:R-:W-:-:S03]  /*1b10*/  MOV R19, R54 ;  /* 0x0000003600137202 */ /* 0x000fc60000000f00 */
[----:B------:R-:W-:-:S04]  /*1b20*/  FSETP.GTU.FTZ.AND P0, PT, R17, R36, PT ;  /* 0x000000241100720b */ /* 0x000fc80003f1c000 */
[----:B------:R-:W-:Y:S02]  /*1b30*/  FSEL R17, R18, RZ, !P0 ;  /* 0x000000ff12117208 */ /* 0x000fe40004000000 */
[----:B------:R-:W-:-:S03]  /*1b40*/  PLOP3.LUT P0, PT, P0, PT, PT, 0x8, 0x80 ;  /* 0x000000000080781c */ /* 0x000fc6000070e170 */
[----:B------:R-:W-:Y:S01]  /*1b50*/  @P1 FADD.FTZ R17, R17, R32 ;  /* 0x0000002011111221 */ /* 0x000fe20000010000 */
[----:B------:R-:W-:Y:S01]  /*1b60*/  IMAD.MOV.U32 R32, RZ, RZ, 0x2 ;  /* 0x00000002ff207424 */ /* 0x000fe200078e00ff */
[----:B------:R-:W-:-:S03]  /*1b70*/  P2R R39, PR, RZ, 0x1 ;  /* 0x00000001ff277803 */ /* 0x000fc60000000000 */
        /* <DEDUP_REMOVED lines=10> */
.L_x_2153:
        /* <DEDUP_REMOVED lines=13> */
.L_x_2155:
[----:B------:R-:W-:Y:S05]  /*1cf0*/  BSYNC.RECONVERGENT B2 ;  /* 0x0000000000027941 */ /* 0x000fea0003800200 */
.L_x_2154:
        /* <DEDUP_REMOVED lines=42> */
.L_x_2152:
[----:B------:R-:W-:Y:S05]  /*1fa0*/  BSYNC.RECONVERGENT B1 ;  /* 0x0000000000017941 */ /* 0x000fea0003800200 */
.L_x_2151:
        /* <DEDUP_REMOVED lines=23> */
.L_x_2158:
        /* <DEDUP_REMOVED lines=13> */
.L_x_2160:
[----:B------:R-:W-:Y:S05]  /*21f0*/  BSYNC.RECONVERGENT B2 ;  /* 0x0000000000027941 */ /* 0x000fea0003800200 */
.L_x_2159:
        /* <DEDUP_REMOVED lines=42> */
.L_x_2157:
[----:B------:R-:W-:Y:S05]  /*24a0*/  BSYNC.RECONVERGENT B1 ;  /* 0x0000000000017941 */ /* 0x000fea0003800200 */
.L_x_2156:
        /* <DEDUP_REMOVED lines=23> */
.L_x_2163:
        /* <DEDUP_REMOVED lines=13> */
.L_x_2165:
[----:B------:R-:W-:Y:S05]  /*26f0*/  BSYNC.RECONVERGENT B2 ;  /* 0x0000000000027941 */ /* 0x000fea0003800200 */
.L_x_2164:
        /* <DEDUP_REMOVED lines=42> */
.L_x_2162:
[----:B------:R-:W-:Y:S05]  /*29a0*/  BSYNC.RECONVERGENT B1 ;  /* 0x0000000000017941 */ /* 0x000fea0003800200 */
.L_x_2161:
        /* <DEDUP_REMOVED lines=23> */
.L_x_2168:
        /* <DEDUP_REMOVED lines=13> */
.L_x_2170:
[----:B------:R-:W-:Y:S05]  /*2bf0*/  BSYNC.RECONVERGENT B2 ;  /* 0x0000000000027941 */ /* 0x000fea0003800200 */
.L_x_2169:
        /* <DEDUP_REMOVED lines=42> */
.L_x_2167:
[----:B------:R-:W-:Y:S05]  /*2ea0*/  BSYNC.RECONVERGENT B1 ;  /* 0x0000000000017941 */ /* 0x000fea0003800200 */
.L_x_2166:
[----:B------:R-:W-:Y:S01]  /*2eb0*/  I2FP.F32.U32 R33, R33 ;  /* 0x0000002100217245 */ /* 0x000fe20000201000 */
[----:B------:R-:W-:Y:S01]  /*2ec0*/  HADD2.F32 R46, -RZ, R31.H0_H0 ;  /* 0x2000001fff2e7230 */ /* 0x000fe20000004100 */
[----:B------:R-:W-:Y:S01]  /*2ed0*/  ISETP.NE.AND P5, PT, R49, 0x1, PT ;  /* 0x000000013100780c */ /* 0x000fe20003fa5270 */
[----:B------:R-:W-:Y:S01]  /*2ee0*/  @P1 HADD2.F32 R48, -RZ, R23.H0_H0 ;  /* 0x20000017ff301230 */ /* 0x000fe20000004100 */
[----:B------:R-:W-:Y:S01]  /*2ef0*/  BSSY.RECONVERGENT B1, `(.L_x_2171) ;  /* 0x000004b000017945 */ /* 0x000fe20003800200 */
[----:B------:R-:W-:Y:S01]  /*2f00*/  FFMA.FTZ R33, R33, R60, 1.1641532182693481445e-10 ;  /* 0x2f00000021217423 */ /* 0x000fe2000001003c */
[----:B------:R-:W-:Y:S01]  /*2f10*/  FMUL.FTZ R46, R46, R35 ;  /* 0x000000232e2e7220 */ /* 0x000fe20000410000 */
[----:B------:R-:W-:Y:S02]  /*2f20*/  HFMA2 R47, -RZ, RZ, 0, 1.1920928955078125e-07 ;  /* 0x00000002ff2f7431 */ /* 0x000fe400000001ff */
        /* <DEDUP_REMOVED lines=15> */
.L_x_2173:
        /* <DEDUP_REMOVED lines=13> */
.L_x_2175:
[----:B------:R-:W-:Y:S05]  /*30f0*/  BSYNC.RECONVERGENT B2 ;  /* 0x0000000000027941 */ /* 0x000fea0003800200 */
.L_x_2174:
        /* <DEDUP_REMOVED lines=42> */
.L_x_2172:
[----:B------:R-:W-:Y:S05]  /*33a0*/  BSYNC.RECONVERGENT B1 ;  /* 0x0000000000017941 */ /* 0x000fea0003800200 */
.L_x_2171:
        /* <DEDUP_REMOVED lines=15> */
.L_x_2135:
        /* <DEDUP_REMOVED lines=16> */
.L_x_2179:
        /* <DEDUP_REMOVED lines=13> */
.L_x_2181:
[----:B------:R-:W-:Y:S05]  /*3670*/  BSYNC.RECONVERGENT B2 ;  /* 0x0000000000027941 */ /* 0x000fea0003800200 */
.L_x_2180:
        /* <DEDUP_REMOVED lines=41> */
.L_x_2178:
[----:B------:R-:W-:Y:S05]  /*3910*/  BSYNC.RECONVERGENT B1 ;  /* 0x0000000000017941 */ /* 0x000fea0003800200 */
.L_x_2177:
[----:B------:R-:W-:Y:S01]  /*3920*/  I2FP.F32.U32 R3, R0 ;  /* 0x0000000000037245 */ /* 0x000fe20000201000 */
[----:B------:R-:W-:Y:S01]  /*3930*/  IMAD.U32 R36, RZ, RZ, UR31 ;  /* 0x0000001fff247e24 */ /* 0x000fe2000f8e00ff */
[----:B------:R-:W-:Y:S01]  /*3940*/  ISETP.NE.AND P2, PT, R2, 0x1, PT ;  /* 0x000000010200780c */ /* 0x000fe20003f45270 */
[----:B-----5:R-:W-:Y:S01]  /*3950*/  HADD2.F32 R0, -RZ, R28.H0_H0 ;  /* 0x2000001cff007230 */ /* 0x020fe20000004100 */
[----:B------:R-:W-:Y:S01]  /*3960*/  BSSY.RECONVERGENT B1, `(.L_x_2182) ;  /* 0x000004b000017945 */ /* 0x000fe20003800200 */
[----:B------:R-:W-:Y:S01]  /*3970*/  FFMA.FTZ R3, R3, R60, 1.1641532182693481445e-10 ;  /* 0x2f00000003037423 */ /* 0x000fe2000001003c */
[----:B------:R-:W-:Y:S02]  /*3980*/  IMAD.U32 R35, RZ, RZ, UR32 ;  /* 0x00000020ff237e24 */ /* 0x000fe4000f8e00ff */
[----:B------:R-:W-:Y:S02]  /*3990*/  HFMA2 R4, -RZ, RZ, 0, 1.1920928955078125e-07 ;  /* 0x00000002ff047431 */ /* 0x000fe400000001ff */
        /* <DEDUP_REMOVED lines=15> */
.L_x_2184:
        /* <DEDUP_REMOVED lines=13> */
.L_x_2186:
[----:B------:R-:W-:Y:S05]  /*3b60*/  BSYNC.RECONVERGENT B2 ;  /* 0x0000000000027941 */ /* 0x000fea0003800200 */
.L_x_2185:
        /* <DEDUP_REMOVED lines=42> */
.L_x_2183:
[----:B------:R-:W-:Y:S05]  /*3e10*/  BSYNC.RECONVERGENT B1 ;  /* 0x0000000000017941 */ /* 0x000fea0003800200 */
.L_x_2182:
[----:B------:R-:W-:Y:S01]  /*3e20*/  I2FP.F32.U32 R3, R3 ;  /* 0x0000000300037245 */ /* 0x000fe20000201000 */
[----:B------:R-:W-:Y:S01]  /*3e30*/  HADD2.F32 R2, -RZ, R24.H0_H0 ;  /* 0x20000018ff027230 */ /* 0x000fe20000004100 */
[----:B------:R-:W-:Y:S01]  /*3e40*/  ISETP.NE.AND P2, PT, R4, 0x1, PT ;  /* 0x000000010400780c */ /* 0x000fe20003f45270 */
[----:B------:R-:W-:Y:S01]  /*3e50*/  @P1 HADD2.F32 R9, -RZ, R20.H0_H0 ;  /* 0x20000014ff091230 */ /* 0x000fe20000004100 */
[----:B------:R-:W-:Y:S01]  /*3e60*/  BSSY.RECONVERGENT B1, `(.L_x_2187) ;  /* 0x000004d000017945 */ /* 0x000fe20003800200 */
[----:B------:R-:W-:Y:S01]  /*3e70*/  FFMA.FTZ R3, R3, R60, 1.1641532182693481445e-10 ;  /* 0x2f00000003037423 */ /* 0x000fe2000001003c */
[----:B------:R-:W-:-:S04]  /*3e80*/  FMUL.FTZ R2, R2, R35 ;  /* 0x0000002302027220 */ /* 0x000fc80000410000 */
[----:B------:R-:W-:-:S04]  /*3e90*/  FSETP.GTU.FTZ.AND P0, PT, R3, R36, PT ;  /* 0x000000240300720b */ /* 0x000fc80003f1c000 */
[----:B------:R-:W-:Y:S01]  /*3ea0*/  FSEL R3, R2, RZ, !P0 ;  /* 0x000000ff02037208 */ /* 0x000fe20004000000 */
[----:B------:R-:W-:Y:S01]  /*3eb0*/  IMAD.MOV.U32 R2, RZ, RZ, 0x2 ;  /* 0x00000002ff027424 */ /* 0x000fe200078e00ff */
        /* <DEDUP_REMOVED lines=15> */
.L_x_2189:
        /* <DEDUP_REMOVED lines=13> */
.L_x_2191:
[----:B------:R-:W-:Y:S05]  /*4080*/  BSYNC.RECONVERGENT B2 ;  /* 0x0000000000027941 */ /* 0x000fea0003800200 */
.L_x_2190:
        /* <DEDUP_REMOVED lines=42> */
.L_x_2188:
[----:B------:R-:W-:Y:S05]  /*4330*/  BSYNC.RECONVERGENT B1 ;  /* 0x0000000000017941 */ /* 0x000fea0003800200 */
.L_x_2187:
        /* <DEDUP_REMOVED lines=21> */
.L_x_2194:
        /* <DEDUP_REMOVED lines=13> */
.L_x_2196:
[----:B------:R-:W-:Y:S05]  /*4560*/  BSYNC.RECONVERGENT B2 ;  /* 0x0000000000027941 */ /* 0x000fea0003800200 */
.L_x_2195:
        /* <DEDUP_REMOVED lines=42> */
.L_x_2193:
[----:B------:R-:W-:Y:S05]  /*4810*/  BSYNC.RECONVERGENT B1 ;  /* 0x0000000000017941 */ /* 0x000fea0003800200 */
.L_x_2192:
        /* <DEDUP_REMOVED lines=25> */
.L_x_2199:
        /* <DEDUP_REMOVED lines=13> */
.L_x_2201:
[----:B------:R-:W-:Y:S05]  /*4a80*/  BSYNC.RECONVERGENT B2 ;  /* 0x0000000000027941 */ /* 0x000fea0003800200 */
.L_x_2200:
        /* <DEDUP_REMOVED lines=42> */
.L_x_2198:
[----:B------:R-:W-:Y:S05]  /*4d30*/  BSYNC.RECONVERGENT B1 ;  /* 0x0000000000017941 */ /* 0x000fea0003800200 */
.L_x_2197:
        /* <DEDUP_REMOVED lines=21> */
.L_x_2204:
        /* <DEDUP_REMOVED lines=13> */
.L_x_2206:
[----:B------:R-:W-:Y:S05]  /*4f60*/  BSYNC.RECONVERGENT B2 ;  /* 0x0000000000027941 */ /* 0x000fea0003800200 */
.L_x_2205:
        /* <DEDUP_REMOVED lines=42> */
.L_x_2203:
[----:B------:R-:W-:Y:S05]  /*5210*/  BSYNC.RECONVERGENT B1 ;  /* 0x0000000000017941 */ /* 0x000fea0003800200 */
.L_x_2202:
        /* <DEDUP_REMOVED lines=25> */
.L_x_2209:
        /* <DEDUP_REMOVED lines=13> */
.L_x_2211:
[----:B------:R-:W-:Y:S05]  /*5480*/  BSYNC.RECONVERGENT B2 ;  /* 0x0000000000027941 */ /* 0x000fea0003800200 */
.L_x_2210:
        /* <DEDUP_REMOVED lines=42> */
.L_x_2208:
[----:B------:R-:W-:Y:S05]  /*5730*/  BSYNC.RECONVERGENT B1 ;  /* 0x0000000000017941 */ /* 0x000fea0003800200 */
.L_x_2207:
[----:B------:R-:W-:Y:S01]  /*5740*/  ISETP.NE.AND P3, PT, R2, 0x1, PT ;  /* 0x000000010200780c */ /* 0x000fe20003f65270 */
[----:B------:R-:W-:Y:S01]  /*5750*/  BSSY.RECONVERGENT B1, `(.L_x_2212) ;  /* 0x000004b000017945 */ /* 0x000fe20003800200 */
[----:B------:R-:W-:Y:S01]  /*5760*/  I2FP.F32.U32 R3, R0 ;  /* 0x0000000000037245 */ /* 0x000fe20000201000 */
[----:B------:R-:W-:Y:S02]  /*5770*/  HADD2.F32 R0, -RZ, R29.H1_H1 ;  /* 0x3000001dff007230 */ /* 0x000fe40000004100 */
[----:B------:R-:W-:Y:S02]  /*5780*/  HFMA2 R4, -RZ, RZ, 0, 1.1920928955078125e-07 ;  /* 0x00000002ff047431 */ /* 0x000fe400000001ff */
[----:B------:R-:W-:Y:S01]  /*5790*/  FFMA.FTZ R3, R3, R60, 1.1641532182693481445e-10 ;  /* 0x2f00000003037423 */ /* 0x000fe2000001003c */
[----:B------:R-:W-:-:S04]  /*57a0*/  FMUL.FTZ R0, R0, R35 ;  /* 0x0000002300007220 */ /* 0x000fc80000410000 */
[----:B------:R-:W-:Y:S01]  /*57b0*/  FSETP.GTU.FTZ.AND P0, PT, R3, R36, PT ;  /* 0x000000240300720b */ /* 0x000fe20003f1c000 */
[----:B------:R-:W-:-:S03]  /*57c0*/  IMAD.MOV.U32 R3, RZ, RZ, R54 ;  /* 0x000000ffff037224 */ /* 0x000fc600078e0036 */
[----:B------:R-:W-:Y:S02]  /*57d0*/  PLOP3.LUT P2, PT, P0, PT, PT, 0x8, 0x80 ;  /* 0x000000000080781c */ /* 0x000fe4000074e170 */
[----:B------:R-:W-:Y:S01]  /*57e0*/  FSEL R0, R0, RZ, !P0 ;  /* 0x000000ff00007208 */ /* 0x000fe20004000000 */
[----:B------:R-:W-:Y:S10]  /*57f0*/  @!P3 BRA `(.L_x_2213) ;  /* 0x000000040000b947 */ /* 0x000ff40003800000 */
        /* <DEDUP_REMOVED lines=8> */
.L_x_2214:
        /* <DEDUP_REMOVED lines=13> */
.L_x_2216:
[----:B------:R-:W-:Y:S05]  /*5950*/  BSYNC.RECONVERGENT B2 ;  /* 0x0000000000027941 */ /* 0x000fea0003800200 */
.L_x_2215:
        /* <DEDUP_REMOVED lines=42> */
.L_x_2213:
[----:B------:R-:W-:Y:S05]  /*5c00*/  BSYNC.RECONVERGENT B1 ;  /* 0x0000000000017941 */ /* 0x000fea0003800200 */
.L_x_2212:
        /* <DEDUP_REMOVED lines=9> */
[----:B------:R-:W-:-:S04]  /*5ca0*/  IMAD.MOV.U32 R2, RZ, RZ, 0x2 ;  /* 0x00000002ff027424 */ /* 0x000fc800078e00ff */
[----:B------:R-:W-:-:S04]  /*5cb0*/  FADD.FTZ R0, R0, R3 ;  /* 0x0000000300007221 */ /* 0x000fc80000010000 */
[--C-:B------:R-:W-:Y:S01]  /*5cc0*/  @P1 FADD.FTZ R18, R5, R0.reuse ;  /* 0x0000000005121221 */ /* 0x100fe20000010000 */
[----:B------:R-:W-:Y:S01]  /*5cd0*/  @!P1 IMAD.MOV.U32 R18, RZ, RZ, R0 ;  /* 0x000000ffff129224 */ /* 0x000fe200078e0000 */
[----:B------:R-:W-:Y:S02]  /*5ce0*/  SEL R5, RZ, 0x1, P0 ;  /* 0x00000001ff057807 */ /* 0x000fe40000000000 */
        /* <DEDUP_REMOVED lines=11> */
.L_x_2219:
        /* <DEDUP_REMOVED lines=13> */
.L_x_2221:
[----:B------:R-:W-:Y:S05]  /*5e70*/  BSYNC.RECONVERGENT B2 ;  /* 0x0000000000027941 */ /* 0x000fea0003800200 */
.L_x_2220:
        /* <DEDUP_REMOVED lines=42> */
.L_x_2218:
[----:B------:R-:W-:Y:S05]  /*6120*/  BSYNC.RECONVERGENT B1 ;  /* 0x0000000000017941 */ /* 0x000fea0003800200 */
.L_x_2217:
        /* <DEDUP_REMOVED lines=20> */
.L_x_2224:
        /* <DEDUP_REMOVED lines=13> */
.L_x_2226:
[----:B------:R-:W-:Y:S05]  /*6340*/  BSYNC.RECONVERGENT B2 ;  /* 0x0000000000027941 */ /* 0x000fea0003800200 */
.L_x_2225:
        /* <DEDUP_REMOVED lines=42> */
.L_x_2223:
[----:B------:R-:W-:Y:S05]  /*65f0*/  BSYNC.RECONVERGENT B1 ;  /* 0x0000000000017941 */ /* 0x000fea0003800200 */
.L_x_2222:
        /* <DEDUP_REMOVED lines=25> */
.L_x_2229:
        /* <DEDUP_REMOVED lines=13> */
.L_x_2231:
[----:B------:R-:W-:Y:S05]  /*6860*/  BSYNC.RECONVERGENT B2 ;  /* 0x0000000000027941 */ /* 0x000fea0003800200 */
.L_x_2230:
        /* <DEDUP_REMOVED lines=42> */
.L_x_2228:
[----:B------:R-:W-:Y:S05]  /*6b10*/  BSYNC.RECONVERGENT B1 ;  /* 0x0000000000017941 */ /* 0x000fea0003800200 */
.L_x_2227:
        /* <DEDUP_REMOVED lines=20> */
.L_x_2234:
        /* <DEDUP_REMOVED lines=13> */
.L_x_2236:
[----:B------:R-:W-:Y:S05]  /*6d30*/  BSYNC.RECONVERGENT B2 ;  /* 0x0000000000027941 */ /* 0x000fea0003800200 */
.L_x_2235:
        /* <DEDUP_REMOVED lines=42> */
.L_x_2233:
[----:B------:R-:W-:Y:S05]  /*6fe0*/  BSYNC.RECONVERGENT B1 ;  /* 0x0000000000017941 */ /* 0x000fea0003800200 */
.L_x_2232:
        /* <DEDUP_REMOVED lines=25> */
.L_x_2239:
        /* <DEDUP_REMOVED lines=13> */
.L_x_2241:
[----:B------:R-:W-:Y:S05]  /*7250*/  BSYNC.RECONVERGENT B2 ;  /* 0x0000000000027941 */ /* 0x000fea0003800200 */
.L_x_2240:
        /* <DEDUP_REMOVED lines=42> */
.L_x_2238:
[----:B------:R-:W-:Y:S05]  /*7500*/  BSYNC.RECONVERGENT B1 ;  /* 0x0000000000017941 */ /* 0x000fea0003800200 */
.L_x_2237:
        /* <DEDUP_REMOVED lines=20> */
.L_x_2244:
        /* <DEDUP_REMOVED lines=13> */
.L_x_2246:
[----:B------:R-:W-:Y:S05]  /*7720*/  BSYNC.RECONVERGENT B2 ;  /* 0x0000000000027941 */ /* 0x000fea0003800200 */
.L_x_2245:
        /* <DEDUP_REMOVED lines=42> */
.L_x_2243:
[----:B------:R-:W-:Y:S05]  /*79d0*/  BSYNC.RECONVERGENT B1 ;  /* 0x0000000000017941 */ /* 0x000fea0003800200 */
.L_x_2242:
[----:B------:R-:W-:Y:S01]  /*79e0*/  I2FP.F32.U32 R33, R2 ;  /* 0x0000000200217245 */ /* 0x000fe20000201000 */
[----:B------:R-:W-:Y:S01]  /*79f0*/  HADD2.F32 R2, -RZ, R27.H0_H0 ;  /* 0x2000001bff027230 */ /* 0x000fe20000004100 */
[----:B------:R-:W-:Y:S01]  /*7a00*/  BSSY.RECONVERGENT B1, `(.L_x_2247) ;  /* 0x000004f000017945 */ /* 0x000fe20003800200 */
[----:B------:R-:W-:Y:S02]  /*7a10*/  @P1 HADD2.F32 R45, -RZ, R23.H0_H0 ;  /* 0x20000017ff2d1230 */ /* 0x000fe40000004100 */
        /* <DEDUP_REMOVED lines=21> */
.L_x_2249:
        /* <DEDUP_REMOVED lines=13> */
.L_x_2251:
[----:B------:R-:W-:Y:S05]  /*7c40*/  BSYNC.RECONVERGENT B2 ;  /* 0x0000000000027941 */ /* 0x000fea0003800200 */
.L_x_2250:
        /* <DEDUP_REMOVED lines=42> */
.L_x_2248:
[----:B------:R-:W-:Y:S05]  /*7ef0*/  BSYNC.RECONVERGENT B1 ;  /* 0x0000000000017941 */ /* 0x000fea0003800200 */
.L_x_2247:
        /* <DEDUP_REMOVED lines=20> */
.L_x_2254:
        /* <DEDUP_REMOVED lines=15> */
.L_x_2256:
[----:B------:R-:W-:Y:S05]  /*8130*/  BSYNC.RECONVERGENT B2 ;  /* 0x0000000000027941 */ /* 0x000fea0003800200 */
.L_x_2255:
        /* <DEDUP_REMOVED lines=42> */
.L_x_2253:
[----:B------:R-:W-:Y:S05]  /*83e0*/  BSYNC.RECONVERGENT B1 ;  /* 0x0000000000017941 */ /* 0x000fea0003800200 */
.L_x_2252:
        /* <DEDUP_REMOVED lines=17> */
.L_x_2176:
[----:B------:R-:W0:Y:S01]  /*8500*/  LDC.64 R52, c[0x0][0x3a8] ;  /* 0x0000ea00ff347b82 */ /* 0x000e220000000a00 */
[----:B------:R-:W-:Y:S02]  /*8510*/  ISETP.NE.AND P6, PT, R34, RZ, PT ;  /* 0x000000ff2200720c */ /* 0x000fe40003fc5270 */
[----:B------:R-:W-:Y:S02]  /*8520*/  SEL R45, RZ, 0x100, !P0 ;  /* 0x00000100ff2d7807 */ /* 0x000fe40004000000 */
[----:B------:R-:W-:Y:S02]  /*8530*/  SEL R34, RZ, 0x1000000, !P5 ;  /* 0x01000000ff227807 */ /* 0x000fe40006800000 */
[----:B------:R-:W-:Y:S01]  /*8540*/  SEL R41, RZ, 0x10000, !P4 ;  /* 0x00010000ff297807 */ /* 0x000fe20006000000 */
[----:B------:R-:W1:Y:S01]  /*8550*/  LDC.64 R48, c[0x0][0x3b0] ;  /* 0x0000ec00ff307b82 */ /* 0x000e620000000a00 */
[----:B------:R-:W-:Y:S02]  /*8560*/  ISETP.NE.U32.AND P0, PT, R42, RZ, PT ;  /* 0x000000ff2a00720c */ /* 0x000fe40003f05070 */
[----:B------:R-:W-:-:S02]  /*8570*/  ISETP.NE.AND P5, PT, R38, RZ, PT ;  /* 0x000000ff2600720c */ /* 0x000fc40003fa5270 */
[----:B------:R-:W-:Y:S02]  /*8580*/  ISETP.NE.AND P4, PT, R39, RZ, PT ;  /* 0x000000ff2700720c */ /* 0x000fe40003f85270 */
[----:B------:R-:W-:Y:S02]  /*8590*/  ISETP.NE.AND.EX P0, PT, R43, RZ, PT, P0 ;  /* 0x000000ff2b00720c */ /* 0x000fe40003f05300 */
        /* <DEDUP_REMOVED lines=15> */
[----:B-1----:R-:W-:Y:S01]  /*8690*/  IMAD.U32 R31, R2, 0x10000, RZ ;  /* 0x00010000021f7824 */ /* 0x002fe200078e00ff */
[----:B------:R-:W-:Y:S01]  /*86a0*/  LOP3.LUT R30, R0, 0xffff, RZ, 0xc0, !PT ;  /* 0x0000ffff001e7812 */ /* 0x000fe200078ec0ff */
[----:B------:R-:W1:Y:S01]  /*86b0*/  LDC.64 R44, c[0x0][0x3b8] ;  /* 0x0000ee00ff2c7b82 */ /* 0x000e620000000a00 */
        /* <DEDUP_REMOVED lines=17> */
.L_x_2257:
[----:B-12---:R-:W1:Y:S01]  /*87d0*/  @P1 LDC.64 R30, c[0x0][0x3a0] ;  /* 0x0000e800ff1e1b82 */ /* 0x006e620000000a00 */
[----:B------:R-:W-:-:S05]  /*87e0*/  IADD3 R38, PT, PT, R10, 0x20, RZ ;  /* 0x000000200a267810 */ /* 0x000fca0007ffe0ff */
        /* <DEDUP_REMOVED lines=23> */
.L_x_2261:
        /* <DEDUP_REMOVED lines=13> */
.L_x_2263:
[----:B------:R-:W-:Y:S05]  /*8a30*/  BSYNC.RECONVERGENT B2 ;  /* 0x0000000000027941 */ /* 0x000fea0003800200 */
.L_x_2262:
[----:B0-----:R-:W-:Y:S01]  /*8a40*/  IMAD.WIDE.U32 R42, R13, -0x326172a9, RZ ;  /* 0xcd9e8d570d2a7825 */ /* 0x001fe200078e00ff */
        /* <DEDUP_REMOVED lines=41> */
.L_x_2260:
[----:B------:R-:W-:Y:S05]  /*8ce0*/  BSYNC.RECONVERGENT B1 ;  /* 0x0000000000017941 */ /* 0x000fea0003800200 */
.L_x_2259:
[----:B------:R-:W-:Y:S01]  /*8cf0*/  I2FP.F32.U32 R3, R0 ;  /* 0x0000000000037245 */ /* 0x000fe20000201000 */
[----:B-----5:R-:W-:Y:S01]  /*8d00*/  HADD2.F32 R0, -RZ, R28.H0_H0 ;  /* 0x2000001cff007230 */ /* 0x020fe20000004100 */
        /* <DEDUP_REMOVED lines=19> */
.L_x_2266:
        /* <DEDUP_REMOVED lines=13> */
.L_x_2268:
[----:B------:R-:W-:Y:S05]  /*8f10*/  BSYNC.RECONVERGENT B2 ;  /* 0x0000000000027941 */ /* 0x000fea0003800200 */
.L_x_2267:
        /* <DEDUP_REMOVED lines=42> */
.L_x_2265:
[----:B------:R-:W-:Y:S05]  /*91c0*/  BSYNC.RECONVERGENT B1 ;  /* 0x0000000000017941 */ /* 0x000fea0003800200 */
.L_x_2264:
        /* <DEDUP_REMOVED lines=12> */
[----:B------:R-:W-:Y:S01]  /*9290*/  @P1 FADD.FTZ R39, R39, R0 ;  /* 0x0000000027271221 */ /* 0x000fe20000010000 */
[----:B------:R-:W-:Y:S01]  /*92a0*/  @!P1 MOV R39, R0 ;  /* 0x0000000000279202 */ /* 0x000fe20000000f00 */
[----:B------:R-:W-:-:S03]  /*92b0*/  IMAD.MOV.U32 R0, RZ, RZ, R54 ;  /* 0x000000ffff007224 */ /* 0x000fc600078e0036 */
[----:B0-----:R-:W-:Y:S01]  /*92c0*/  F2FP.F16.F32.PACK_AB R42, RZ, R39 ;  /* 0x00000027ff2a723e */ /* 0x001fe200000000ff */
        /* <DEDUP_REMOVED lines=9> */
.L_x_2271:
        /* <DEDUP_REMOVED lines=13> */
.L_x_2273:
[----:B------:R-:W-:Y:S05]  /*9430*/  BSYNC.RECONVERGENT B2 ;  /* 0x0000000000027941 */ /* 0x000fea0003800200 */
.L_x_2272:
        /* <DEDUP_REMOVED lines=42> */
.L_x_2270:
[----:B------:R-:W-:Y:S05]  /*96e0*/  BSYNC.RECONVERGENT B1 ;  /* 0x0000000000017941 */ /* 0x000fea0003800200 */
.L_x_2269:
[----:B------:R-:W-:Y:S01]  /*96f0*/  I2FP.F32.U32 R3, R0 ;  /* 0x0000000000037245 */ /* 0x000fe20000201000 */
[----:B------:R-:W-:Y:S01]  /*9700*/  HADD2.F32 R28, -RZ, R28.H1_H1 ;  /* 0x3000001cff1c7230 */ /* 0x000fe20000004100 */
        /* <DEDUP_REMOVED lines=19> */
.L_x_2276:
        /* <DEDUP_REMOVED lines=13> */
.L_x_2278:
[----:B------:R-:W-:Y:S05]  /*9910*/  BSYNC.RECONVERGENT B2 ;  /* 0x0000000000027941 */ /* 0x000fea0003800200 */
.L_x_2277:
        /* <DEDUP_REMOVED lines=42> */
.L_x_2275:
[----:B------:R-:W-:Y:S05]  /*9bc0*/  BSYNC.RECONVERGENT B1 ;  /* 0x0000000000017941 */ /* 0x000fea0003800200 */
.L_x_2274:
        /* <DEDUP_REMOVED lines=11> */
[----:B------:R-:W-:Y:S01]  /*9c80*/  @P1 FADD.FTZ R40, R5, R0 ;  /* 0x0000000005281221 */ /* 0x000fe20000010000 */
[----:B------:R-:W-:Y:S01]  /*9c90*/  @!P1 MOV R40, R0 ;  /* 0x0000000000289202 */ /* 0x000fe20000000f00 */
[----:B------:R-:W-:Y:S02]  /*9ca0*/  IMAD.MOV.U32 R5, RZ, RZ, 0x2 ;  /* 0x00000002ff057424 */ /* 0x000fe400078e00ff */
[----:B------:R-:W-:Y:S01]  /*9cb0*/  IMAD.MOV.U32 R0, RZ, RZ, R54 ;  /* 0x000000ffff007224 */ /* 0x000fe200078e0036 */
        /* <DEDUP_REMOVED lines=10> */
.L_x_2281:
        /* <DEDUP_REMOVED lines=13> */
.L_x_2283:
[----:B------:R-:W-:Y:S05]  /*9e30*/  BSYNC.RECONVERGENT B2 ;  /* 0x0000000000027941 */ /* 0x000fea0003800200 */
.L_x_2282:
        /* <DEDUP_REMOVED lines=42> */
.L_x_2280:
[----:B------:R-:W-:Y:S05]  /*a0e0*/  BSYNC.RECONVERGENT B1 ;  /* 0x0000000000017941 */ /* 0x000fea0003800200 */
.L_x_2279:
[----:B------:R-:W-:Y:S01]  /*a0f0*/  I2FP.F32.U32 R3, R0 ;  /* 0x0000000000037245 */ /* 0x000fe20000201000 */
[----:B------:R-:W-:Y:S01]  /*a100*/  HADD2.F32 R0, -RZ, R29.H0_H0 ;  /* 0x2000001dff007230 */ /* 0x000fe20000004100 */
        /* <DEDUP_REMOVED lines=19> */
.L_x_2286:
        /* <DEDUP_REMOVED lines=13> */
.L_x_2288:
[----:B------:R-:W-:Y:S05]  /*a310*/  BSYNC.RECONVERGENT B2 ;  /* 0x0000000000027941 */ /* 0x000fea0003800200 */
.L_x_2287:
        /* <DEDUP_REMOVED lines=42> */
.L_x_2285:
[----:B------:R-:W-:Y:S05]  /*a5c0*/  BSYNC.RECONVERGENT B1 ;  /* 0x0000000000017941 */ /* 0x000fea0003800200 */
.L_x_2284:
        /* <DEDUP_REMOVED lines=11> */
[----:B------:R-:W-:Y:S01]  /*a680*/  FADD.FTZ R0, R0, R3 ;  /* 0x0000000300007221 */ /* 0x000fe20000010000 */
[----:B------:R-:W-:-:S03]  /*a690*/  IMAD.MOV.U32 R3, RZ, RZ, R54 ;  /* 0x000000ffff037224 */ /* 0x000fc600078e0036 */
[----:B------:R-:W-:Y:S01]  /*a6a0*/  @P1 FADD.FTZ R41, R41, R0 ;  /* 0x0000000029291221 */ /* 0x000fe20000010000 */
[----:B------:R-:W-:-:S04]  /*a6b0*/  @!P1 MOV R41, R0 ;  /* 0x0000000000299202 */ /* 0x000fc80000000f00 */
        /* <DEDUP_REMOVED lines=10> */
.L_x_2291:
        /* <DEDUP_REMOVED lines=13> */
.L_x_2293:
[----:B------:R-:W-:Y:S05]  /*a830*/  BSYNC.RECONVERGENT B2 ;  /* 0x0000000000027941 */ /* 0x000fea0003800200 */
.L_x_2292:
        /* <DEDUP_REMOVED lines=42> */
.L_x_2290:
[----:B------:R-:W-:Y:S05]  /*aae0*/  BSYNC.RECONVERGENT B1 ;  /* 0x0000000000017941 */ /* 0x000fea0003800200 */
.L_x_2289:
[----:B------:R-:W-:Y:S01]  /*aaf0*/  I2FP.F32.U32 R3, R3 ;  /* 0x0000000300037245 */ /* 0x000fe20000201000 */
[----:B------:R-:W-:Y:S01]  /*ab00*/  HADD2.F32 R2, -RZ, R29.H1_H1 ;  /* 0x3000001dff027230 */ /* 0x000fe20000004100 */
[----:B------:R-:W-:Y:S01]  /*ab10*/  ISETP.NE.AND P2, PT, R4, 0x1, PT ;  /* 0x000000010400780c */ /* 0x000fe20003f45270 */
[----:B------:R-:W-:Y:S02]  /*ab20*/  BSSY.RECONVERGENT B1, `(.L_x_2294) ;  /* 0x000004a000017945 */ /* 0x000fe40003800200 */
[----:B------:R-:W-:Y:S01]  /*ab30*/  FFMA.FTZ R3, R3, R60, 1.1641532182693481445e-10 ;  /* 0x2f00000003037423 */ /* 0x000fe2000001003c */
[----:B------:R-:W-:-:S04]  /*ab40*/  FMUL.FTZ R2, R2, R35 ;  /* 0x0000002302027220 */ /* 0x000fc80000410000 */
[----:B------:R-:W-:Y:S02]  /*ab50*/  FSETP.GTU.FTZ.AND P3, PT, R3, R36, PT ;  /* 0x000000240300720b */ /* 0x000fe40003f7c000 */
[----:B------:R-:W-:Y:S02]  /*ab60*/  MOV R3, R54 ;  /* 0x0000003600037202 */ /* 0x000fe40000000f00 */
[----:B------:R-:W-:Y:S01]  /*ab70*/  FSEL R29, R2, RZ, !P3 ;  /* 0x000000ff021d7208 */ /* 0x000fe20005800000 */
[----:B------:R-:W-:Y:S01]  /*ab80*/  IMAD.MOV.U32 R2, RZ, RZ, 0x2 ;  /* 0x00000002ff027424 */ /* 0x000fe200078e00ff */
        /* <DEDUP_REMOVED lines=11> */
.L_x_2296:
        /* <DEDUP_REMOVED lines=13> */
.L_x_2298:
[----:B------:R-:W-:Y:S05]  /*ad10*/  BSYNC.RECONVERGENT B2 ;  /* 0x0000000000027941 */ /* 0x000fea0003800200 */
.L_x_2297:
        /* <DEDUP_REMOVED lines=42> */
.L_x_2295:
[----:B------:R-:W-:Y:S05]  /*afc0*/  BSYNC.RECONVERGENT B1 ;  /* 0x0000000000017941 */ /* 0x000fea0003800200 */
.L_x_2294:
[----:B------:R-:W-:Y:S01]  /*afd0*/  I2FP.F32.U32 R3, R3 ;  /* 0x0000000300037245 */ /* 0x000fe20000201000 */
[----:B------:R-:W-:Y:S01]  /*afe0*/  HADD2.F32 R4, -RZ, R25.H1_H1 ;  /* 0x30000019ff047230 */ /* 0x000fe20000004100 */
[----:B------:R-:W-:Y:S01]  /*aff0*/  BSSY.RECONVERGENT B1, `(.L_x_2299) ;  /* 0x000004f000017945 */ /* 0x000fe20003800200 */
[----:B------:R-:W-:Y:S02]  /*b000*/  @P1 HADD2.F32 R44, -RZ, R21.H1_H1 ;  /* 0x30000015ff2c1230 */ /* 0x000fe40000004100 */
[----:B------:R-:W-:Y:S01]  /*b010*/  FFMA.FTZ R3, R3, R60, 1.1641532182693481445e-10 ;  /* 0x2f00000003037423 */ /* 0x000fe2000001003c */
[----:B------:R-:W-:Y:S01]  /*b020*/  FMUL.FTZ R4, R4, R35 ;  /* 0x0000002304047220 */ /* 0x000fe20000410000 */
[----:B------:R-:W-:-:S03]  /*b030*/  IMAD.MOV.U32 R43, RZ, RZ, 0x2 ;  /* 0x00000002ff2b7424 */ /* 0x000fc600078e00ff */
[----:B------:R-:W-:Y:S01]  /*b040*/  FSETP.GTU.FTZ.AND P2, PT, R3, R36, PT ;  /* 0x000000240300720b */ /* 0x000fe20003f5c000 */
[----:B------:R-:W-:-:S03]  /*b050*/  IMAD.MOV.U32 R3, RZ, RZ, R54 ;  /* 0x000000ffff037224 */ /* 0x000fc600078e0036 */
[----:B------:R-:W-:Y:S02]  /*b060*/  FSEL R4, R4, RZ, !P2 ;  /* 0x000000ff04047208 */ /* 0x000fe40005000000 */
[----:B------:R-:W-:Y:S02]  /*b070*/  SEL R5, RZ, 0x1, P2 ;  /* 0x00000001ff057807 */ /* 0x000fe40001000000 */
[----:B------:R-:W-:Y:S01]  /*b080*/  ISETP.NE.AND P2, PT, R2, 0x1, PT ;  /* 0x000000010200780c */ /* 0x000fe20003f45270 */
[----:B------:R-:W-:-:S04]  /*b090*/  FADD.FTZ R29, R29, R4 ;  /* 0x000000041d1d7221 */ /* 0x000fc80000010000 */
[----:B------:R-:W-:Y:S01]  /*b0a0*/  @P1 FADD.FTZ R44, R44, R29 ;  /* 0x0000001d2c2c1221 */ /* 0x000fe20000010000 */
[----:B------:R-:W-:-:S04]  /*b0b0*/  @!P1 MOV R44, R29 ;  /* 0x0000001d002c9202 */ /* 0x000fc80000000f00 */
[----:B------:R-:W-:-:S03]  /*b0c0*/  F2FP.F16.F32.PACK_AB R29, RZ, R44 ;  /* 0x0000002cff1d723e */ /* 0x000fc600000000ff */
        /* <DEDUP_REMOVED lines=9> */
.L_x_2301:
        /* <DEDUP_REMOVED lines=13> */
.L_x_2303:
[----:B------:R-:W-:Y:S05]  /*b230*/  BSYNC.RECONVERGENT B2 ;  /* 0x0000000000027941 */ /* 0x000fea0003800200 */
.L_x_2302:
        /* <DEDUP_REMOVED lines=42> */
.L_x_2300:
[----:B------:R-:W-:Y:S05]  /*b4e0*/  BSYNC.RECONVERGENT B1 ;  /* 0x0000000000017941 */ /* 0x000fea0003800200 */
.L_x_2299:
        /* <DEDUP_REMOVED lines=20> */
.L_x_2306:
        /* <DEDUP_REMOVED lines=13> */
.L_x_2308:
[----:B------:R-:W-:Y:S05]  /*b700*/  BSYNC.RECONVERGENT B2 ;  /* 0x0000000000027941 */ /* 0x000fea0003800200 */
.L_x_2307:
        /* <DEDUP_REMOVED lines=42> */
.L_x_2305:
[----:B------:R-:W-:Y:S05]  /*b9b0*/  BSYNC.RECONVERGENT B1 ;  /* 0x0000000000017941 */ /* 0x000fea0003800200 */
.L_x_2304:
        /* <DEDUP_REMOVED lines=13> */
[----:B------:R-:W-:Y:S02]  /*ba90*/  @!P1 MOV R43, R4 ;  /* 0x00000004002b9202 */ /* 0x000fe40000000f00 */
[----:B------:R-:W-:Y:S01]  /*baa0*/  PRMT R4, R2, 0x7610, R4 ;  /* 0x0000761002047816 */ /* 0x000fe20000000004 */
[----:B------:R-:W-:Y:S01]  /*bab0*/  IMAD.MOV.U32 R2, RZ, RZ, 0x2 ;  /* 0x00000002ff027424 */ /* 0x000fe200078e00ff */
[----:B------:R-:W-:-:S03]  /*bac0*/  F2FP.F16.F32.PACK_AB R48, RZ, R43 ;  /* 0x0000002bff30723e */ /* 0x000fc600000000ff */
        /* <DEDUP_REMOVED lines=9> */
.L_x_2311:
        /* <DEDUP_REMOVED lines=13> */
.L_x_2313:
[----:B------:R-:W-:Y:S05]  /*bc30*/  BSYNC.RECONVERGENT B2 ;  /* 0x0000000000027941 */ /* 0x000fea0003800200 */
.L_x_2312:
        /* <DEDUP_REMOVED lines=40> */
[----:B------:R-:W-:Y:S02]  /*bec0*/  IMAD.MOV.U32 R34, RZ, RZ, R2 ;  /* 0x000000ffff227224 */ /* 0x000fe400078e0002 */
[----:B------:R-:W-:-:S07]  /*bed0*/  HFMA2 R2, -RZ, RZ, 0, 0 ;  /* 0x00000000ff027431 */ /* 0x000fce00000001ff */
.L_x_2310:
[----:B------:R-:W-:Y:S05]  /*bee0*/  BSYNC.RECONVERGENT B1 ;  /* 0x0000000000017941 */ /* 0x000fea0003800200 */
.L_x_2309:
        /* <DEDUP_REMOVED lines=20> */
.L_x_2316:
        /* <DEDUP_REMOVED lines=13> */
.L_x_2318:
[----:B------:R-:W-:Y:S05]  /*c100*/  BSYNC.RECONVERGENT B2 ;  /* 0x0000000000027941 */ /* 0x000fea0003800200 */
.L_x_2317:
        /* <DEDUP_REMOVED lines=39> */
[----:B------:R-:W-:Y:S02]  /*c380*/  LOP3.LUT R51, R46, UR29, R3, 0x96, !PT ;  /* 0x0000001d2e337c12 */ /* 0x000fe4000f8e9603 */
[----:B------:R-:W-:Y:S01]  /*c390*/  MOV R3, R34 ;  /* 0x0000002200037202 */ /* 0x000fe20000000f00 */
[----:B------:R-:W-:-:S07]  /*c3a0*/  IMAD.MOV.U32 R34, RZ, RZ, R2 ;  /* 0x000000ffff227224 */ /* 0x000fce00078e0002 */
.L_x_2315:
[----:B------:R-:W-:Y:S05]  /*c3b0*/  BSYNC.RECONVERGENT B1 ;  /* 0x0000000000017941 */ /* 0x000fea0003800200 */
.L_x_2314:
[----:B------:R-:W-:Y:S01]  /*c3c0*/  I2FP.F32.U32 R3, R3 ;  /* 0x0000000300037245 */ /* 0x000fe20000201000 */
[----:B------:R-:W-:Y:S01]  /*c3d0*/  HADD2.F32 R2, -RZ, R26.H1_H1 ;  /* 0x3000001aff027230 */ /* 0x000fe20000004100 */
[----:B------:R-:W-:Y:S01]  /*c3e0*/  BSSY.RECONVERGENT B1, `(.L_x_2319) ;  /* 0x0000050000017945 */ /* 0x000fe20003800200 */
[----:B------:R-:W-:Y:S02]  /*c3f0*/  MOV R46, 0x2 ;  /* 0x00000002002e7802 */ /* 0x000fe40000000f00 */
[----:B------:R-:W-:Y:S01]  /*c400*/  FFMA.FTZ R3, R3, R60, 1.1641532182693481445e-10 ;  /* 0x2f00000003037423 */ /* 0x000fe2000001003c */
[----:B------:R-:W-:-:S04]  /*c410*/  FMUL.FTZ R2, R2, R35 ;  /* 0x0000002302027220 */ /* 0x000fc80000410000 */
[----:B------:R-:W-:-:S04]  /*c420*/  FSETP.GTU.FTZ.AND P4, PT, R3, R36, PT ;  /* 0x000000240300720b */ /* 0x000fc80003f9c000 */
[----:B------:R-:W-:Y:S01]  /*c430*/  FSEL R45, R2, RZ, !P4 ;  /* 0x000000ff022d7208 */ /* 0x000fe20006000000 */
[----:B------:R-:W-:Y:S01]  /*c440*/  IMAD.MOV.U32 R2, RZ, RZ, R54 ;  /* 0x000000ffff027224 */ /* 0x000fe200078e0036 */
[----:B------:R-:W-:Y:S02]  /*c450*/  SEL R3, RZ, 0x1, P4 ;  /* 0x00000001ff037807 */ /* 0x000fe40002000000 */
[----:B------:R-:W-:Y:S01]  /*c460*/  ISETP.NE.AND P4, PT, R47, 0x1, PT ;  /* 0x000000012f00780c */ /* 0x000fe20003f85270 */
[----:B------:R-:W-:Y:S01]  /*c470*/  FADD.FTZ R30, R30, R45 ;  /* 0x0000002d1e1e7221 */ /* 0x000fe20000010000 */
[----:B------:R-:W-:-:S05]  /*c480*/  @P1 HADD2.F32 R45, -RZ, R22.H1_H1 ;  /* 0x30000016ff2d1230 */ /* 0x000fca0000004100 */
[--C-:B------:R-:W-:Y:S01]  /*c490*/  @P1 FADD.FTZ R45, R45, R30.reuse ;  /* 0x0000001e2d2d1221 */ /* 0x100fe20000010000 */
[----:B------:R-:W-:-:S05]  /*c4a0*/  @!P1 IMAD.MOV.U32 R45, RZ, RZ, R30 ;  /* 0x000000ffff2d9224 */ /* 0x000fca00078e001e */
        /* <DEDUP_REMOVED lines=10> */
.L_x_2321:
        /* <DEDUP_REMOVED lines=13> */
.L_x_2323:
[----:B------:R-:W-:Y:S05]  /*c620*/  BSYNC.RECONVERGENT B2 ;  /* 0x0000000000027941 */ /* 0x000fea0003800200 */
.L_x_2322:
        /* <DEDUP_REMOVED lines=40> */
[----:B------:R-:W-:Y:S02]  /*c8b0*/  IMAD.MOV.U32 R34, RZ, RZ, R46 ;  /* 0x000000ffff227224 */ /* 0x000fe400078e002e */
[----:B------:R-:W-:Y:S01]  /*c8c0*/  HFMA2 R46, -RZ, RZ, 0, 0 ;  /* 0x00000000ff2e7431 */ /* 0x000fe200000001ff */
[----:B------:R-:W-:-:S07]  /*c8d0*/  LOP3.LUT R51, R52, UR29, R47, 0x96, !PT ;  /* 0x0000001d34337c12 */ /* 0x000fce000f8e962f */
.L_x_2320:
[----:B------:R-:W-:Y:S05]  /*c8e0*/  BSYNC.RECONVERGENT B1 ;  /* 0x0000000000017941 */ /* 0x000fea0003800200 */
.L_x_2319:
        /* <DEDUP_REMOVED lines=20> */
.L_x_2326:
        /* <DEDUP_REMOVED lines=13> */
.L_x_2328:
[----:B------:R-:W-:Y:S05]  /*cb00*/  BSYNC.RECONVERGENT B2 ;  /* 0x0000000000027941 */ /* 0x000fea0003800200 */
.L_x_2327:
        /* <DEDUP_REMOVED lines=38> */
[----:B------:R-:W-:-:S05]  /*cd70*/  IMAD.WIDE.U32 R46, R49, -0x2daee0ad, RZ ;  /* 0xd2511f53312e7825 */ /* 0x000fca00078e00ff */
[----:B------:R-:W-:Y:S01]  /*cd80*/  LOP3.LUT R51, R52, UR29, R47, 0x96, !PT ;  /* 0x0000001d34337c12 */ /* 0x000fe2000f8e962f */
[----:B------:R-:W-:Y:S01]  /*cd90*/  IMAD.MOV.U32 R47, RZ, RZ, R34 ;  /* 0x000000ffff2f7224 */ /* 0x000fe200078e0022 */
[----:B------:R-:W-:Y:S01]  /*cda0*/  MOV R34, R46 ;  /* 0x0000002e00227202 */ /* 0x000fe20000000f00 */
[----:B------:R-:W-:-:S07]  /*cdb0*/  IMAD.MOV.U32 R52, RZ, RZ, RZ ;  /* 0x000000ffff347224 */ /* 0x000fce00078e00ff */
.L_x_2325:
[----:B------:R-:W-:Y:S05]  /*cdc0*/  BSYNC.RECONVERGENT B1 ;  /* 0x0000000000017941 */ /* 0x000fea0003800200 */
.L_x_2324:
[----:B------:R-:W-:Y:S01]  /*cdd0*/  I2FP.F32.U32 R47, R47 ;  /* 0x0000002f002f7245 */ /* 0x000fe20000201000 */
[----:B------:R-:W-:Y:S01]  /*cde0*/  HADD2.F32 R46, -RZ, R27.H0_H0 ;  /* 0x2000001bff2e7230 */ /* 0x000fe20000004100 */
[----:B------:R-:W-:Y:S01]  /*cdf0*/  BSSY.RECONVERGENT B1, `(.L_x_2329) ;  /* 0x0000051000017945 */ /* 0x000fe20003800200 */
[----:B------:R-:W-:Y:S01]  /*ce00*/  IMAD.MOV.U32 R53, RZ, RZ, 0x2 ;  /* 0x00000002ff357424 */ /* 0x000fe200078e00ff */
[----:B------:R-:W-:Y:S01]  /*ce10*/  MOV R49, R54 ;  /* 0x0000003600317202 */ /* 0x000fe20000000f00 */
        /* <DEDUP_REMOVED lines=9> */
[----:B------:R-:W-:Y:S02]  /*ceb0*/  @!P1 MOV R46, R2 ;  /* 0x00000002002e9202 */ /* 0x000fe40000000f00 */
[----:B------:R-:W-:Y:S02]  /*cec0*/  PRMT R2, R47, 0x7610, R2 ;  /* 0x000076102f027816 */ /* 0x000fe40000000002 */
        /* <DEDUP_REMOVED lines=10> */
.L_x_2331:
        /* <DEDUP_REMOVED lines=13> */
.L_x_2333:
[----:B------:R-:W-:Y:S05]  /*d040*/  BSYNC.RECONVERGENT B2 ;  /* 0x0000000000027941 */ /* 0x000fea0003800200 */
.L_x_2332:
        /* <DEDUP_REMOVED lines=43> */
.L_x_2330:
[----:B------:R-:W-:Y:S05]  /*d300*/  BSYNC.RECONVERGENT B1 ;  /* 0x0000000000017941 */ /* 0x000fea0003800200 */
.L_x_2329:
        /* <DEDUP_REMOVED lines=20> */
.L_x_2336:
        /* <DEDUP_REMOVED lines=12> */
[----:B------:R-:W-:Y:S02]  /*d510*/  @P0 IADD3 R50, PT, PT, R11, RZ, RZ ;  /* 0x000000ff0b320210 */ /* 0x000fe40007ffe0ff */
[----:B------:R-:W-:-:S03]  /*d520*/  ISETP.NE.AND P0, PT, R49, RZ, PT ;  /* 0x000000ff3100720c */ /* 0x000fc60003f05270 */
[----:B------:R-:W-:-:S10]  /*d530*/  @!P6 IMAD.MOV.U32 R11, RZ, RZ, R50 ;  /* 0x000000ffff0be224 */ /* 0x000fd400078e0032 */
.L_x_2338:
[----:B------:R-:W-:Y:S05]  /*d540*/  BSYNC.RECONVERGENT B2 ;  /* 0x0000000000027941 */ /* 0x000fea0003800200 */
.L_x_2337:
        /* <DEDUP_REMOVED lines=43> */
.L_x_2335:
[----:B------:R-:W-:Y:S05]  /*d800*/  BSYNC.RECONVERGENT B1 ;  /* 0x0000000000017941 */ /* 0x000fea0003800200 */
.L_x_2334:
[----:B------:R-:W-:Y:S01]  /*d810*/  I2FP.F32.U32 R49, R49 ;  /* 0x0000003100317245 */ /* 0x000fe20000201000 */
[----:B------:R-:W-:Y:S01]  /*d820*/  HADD2.F32 R53, -RZ, R27.H1_H1 ;  /* 0x3000001bff357230 */ /* 0x000fe20000004100 */
[----:B------:R-:W-:Y:S02]  /*d830*/  PRMT R29, R0, 0x5410, R29 ;  /* 0x00005410001d7816 */ /* 0x000fe4000000001d */
[----:B------:R-:W-:Y:S01]  /*d840*/  PRMT R30, R48, 0x5410, R30 ;  /* 0x00005410301e7816 */ /* 0x000fe2000000001e */
[----:B------:R-:W-:Y:S01]  /*d850*/  FFMA.FTZ R49, R49, R60, 1.1641532182693481445e-10 ;  /* 0x2f00000031317423 */ /* 0x000fe2000001003c */
[----:B------:R-:W-:Y:S01]  /*d860*/  FMUL.FTZ R53, R53, R35 ;  /* 0x0000002335357220 */ /* 0x000fe20000410000 */
[----:B------:R-:W-:-:S03]  /*d870*/  PRMT R28, R42, 0x5410, R28 ;  /* 0x000054102a1c7816 */ /* 0x000fc6000000001c */
[----:B------:R-:W-:-:S04]  /*d880*/  FSETP.GTU.FTZ.AND P6, PT, R49, R36, PT ;  /* 0x000000243100720b */ /* 0x000fc80003fdc000 */
[----:B------:R-:W-:-:S05]  /*d890*/  FSEL R36, R53, RZ, !P6 ;  /* 0x000000ff35247208 */ /* 0x000fca0007000000 */
[----:B------:R-:W-:Y:S01]  /*d8a0*/  FADD.FTZ R31, R31, R36 ;  /* 0x000000241f1f7221 */ /* 0x000fe20000010000 */
[----:B------:R-:W-:-:S05]  /*d8b0*/  @P1 HADD2.F32 R36, -RZ, R23.H1_H1 ;  /* 0x30000017ff241230 */ /* 0x000fca0000004100 */
[--C-:B------:R-:W-:Y:S01]  /*d8c0*/  @P1 FADD.FTZ R35, R36, R31.reuse ;  /* 0x0000001f24231221 */ /* 0x100fe20000010000 */
[----:B------:R-:W-:Y:S01]  /*d8d0*/  @!P1 IMAD.MOV.U32 R35, RZ, RZ, R31 ;  /* 0x000000ffff239224 */ /* 0x000fe200078e001f */
[----:B------:R-:W-:-:S04]  /*d8e0*/  SEL R36, RZ, 0x1, P6 ;  /* 0x00000001ff247807 */ /* 0x000fc80003000000 */
[----:B------:R-:W-:Y:S02]  /*d8f0*/  F2FP.F16.F32.PACK_AB R31, RZ, R35 ;  /* 0x00000023ff1f723e */ /* 0x000fe400000000ff */
[----:B------:R-:W-:Y:S02]  /*d900*/  PRMT R0, R36, 0x7610, R0 ;  /* 0x0000761024007816 */ /* 0x000fe40000000000 */
[----:B------:R-:W-:Y:S01]  /*d910*/  PRMT R31, R47, 0x5410, R31 ;  /* 0x000054102f1f7816 */ /* 0x000fe2000000001f */
[----:B------:R-:W-:Y:S06]  /*d920*/  BRA `(.L_x_2339) ;  /* 0x0000002800307947 */ /* 0x000fec0003800000 */
.L_x_2258:
[----:B------:R-:W-:Y:S01]  /*d930*/  ISETP.NE.AND P2, PT, R47, 0x1, PT ;  /* 0x000000012f00780c */ /* 0x000fe20003f45270 */
[----:B------:R-:W-:Y:S01]  /*d940*/  BSSY.RECONVERGENT B1, `(.L_x_2340) ;  /* 0x0000047000017945 */ /* 0x000fe20003800200 */
[----:B------:R-:W-:Y:S01]  /*d950*/  MOV R44, 0x2 ;  /* 0x00000002002c7802 */ /* 0x000fe20000000f00 */
[----:B------:R-:W-:Y:S01]  /*d960*/  IMAD.MOV.U32 R39, RZ, RZ, R54 ;  /* 0x000000ffff277224 */ /* 0x000fe200078e0036 */
[----:B------:R-:W-:-:S09]  /*d970*/  MOV R34, R40 ;  /* 0x0000002800227202 */ /* 0x000fd20000000f00 */
        /* <DEDUP_REMOVED lines=11> */
.L_x_2342:
        /* <DEDUP_REMOVED lines=13> */
.L_x_2344:
[----:B------:R-:W-:Y:S05]  /*db00*/  BSYNC.RECONVERGENT B2 ;  /* 0x0000000000027941 */ /* 0x000fea0003800200 */
.L_x_2343:
[----:B------:R-:W-:Y:S01]  /*db10*/  IMAD.WIDE.U32 R48, R13, -0x326172a9, RZ ;  /* 0xcd9e8d570d307825 */ /* 0x000fe200078e00ff */
[----:B0-----:R-:W-:-:S03]  /*db20*/  LOP3.LUT R42, R11, UR7, R45, 0x96, !PT ;  /* 0x000000070b2a7c12 */ /* 0x001fc6000f8e962d */
        /* <DEDUP_REMOVED lines=38> */
[----:B------:R-:W-:Y:S01]  /*dd90*/  HFMA2 R44, -RZ, RZ, 0, 0 ;  /* 0x00000000ff2c7431 */ /* 0x000fe200000001ff */
[----:B------:R-:W-:-:S07]  /*dda0*/  MOV R34, R42 ;  /* 0x0000002a00227202 */ /* 0x000fce0000000f00 */
.L_x_2341:
[----:B------:R-:W-:Y:S05]  /*ddb0*/  BSYNC.RECONVERGENT B1 ;  /* 0x0000000000017941 */ /* 0x000fea0003800200 */
.L_x_2340:
[----:B------:R-:W-:Y:S01]  /*ddc0*/  I2FP.F32.U32 R39, R39 ;  /* 0x0000002700277245 */ /* 0x000fe20000201000 */
[----:B-----5:R-:W-:Y:S01]  /*ddd0*/  HADD2.F32 R40, -RZ, R28.H0_H0 ;  /* 0x2000001cff287230 */ /* 0x020fe20000004100 */
[----:B------:R-:W-:Y:S01]  /*dde0*/  ISETP.NE.AND P3, PT, R44, 0x1, PT ;  /* 0x000000012c00780c */ /* 0x000fe20003f65270 */
[----:B0-----:R-:W-:Y:S01]  /*ddf0*/  @P1 HADD2.F32 R42, -RZ, R20.H0_H0 ;  /* 0x20000014ff2a1230 */ /* 0x001fe20000004100 */
[----:B------:R-:W-:Y:S01]  /*de00*/  BSSY.RECONVERGENT B1, `(.L_x_2345) ;  /* 0x000004c000017945 */ /* 0x000fe20003800200 */
[----:B------:R-:W-:Y:S01]  /*de10*/  FFMA.FTZ R39, R39, R60, 1.1641532182693481445e-10 ;  /* 0x2f00000027277423 */ /* 0x000fe2000001003c */
        /* <DEDUP_REMOVED lines=18> */
.L_x_2347:
        /* <DEDUP_REMOVED lines=13> */
.L_x_2349:
[----:B------:R-:W-:Y:S05]  /*e010*/  BSYNC.RECONVERGENT B2 ;  /* 0x0000000000027941 */ /* 0x000fea0003800200 */
.L_x_2348:
        /* <DEDUP_REMOVED lines=42> */
.L_x_2346:
[----:B------:R-:W-:Y:S05]  /*e2c0*/  BSYNC.RECONVERGENT B1 ;  /* 0x0000000000017941 */ /* 0x000fea0003800200 */
.L_x_2345:
        /* <DEDUP_REMOVED lines=24> */
.L_x_2352:
        /* <DEDUP_REMOVED lines=13> */
.L_x_2354:
[----:B------:R-:W-:Y:S05]  /*e520*/  BSYNC.RECONVERGENT B2 ;  /* 0x0000000000027941 */ /* 0x000fea0003800200 */
.L_x_2353:
        /* <DEDUP_REMOVED lines=42> */
.L_x_2351:
[----:B------:R-:W-:Y:S05]  /*e7d0*/  BSYNC.RECONVERGENT B1 ;  /* 0x0000000000017941 */ /* 0x000fea0003800200 */
.L_x_2350:
        /* <DEDUP_REMOVED lines=9> */
[----:B------:R-:W-:Y:S01]  /*e870*/  FSEL R41, R46, RZ, !P2 ;  /* 0x000000ff2e297208 */ /* 0x000fe20005000000 */
[----:B------:R-:W-:Y:S01]  /*e880*/  @P1 HADD2.F32 R46, -RZ, R21.H0_H0 ;  /* 0x20000015ff2e1230 */ /* 0x000fe20000004100 */
[----:B------:R-:W-:-:S04]  /*e890*/  PLOP3.LUT P2, PT, P2, PT, PT, 0x8, 0x80 ;  /* 0x000000000080781c */ /* 0x000fc8000174e170 */
        /* <DEDUP_REMOVED lines=12> */
.L_x_2357:
        /* <DEDUP_REMOVED lines=13> */
.L_x_2359:
[----:B------:R-:W-:Y:S05]  /*ea30*/  BSYNC.RECONVERGENT B2 ;  /* 0x0000000000027941 */ /* 0x000fea0003800200 */
.L_x_2358:
        /* <DEDUP_REMOVED lines=42> */
.L_x_2356:
[----:B------:R-:W-:Y:S05]  /*ece0*/  BSYNC.RECONVERGENT B1 ;  /* 0x0000000000017941 */ /* 0x000fea0003800200 */
.L_x_2355:
        /* <DEDUP_REMOVED lines=8> */
[----:B------:R-:W-:Y:S02]  /*ed70*/  FSETP.GTU.FTZ.AND P3, PT, R43, R36, PT ;  /* 0x000000242b00720b */ /* 0x000fe40003f7c000 */
[----:B------:R-:W-:Y:S02]  /*ed80*/  MOV R43, R54 ;  /* 0x00000036002b7202 */ /* 0x000fe40000000f00 */
        /* <DEDUP_REMOVED lines=14> */
.L_x_2362:
        /* <DEDUP_REMOVED lines=13> */
.L_x_2364:
[----:B------:R-:W-:Y:S05]  /*ef40*/  BSYNC.RECONVERGENT B2 ;  /* 0x0000000000027941 */ /* 0x000fea0003800200 */
.L_x_2363:
[----:B------:R-:W-:Y:S01]  /*ef50*/  LOP3.LUT R48, R11, UR7, R53, 0x96, !PT ;  /* 0x000000070b307c12 */ /* 0x000fe2000f8e9635 */
[----:B------:R-:W-:-:S04]  /*ef60*/  IMAD.WIDE.U32 R50, R13, -0x326172a9, RZ ;  /* 0xcd9e8d570d327825 */ /* 0x000fc800078e00ff */
[----:B------:R-:W-:Y:S01]  /*ef70*/  HFMA2 R46, -RZ, RZ, 0, 0 ;  /* 0x00000000ff2e7431 */ /* 0x000fe200000001ff */
[----:B------:R-:W-:Y:S01]  /*ef80*/  MOV R43, R34 ;  /* 0x00000022002b7202 */ /* 0x000fe20000000f00 */
        /* <DEDUP_REMOVED lines=38> */
.L_x_2361:
[----:B------:R-:W-:Y:S05]  /*f1f0*/  BSYNC.RECONVERGENT B1 ;  /* 0x0000000000017941 */ /* 0x000fea0003800200 */
.L_x_2360:
[----:B------:R-:W-:Y:S01]  /*f200*/  I2FP.F32.U32 R43, R43 ;  /* 0x0000002b002b7245 */ /* 0x000fe20000201000 */
[----:B------:R-:W-:Y:S01]  /*f210*/  HADD2.F32 R48, -RZ, R30.H0_H0 ;  /* 0x2000001eff307230 */ /* 0x000fe20000004100 */
[----:B------:R-:W-:Y:S01]  /*f220*/  ISETP.NE.AND P3, PT, R46, 0x1, PT ;  /* 0x000000012e00780c */ /* 0x000fe20003f65270 */
[----:B------:R-:W-:Y:S01]  /*f230*/  BSSY.RECONVERGENT B1, `(.L_x_2365) ;  /* 0x000004c000017945 */ /* 0x000fe20003800200 */
[----:B------:R-:W-:Y:S01]  /*f240*/  MOV R45, R54 ;  /* 0x00000036002d7202 */ /* 0x000fe20000000f00 */
[----:B------:R-:W-:Y:S01]  /*f250*/  FFMA.FTZ R43, R43, R60, 1.1641532182693481445e-10 ;  /* 0x2f0000002b2b7423 */ /* 0x000fe2000001003c */
[----:B------:R-:W-:-:S04]  /*f260*/  FMUL.FTZ R48, R48, R35 ;  /* 0x0000002330307220 */ /* 0x000fc80000410000 */
[----:B------:R-:W-:-:S04]  /*f270*/  FSETP.GTU.FTZ.AND P2, PT, R43, R36, PT ;  /* 0x000000242b00720b */ /* 0x000fc80003f5c000 */
[----:B------:R-:W-:Y:S01]  /*f280*/  FSEL R43, R48, RZ, !P2 ;  /* 0x000000ff302b7208 */ /* 0x000fe20005000000 */
[----:B------:R-:W-:Y:S01]  /*f290*/  @P1 HADD2.F32 R48, -RZ, R22.H0_H0 ;  /* 0x20000016ff301230 */ /* 0x000fe20000004100 */
[----:B------:R-:W-:-:S04]  /*f2a0*/  PLOP3.LUT P2, PT, P2, PT, PT, 0x8, 0x80 ;  /* 0x000000000080781c */ /* 0x000fc8000174e170 */
        /* <DEDUP_REMOVED lines=12> */
.L_x_2367:
        /* <DEDUP_REMOVED lines=13> */
.L_x_2369:
[----:B------:R-:W-:Y:S05]  /*f440*/  BSYNC.RECONVERGENT B2 ;  /* 0x0000000000027941 */ /* 0x000fea0003800200 */
.L_x_2368:
        /* <DEDUP_REMOVED lines=41> */
[----:B------:R-:W-:-:S07]  /*f6e0*/  LOP3.LUT R50, R50, UR28, R55, 0x96, !PT ;  /* 0x0000001c32327c12 */ /* 0x000fce000f8e9637 */
.L_x_2366:
[----:B------:R-:W-:Y:S05]  /*f6f0*/  BSYNC.RECONVERGENT B1 ;  /* 0x0000000000017941 */ /* 0x000fea0003800200 */
.L_x_2365:
        /* <DEDUP_REMOVED lines=10> */
[----:B------:R-:W-:Y:S01]  /*f7a0*/  @P1 HADD2.F32 R30, -RZ, R22.H1_H1 ;  /* 0x30000016ff1e1230 */ /* 0x000fe20000004100 */
[----:B------:R-:W-:-:S04]  /*f7b0*/  PLOP3.LUT P3, PT, P3, PT, PT, 0x8, 0x80 ;  /* 0x000000000080781c */ /* 0x000fc80001f6e170 */
        /* <DEDUP_REMOVED lines=11> */
.L_x_2372:
        /* <DEDUP_REMOVED lines=13> */
.L_x_2374:
[----:B------:R-:W-:Y:S05]  /*f940*/  BSYNC.RECONVERGENT B2 ;  /* 0x0000000000027941 */ /* 0x000fea0003800200 */
.L_x_2373:
        /* <DEDUP_REMOVED lines=42> */
.L_x_2371:
[----:B------:R-:W-:Y:S05]  /*fbf0*/  BSYNC.RECONVERGENT B1 ;  /* 0x0000000000017941 */ /* 0x000fea0003800200 */
.L_x_2370:
        /* <DEDUP_REMOVED lines=23> */
.L_x_2377:
        /* <DEDUP_REMOVED lines=13> */
.L_x_2379:
[----:B------:R-:W-:Y:S05]  /*fe40*/  BSYNC.RECONVERGENT B2 ;  /* 0x0000000000027941 */ /* 0x000fea0003800200 */
.L_x_2378:
        /* <DEDUP_REMOVED lines=39> */
[----:B------:R-:W-:-:S03]  /*100c0*/  IMAD.WIDE.U32 R52, R89, -0x326172a9, RZ ;  /* 0xcd9e8d5759347825 */ /* 0x000fc600078e00ff */
[----:B------:R-:W-:Y:S01]  /*100d0*/  MOV R54, R52 ;  /* 0x0000003400367202 */ /* 0x000fe20000000f00 */
[----:B------:R-:W-:Y:S01]  /*100e0*/  IMAD.MOV.U32 R52, RZ, RZ, RZ ;  /* 0x000000ffff347224 */ /* 0x000fe200078e00ff */
[----:B------:R-:W-:-:S07]  /*100f0*/  LOP3.LUT R50, R50, UR28, R53, 0x96, !PT ;  /* 0x0000001c32327c12 */ /* 0x000fce000f8e9635 */
.L_x_2376:
[----:B------:R-:W-:Y:S05]  /*10100*/  BSYNC.RECONVERGENT B1 ;  /* 0x0000000000017941 */ /* 0x000fea0003800200 */
.L_x_2375:
[----:B------:R-:W-:Y:S01]  /*10110*/  I2FP.F32.U32 R53, R55 ;  /* 0x0000003700357245 */ /* 0x000fe20000201000 */
[----:B------:R-:W-:Y:S01]  /*10120*/  HADD2.F32 R31, -RZ, R31.H1_H1 ;  /* 0x3000001fff1f7230 */ /* 0x000fe20000004100 */
[----:B------:R-:W-:Y:S02]  /*10130*/  PRMT R30, R49, 0x5410, R30 ;  /* 0x00005410311e7816 */ /* 0x000fe4000000001e */
[----:B------:R-:W-:Y:S01]  /*10140*/  PRMT R29, R47, 0x5410, R29 ;  /* 0x000054102f1d7816 */ /* 0x000fe2000000001d */
[----:B------:R-:W-:Y:S01]  /*10150*/  FFMA.FTZ R53, R53, R60, 1.1641532182693481445e-10 ;  /* 0x2f00000035357423 */ /* 0x000fe2000001003c */
[----:B------:R-:W-:Y:S01]  /*10160*/  FMUL.FTZ R31, R31, R35 ;  /* 0x000000231f1f7220 */ /* 0x000fe20000410000 */
[----:B------:R-:W-:-:S03]  /*10170*/  PRMT R28, R42, 0x5410, R28 ;  /* 0x000054102a1c7816 */ /* 0x000fc6000000001c */
[----:B------:R-:W-:Y:S01]  /*10180*/  FSETP.GTU.FTZ.AND P5, PT, R53, R36, PT ;  /* 0x000000243500720b */ /* 0x000fe20003fbc000 */
[----:B------:R-:W-:-:S03]  /*10190*/  @P1 HADD2.F32 R36, -RZ, R23.H1_H1 ;  /* 0x30000017ff241230 */ /* 0x000fc60000004100 */
[----:B------:R-:W-:Y:S02]  /*101a0*/  FSEL R35, R31, RZ, !P5 ;  /* 0x000000ff1f237208 */ /* 0x000fe40006800000 */
[----:B------:R-:W-:-:S03]  /*101b0*/  PLOP3.LUT P5, PT, P5, PT, PT, 0x8, 0x80 ;  /* 0x000000000080781c */ /* 0x000fc60002fae170 */
[----:B------:R-:W-:-:S05]  /*101c0*/  @P1 FADD.FTZ R35, R36, R35 ;  /* 0x0000002324231221 */ /* 0x000fca0000010000 */
[----:B------:R-:W-:-:S04]  /*101d0*/  F2FP.F16.F32.PACK_AB R31, RZ, R35 ;  /* 0x00000023ff1f723e */ /* 0x000fc800000000ff */
[----:B------:R-:W-:-:S07]  /*101e0*/  PRMT R31, R48, 0x5410, R31 ;  /* 0x00005410301f7816 */ /* 0x000fce000000001f */
.L_x_2339:
[----:B------:R-:W0:Y:S01]  /*101f0*/  LDC.64 R48, c[0x0][0x3a8] ;  /* 0x0000ea00ff307b82 */ /* 0x000e220000000a00 */
[----:B------:R-:W-:Y:S01]  /*10200*/  FADD.FTZ R53, RZ, R9 ;  /* 0x00000009ff357221 */ /* 0x000fe20000010000 */
[----:B------:R-:W-:Y:S01]  /*10210*/  ISETP.NE.AND P6, PT, R58, RZ, PT ;  /* 0x000000ff3a00720c */ /* 0x000fe20003fc5270 */
[----:B------:R-:W1:Y:S01]  /*10220*/  S2R R55, SR_TID.X ;  /* 0x0000000000377919 */ /* 0x000e620000002100 */
[----:B------:R-:W-:Y:S01]  /*10230*/  ISETP.NE.AND P1, PT, R59, RZ, PT ;  /* 0x000000ff3b00720c */ /* 0x000fe20003f25270 */
[----:B------:R-:W-:Y:S01]  /*10240*/  FADD.FTZ R42, R53, R16 ;  /* 0x00000010352a7221 */ /* 0x000fe20000010000 */
[----:B------:R-:W-:Y:S02]  /*10250*/  SEL R36, RZ, 0x1000000, !P5 ;  /* 0x01000000ff247807 */ /* 0x000fe40006800000 */
[----:B------:R-:W2:Y:S01]  /*10260*/  LDC.64 R58, c[0x0][0x3b0] ;  /* 0x0000ec00ff3a7b82 */ /* 0x000ea20000000a00 */
[----:B------:R-:W-:Y:S01]  /*10270*/  FADD.FTZ R53, R42, R17 ;  /* 0x000000112a357221 */ /* 0x000fe20000010000 */
[----:B------:R-:W-:-:S02]  /*10280*/  SEL R47, RZ, 0x10000, !P4 ;  /* 0x00010000ff2f7807 */ /* 0x000fc40006000000 */
[----:B------:R-:W-:Y:S01]  /*10290*/  ISETP.NE.AND P5, PT, R57, RZ, PT ;  /* 0x000000ff3900720c */ /* 0x000fe20003fa5270 */
[----:B------:R-:W-:Y:S01]  /*102a0*/  FADD.FTZ R42, R53, R18 ;  /* 0x00000012352a7221 */ /* 0x000fe20000010000 */
[----:B------:R-:W-:-:S03]  /*102b0*/  ISETP.NE.AND P4, PT, R56, RZ, PT ;  /* 0x000000ff3800720c */ /* 0x000fc60003f85270 */
[----:B------:R-:W-:-:S04]  /*102c0*/  FADD.FTZ R53, R42, R19 ;  /* 0x000000132a357221 */ /* 0x000fc80000010000 */
[----:B------:R-:W-:Y:S01]  /*102d0*/  FADD.FTZ R42, R53, R32 ;  /* 0x00000020352a7221 */ /* 0x000fe20000010000 */
[----:B------:R-:W-:Y:S01]  /*102e0*/  SEL R53, RZ, 0x100, !P3 ;  /* 0x00000100ff357807 */ /* 0x000fe20005800000 */
[----:B0-----:R-:W-:-:S04]  /*102f0*/  IMAD.WIDE.U32 R48, R38, 0x10, R48 ;  /* 0x0000001026307825 */ /* 0x001fc800078e0030 */
[----:B------:R-:W-:Y:S01]  /*10300*/  FADD.FTZ R42, R42, R33 ;  /* 0x000000212a2a7221 */ /* 0x000fe20000010000 */
[----:B------:R-:W-:Y:S02]  /*10310*/  LOP3.LUT R47, R53, R36, R47, 0xfe, !PT ;  /* 0x00000024352f7212 */ /* 0x000fe400078efe2f */
[----:B------:R-:W-:Y:S01]  /*10320*/  SEL R36, RZ, 0x1000000, !P4 ;  /* 0x01000000ff247807 */ /* 0x000fe20006000000 */
[----:B------:R-:W-:Y:S01]  /*10330*/  FADD.FTZ R42, R42, R37 ;  /* 0x000000252a2a7221 */ /* 0x000fe20000010000 */
[----:B------:R0:W-:Y:S01]  /*10340*/  STG.E.128 desc[UR8][R48.64], R28 ;  /* 0x0000001c30007986 */ /* 0x0001e2000c101d08 */
[----:B-1----:R-:W-:Y:S02]  /*10350*/  LOP3.LUT R55, R55, 0x1f, RZ, 0xc0, !PT ;  /* 0x0000001f37377812 */ /* 0x002fe400078ec0ff */
[----:B0-----:R-:W-:Y:S01]  /*10360*/  SEL R31, RZ, 0x10000, !P5 ;  /* 0x00010000ff1f7807 */ /* 0x001fe20006800000 */
[----:B------:R-:W-:Y:S01]  /*10370*/  FADD.FTZ R29, R42, R39 ;  /* 0x000000272a1d7221 */ /* 0x000fe20000010000 */
[----:B------:R-:W-:-:S03]  /*10380*/  SEL R30, RZ, 0x100, !P6 ;  /* 0x00000100ff1e7807 */ /* 0x000fc60007000000 */
[----:B------:R-:W-:Y:S01]  /*10390*/  FADD.FTZ R28, R29, R40 ;  /* 0x000000281d1c7221 */ /* 0x000fe20000010000 */
[----:B------:R-:W-:Y:S02]  /*103a0*/  LOP3.LUT R30, R30, R36, R31, 0xfe, !PT ;  /* 0x000000241e1e7212 */ /* 0x000fe400078efe1f */
[----:B------:R-:W-:Y:S02]  /*103b0*/  SEL R36, RZ, 0x1, !P2 ;  /* 0x00000001ff247807 */ /* 0x000fe40005000000 */
[----:B------:R-:W-:Y:S02]  /*103c0*/  SEL R31, RZ, 0x1, !P1 ;  /* 0x00000001ff1f7807 */ /* 0x000fe40004800000 */
[----:B------:R-:W-:Y:S01]  /*103d0*/  LOP3.LUT R29, R47, R36, RZ, 0xfc, !PT ;  /* 0x000000242f1d7212 */ /* 0x000fe200078efcff */
[----:B------:R-:W-:Y:S01]  /*103e0*/  FADD.FTZ R47, R28, R41 ;  /* 0x000000291c2f7221 */ /* 0x000fe20000010000 */
[----:B------:R-:W-:Y:S01]  /*103f0*/  LOP3.LUT R28, R30, R31, RZ, 0xfc, !PT ;  /* 0x0000001f1e1c7212 */ /* 0x000fe200078efcff */
[----:B--2---:R-:W-:Y:S01]  /*10400*/  IMAD.WIDE.U32 R30, R38, 0x8, R58 ;  /* 0x00000008261e7825 */ /* 0x004fe200078e003a */
[----:B------:R-:W-:-:S03]  /*10410*/  ISETP.NE.AND P1, PT, R55, RZ, PT ;  /* 0x000000ff3700720c */ /* 0x000fc60003f25270 */
[----:B------:R-:W-:Y:S01]  /*10420*/  FADD.FTZ R36, R47, R44 ;  /* 0x0000002c2f247221 */ /* 0x000fe20000010000 */
[----:B------:R0:W-:Y:S03]  /*10430*/  STG.E.64 desc[UR8][R30.64], R28 ;  /* 0x0000001c1e007986 */ /* 0x0001e6000c101b08 */
        /* <DEDUP_REMOVED lines=24> */
.L_x_2380:
        /* <DEDUP_REMOVED lines=56> */
.L_x_2394:
        /* <DEDUP_REMOVED lines=26> */
[----:B------:R-:W-:Y:S01]  /*10ae0*/  FMUL.FTZ R43, R48, R16 ;  /* 0x00000010302b7220 */ /* 0x000fe20000410000 */
[----:B0-----:R-:W-:-:S04]  /*10af0*/  IMAD.WIDE.U32 R38, R38, 0x10, R28 ;  /* 0x0000001026267825 */ /* 0x001fc800078e001c */
[----:B------:R-:W-:Y:S01]  /*10b00*/  FFMA.FTZ R19, R32, R80, R79 ;  /* 0x0000005020137223 */ /* 0x000fe2000001004f */
[----:B------:R-:W-:Y:S01]  /*10b10*/  FFMA.FTZ R40, R40, R78, R77 ;  /* 0x0000004e28287223 */ /* 0x000fe2000001004d */
[----:B------:R-:W-:Y:S01]  /*10b20*/  FADD.FTZ R37, -R42, R46 ;  /* 0x0000002e2a257221 */ /* 0x000fe20000010100 */
[----:B------:R-:W-:-:S04]  /*10b30*/  IMAD.WIDE.U32 R32, R10, 0x10, R28 ;  /* 0x000000100a207825 */ /* 0x000fc800078e001c */
[C---:B------:R-:W-:Y:S01]  /*10b40*/  FMUL.FTZ R29, R48.reuse, R30 ;  /* 0x0000001e301d7220 */ /* 0x040fe20000410000 */
[----:B------:R-:W-:Y:S01]  /*10b50*/  FMUL.FTZ R36, R48, R36 ;  /* 0x0000002430247220 */ /* 0x000fe20000410000 */
[----:B------:R-:W-:Y:S01]  /*10b60*/  F2FP.F16.F32.PACK_AB R19, R40, R19 ;  /* 0x000000132813723e */ /* 0x000fe200000000ff */
[C---:B------:R-:W-:Y:S01]  /*10b70*/  FMUL.FTZ R28, R48.reuse, R31 ;  /* 0x0000001f301c7220 */ /* 0x040fe20000410000 */
[----:B------:R-:W-:Y:S01]  /*10b80*/  FFMA.FTZ R16, R29, R93, R92 ;  /* 0x0000005d1d107223 */ /* 0x000fe2000001005c */
[----:B------:R-:W0:Y:S01]  /*10b90*/  @!P1 LDC.64 R40, c[0x0][0x3c0] ;  /* 0x0000f000ff289b82 */ /* 0x000e220000000a00 */
[----:B------:R-:W-:Y:S01]  /*10ba0*/  FFMA.FTZ R29, R43, R91, R90 ;  /* 0x0000005b2b1d7223 */ /* 0x000fe2000001005a */
[----:B------:R-:W-:Y:S01]  /*10bb0*/  FMUL.FTZ R30, R48, R37 ;  /* 0x00000025301e7220 */ /* 0x000fe20000410000 */
[----:B------:R-:W-:Y:S01]  /*10bc0*/  FFMA.FTZ R31, R36, R82, R81 ;  /* 0x00000052241f7223 */ /* 0x000fe20000010051 */
[C---:B------:R-:W-:Y:S01]  /*10bd0*/  FMUL.FTZ R10, R48.reuse, R17 ;  /* 0x00000011300a7220 */ /* 0x040fe20000410000 */
[C---:B------:R-:W-:Y:S01]  /*10be0*/  FMUL.FTZ R18, R48.reuse, R18 ;  /* 0x0000001230127220 */ /* 0x040fe20000410000 */
[----:B------:R-:W-:Y:S01]  /*10bf0*/  FMUL.FTZ R46, R48, R35 ;  /* 0x00000023302e7220 */ /* 0x000fe20000410000 */
[----:B------:R-:W-:Y:S01]  /*10c00*/  FFMA.FTZ R28, R28, R84, R83 ;  /* 0x000000541c1c7223 */ /* 0x000fe20000010053 */
[----:B------:R-:W1:Y:S01]  /*10c10*/  @!P1 LDC.64 R42, c[0x0][0x3c8] ;  /* 0x0000f200ff2a9b82 */ /* 0x000e620000000a00 */
[----:B------:R-:W-:Y:S01]  /*10c20*/  FFMA.FTZ R10, R10, R88, R87 ;  /* 0x000000580a0a7223 */ /* 0x000fe20000010057 */
[----:B------:R-:W-:Y:S01]  /*10c30*/  FFMA.FTZ R17, R18, R86, R85 ;  /* 0x0000005612117223 */ /* 0x000fe20000010055 */
[----:B------:R-:W-:Y:S01]  /*10c40*/  FFMA.FTZ R30, R30, R64, R63 ;  /* 0x000000401e1e7223 */ /* 0x000fe2000001003f */
[----:B------:R-:W-:Y:S01]  /*10c50*/  FFMA.FTZ R35, R46, R62, R61 ;  /* 0x0000003e2e237223 */ /* 0x000fe2000001003d */
[----:B------:R-:W-:Y:S01]  /*10c60*/  F2FP.F16.F32.PACK_AB R18, R31, R28 ;  /* 0x0000001c1f12723e */ /* 0x000fe200000000ff */
[C---:B------:R-:W-:Y:S01]  /*10c70*/  FMUL.FTZ R28, R48.reuse, R49 ;  /* 0x00000031301c7220 */ /* 0x040fe20000410000 */
[----:B------:R-:W-:Y:S01]  /*10c80*/  F2FP.F16.F32.PACK_AB R17, R17, R10 ;  /* 0x0000000a1111723e */ /* 0x000fe200000000ff */
[----:B------:R-:W2:Y:S01]  /*10c90*/  LDC.64 R36, c[0x0][0x380] ;  /* 0x0000e000ff247b82 */ /* 0x000ea20000000a00 */
[----:B------:R-:W-:Y:S01]  /*10ca0*/  F2FP.F16.F32.PACK_AB R31, R35, R30 ;  /* 0x0000001e231f723e */ /* 0x000fe200000000ff */
[C---:B------:R-:W-:Y:S01]  /*10cb0*/  FMUL.FTZ R10, R48.reuse, R9 ;  /* 0x00000009300a7220 */ /* 0x040fe20000410000 */
[C---:B------:R-:W-:Y:S01]  /*10cc0*/  FMUL.FTZ R46, R48.reuse, R55 ;  /* 0x00000037302e7220 */ /* 0x040fe20000410000 */
[C---:B------:R-:W-:Y:S01]  /*10cd0*/  FMUL.FTZ R56, R48.reuse, R45 ;  /* 0x0000002d30387220 */ /* 0x040fe20000410000 */
[C---:B------:R-:W-:Y:S01]  /*10ce0*/  FMUL.FTZ R30, R48.reuse, R53 ;  /* 0x00000035301e7220 */ /* 0x040fe20000410000 */
[----:B------:R-:W-:Y:S01]  /*10cf0*/  FMUL.FTZ R44, R48, R44 ;  /* 0x0000002c302c7220 */ /* 0x000fe20000410000 */
[----:B------:R-:W-:Y:S01]  /*10d00*/  F2FP.F16.F32.PACK_AB R16, R29, R16 ;  /* 0x000000101d10723e */ /* 0x000fe200000000ff */
        /* <DEDUP_REMOVED lines=8> */
[----:B------:R-:W-:Y:S01]  /*10d90*/  F2FP.F16.F32.PACK_AB R29, R44, R29 ;  /* 0x0000001d2c1d723e */ /* 0x000fe200000000ff */
[----:B-1----:R-:W-:Y:S01]  /*10da0*/  @!P1 IMAD.WIDE R42, R15, 0x4, R42 ;  /* 0x000000040f2a9825 */ /* 0x002fe200078e022a */
[----:B------:R-:W-:Y:S01]  /*10db0*/  F2FP.F16.F32.PACK_AB R28, R9, R10 ;  /* 0x0000000a091c723e */ /* 0x000fe200000000ff */
[----:B------:R0:W-:Y:S04]  /*10dc0*/  @!P1 STG.E desc[UR8][R40.64], R47 ;  /* 0x0000002f28009986 */ /* 0x0001e8000c101908 */
[----:B------:R0:W-:Y:S01]  /*10dd0*/  @!P1 STG.E desc[UR8][R42.64], R48 ;  /* 0x000000302a009986 */ /* 0x0001e2000c101908 */
[----:B--2---:R-:W-:-:S03]  /*10de0*/  IMAD R15, R36, 0x4, R15 ;  /* 0x00000004240f7824 */ /* 0x004fc600078e020f */
[----:B------:R0:W-:Y:S02]  /*10df0*/  STG.E.128 desc[UR8][R32.64], R16 ;  /* 0x0000001020007986 */ /* 0x0001e4000c101d08 */
[----:B------:R-:W-:Y:S02]  /*10e00*/  ISETP.GE.AND P1, PT, R15, R37, PT ;  /* 0x000000250f00720c */ /* 0x000fe40003f26270 */
[----:B------:R0:W-:Y:S11]  /*10e10*/  STG.E.128 desc[UR8][R38.64], R28 ;  /* 0x0000001c26007986 */ /* 0x0001f6000c101d08 */
[----:B------:R-:W-:Y:S05]  /*10e20*/  @!P1 BRA `(.L_x_2382) ;  /* 0xfffffefc00149947 */ /* 0x000fea000383ffff */
[----:B------:R-:W-:Y:S05]  /*10e30*/  BSYNC B0 ;  /* 0x0000000000007941 */ /* 0x000fea0003800000 */
.L_x_2134:
[----:B------:R-:W-:Y:S05]  /*10e40*/  EXIT ;  /* 0x000000000000794d */ /* 0x000fea0003800000 */
.L_x_2381:
[----:B------:R-:W-:Y:S01]  /*10e50*/  HFMA2 R58, -RZ, RZ, 0, 1.847743988037109375e-06 ;  /* 0x0000001fff3a7431 */ /* 0x000fe200000001ff */
[----:B------:R-:W-:Y:S01]  /*10e60*/  BSSY B1, `(.L_x_2383) ;  /* 0x0000007000017945 */ /* 0x000fe20003800000 */
[----:B------:R-:W-:Y:S01]  /*10e70*/  MOV R56, R36 ;  /* 0x0000002400387202 */ /* 0x000fe20000000f00 */
[----:B------:R-:W-:Y:S02]  /*10e80*/  IMAD.MOV.U32 R57, RZ, RZ, 0x1 ;  /* 0x00000001ff397424 */ /* 0x000fe400078e00ff */
[----:B------:R-:W-:-:S07]  /*10e90*/  IMAD.MOV.U32 R55, RZ, RZ, -0x1 ;  /* 0xffffffffff377424 */ /* 0x000fce00078e00ff */
[----:B01----:R-:W-:Y:S05]  /*10ea0*/  WARPSYNC.COLLECTIVE R55, `(.L_x_2384) ;  /* 0x0000000037087348 */ /* 0x003fea0003c00000 */
[----:B------:R2:W3:Y:S02]  /*10eb0*/  SHFL.BFLY P2, R53, R56, R57, R58 ;  /* 0x0c00003938357389 */ /* 0x0004e4000004003a */
[----:B0123--:R-:W-:Y:S05]  /*10ec0*/  ENDCOLLECTIVE ;  /* 0x000000000000791b */ /* 0x00ffea0003800000 */
.L_x_2384:
[----:B------:R-:W-:Y:S05]  /*10ed0*/  BSYNC B1 ;  /* 0x0000000000017941 */ /* 0x000fea0003800000 */
.L_x_2383:
[----:B------:R-:W-:Y:S01]  /*10ee0*/  MOV R29, R53 ;  /* 0x00000035001d7202 */ /* 0x000fe20000000f00 */
[----:B------:R-:W-:Y:S02]  /*10ef0*/  HFMA2 R57, -RZ, RZ, 0, 1.1920928955078125e-07 ;  /* 0x00000002ff397431 */ /* 0x000fe400000001ff */
[----:B------:R-:W-:Y:S01]  /*10f00*/  IMAD.MOV.U32 R58, RZ, RZ, 0x1f ;  /* 0x0000001fff3a7424 */ /* 0x000fe200078e00ff */
[----:B------:R-:W-:Y:S01]  /*10f10*/  MOV R55, 0xffffffff ;  /* 0xffffffff00377802 */ /* 0x000fe20000000f00 */
[----:B------:R-:W-:-:S04]  /*10f20*/  FADD.FTZ R30, R36, R29 ;  /* 0x0000001d241e7221 */ /* 0x000fc80000010000 */
[----:B------:R-:W-:-:S07]  /*10f30*/  IMAD.MOV.U32 R56, RZ, RZ, R30 ;  /* 0x000000ffff387224 */ /* 0x000fce00078e001e */
[----:B------:R-:W-:Y:S05]  /*10f40*/  WARPSYNC.COLLECTIVE R55, `(.L_x_2385) ;  /* 0x0000000037087348 */ /* 0x000fea0003c00000 */
[----:B------:R0:W1:Y:S02]  /*10f50*/  SHFL.BFLY P2, R53, R56, R57, R58 ;  /* 0x0c00003938357389 */ /* 0x000064000004003a */
[----:B01----:R-:W-:Y:S05]  /*10f60*/  ENDCOLLECTIVE ;  /* 0x000000000000791b */ /* 0x003fea0003800000 */
.L_x_2385:
[----:B------:R-:W-:Y:S02]  /*10f70*/  IMAD.MOV.U32 R57, RZ, RZ, 0x4 ;  /* 0x00000004ff397424 */ /* 0x000fe400078e00ff */
[----:B------:R-:W-:-:S04]  /*10f80*/  IMAD.MOV.U32 R29, RZ, RZ, R53 ;  /* 0x000000ffff1d7224 */ /* 0x000fc800078e0035 */
[----:B------:R-:W-:-:S05]  /*10f90*/  FADD.FTZ R31, R30, R29 ;  /* 0x0000001d1e1f7221 */ /* 0x000fca0000010000 */
[----:B------:R-:W-:-:S07]  /*10fa0*/  MOV R56, R31 ;  /* 0x0000001f00387202 */ /* 0x000fce0000000f00 */
[----:B------:R-:W-:Y:S05]  /*10fb0*/  WARPSYNC.COLLECTIVE R55, `(.L_x_2386) ;  /* 0x0000000037087348 */ /* 0x000fea0003c00000 */
[----:B------:R0:W1:Y:S02]  /*10fc0*/  SHFL.BFLY P2, R53, R56, R57, R58 ;  /* 0x0c00003938357389 */ /* 0x000064000004003a */
[----:B01----:R-:W-:Y:S05]  /*10fd0*/  ENDCOLLECTIVE ;  /* 0x000000000000791b */ /* 0x003fea0003800000 */
.L_x_2386:
[----:B------:R-:W-:Y:S01]  /*10fe0*/  HFMA2 R57, -RZ, RZ, 0, 4.76837158203125e-07 ;  /* 0x00000008ff397431 */ /* 0x000fe200000001ff */
[----:B------:R-:W-:-:S05]  /*10ff0*/  MOV R28, R53 ;  /* 0x00000035001c7202 */ /* 0x000fca0000000f00 */
[----:B------:R-:W-:-:S04]  /*11000*/  FADD.FTZ R42, R31, R28 ;  /* 0x0000001c1f2a7221 */ /* 0x000fc80000010000 */
[----:B------:R-:W-:-:S07]  /*11010*/  IMAD.MOV.U32 R56, RZ, RZ, R42 ;  /* 0x000000ffff387224 */ /* 0x000fce00078e002a */
[----:B------:R-:W-:Y:S05]  /*11020*/  WARPSYNC.COLLECTIVE R55, `(.L_x_2387) ;  /* 0x0000000037087348 */ /* 0x000fea0003c00000 */
[----:B------:R0:W1:Y:S02]  /*11030*/  SHFL.BFLY P2, R53, R56, R57, R58 ;  /* 0x0c00003938357389 */ /* 0x000064000004003a */
[----:B01----:R-:W-:Y:S05]  /*11040*/  ENDCOLLECTIVE ;  /* 0x000000000000791b */ /* 0x003fea0003800000 */
.L_x_2387:
        /* <DEDUP_REMOVED lines=8> */
.L_x_2388:
        /* <DEDUP_REMOVED lines=40> */
.L_x_2389:
[----:B------:R-:W-:Y:S02]  /*11350*/  IMAD.MOV.U32 R57, RZ, RZ, 0x2 ;  /* 0x00000002ff397424 */ /* 0x000fe400078e00ff */
[----:B------:R-:W-:-:S04]  /*11360*/  IMAD.MOV.U32 R31, RZ, RZ, R53 ;  /* 0x000000ffff1f7224 */ /* 0x000fc800078e0035 */
[----:B------:R-:W-:-:S05]  /*11370*/  FADD.FTZ R31, R28, R31 ;  /* 0x0000001f1c1f7221 */ /* 0x000fca0000010000 */
[----:B------:R-:W-:-:S07]  /*11380*/  MOV R56, R31 ;  /* 0x0000001f00387202 */ /* 0x000fce0000000f00 */
[----:B------:R-:W-:Y:S05]  /*11390*/  WARPSYNC.COLLECTIVE R55, `(.L_x_2390) ;  /* 0x0000000037087348 */ /* 0x000fea0003c00000 */
[----:B------:R0:W1:Y:S02]  /*113a0*/  SHFL.BFLY P2, R53, R56, R57, R58 ;  /* 0x0c00003938357389 */ /* 0x000064000004003a */
[----:B01----:R-:W-:Y:S05]  /*113b0*/  ENDCOLLECTIVE ;  /* 0x000000000000791b */ /* 0x003fea0003800000 */
.L_x_2390:
[----:B------:R-:W-:Y:S01]  /*113c0*/  HFMA2 R57, -RZ, RZ, 0, 2.384185791015625e-07 ;  /* 0x00000004ff397431 */ /* 0x000fe200000001ff */
[----:B------:R-:W-:-:S05]  /*113d0*/  MOV R30, R53 ;  /* 0x00000035001e7202 */ /* 0x000fca0000000f00 */
[----:B------:R-:W-:-:S04]  /*113e0*/  FADD.FTZ R30, R31, R30 ;  /* 0x0000001e1f1e7221 */ /* 0x000fc80000010000 */
[----:B------:R-:W-:-:S07]  /*113f0*/  IMAD.MOV.U32 R56, RZ, RZ, R30 ;  /* 0x000000ffff387224 */ /* 0x000fce00078e001e */
[----:B------:R-:W-:Y:S05]  /*11400*/  WARPSYNC.COLLECTIVE R55, `(.L_x_2391) ;  /* 0x0000000037087348 */ /* 0x000fea0003c00000 */
[----:B------:R0:W1:Y:S02]  /*11410*/  SHFL.BFLY P2, R53, R56, R57, R58 ;  /* 0x0c00003938357389 */ /* 0x000064000004003a */
[----:B01----:R-:W-:Y:S05]  /*11420*/  ENDCOLLECTIVE ;  /* 0x000000000000791b */ /* 0x003fea0003800000 */
.L_x_2391:
[----:B------:R-:W-:Y:S02]  /*11430*/  IMAD.MOV.U32 R57, RZ, RZ, 0x8 ;  /* 0x00000008ff397424 */ /* 0x000fe400078e00ff */
[----:B------:R-:W-:-:S04]  /*11440*/  IMAD.MOV.U32 R49, RZ, RZ, R53 ;  /* 0x000000ffff317224 */ /* 0x000fc800078e0035 */
[----:B------:R-:W-:-:S05]  /*11450*/  FADD.FTZ R49, R30, R49 ;  /* 0x000000311e317221 */ /* 0x000fca0000010000 */
[----:B------:R-:W-:-:S07]  /*11460*/  MOV R56, R49 ;  /* 0x0000003100387202 */ /* 0x000fce0000000f00 */
[----:B------:R-:W-:Y:S05]  /*11470*/  WARPSYNC.COLLECTIVE R55, `(.L_x_2392) ;  /* 0x0000000037087348 */ /* 0x000fea0003c00000 */
[----:B------:R0:W1:Y:S02]  /*11480*/  SHFL.BFLY P2, R53, R56, R57, R58 ;  /* 0x0c00003938357389 */ /* 0x000064000004003a */
[----:B01----:R-:W-:Y:S05]  /*11490*/  ENDCOLLECTIVE ;  /* 0x000000000000791b */ /* 0x003fea0003800000 */
.L_x_2392:
[----:B------:R-:W-:Y:S01]  /*114a0*/  HFMA2 R57, -RZ, RZ, 0, 9.5367431640625e-07 ;  /* 0x00000010ff397431 */ /* 0x000fe200000001ff */
[----:B------:R-:W-:-:S05]  /*114b0*/  MOV R36, R53 ;  /* 0x0000003500247202 */ /* 0x000fca0000000f00 */
[----:B------:R-:W-:-:S04]  /*114c0*/  FADD.FTZ R36, R49, R36 ;  /* 0x0000002431247221 */ /* 0x000fc80000010000 */
[----:B------:R-:W-:-:S07]  /*114d0*/  IMAD.MOV.U32 R56, RZ, RZ, R36 ;  /* 0x000000ffff387224 */ /* 0x000fce00078e0024 */
[----:B------:R-:W-:Y:S05]  /*114e0*/  WARPSYNC.COLLECTIVE R55, `(.L_x_2393) ;  /* 0x0000000037087348 */ /* 0x000fea0003c00000 */
[----:B------:R0:W1:Y:S02]  /*114f0*/  SHFL.BFLY P2, R53, R56, R57, R58 ;  /* 0x0c00003938357389 */ /* 0x000064000004003a */
[----:B01----:R-:W-:Y:S05]  /*11500*/  ENDCOLLECTIVE ;  /* 0x000000000000791b */ /* 0x003fea0003800000 */
.L_x_2393:
[----:B------:R-:W-:Y:S05]  /*11510*/  BRA `(.L_x_2394) ;  /* 0xfffffff400087947 */ /* 0x000fea000383ffff */
.L_x_2395:
        /* <DEDUP_REMOVED lines=14> */
.L_x_12112:


//--------------------- .text._ZN10layer_norm31ln_parallel_residual_fwd_kernelINS_13Kernel_traitsIf13__nv_bfloat16S2_S2_fjLj512ELj1ELj4ELj1ELj16ENS_18Kernel_traits_baseILj512EfS2_S2_S2_fjLj128EEEEELb0ELb0ELb0EEEvNS_9FwdParamsE --------------------------
	.section	.text._ZN10layer_norm31ln_parallel_residual_fwd_kernelINS_13Kernel_traitsIf13__nv_bfloat16S2_S2_fjLj512ELj1ELj4ELj1ELj16ENS_18Kernel_traits_baseILj512EfS2_S2_S2_fjLj128EEEEELb0ELb0ELb0EEEvNS_9FwdParamsE,"ax",@progbits
	.align	128
        .global         _ZN10layer_norm31ln_parallel_residual_fwd_kernelINS_13Kernel_traitsIf13__nv_bfloat16S2_S2_fjLj512ELj1ELj4ELj1ELj16ENS_18Kernel_traits_baseILj512EfS2_S2_S2_fjLj128EEEEELb0ELb0ELb0EEEvNS_9FwdParamsE
        .type           _ZN10layer_norm31ln_parallel_residual_fwd_kernelINS_13Kernel_traitsIf13__nv_bfloat16S2_S2_fjLj512ELj1ELj4ELj1ELj16ENS_18Kernel_traits_baseILj512EfS2_S2_S2_fjLj128EEEEELb0ELb0ELb0EEEvNS_9FwdParamsE,@function
        .size           _ZN10layer_norm31ln_parallel_residual_fwd_kernelINS_13Kernel_traitsIf13__nv_bfloat16S2_S2_fjLj512ELj1ELj4ELj1ELj16ENS_18Kernel_traits_baseILj512EfS2_S2_S2_fjLj128EEEEELb0ELb0ELb0EEEvNS_9FwdParamsE,(.L_x_12113 - _ZN10layer_norm31ln_parallel_residual_fwd_kernelINS_13Kernel_traitsIf13__nv_bfloat16S2_S2_fjLj512ELj1ELj4ELj1ELj16ENS_18Kernel_traits_baseILj512EfS2_S2_S2_fjLj128EEEEELb0ELb0ELb0EEEvNS_9FwdParamsE)
        .other          _ZN10layer_norm31ln_parallel_residual_fwd_kernelINS_13Kernel_traitsIf13__nv_bfloat16S2_S2_fjLj512ELj1ELj4ELj1ELj16ENS_18Kernel_traits_baseILj512EfS2_S2_S2_fjLj128EEEEELb0ELb0ELb0EEEvNS_9FwdParamsE,@"STO_CUDA_ENTRY STV_DEFAULT"
_ZN10layer_norm31ln_parallel_residual_fwd_kernelINS_13Kernel_traitsIf13__nv_bfloat16S2_S2_fjLj512ELj1ELj4ELj1ELj16ENS_18Kernel_traits_baseILj512EfS2_S2_S2_fjLj128EEEEELb0ELb0ELb0EEEvNS_9FwdParamsE:
.text._ZN10layer_norm31ln_parallel_residual_fwd_kernelINS_13Kernel_traitsIf13__nv_bfloat16S2_S2_fjLj512ELj1ELj4ELj1ELj16ENS_18Kernel_traits_baseILj512EfS2_S2_S2_fjLj128EEEEELb0ELb0ELb0EEEvNS_9FwdParamsE:
        /* <DEDUP_REMOVED lines=31> */
[----:B-1----:R-:W-:-:S03]  /*01f0*/  @P1 IMAD.WIDE.U32 R4, R97, 0x20, R4 ;  /* 0x0000002061041825 */ /* 0x002fc600078e0004 */
[----:B------:R0:W5:Y:S04]  /*0200*/  @P1 LDG.E.128 R16, desc[UR6][R2.64+0x10] ;  /* 0x0000100602101981 */ /* 0x000168000c1e1d00 */
[----:B------:R0:W5:Y:S04]  /*0210*/  @P1 LDG.E.128 R20, desc[UR6][R4.64] ;  /* 0x0000000604141981 */ /* 0x000168000c1e1d00 */
[----:B------:R0:W5:Y:S01]  /*0220*/  @P1 LDG.E.128 R24, desc[UR6][R4.64+0x10] ;  /* 0x0000100604181981 */ /* 0x000162000c1e1d00 */
[----:B------:R-:W-:Y:S02]  /*0230*/  ISETP.GE.U32.AND P2, PT, R96, 0x40, PT ;  /* 0x000000406000780c */ /* 0x000fe40003f46070 */
[----:B------:R-:W-:-:S02]  /*0240*/  CS2R R30, SRZ ;  /* 0x00000000001e7805 */ /* 0x000fc4000001ff00 */
[----:B------:R-:W-:Y:S02]  /*0250*/  MOV R7, R97 ;  /* 0x0000006100077202 */ /* 0x000fe40000000f00 */
[----:B------:R-:W-:Y:S02]  /*0260*/  CS2R R28, SRZ ;  /* 0x00000000001c7805 */ /* 0x000fe4000001ff00 */
[----:B------:R-:W-:Y:S02]  /*0270*/  CS2R R34, SRZ ;  /* 0x0000000000227805 */ /* 0x000fe4000001ff00 */
[----:B------:R-:W-:Y:S02]  /*0280*/  CS2R R32, SRZ ;  /* 0x0000000000207805 */ /* 0x000fe4000001ff00 */
[----:B------:R-:W-:Y:S02]  /*0290*/  CS2R R38, SRZ ;  /* 0x0000000000267805 */ /* 0x000fe4000001ff00 */
[----:B------:R-:W-:-:S02]  /*02a0*/  CS2R R36, SRZ ;  /* 0x0000000000247805 */ /* 0x000fc4000001ff00 */
[----:B------:R-:W-:Y:S02]  /*02b0*/  CS2R R42, SRZ ;  /* 0x00000000002a7805 */ /* 0x000fe4000001ff00 */
[----:B------:R-:W-:Y:S02]  /*02c0*/  CS2R R40, SRZ ;  /* 0x0000000000287805 */ /* 0x000fe4000001ff00 */
[----:B------:R-:W-:Y:S01]  /*02d0*/  @P1 LOP3.LUT R7, R97, 0x20, RZ, 0xfc, !PT ;  /* 0x0000002061071812 */ /* 0x000fe200078efcff */
[----:B0-----:R-:W-:Y:S06]  /*02e0*/  @!P2 BRA `(.L_x_2399) ;  /* 0x000000080050a947 */ /* 0x001fec0003800000 */
[----:B------:R-:W0:Y:S08]  /*02f0*/  LDC.64 R2, c[0x0][0x3d0] ;  /* 0x0000f400ff027b82 */ /* 0x000e300000000a00 */
[----:B------:R-:W1:Y:S01]  /*0300*/  LDC.64 R4, c[0x0][0x3d8] ;  /* 0x0000f600ff047b82 */ /* 0x000e620000000a00 */
[----:B0-----:R-:W-:-:S05]  /*0310*/  IMAD.WIDE.U32 R2, R7, 0x20, R2 ;  /* 0x0000002007027825 */ /* 0x001fca00078e0002 */
[----:B------:R0:W5:Y:S01]  /*0320*/  LDG.E.128 R44, desc[UR6][R2.64] ;  /* 0x00000006022c7981 */ /* 0x000162000c1e1d00 */
[----:B-1----:R-:W-:-:S03]  /*0330*/  IMAD.WIDE.U32 R4, R7, 0x20, R4 ;  /* 0x0000002007047825 */ /* 0x002fc600078e0004 */
[----:B------:R0:W5:Y:S04]  /*0340*/  LDG.E.128 R48, desc[UR6][R2.64+0x10] ;  /* 0x0000100602307981 */ /* 0x000168000c1e1d00 */
[----:B------:R0:W5:Y:S04]  /*0350*/  LDG.E.128 R52, desc[UR6][R4.64] ;  /* 0x0000000604347981 */ /* 0x000168000c1e1d00 */
[----:B------:R0:W5:Y:S01]  /*0360*/  LDG.E.128 R56, desc[UR6][R4.64+0x10] ;  /* 0x0000100604387981 */ /* 0x000162000c1e1d00 */
[----:B------:R-:W-:Y:S02]  /*0370*/  CS2R R62, SRZ ;  /* 0x00000000003e7805 */ /* 0x000fe4000001ff00 */
[----:B------:R-:W-:-:S02]  /*0380*/  CS2R R60, SRZ ;  /* 0x00000000003c7805 */ /* 0x000fc4000001ff00 */
[----:B------:R-:W-:Y:S02]  /*0390*/  CS2R R66, SRZ ;  /* 0x0000000000427805 */ /* 0x000fe4000001ff00 */
[----:B------:R-:W-:Y:S02]  /*03a0*/  CS2R R64, SRZ ;  /* 0x0000000000407805 */ /* 0x000fe4000001ff00 */
[----:B------:R-:W-:Y:S02]  /*03b0*/  CS2R R30, SRZ ;  /* 0x00000000001e7805 */ /* 0x000fe4000001ff00 */
[----:B------:R-:W-:Y:S02]  /*03c0*/  CS2R R28, SRZ ;  /* 0x00000000001c7805 */ /* 0x000fe4000001ff00 */
        /* <DEDUP_REMOVED lines=9> */
[----:B------:R-:W-:Y:S01]  /*0460*/  CS2R R40, SRZ ;  /* 0x0000000000287805 */ /* 0x000fe2000001ff00 */
[----:B0-----:R-:W-:Y:S06]  /*0470*/  BRA `(.L_x_2399) ;  /* 0x0000000400ec7947 */ /* 0x001fec0003800000 */
.L_x_2398:
[----:B------:R-:W-:Y:S01]  /*0480*/  ISETP.GE.U32.AND P1, PT, R96, 0x20, PT ;  /* 0x000000206000780c */ /* 0x000fe20003f26070 */
[----:B------:R-:W0:Y:S08]  /*0490*/  LDC.64 R4, c[0x0][0x3d0] ;  /* 0x0000f400ff047b82 */ /* 0x000e300000000a00 */
[----:B------:R-:W1:Y:S08]  /*04a0*/  LDC.64 R6, c[0x0][0x3d8] ;  /* 0x0000f600ff067b82 */ /* 0x000e700000000a00 */
[----:B------:R-:W2:Y:S01]  /*04b0*/  @P1 LDC.64 R2, c[0x0][0x440] ;  /* 0x00011000ff021b82 */ /* 0x000ea20000000a00 */
[----:B0-----:R-:W-:-:S05]  /*04c0*/  @P1 IMAD.WIDE.U32 R4, R97, 0x20, R4 ;  /* 0x0000002061041825 */ /* 0x001fca00078e0004 */
[----:B------:R0:W5:Y:S01]  /*04d0*/  @P1 LDG.E.128 R12, desc[UR6][R4.64] ;  /* 0x00000006040c1981 */ /* 0x000162000c1e1d00 */
[----:B-1----:R-:W-:-:S03]  /*04e0*/  @P1 IMAD.WIDE.U32 R6, R97, 0x20, R6 ;  /* 0x0000002061061825 */ /* 0x002fc600078e0006 */
[----:B------:R0:W5:Y:S04]  /*04f0*/  @P1 LDG.E.128 R16, desc[UR6][R4.64+0x10] ;  /* 0x0000100604101981 */ /* 0x000168000c1e1d00 */
[----:B------:R0:W5:Y:S01]  /*0500*/  @P1 LDG.E.128 R20, desc[UR6][R6.64] ;  /* 0x0000000606141981 */ /* 0x000162000c1e1d00 */
[----:B--2---:R-:W-:-:S03]  /*0510*/  @P1 IMAD.WIDE.U32 R2, R97, 0x20, R2 ;  /* 0x0000002061021825 */ /* 0x004fc600078e0002 */
[----:B------:R0:W5:Y:S04]  /*0520*/  @P1 LDG.E.128 R24, desc[UR6][R6.64+0x10] ;  /* 0x0000100606181981 */ /* 0x000168000c1e1d00 */
[----:B------:R0:W5:Y:S04]  /*0530*/  @P1 LD.E.128 R40, desc[UR6][R2.64] ;  /* 0x0000000602281980 */ /* 0x000168000c101d00 */
[----:B------:R0:W5:Y:S01]  /*0540*/  @P1 LD.E.128 R36, desc[UR6][R2.64+0x10] ;  /* 0x0000100602241980 */ /* 0x000162000c101d00 */
[----:B------:R-:W-:Y:S02]  /*0550*/  ISETP.GE.U32.AND P2, PT, R96, 0x40, PT ;  /* 0x000000406000780c */ /* 0x000fe40003f46070 */
[----:B------:R-:W-:-:S02]  /*0560*/  CS2R R30, SRZ ;  /* 0x00000000001e7805 */ /* 0x000fc4000001ff00 */
[----:B------:R-:W-:Y:S02]  /*0570*/  MOV R9, R97 ;  /* 0x0000006100097202 */ /* 0x000fe40000000f00 */
[----:B------:R-:W-:Y:S02]  /*0580*/  CS2R R28, SRZ ;  /* 0x00000000001c7805 */ /* 0x000fe4000001ff00 */
[----:B------:R-:W-:Y:S02]  /*0590*/  CS2R R34, SRZ ;  /* 0x0000000000227805 */ /* 0x000fe4000001ff00 */
[----:B------:R-:W-:Y:S02]  /*05a0*/  CS2R R32, SRZ ;  /* 0x0000000000207805 */ /* 0x000fe4000001ff00 */
[----:B------:R-:W-:Y:S01]  /*05b0*/  @P1 LOP3.LUT R9, R97, 0x20, RZ, 0xfc, !PT ;  /* 0x0000002061091812 */ /* 0x000fe200078efcff */
[----:B0-----:R-:W-:Y:S06]  /*05c0*/  @!P2 BRA `(.L_x_2399) ;  /* 0x000000040098a947 */ /* 0x001fec0003800000 */
[----:B------:R-:W0:Y:S08]  /*05d0*/  LDC.64 R2, c[0x0][0x3d0] ;  /* 0x0000f400ff027b82 */ /* 0x000e300000000a00 */
[----:B------:R-:W1:Y:S08]  /*05e0*/  LDC.64 R4, c[0x0][0x3d8] ;  /* 0x0000f600ff047b82 */ /* 0x000e700000000a00 */
[----:B------:R-:W2:Y:S01]  /*05f0*/  LDC.64 R6, c[0x0][0x440] ;  /* 0x00011000ff067b82 */ /* 0x000ea20000000a00 */
[----:B0-----:R-:W-:-:S05]  /*0600*/  IMAD.WIDE.U32 R2, R9, 0x20, R2 ;  /* 0x0000002009027825 */ /* 0x001fca00078e0002 */
[----:B------:R0:W5:Y:S01]  /*0610*/  LDG.E.128 R44, desc[UR6][R2.64] ;  /* 0x00000006022c7981 */ /* 0x000162000c1e1d00 */
[----:B-1----:R-:W-:-:S03]  /*0620*/  IMAD.WIDE.U32 R4, R9, 0x20, R4 ;  /* 0x0000002009047825 */ /* 0x002fc600078e0004 */
[----:B------:R0:W5:Y:S04]  /*0630*/  LDG.E.128 R48, desc[UR6][R2.64+0x10] ;  /* 0x0000100602307981 */ /* 0x000168000c1e1d00 */
[----:B------:R0:W5:Y:S01]  /*0640*/  LDG.E.128 R52, desc[UR6][R4.64] ;  /* 0x0000000604347981 */ /* 0x000162000c1e1d00 */
[----:B--2---:R-:W-:-:S03]  /*0650*/  IMAD.WIDE.U32 R6, R9, 0x20, R6 ;  /* 0x0000002009067825 */ /* 0x004fc600078e0006 */
[----:B------:R0:W5:Y:S04]  /*0660*/  LDG.E.128 R56, desc[UR6][R4.64+0x10] ;  /* 0x0000100604387981 */ /* 0x000168000c1e1d00 */
[----:B------:R0:W5:Y:S04]  /*0670*/  LD.E.128 R72, desc[UR6][R6.64] ;  /* 0x0000000606487980 */ /* 0x000168000c101d00 */
[----:B------:R0:W5:Y:S01]  /*0680*/  LD.E.128 R68, desc[UR6][R6.64+0x10] ;  /* 0x0000100606447980 */ /* 0x000162000c101d00 */
[----:B------:R-:W-:Y:S02]  /*0690*/  CS2R R62, SRZ ;  /* 0x00000000003e7805 */ /* 0x000fe4000001ff00 */
[----:B------:R-:W-:-:S02]  /*06a0*/  CS2R R60, SRZ ;  /* 0x00000000003c7805 */ /* 0x000fc4000001ff00 */
[----:B------:R-:W-:Y:S02]  /*06b0*/  CS2R R66, SRZ ;  /* 0x0000000000427805 */ /* 0x000fe4000001ff00 */
[----:B------:R-:W-:Y:S02]  /*06c0*/  CS2R R64, SRZ ;  /* 0x0000000000407805 */ /* 0x000fe4000001ff00 */
[----:B------:R-:W-:Y:S02]  /*06d0*/  CS2R R30, SRZ ;  /* 0x00000000001e7805 */ /* 0x000fe4000001ff00 */
[----:B------:R-:W-:Y:S02]  /*06e0*/  CS2R R28, SRZ ;  /* 0x00000000001c7805 */ /* 0x000fe4000001ff00 */
[----:B------:R-:W-:Y:S02]  /*06f0*/  CS2R R34, SRZ ;  /* 0x0000000000227805 */ /* 0x000fe4000001ff00 */
[----:B------:R-:W-:Y:S01]  /*0700*/  CS2R R32, SRZ ;  /* 0x0000000000207805 */ /* 0x000fe2000001ff00 */
[----:B0-----:R-:W-:Y:S06]  /*0710*/  BRA `(.L_x_2399) ;  /* 0x0000000400447947 */ /* 0x001fec0003800000 */
.L_x_2397:
[----:B------:R-:W0:Y:S02]  /*0720*/  LDCU.64 UR4, c[0x0][0x440] ;  /* 0x00008800ff0477ac */ /* 0x000e240008000a00 */
[----:B0-----:R-:W-:-:S04]  /*0730*/  UISETP.NE.U32.AND UP0, UPT, UR4, URZ, UPT ;  /* 0x000000ff0400728c */ /* 0x001fc8000bf05070 */
[----:B------:R-:W-:-:S09]  /*0740*/  UISETP.NE.AND.EX UP0, UPT, UR5, URZ, UPT, UP0 ;  /* 0x000000ff0500728c */ /* 0x000fd2000bf05300 */
[----:B------:R-:W-:Y:S05]  /*0750*/  BRA.U !UP0, `(.L_x_2400) ;  /* 0x0000000108a47547 */ /* 0x000fea000b800000 */
[C---:B------:R-:W-:Y:S01]  /*0760*/  ISETP.GE.U32.AND P1, PT, R96.reuse, 0x20, PT ;  /* 0x000000206000780c */ /* 0x040fe20003f26070 */
[----:B------:R-:W-:Y:S01]  /*0770*/  BSSY.RECONVERGENT B1, `(.L_x_2401) ;  /* 0x0000015000017945 */ /* 0x000fe20003800200 */
[----:B------:R-:W-:Y:S01]  /*0780*/  ISETP.GE.U32.AND P2, PT, R96, 0x40, PT ;  /* 0x000000406000780c */ /* 0x000fe20003f46070 */
[----:B------:R-:W-:-:S10]  /*0790*/  IMAD.MOV.U32 R11, RZ, RZ, R97 ;  /* 0x000000ffff0b7224 */ /* 0x000fd400078e0061 */
[----:B------:R-:W-:Y:S05]  /*07a0*/  @!P1 BRA `(.L_x_2402) ;  /* 0x0000000000449947 */ /* 0x000fea0003800000 */
[----:B------:R-:W0:Y:S08]  /*07b0*/  LDC.64 R4, c[0x0][0x3d0] ;  /* 0x0000f400ff047b82 */ /* 0x000e300000000a00 */
[----:B------:R-:W1:Y:S08]  /*07c0*/  LDC.64 R2, c[0x0][0x438] ;  /* 0x00010e00ff027b82 */ /* 0x000e700000000a00 */
[----:B------:R-:W2:Y:S08]  /*07d0*/  LDC.64 R6, c[0x0][0x3d8] ;  /* 0x0000f600ff067b82 */ /* 0x000eb00000000a00 */
[----:B------:R-:W3:Y:S01]  /*07e0*/  LDC.64 R8, c[0x0][0x440] ;  /* 0x00011000ff087b82 */ /* 0x000ee20000000a00 */
[----:B0-----:R-:W-:-:S05]  /*07f0*/  IMAD.WIDE.U32 R4, R97, 0x20, R4 ;  /* 0x0000002061047825 */ /* 0x001fca00078e0004 */
[----:B------:R0:W5:Y:S01]  /*0800*/  LDG.E.128 R12, desc[UR6][R4.64] ;  /* 0x00000006040c7981 */ /* 0x000162000c1e1d00 */
[----:B-1----:R-:W-:-:S03]  /*0810*/  IMAD.WIDE.U32 R2, R97, 0x20, R2 ;  /* 0x0000002061027825 */ /* 0x002fc600078e0002 */
[----:B------:R0:W5:Y:S04]  /*0820*/  LDG.E.128 R16, desc[UR6][R4.64+0x10] ;  /* 0x0000100604107981 */ /* 0x000168000c1e1d00 */
[----:B------:R0:W5:Y:S01]  /*0830*/  LD.E.128 R32, desc[UR6][R2.64] ;  /* 0x0000000602207980 */ /* 0x000162000c101d00 */
[----:B--2---:R-:W-:-:S03]  /*0840*/  IMAD.WIDE.U32 R6, R97, 0x20, R6 ;  /* 0x0000002061067825 */ /* 0x004fc600078e0006 */
[----:B------:R0:W5:Y:S04]  /*0850*/  LD.E.128 R28, desc[UR6][R2.64+0x10] ;  /* 0x00001006021c7980 */ /* 0x000168000c101d00 */
[----:B------:R0:W5:Y:S01]  /*0860*/  LDG.E.128 R20, desc[UR6][R6.64] ;  /* 0x0000000606147981 */ /* 0x000162000c1e1d00 */
[----:B---3--:R-:W-:-:S03]  /*0870*/  IMAD.WIDE.U32 R8, R97, 0x20, R8 ;  /* 0x0000002061087825 */ /* 0x008fc600078e0008 */
[----:B------:R0:W5:Y:S04]  /*0880*/  LDG.E.128 R24, desc[UR6][R6.64+0x10] ;  /* 0x0000100606187981 */ /* 0x000168000c1e1d00 */
[----:B------:R0:W5:Y:S04]  /*0890*/  LD.E.128 R40, desc[UR6][R8.64] ;  /* 0x0000000608287980 */ /* 0x000168000c101d00 */
[----:B------:R0:W5:Y:S01]  /*08a0*/  LD.E.128 R36, desc[UR6][R8.64+0x10] ;  /* 0x0000100608247980 */ /* 0x000162000c101d00 */
[----:B------:R-:W-:-:S07]  /*08b0*/  LOP3.LUT R11, R97, 0x20, RZ, 0xfc, !PT ;  /* 0x00000020610b7812 */ /* 0x000fce00078efcff */
.L_x_2402:
[----:B------:R-:W-:Y:S05]  /*08c0*/  BSYNC.RECONVERGENT B1 ;  /* 0x0000000000017941 */ /* 0x000fea0003800200 */
.L_x_2401:
[----:B------:R-:W-:Y:S05]  /*08d0*/  @!P2 BRA `(.L_x_2399) ;  /* 0x0000000000d4a947 */ /* 0x000fea0003800000 */
[----:B0-----:R-:W0:Y:S08]  /*08e0*/  LDC.64 R2, c[0x0][0x3d0] ;  /* 0x0000f400ff027b82 */ /* 0x001e300000000a00 */
        /* <DEDUP_REMOVED lines=15> */
[----:B------:R-:W-:Y:S05]  /*09e0*/  BRA `(.L_x_2399) ;  /* 0x0000000000907947 */ /* 0x000fea0003800000 */
.L_x_2400:
        /* <DEDUP_REMOVED lines=10> */
[----:B------:R-:W4:Y:S01]  /*0a90*/  @P1 LDC.64 R10, c[0x0][0x438] ;  /* 0x00010e00ff0a1b82 */ /* 0x000f220000000a00 */
[C---:B-1----:R-:W-:Y:S01]  /*0aa0*/  @P2 IMAD.WIDE.U32 R6, R39.reuse, 0x20, R6 ;  /* 0x0000002027062825 */ /* 0x042fe200078e0006 */
[----:B------:R0:W5:Y:S04]  /*0ab0*/  @P2 LDG.E.128 R48, desc[UR6][R2.64+0x10] ;  /* 0x0000100602302981 */ /* 0x000168000c1e1d00 */
[----:B------:R0:W5:Y:S02]  /*0ac0*/  @P2 LDG.E.128 R52, desc[UR6][R6.64] ;  /* 0x0000000606342981 */ /* 0x000164000c1e1d00 */
[----:B------:R-:W1:Y:S01]  /*0ad0*/  LDC.64 R36, c[0x0][0x3d8] ;  /* 0x0000f600ff247b82 */ /* 0x000e620000000a00 */
[----:B--2---:R-:W-:Y:S01]  /*0ae0*/  @P2 IMAD.WIDE.U32 R4, R39, 0x20, R4 ;  /* 0x0000002027042825 */ /* 0x004fe200078e0004 */
[----:B------:R0:W5:Y:S04]  /*0af0*/  @P2 LDG.E.128 R56, desc[UR6][R6.64+0x10] ;  /* 0x0000100606382981 */ /* 0x000168000c1e1d00 */
[----:B------:R0:W5:Y:S01]  /*0b00*/  @P2 LD.E.128 R64, desc[UR6][R4.64] ;  /* 0x0000000604402980 */ /* 0x000162000c101d00 */
[----:B---3--:R-:W-:-:S03]  /*0b10*/  @P1 IMAD.WIDE.U32 R8, R97, 0x20, R8 ;  /* 0x0000002061081825 */ /* 0x008fc600078e0008 */
[----:B------:R0:W5:Y:S04]  /*0b20*/  @P2 LD.E.128 R60, desc[UR6][R4.64+0x10] ;  /* 0x00001006043c2980 */ /* 0x000168000c101d00 */
[----:B------:R0:W5:Y:S01]  /*0b30*/  @P1 LDG.E.128 R12, desc[UR6][R8.64] ;  /* 0x00000006080c1981 */ /* 0x000162000c1e1d00 */
[----:B----4-:R-:W-:-:S03]  /*0b40*/  @P1 IMAD.WIDE.U32 R10, R97, 0x20, R10 ;  /* 0x00000020610a1825 */ /* 0x010fc600078e000a */
[----:B------:R0:W5:Y:S04]  /*0b50*/  @P1 LDG.E.128 R16, desc[UR6][R8.64+0x10] ;  /* 0x0000100608101981 */ /* 0x000168000c1e1d00 */
[----:B------:R0:W5:Y:S01]  /*0b60*/  @P1 LD.E.128 R32, desc[UR6][R10.64] ;  /* 0x000000060a201980 */ /* 0x000162000c101d00 */
[----:B-1----:R-:W-:-:S03]  /*0b70*/  @P1 IMAD.WIDE.U32 R76, R97, 0x20, R36 ;  /* 0x00000020614c1825 */ /* 0x002fc600078e0024 */
[----:B------:R0:W5:Y:S04]  /*0b80*/  @P1 LD.E.128 R28, desc[UR6][R10.64+0x10] ;  /* 0x000010060a1c1980 */ /* 0x000168000c101d00 */
[----:B------:R0:W5:Y:S04]  /*0b90*/  @P1 LDG.E.128 R20, desc[UR6][R76.64] ;  /* 0x000000064c141981 */ /* 0x000168000c1e1d00 */
[----:B------:R0:W5:Y:S01]  /*0ba0*/  @P1 LDG.E.128 R24, desc[UR6][R76.64+0x10] ;  /* 0x000010064c181981 */ /* 0x000162000c1e1d00 */
[----:B------:R-:W-:Y:S02]  /*0bb0*/  CS2R R38, SRZ ;  /* 0x0000000000267805 */ /* 0x000fe4000001ff00 */
[----:B------:R-:W-:-:S02]  /*0bc0*/  CS2R R36, SRZ ;  /* 0x0000000000247805 */ /* 0x000fc4000001ff00 */
[----:B------:R-:W-:Y:S02]  /*0bd0*/  CS2R R42, SRZ ;  /* 0x00000000002a7805 */ /* 0x000fe4000001ff00 */
[----:B------:R-:W-:Y:S02]  /*0be0*/  CS2R R40, SRZ ;  /* 0x0000000000287805 */ /* 0x000fe4000001ff00 */
[----:B------:R-:W-:Y:S02]  /*0bf0*/  @P2 CS2R R70, SRZ ;  /* 0x0000000000462805 */ /* 0x000fe4000001ff00 */
[----:B------:R-:W-:Y:S02]  /*0c00*/  @P2 CS2R R68, SRZ ;  /* 0x0000000000442805 */ /* 0x000fe4000001ff00 */
[----:B------:R-:W-:Y:S02]  /*0c10*/  @P2 CS2R R74, SRZ ;  /* 0x00000000004a2805 */ /* 0x000fe4000001ff00 */
[----:B0-----:R-:W-:-:S07]  /*0c20*/  @P2 CS2R R72, SRZ ;  /* 0x0000000000482805 */ /* 0x001fce000001ff00 */
.L_x_2399:
[----:B------:R-:W-:Y:S05]  /*0c30*/  BSYNC.RECONVERGENT B0 ;  /* 0x0000000000007941 */ /* 0x000fea0003800200 */
.L_x_2396:
        /* <DEDUP_REMOVED lines=9> */
.L_x_2420:
[----:B--2---:R-:W-:Y:S01]  /*0cd0*/  IMAD R10, R98, UR8, RZ ;  /* 0x00000008620a7c24 */ /* 0x004fe2000f8e02ff */
[----:B------:R-:W-:Y:S04]  /*0ce0*/  BSSY.RECONVERGENT B0, `(.L_x_2403) ;  /* 0x00000a9000007945 */ /* 0x000fe80003800200 */
[----:B------:R-:W-:-:S04]  /*0cf0*/  SHF.R.S32.HI R11, RZ, 0x1f, R10 ;  /* 0x0000001fff0b7819 */ /* 0x000fc8000001140a */
[----:B------:R-:W-:-:S04]  /*0d00*/  LEA.HI R10, R11, R10, RZ, 0x3 ;  /* 0x0000000a0b0a7211 */ /* 0x000fc800078f18ff */
[----:B------:R-:W-:-:S04]  /*0d10*/  LEA.HI.SX32 R109, R10, R97, 0x1d ;  /* 0x000000610a6d7211 */ /* 0x000fc800078feaff */
[----:B------:R-:W-:Y:S01]  /*0d20*/  MOV R88, R109 ;  /* 0x0000006d00587202 */ /* 0x000fe20000000f00 */
[----:B------:R-:W-:Y:S06]  /*0d30*/  @!P1 BRA `(.L_x_2404) ;  /* 0x00000008008c9947 */ /* 0x000fec0003800000 */
[----:B0-----:R-:W-:Y:S01]  /*0d40*/  ISETP.NE.U32.AND P2, PT, RZ, UR12, PT ;  /* 0x0000000cff007c0c */ /* 0x001fe2000bf45070 */
[----:B------:R-:W0:Y:S01]  /*0d50*/  LDC.64 R88, c[0x0][0x390] ;  /* 0x0000e400ff587b82 */ /* 0x000e220000000a00 */
[----:B------:R-:W-:Y:S02]  /*0d60*/  ISETP.NE.U32.AND P1, PT, RZ, UR10, PT ;  /* 0x0000000aff007c0c */ /* 0x000fe4000bf25070 */
[----:B------:R-:W-:Y:S02]  /*0d70*/  ISETP.NE.AND.EX P2, PT, RZ, UR13, PT, P2 ;  /* 0x0000000dff007c0c */ /* 0x000fe4000bf45320 */
[----:B------:R-:W-:-:S11]  /*0d80*/  ISETP.NE.AND.EX P1, PT, RZ, UR11, PT, P1 ;  /* 0x0000000bff007c0c */ /* 0x000fd6000bf25310 */
[----:B----4-:R-:W1:Y:S08]  /*0d90*/  @P2 LDC.64 R4, c[0x0][0x3a0] ;  /* 0x0000e800ff042b82 */ /* 0x010e700000000a00 */
[----:B------:R-:W2:Y:S01]  /*0da0*/  @P1 LDC.64 R2, c[0x0][0x398] ;  /* 0x0000e600ff021b82 */ /* 0x000ea20000000a00 */
[----:B0-----:R-:W-:-:S06]  /*0db0*/  IMAD.WIDE.U32 R88, R109, 0x10, R88 ;  /* 0x000000106d587825 */ /* 0x001fcc00078e0058 */
[----:B------:R-:W5:Y:S01]  /*0dc0*/  LDG.E.128 R88, desc[UR6][R88.64] ;  /* 0x0000000658587981 */ /* 0x000f62000c1e1d00 */
[----:B-1----:R-:W-:-:S05]  /*0dd0*/  @P2 IMAD.WIDE.U32 R4, R109, 0x10, R4 ;  /* 0x000000106d042825 */ /* 0x002fca00078e0004 */
[----:B------:R-:W4:Y:S01]  /*0de0*/  @P2 LDG.E.128 R76, desc[UR6][R4.64] ;  /* 0x00000006044c2981 */ /* 0x000f22000c1e1d00 */
[----:B--2---:R-:W-:-:S05]  /*0df0*/  @P1 IMAD.WIDE.U32 R2, R109, 0x10, R2 ;  /* 0x000000106d021825 */ /* 0x004fca00078e0002 */
[----:B------:R0:W5:Y:S01]  /*0e00*/  @P1 LDG.E.128 R80, desc[UR6][R2.64] ;  /* 0x0000000602501981 */ /* 0x000162000c1e1d00 */
[----:B----4-:R-:W-:Y:S02]  /*0e10*/  PRMT R0, R79, 0x7632, R0 ;  /* 0x000076324f007816 */ /* 0x010fe40000000000 */
[----:B------:R-:W-:Y:S02]  /*0e20*/  PRMT R10, R78, 0x7632, R10 ;  /* 0x000076324e0a7816 */ /* 0x000fe4000000000a */
[----:B------:R-:W-:Y:S02]  /*0e30*/  PRMT R11, R77, 0x7632, R11 ;  /* 0x000076324d0b7816 */ /* 0x000fe4000000000b */
[----:B------:R-:W-:Y:S01]  /*0e40*/  PRMT R92, R76, 0x7632, R92 ;  /* 0x000076324c5c7816 */ /* 0x000fe2000000005c */
[----:B0-----:R-:W-:Y:S06]  /*0e50*/  @!P1 BRA `(.L_x_2405) ;  /* 0x00000004007c9947 */ /* 0x001fec0003800000 */
[----:B------:R-:W-:Y:S05]  /*0e60*/  @!P2 BRA `(.L_x_2406) ;  /* 0x0000000000e4a947 */ /* 0x000fea0003800000 */
[C---:B-----5:R-:W-:Y:S01]  /*0e70*/  PRMT R0, R88.reuse, 0x7632, R0 ;  /* 0x0000763258007816 */ /* 0x060fe20000000000 */
[----:B------:R-:W-:Y:S01]  /*0e80*/  IMAD.U32 R88, R88, 0x10000, RZ ;  /* 0x0001000058587824 */ /* 0x000fe200078e00ff */
[C---:B------:R-:W-:Y:S01]  /*0e90*/  PRMT R2, R80.reuse, 0x7632, R2 ;  /* 0x0000763250027816 */ /* 0x040fe20000000002 */
[----:B------:R-:W-:Y:S01]  /*0ea0*/  IMAD.U32 R10, R81, 0x10000, RZ ;  /* 0x00010000510a7824 */ /* 0x000fe200078e00ff */
[----:B------:R-:W-:Y:S01]  /*0eb0*/  SHF.L.U32 R3, R80, 0x10, RZ ;  /* 0x0000001050037819 */ /* 0x000fe200000006ff */
[----:B------:R-:W-:Y:S01]  /*0ec0*/  IMAD.U32 R0, R0, 0x10000, RZ ;  /* 0x0001000000007824 */ /* 0x000fe200078e00ff */
[----:B------:R-:W-:Y:S02]  /*0ed0*/  SHF.L.U32 R5, R2, 0x10, RZ ;  /* 0x0000001002057819 */ /* 0x000fe400000006ff */
[----:B------:R-:W-:Y:S01]  /*0ee0*/  PRMT R86, R91, 0x7632, R86 ;  /* 0x000076325b567816 */ /* 0x000fe20000000056 */
[----:B------:R-:W-:Y:S01]  /*0ef0*/  FADD.FTZ R3, R88, R3 ;  /* 0x0000000358037221 */ /* 0x000fe20000010000 */
[----:B------:R-:W-:Y:S01]  /*0f00*/  PRMT R4, R89, 0x7632, R4 ;  /* 0x0000763259047816 */ /* 0x000fe20000000004 */
[----:B------:R-:W-:Y:S01]  /*0f10*/  FADD.FTZ R5, R0, R5 ;  /* 0x0000000500057221 */ /* 0x000fe20000010000 */
[----:B------:R-:W-:-:S02]  /*0f20*/  SHF.L.U32 R91, R91, 0x10, RZ ;  /* 0x000000105b5b7819 */ /* 0x000fc400000006ff */
[----:B------:R-:W-:Y:S02]  /*0f30*/  SHF.L.U32 R100, R76, 0x10, RZ ;  /* 0x000000104c647819 */ /* 0x000fe400000006ff */
[----:B------:R-:W-:Y:S02]  /*0f40*/  SHF.L.U32 R84, R83, 0x10, RZ ;  /* 0x0000001053547819 */ /* 0x000fe400000006ff */
[----:B------:R-:W-:Y:S01]  /*0f50*/  SHF.L.U32 R89, R89, 0x10, RZ ;  /* 0x0000001059597819 */ /* 0x000fe200000006ff */
[----:B------:R-:W-:Y:S01]  /*0f60*/  FADD.FTZ R100, R3, R100 ;  /* 0x0000006403647221 */ /* 0x000fe20000010000 */
[C---:B------:R-:W-:Y:S01]  /*0f70*/  PRMT R11, R90.reuse, 0x7632, R11 ;  /* 0x000076325a0b7816 */ /* 0x040fe2000000000b */
[----:B------:R-:W-:Y:S01]  /*0f80*/  IMAD.U32 R90, R90, 0x10000, RZ ;  /* 0x000100005a5a7824 */ /* 0x000fe200078e00ff */
[C---:B------:R-:W-:Y:S01]  /*0f90*/  SHF.L.U32 R85, R82.reuse, 0x10, RZ ;  /* 0x0000001052557819 */ /* 0x040fe200000006ff */
[----:B------:R-:W-:Y:S01]  /*0fa0*/  FADD.FTZ R91, R91, R84 ;  /* 0x000000545b5b7221 */ /* 0x000fe20000010000 */
[----:B------:R-:W-:Y:S01]  /*0fb0*/  PRMT R0, R81, 0x7632, R0 ;  /* 0x0000763251007816 */ /* 0x000fe20000000000 */
[----:B------:R-:W-:Y:S01]  /*0fc0*/  FADD.FTZ R10, R89, R10 ;  /* 0x0000000a590a7221 */ /* 0x000fe20000010000 */
[----:B------:R-:W-:Y:S01]  /*0fd0*/  PRMT R2, R82, 0x7632, R2 ;  /* 0x0000763252027816 */ /* 0x000fe20000000002 */
[----:B------:R-:W-:Y:S01]  /*0fe0*/  FADD.FTZ R85, R90, R85 ;  /* 0x000000555a557221 */ /* 0x000fe20000010000 */
[----:B------:R-:W-:Y:S01]  /*0ff0*/  SHF.L.U32 R99, R77, 0x10, RZ ;  /* 0x000000104d637819 */ /* 0x000fe200000006ff */
[----:B------:R-:W-:Y:S01]  /*1000*/  IMAD.U32 R84, R78, 0x10000, RZ ;  /* 0x000100004e547824 */ /* 0x000fe200078e00ff */
[----:B------:R-:W-:Y:S01]  /*1010*/  PRMT R87, R83, 0x7632, R87 ;  /* 0x0000763253577816 */ /* 0x000fe20000000057 */
[----:B------:R-:W-:Y:S01]  /*1020*/  IMAD.U32 R11, R11, 0x10000, RZ ;  /* 0x000100000b0b7824 */ /* 0x000fe200078e00ff */
        /* <DEDUP_REMOVED lines=29> */
.L_x_2406:
        /* <DEDUP_REMOVED lines=11> */
[C---:B------:R-:W-:Y:S01]  /*12b0*/  PRMT R86, R91.reuse, 0x7632, R86 ;  /* 0x000076325b567816 */ /* 0x040fe20000000056 */
[----:B------:R-:W-:Y:S01]  /*12c0*/  IMAD.U32 R91, R91, 0x10000, RZ ;  /* 0x000100005b5b7824 */ /* 0x000fe200078e00ff */
[----:B------:R-:W-:-:S02]  /*12d0*/  PRMT R0, R80, 0x7632, R0 ;  /* 0x0000763250007816 */ /* 0x000fc40000000000 */
[----:B------:R-:W-:Y:S02]  /*12e0*/  PRMT R2, R81, 0x7632, R2 ;  /* 0x0000763251027816 */ /* 0x000fe40000000002 */
[----:B------:R-:W-:Y:S02]  /*12f0*/  PRMT R3, R82, 0x7632, R3 ;  /* 0x0000763252037816 */ /* 0x000fe40000000003 */
[----:B------:R-:W-:Y:S02]  /*1300*/  SHF.L.U32 R87, R11, 0x10, RZ ;  /* 0x000000100b577819 */ /* 0x000fe400000006ff */
[----:B------:R-:W-:Y:S01]  /*1310*/  SHF.L.U32 R84, R5, 0x10, RZ ;  /* 0x0000001005547819 */ /* 0x000fe200000006ff */
[----:B------:R-:W-:Y:S01]  /*1320*/  IMAD.U32 R10, R3, 0x10000, RZ ;  /* 0x00010000030a7824 */ /* 0x000fe200078e00ff */
[----:B------:R-:W-:Y:S02]  /*1330*/  SHF.L.U32 R11, R4, 0x10, RZ ;  /* 0x00000010040b7819 */ /* 0x000fe400000006ff */
[----:B------:R-:W-:-:S02]  /*1340*/  SHF.L.U32 R90, R90, 0x10, RZ ;  /* 0x000000105a5a7819 */ /* 0x000fc400000006ff */
[----:B------:R-:W-:Y:S02]  /*1350*/  SHF.L.U32 R103, R82, 0x10, RZ ;  /* 0x0000001052677819 */ /* 0x000fe400000006ff */
[----:B------:R-:W-:Y:S02]  /*1360*/  SHF.L.U32 R88, R83, 0x10, RZ ;  /* 0x0000001053587819 */ /* 0x000fe400000006ff */
        /* <DEDUP_REMOVED lines=8> */
[----:B------:R-:W-:Y:S01]  /*13f0*/  F2FP.BF16.F32.PACK_AB R86, R2, R103 ;  /* 0x000000670256723e */ /* 0x000fe200000010ff */
[----:B------:R-:W-:-:S02]  /*1400*/  FADD.FTZ R5, R84, R5 ;  /* 0x0000000554057221 */ /* 0x000fc40000010000 */
[----:B------:R-:W-:Y:S02]  /*1410*/  F2FP.BF16.F32.PACK_AB R87, R3, R0 ;  /* 0x000000000357723e */ /* 0x000fe400000010ff */
[----:B------:R-:W-:Y:S02]  /*1420*/  F2FP.BF16.F32.PACK_AB R85, R4, R99 ;  /* 0x000000630455723e */ /* 0x000fe400000010ff */
[----:B------:R-:W-:Y:S01]  /*1430*/  F2FP.BF16.F32.PACK_AB R84, R5, R100 ;  /* 0x000000640554723e */ /* 0x000fe200000010ff */
[----:B------:R-:W-:Y:S06]  /*1440*/  BRA `(.L_x_2407) ;  /* 0x0000000000b87947 */ /* 0x000fec0003800000 */
.L_x_2405:
[----:B------:R-:W-:Y:S05]  /*1450*/  @!P2 BRA `(.L_x_2408) ;  /* 0x000000000084a947 */ /* 0x000fea0003800000 */
[----:B-----5:R-:W-:Y:S01]  /*1460*/  PRMT R2, R88, 0x7632, R2 ;  /* 0x0000763258027816 */ /* 0x020fe20000000002 */
[----:B------:R-:W-:Y:S01]  /*1470*/  IMAD.U32 R103, R78, 0x10000, RZ ;  /* 0x000100004e677824 */ /* 0x000fe200078e00ff */
[C---:B------:R-:W-:Y:S01]  /*1480*/  PRMT R4, R89.reuse, 0x7632, R4 ;  /* 0x0000763259047816 */ /* 0x040fe20000000004 */
[----:B------:R-:W-:Y:S01]  /*1490*/  IMAD.U32 R89, R89, 0x10000, RZ ;  /* 0x0001000059597824 */ /* 0x000fe200078e00ff */
[----:B------:R-:W-:Y:S01]  /*14a0*/  SHF.L.U32 R84, R77, 0x10, RZ ;  /* 0x000000104d547819 */ /* 0x000fe200000006ff */
[----:B------:R-:W-:Y:S01]  /*14b0*/  IMAD.U32 R10, R10, 0x10000, RZ ;  /* 0x000100000a0a7824 */ /* 0x000fe200078e00ff */
[----:B------:R-:W-:Y:S02]  /*14c0*/  SHF.L.U32 R88, R88, 0x10, RZ ;  /* 0x0000001058587819 */ /* 0x000fe400000006ff */
[----:B------:R-:W-:Y:S01]  /*14d0*/  SHF.L.U32 R3, R76, 0x10, RZ ;  /* 0x000000104c037819 */ /* 0x000fe200000006ff */
[----:B------:R-:W-:Y:S01]  /*14e0*/  FADD.FTZ R99, R89, R84 ;  /* 0x0000005459637221 */ /* 0x000fe20000010000 */
[----:B------:R-:W-:-:S02]  /*14f0*/  PRMT R5, R90, 0x7632, R5 ;  /* 0x000076325a057816 */ /* 0x000fc40000000005 */
[----:B------:R-:W-:Y:S01]  /*1500*/  PRMT R85, R91, 0x7632, R85 ;  /* 0x000076325b557816 */ /* 0x000fe20000000055 */
[----:B------:R-:W-:Y:S01]  /*1510*/  FADD.FTZ R100, R88, R3 ;  /* 0x0000000358647221 */ /* 0x000fe20000010000 */
[----:B------:R-:W-:Y:S02]  /*1520*/  SHF.L.U32 R3, R0, 0x10, RZ ;  /* 0x0000001000037819 */ /* 0x000fe400000006ff */
        /* <DEDUP_REMOVED lines=9> */
[----:B------:R-:W-:Y:S02]  /*15c0*/  SHF.L.U32 R4, R4, 0x10, RZ ;  /* 0x0000001004047819 */ /* 0x000fe400000006ff */
        /* <DEDUP_REMOVED lines=10> */
.L_x_2408:
        /* <DEDUP_REMOVED lines=12> */
.L_x_2407:
[----:B------:R-:W0:Y:S01]  /*1730*/  @P0 LDC.64 R10, c[0x0][0x3a8] ;  /* 0x0000ea00ff0a0b82 */ /* 0x000e220000000a00 */
[C---:B------:R-:W-:Y:S01]  /*1740*/  IADD3 R88, PT, PT, R109.reuse, 0x20, RZ ;  /* 0x000000206d587810 */ /* 0x040fe20007ffe0ff */
[----:B0-----:R-:W-:-:S05]  /*1750*/  @P0 IMAD.WIDE.U32 R10, R109, 0x10, R10 ;  /* 0x000000106d0a0825 */ /* 0x001fca00078e000a */
[----:B------:R1:W-:Y:S02]  /*1760*/  @P0 STG.E.128 desc[UR6][R10.64], R84 ;  /* 0x000000540a000986 */ /* 0x0003e4000c101d06 */
.L_x_2404:
[----:B0--3--:R-:W-:Y:S05]  /*1770*/  BSYNC.RECONVERGENT B0 ;  /* 0x0000000000007941 */ /* 0x009fea0003800200 */
.L_x_2403:
[----:B------:R-:W-:Y:S01]  /*1780*/  ISETP.GE.U32.AND P4, PT, R96, 0x40, PT ;  /* 0x000000406000780c */ /* 0x000fe20003f86070 */
[----:B------:R-:W-:-:S12]  /*1790*/  BSSY.RECONVERGENT B0, `(.L_x_2409) ;  /* 0x00000aa000007945 */ /* 0x000fd80003800200 */
[----:B------:R-:W-:Y:S05]  /*17a0*/  @!P4 BRA `(.L_x_2410) ;  /* 0x0000000800a0c947 */ /* 0x000fea0003800000 */
[----:B------:R-:W-:Y:S01]  /*17b0*/  ISETP.NE.U32.AND P1, PT, RZ, UR10, PT ;  /* 0x0000000aff007c0c */ /* 0x000fe2000bf25070 */
[----:B----4-:R-:W0:Y:S01]  /*17c0*/  LDC.64 R8, c[0x0][0x390] ;  /* 0x0000e400ff087b82 */ /* 0x010e220000000a00 */
[----:B------:R-:W-:Y:S02]  /*17d0*/  ISETP.NE.U32.AND P2, PT, RZ, UR12, PT ;  /* 0x0000000cff007c0c */ /* 0x000fe4000bf45070 */
[----:B------:R-:W-:Y:S02]  /*17e0*/  ISETP.NE.AND.EX P1, PT, RZ, UR11, PT, P1 ;  /* 0x0000000bff007c0c */ /* 0x000fe4000bf25310 */
[----:B------:R-:W-:-:S11]  /*17f0*/  ISETP.NE.AND.EX P2, PT, RZ, UR13, PT, P2 ;  /* 0x0000000dff007c0c */ /* 0x000fd6000bf45320 */
[----:B------:R-:W2:Y:S08]  /*1800*/  @P1 LDC.64 R6, c[0x0][0x398] ;  /* 0x0000e600ff061b82 */ /* 0x000eb00000000a00 */
[----:B------:R-:W3:Y:S01]  /*1810*/  @P2 LDC.64 R90, c[0x0][0x3a0] ;  /* 0x0000e800ff5a2b82 */ /* 0x000ee20000000a00 */
[----:B0-----:R-:W-:-:S06]  /*1820*/  IMAD.WIDE.U32 R8, R88, 0x10, R8 ;  /* 0x0000001058087825 */ /* 0x001fcc00078e0008 */
[----:B-1----:R-:W5:Y:S01]  /*1830*/  LDG.E.128 R8, desc[UR6][R8.64] ;  /* 0x0000000608087981 */ /* 0x002f62000c1e1d00 */
[----:B--2---:R-:W-:-:S05]  /*1840*/  @P1 IMAD.WIDE.U32 R6, R88, 0x10, R6 ;  /* 0x0000001058061825 */ /* 0x004fca00078e0006 */
[----:B------:R0:W5:Y:S01]  /*1850*/  @P1 LDG.E.128 R80, desc[UR6][R6.64] ;  /* 0x0000000606501981 */ /* 0x000162000c1e1d00 */
[----:B---3--:R-:W-:-:S05]  /*1860*/  @P2 IMAD.WIDE.U32 R90, R88, 0x10, R90 ;  /* 0x00000010585a2825 */ /* 0x008fca00078e005a */
        /* <DEDUP_REMOVED lines=13> */
[C---:B------:R-:W-:Y:S02]  /*1940*/  PRMT R8, R9.reuse, 0x7632, R8 ;  /* 0x0000763209087816 */ /* 0x040fe40000000008 */
[----:B------:R-:W-:Y:S01]  /*1950*/  SHF.L.U32 R101, R9, 0x10, RZ ;  /* 0x0000001009657819 */ /* 0x000fe200000006ff */
[----:B------:R-:W-:Y:S01]  /*1960*/  IMAD.U32 R7, R7, 0x10000, RZ ;  /* 0x0001000007077824 */ /* 0x000fe200078e00ff */
[C---:B------:R-:W-:Y:S02]  /*1970*/  PRMT R9, R10.reuse, 0x7632, R9 ;  /* 0x000076320a097816 */ /* 0x040fe40000000009 */
[----:B------:R-:W-:Y:S02]  /*1980*/  PRMT R105, R11, 0x7632, R105 ;  /* 0x000076320b697816 */ /* 0x000fe40000000069 */
[----:B------:R-:W-:-:S02]  /*1990*/  SHF.L.U32 R104, R10, 0x10, RZ ;  /* 0x000000100a687819 */ /* 0x000fc400000006ff */
[----:B------:R-:W-:Y:S02]  /*19a0*/  SHF.L.U32 R6, R11, 0x10, RZ ;  /* 0x000000100b067819 */ /* 0x000fe400000006ff */
[----:B------:R-:W-:Y:S02]  /*19b0*/  SHF.L.U32 R8, R8, 0x10, RZ ;  /* 0x0000001008087819 */ /* 0x000fe400000006ff */
[----:B------:R-:W-:Y:S02]  /*19c0*/  SHF.L.U32 R9, R9, 0x10, RZ ;  /* 0x0000001009097819 */ /* 0x000fe400000006ff */
[----:B------:R-:W-:Y:S01]  /*19d0*/  SHF.L.U32 R105, R105, 0x10, RZ ;  /* 0x0000001069697819 */ /* 0x000fe200000006ff */
[----:B------:R-:W-:Y:S06]  /*19e0*/  BRA `(.L_x_2413) ;  /* 0x0000000800047947 */ /* 0x000fec0003800000 */
.L_x_2412:
[----:B------:R-:W-:Y:S01]  /*19f0*/  PRMT R85, R9, 0x7632, R85 ;  /* 0x0000763209557816 */ /* 0x000fe20000000055 */
[----:B------:R-:W-:Y:S01]  /*1a00*/  IMAD.U32 R89, R89, 0x10000, RZ ;  /* 0x0001000059597824 */ /* 0x000fe200078e00ff */
[----:B------:R-:W-:Y:S02]  /*1a10*/  SHF.L.U32 R101, R9, 0x10, RZ ;  /* 0x0000001009657819 */ /* 0x000fe400000006ff */
[C---:B------:R-:W-:Y:S01]  /*1a20*/  PRMT R84, R8.reuse, 0x7632, R84 ;  /* 0x0000763208547816 */ /* 0x040fe20000000054 */
[----:B------:R-:W-:Y:S01]  /*1a30*/  IMAD.U32 R8, R8, 0x10000, RZ ;  /* 0x0001000008087824 */ /* 0x000fe200078e00ff */
[----:B------:R-:W-:Y:S02]  /*1a40*/  SHF.L.U32 R9, R76, 0x10, RZ ;  /* 0x000000104c097819 */ /* 0x000fe400000006ff */
[C---:B------:R-:W-:Y:S02]  /*1a50*/  PRMT R86, R10.reuse, 0x7632, R86 ;  /* 0x000076320a567816 */ /* 0x040fe40000000056 */
[----:B------:R-:W-:Y:S01]  /*1a60*/  SHF.L.U32 R104, R10, 0x10, RZ ;  /* 0x000000100a687819 */ /* 0x000fe200000006ff */
[----:B------:R-:W-:Y:S01]  /*1a70*/  IMAD.U32 R10, R77, 0x10000, RZ ;  /* 0x000100004d0a7824 */ /* 0x000fe200078e00ff */
[----:B------:R-:W-:Y:S01]  /*1a80*/  PRMT R91, R11, 0x7632, R91 ;  /* 0x000076320b5b7816 */ /* 0x000fe2000000005b */
[----:B------:R-:W-:Y:S01]  /*1a90*/  FADD.FTZ R102, R9, R8 ;  /* 0x0000000809667221 */ /* 0x000fe20000010000 */
[----:B------:R-:W-:Y:S01]  /*1aa0*/  SHF.L.U32 R92, R11, 0x10, RZ ;  /* 0x000000100b5c7819 */ /* 0x000fe200000006ff */
[----:B------:R-:W-:Y:S01]  /*1ab0*/  FADD.FTZ R101, R10, R101 ;  /* 0x000000650a657221 */ /* 0x000fe20000010000 */
[----:B------:R-:W-:Y:S01]  /*1ac0*/  SHF.L.U32 R9, R79, 0x10, RZ ;  /* 0x000000104f097819 */ /* 0x000fe200000006ff */
[----:B------:R-:W-:Y:S01]  /*1ad0*/  IMAD.U32 R10, R91, 0x10000, RZ ;  /* 0x000100005b0a7824 */ /* 0x000fe200078e00ff */
[----:B------:R-:W-:-:S02]  /*1ae0*/  SHF.L.U32 R7, R7, 0x10, RZ ;  /* 0x0000001007077819 */ /* 0x000fc400000006ff */
[----:B------:R-:W-:Y:S02]  /*1af0*/  SHF.L.U32 R86, R86, 0x10, RZ ;  /* 0x0000001056567819 */ /* 0x000fe400000006ff */
        /* <DEDUP_REMOVED lines=16> */
.L_x_2411:
        /* <DEDUP_REMOVED lines=9> */
[--C-:B------:R-:W-:Y:S01]  /*1c90*/  FADD.FTZ R101, R6, R9.reuse ;  /* 0x0000000906657221 */ /* 0x100fe20000010000 */
[----:B------:R-:W-:Y:S01]  /*1ca0*/  PRMT R9, R83, 0x7632, R9 ;  /* 0x0000763253097816 */ /* 0x000fe20000000009 */
[----:B------:R-:W-:Y:S01]  /*1cb0*/  IMAD.U32 R84, R84, 0x10000, RZ ;  /* 0x0001000054547824 */ /* 0x000fe200078e00ff */
[C---:B------:R-:W-:Y:S01]  /*1cc0*/  PRMT R86, R10.reuse, 0x7632, R86 ;  /* 0x000076320a567816 */ /* 0x040fe20000000056 */
[----:B------:R-:W-:Y:S01]  /*1cd0*/  FADD.FTZ R102, R7, R8 ;  /* 0x0000000807667221 */ /* 0x000fe20000010000 */
[----:B------:R-:W-:Y:S01]  /*1ce0*/  SHF.L.U32 R10, R10, 0x10, RZ ;  /* 0x000000100a0a7819 */ /* 0x000fe200000006ff */
[----:B------:R-:W-:Y:S01]  /*1cf0*/  IMAD.U32 R105, R9, 0x10000, RZ ;  /* 0x0001000009697824 */ /* 0x000fe200078e00ff */
[----:B------:R-:W-:-:S02]  /*1d00*/  SHF.L.U32 R87, R82, 0x10, RZ ;  /* 0x0000001052577819 */ /* 0x000fc400000006ff */
[----:B------:R-:W-:Y:S02]  /*1d10*/  PRMT R8, R82, 0x7632, R8 ;  /* 0x0000763252087816 */ /* 0x000fe40000000008 */
[----:B------:R-:W-:Y:S01]  /*1d20*/  PRMT R7, R81, 0x7632, R7 ;  /* 0x0000763251077816 */ /* 0x000fe20000000007 */
[----:B------:R-:W-:Y:S01]  /*1d30*/  FADD.FTZ R104, R87, R10 ;  /* 0x0000000a57687221 */ /* 0x000fe20000010000 */
[----:B------:R-:W-:Y:S02]  /*1d40*/  PRMT R89, R11, 0x7632, R89 ;  /* 0x000076320b597816 */ /* 0x000fe40000000059 */
[----:B------:R-:W-:Y:S02]  /*1d50*/  PRMT R6, R80, 0x7632, R6 ;  /* 0x0000763250067816 */ /* 0x000fe40000000006 */
[----:B------:R-:W-:Y:S02]  /*1d60*/  SHF.L.U32 R9, R8, 0x10, RZ ;  /* 0x0000001008097819 */ /* 0x000fe400000006ff */
[----:B------:R-:W-:-:S02]  /*1d70*/  SHF.L.U32 R8, R7, 0x10, RZ ;  /* 0x0000001007087819 */ /* 0x000fc400000006ff */
[----:B------:R-:W-:Y:S02]  /*1d80*/  SHF.L.U32 R11, R11, 0x10, RZ ;  /* 0x000000100b0b7819 */ /* 0x000fe400000006ff */
[----:B------:R-:W-:Y:S02]  /*1d90*/  SHF.L.U32 R10, R83, 0x10, RZ ;  /* 0x00000010530a7819 */ /* 0x000fe400000006ff */
[----:B------:R-:W-:Y:S02]  /*1da0*/  SHF.L.U32 R85, R85, 0x10, RZ ;  /* 0x0000001055557819 */ /* 0x000fe400000006ff */
[----:B------:R-:W-:Y:S02]  /*1db0*/  SHF.L.U32 R86, R86, 0x10, RZ ;  /* 0x0000001056567819 */ /* 0x000fe400000006ff */
        /* <DEDUP_REMOVED lines=12> */
.L_x_2414:
[----:B-----5:R-:W-:Y:S01]  /*1e80*/  PRMT R84, R9, 0x7632, R84 ;  /* 0x0000763209547816 */ /* 0x020fe20000000054 */
[----:B------:R-:W-:Y:S01]  /*1e90*/  IMAD.U32 R92, R83, 0x10000, RZ ;  /* 0x00010000535c7824 */ /* 0x000fe200078e00ff */
[----:B------:R-:W-:Y:S01]  /*1ea0*/  SHF.L.U32 R85, R9, 0x10, RZ ;  /* 0x0000001009557819 */ /* 0x000fe200000006ff */
[----:B------:R-:W-:Y:S01]  /*1eb0*/  IMAD.U32 R104, R78, 0x10000, RZ ;  /* 0x000100004e687824 */ /* 0x000fe200078e00ff */
[C---:B------:R-:W-:Y:S01]  /*1ec0*/  PRMT R7, R8.reuse, 0x7632, R7 ;  /* 0x0000763208077816 */ /* 0x040fe20000000007 */
[----:B------:R-:W-:Y:S01]  /*1ed0*/  IMAD.U32 R8, R8, 0x10000, RZ ;  /* 0x0001000008087824 */ /* 0x000fe200078e00ff */
[C---:B------:R-:W-:Y:S02]  /*1ee0*/  SHF.L.U32 R9, R80.reuse, 0x10, RZ ;  /* 0x0000001050097819 */ /* 0x040fe400000006ff */
[----:B------:R-:W-:Y:S02]  /*1ef0*/  PRMT R6, R80, 0x7632, R6 ;  /* 0x0000763250067816 */ /* 0x000fe40000000006 */
[----:B------:R-:W-:Y:S01]  /*1f00*/  SHF.L.U32 R7, R7, 0x10, RZ ;  /* 0x0000001007077819 */ /* 0x000fe200000006ff */
[----:B------:R-:W-:Y:S01]  /*1f10*/  FADD.FTZ R8, R9, R8 ;  /* 0x0000000809087221 */ /* 0x000fe20000010000 */
[----:B------:R-:W-:-:S02]  /*1f20*/  SHF.L.U32 R9, R76, 0x10, RZ ;  /* 0x000000104c097819 */ /* 0x000fc400000006ff */
[----:B------:R-:W-:Y:S02]  /*1f30*/  SHF.L.U32 R6, R6, 0x10, RZ ;  /* 0x0000001006067819 */ /* 0x000fe400000006ff */
[C---:B------:R-:W-:Y:S01]  /*1f40*/  PRMT R86, R10.reuse, 0x7632, R86 ;  /* 0x000076320a567816 */ /* 0x040fe20000000056 */
[----:B------:R-:W-:Y:S01]  /*1f50*/  FADD.FTZ R102, R9, R8 ;  /* 0x0000000809667221 */ /* 0x000fe20000010000 */
[----:B------:R-:W-:Y:S01]  /*1f60*/  SHF.L.U32 R87, R10, 0x10, RZ ;  /* 0x000000100a577819 */ /* 0x000fe200000006ff */
[--C-:B------:R-:W-:Y:S01]  /*1f70*/  FADD.FTZ R7, R7, R6.reuse ;  /* 0x0000000607077221 */ /* 0x100fe20000010000 */
[----:B------:R-:W-:Y:S02]  /*1f80*/  SHF.L.U32 R10, R81, 0x10, RZ ;  /* 0x00000010510a7819 */ /* 0x000fe400000006ff */
[C---:B------:R-:W-:Y:S01]  /*1f90*/  PRMT R89, R11.reuse, 0x7632, R89 ;  /* 0x000076320b597816 */ /* 0x040fe20000000059 */
[----:B------:R-:W-:Y:S01]  /*1fa0*/  IMAD.U32 R11, R11, 0x10000, RZ ;  /* 0x000100000b0b7824 */ /* 0x000fe200078e00ff */
[----:B------:R-:W-:Y:S01]  /*1fb0*/  PRMT R6, R81, 0x7632, R6 ;  /* 0x0000763251067816 */ /* 0x000fe20000000006 */
[----:B------:R-:W-:Y:S01]  /*1fc0*/  FADD.FTZ R10, R10, R85 ;  /* 0x000000550a0a7221 */ /* 0x000fe20000010000 */
[----:B------:R-:W-:Y:S01]  /*1fd0*/  PRMT R8, R82, 0x7632, R8 ;  /* 0x0000763252087816 */ /* 0x000fe20000000008 */
[----:B------:R-:W-:Y:S01]  /*1fe0*/  FADD.FTZ R92, R92, R11 ;  /* 0x0000000b5c5c7221 */ /* 0x000fe20000010000 */
[----:B------:R-:W-:-:S02]  /*1ff0*/  PRMT R9, R83, 0x7632, R9 ;  /* 0x0000763253097816 */ /* 0x000fc40000000009 */
[----:B------:R-:W-:Y:S01]  /*2000*/  SHF.L.U32 R101, R77, 0x10, RZ ;  /* 0x000000104d657819 */ /* 0x000fe200000006ff */
[----:B------:R-:W-:Y:S01]  /*2010*/  IMAD.U32 R8, R8, 0x10000, RZ ;  /* 0x0001000008087824 */ /* 0x000fe200078e00ff */
        /* <DEDUP_REMOVED lines=8> */
[----:B------:R-:W-:-:S02]  /*20a0*/  PRMT R10, R79, 0x7632, R10 ;  /* 0x000076324f0a7816 */ /* 0x000fc4000000000a */
[----:B------:R-:W-:Y:S01]  /*20b0*/  SHF.L.U32 R90, R82, 0x10, RZ ;  /* 0x00000010525a7819 */ /* 0x000fe200000006ff */
[--C-:B------:R-:W-:Y:S01]  /*20c0*/  FADD.FTZ R105, R86, R9.reuse ;  /* 0x0000000956697221 */ /* 0x100fe20000010000 */
[----:B------:R-:W-:Y:S01]  /*20d0*/  PRMT R6, R76, 0x7632, R6 ;  /* 0x000076324c067816 */ /* 0x000fe20000000006 */
[----:B------:R-:W-:Y:S01]  /*20e0*/  IMAD.U32 R86, R10, 0x10000, RZ ;  /* 0x000100000a567824 */ /* 0x000fe200078e00ff */
[----:B------:R-:W-:Y:S01]  /*20f0*/  PRMT R9, R78, 0x7632, R9 ;  /* 0x000076324e097816 */ /* 0x000fe20000000009 */
[----:B------:R-:W-:Y:S01]  /*2100*/  FADD.FTZ R87, R90, R87 ;  /* 0x000000575a577221 */ /* 0x000fe20000010000 */
[----:B------:R-:W-:Y:S01]  /*2110*/  PRMT R8, R77, 0x7632, R8 ;  /* 0x000076324d087816 */ /* 0x000fe20000000008 */
[----:B------:R-:W-:Y:S01]  /*2120*/  FADD.FTZ R105, R105, R86 ;  /* 0x0000005669697221 */ /* 0x000fe20000010000 */
[----:B------:R-:W-:Y:S01]  /*2130*/  SHF.L.U32 R85, R79, 0x10, RZ ;  /* 0x000000104f557819 */ /* 0x000fe200000006ff */
[----:B------:R-:W-:Y:S01]  /*2140*/  FADD.FTZ R104, R104, R87 ;  /* 0x0000005768687221 */ /* 0x000fe20000010000 */
[----:B------:R-:W-:-:S02]  /*2150*/  SHF.L.U32 R9, R9, 0x10, RZ ;  /* 0x0000001009097819 */ /* 0x000fc400000006ff */
[----:B------:R-:W-:Y:S02]  /*2160*/  SHF.L.U32 R8, R8, 0x10, RZ ;  /* 0x0000001008087819 */ /* 0x000fe400000006ff */
[----:B------:R-:W-:Y:S01]  /*2170*/  SHF.L.U32 R10, R6, 0x10, RZ ;  /* 0x00000010060a7819 */ /* 0x000fe200000006ff */
[----:B------:R-:W-:Y:S01]  /*2180*/  FADD.FTZ R6, R85, R92 ;  /* 0x0000005c55067221 */ /* 0x000fe20000010000 */
[----:B------:R-:W-:Y:S01]  /*2190*/  FADD.FTZ R9, R84, R9 ;  /* 0x0000000954097221 */ /* 0x000fe20000010000 */
[----:B------:R-:W-:Y:S02]  /*21a0*/  FADD.FTZ R8, R11, R8 ;  /* 0x000000080b087221 */ /* 0x000fe40000010000 */
[----:B------:R-:W-:Y:S01]  /*21b0*/  FADD.FTZ R7, R7, R10 ;  /* 0x0000000a07077221 */ /* 0x000fe20000010000 */
[----:B------:R-:W-:Y:S02]  /*21c0*/  F2FP.BF16.F32.PACK_AB R87, R105, R6 ;  /* 0x000000066957723e */ /* 0x000fe400000010ff */
[----:B------:R-:W-:-:S02]  /*21d0*/  F2FP.BF16.F32.PACK_AB R86, R9, R104 ;  /* 0x000000680956723e */ /* 0x000fc400000010ff */
[----:B------:R-:W-:Y:S02]  /*21e0*/  F2FP.BF16.F32.PACK_AB R85, R8, R101 ;  /* 0x000000650855723e */ /* 0x000fe400000010ff */
[----:B------:R-:W-:-:S07]  /*21f0*/  F2FP.BF16.F32.PACK_AB R84, R7, R102 ;  /* 0x000000660754723e */ /* 0x000fce00000010ff */
.L_x_2413:
[----:B------:R-:W0:Y:S02]  /*2200*/  @P0 LDC.64 R10, c[0x0][0x3a8] ;  /* 0x0000ea00ff0a0b82 */ /* 0x000e240000000a00 */
[----:B0-----:R-:W-:-:S05]  /*2210*/  @P0 IMAD.WIDE.U32 R10, R88, 0x10, R10 ;  /* 0x00000010580a0825 */ /* 0x001fca00078e000a */
[----:B------:R0:W-:Y:S02]  /*2220*/  @P0 STG.E.128 desc[UR6][R10.64], R84 ;  /* 0x000000540a000986 */ /* 0x0001e4000c101d06 */
.L_x_2410:
[----:B------:R-:W-:Y:S05]  /*2230*/  BSYNC.RECONVERGENT B0 ;  /* 0x0000000000007941 */ /* 0x000fea0003800200 */
.L_x_2409:
        /* <DEDUP_REMOVED lines=76> */
.L_x_2432:
        /* <DEDUP_REMOVED lines=17> */
[--C-:B------:R-:W-:Y:S01]  /*2810*/  FADD.FTZ R95, R99, -R110.reuse ;  /* 0x8000006e635f7221 */ /* 0x100fe20000010000 */
[----:B------:R-:W-:Y:S01]  /*2820*/  FADD.FTZ R89, R4, -R110 ;  /* 0x8000006e04597221 */ /* 0x000fe20000010000 */
[C---:B------:R-:W-:Y:S01]  /*2830*/  FMUL.FTZ R93, R108.reuse, R93 ;  /* 0x0000005d6c5d7220 */ /* 0x040fe20000410000 */
[C---:B------:R-:W-:Y:S01]  /*2840*/  FMUL.FTZ R92, R108.reuse, R11 ;  /* 0x0000000b6c5c7220 */ /* 0x040fe20000410000 */
[C---:B------:R-:W-:Y:S01]  /*2850*/  FMUL.FTZ R95, R108.reuse, R95 ;  /* 0x0000005f6c5f7220 */ /* 0x040fe20000410000 */
[----:B------:R-:W-:Y:S01]  /*2860*/  FMUL.FTZ R94, R108, R89 ;  /* 0x000000596c5e7220 */ /* 0x000fe20000410000 */
[----:B-----5:R-:W-:Y:S01]  /*2870*/  FFMA.FTZ R88, R93, R12, R32 ;  /* 0x0000000c5d587223 */ /* 0x020fe20000010020 */
[----:B------:R-:W-:Y:S01]  /*2880*/  FFMA.FTZ R11, R92, R13, R33 ;  /* 0x0000000d5c0b7223 */ /* 0x000fe20000010021 */
[----:B------:R-:W-:Y:S01]  /*2890*/  FFMA.FTZ R89, R95, R14, R34 ;  /* 0x0000000e5f597223 */ /* 0x000fe20000010022 */
[----:B------:R-:W-:Y:S01]  /*28a0*/  FFMA.FTZ R10, R94, R15, R35 ;  /* 0x0000000f5e0a7223 */ /* 0x000fe20000010023 */
[----:B------:R-:W0:Y:S01]  /*28b0*/  LDC.64 R106, c[0x0][0x428] ;  /* 0x00010a00ff6a7b82 */ /* 0x000e220000000a00 */
[--C-:B------:R-:W-:Y:S01]  /*28c0*/  FADD.FTZ R91, R103, -R110.reuse ;  /* 0x8000006e675b7221 */ /* 0x100fe20000010000 */
[----:B------:R-:W-:Y:S01]  /*28d0*/  F2FP.BF16.F32.PACK_AB R88, R11, R88 ;  /* 0x000000580b58723e */ /* 0x000fe200000010ff */
[--C-:B------:R-:W-:Y:S01]  /*28e0*/  FADD.FTZ R111, R2, -R110.reuse ;  /* 0x8000006e026f7221 */ /* 0x100fe20000010000 */
[----:B------:R-:W-:Y:S01]  /*28f0*/  F2FP.BF16.F32.PACK_AB R89, R10, R89 ;  /* 0x000000590a59723e */ /* 0x000fe200000010ff */
[--C-:B------:R-:W-:Y:S01]  /*2900*/  FADD.FTZ R115, R0, -R110.reuse ;  /* 0x8000006e00737221 */ /* 0x100fe20000010000 */
[----:B------:R-:W-:Y:S01]  /*2910*/  FADD.FTZ R117, R3, -R110 ;  /* 0x8000006e03757221 */ /* 0x000fe20000010000 */
[C---:B------:R-:W-:Y:S01]  /*2920*/  FMUL.FTZ R113, R108.reuse, R91 ;  /* 0x0000005b6c717220 */ /* 0x040fe20000410000 */
[----:B------:R-:W1:Y:S01]  /*2930*/  LDC.64 R10, c[0x0][0x430] ;  /* 0x00010c00ff0a7b82 */ /* 0x000e620000000a00 */
[C---:B------:R-:W-:Y:S01]  /*2940*/  FMUL.FTZ R112, R108.reuse, R111 ;  /* 0x0000006f6c707220 */ /* 0x040fe20000410000 */
[C---:B------:R-:W-:Y:S01]  /*2950*/  FMUL.FTZ R115, R108.reuse, R115 ;  /* 0x000000736c737220 */ /* 0x040fe20000410000 */
[----:B------:R-:W-:Y:S01]  /*2960*/  FMUL.FTZ R114, R108, R117 ;  /* 0x000000756c727220 */ /* 0x000fe20000410000 */
[----:B------:R-:W-:Y:S01]  /*2970*/  FFMA.FTZ R90, R113, R16, R28 ;  /* 0x00000010715a7223 */ /* 0x000fe2000001001c */
[----:B------:R-:W-:Y:S01]  /*2980*/  FFMA.FTZ R91, R112, R17, R29 ;  /* 0x00000011705b7223 */ /* 0x000fe2000001001d */
[----:B------:R-:W-:Y:S01]  /*2990*/  FFMA.FTZ R111, R115, R18, R30 ;  /* 0x00000012736f7223 */ /* 0x000fe2000001001e */
[----:B------:R-:W-:Y:S01]  /*29a0*/  FFMA.FTZ R116, R114, R19, R31 ;  /* 0x0000001372747223 */ /* 0x000fe2000001001f */
[----:B------:R-:W-:Y:S01]  /*29b0*/  FFMA.FTZ R113, R113, R24, R36 ;  /* 0x0000001871717223 */ /* 0x000fe20000010024 */
[----:B------:R-:W-:Y:S01]  /*29c0*/  FFMA.FTZ R92, R92, R21, R41 ;  /* 0x000000155c5c7223 */ /* 0x000fe20000010029 */
[----:B------:R-:W-:-:S02]  /*29d0*/  F2FP.BF16.F32.PACK_AB R90, R91, R90 ;  /* 0x0000005a5b5a723e */ /* 0x000fc400000010ff */
[----:B------:R-:W-:Y:S01]  /*29e0*/  F2FP.BF16.F32.PACK_AB R91, R116, R111 ;  /* 0x0000006f745b723e */ /* 0x000fe200000010ff */
[----:B------:R-:W-:Y:S01]  /*29f0*/  FFMA.FTZ R111, R93, R20, R40 ;  /* 0x000000145d6f7223 */ /* 0x000fe20000010028 */
[----:B------:R-:W-:Y:S01]  /*2a00*/  FFMA.FTZ R116, R114, R27, R39 ;  /* 0x0000001b72747223 */ /* 0x000fe20000010027 */
[----:B------:R-:W-:Y:S01]  /*2a10*/  FFMA.FTZ R93, R95, R22, R42 ;  /* 0x000000165f5d7223 */ /* 0x000fe2000001002a */
[----:B------:R-:W-:Y:S01]  /*2a20*/  FFMA.FTZ R114, R112, R25, R37 ;  /* 0x0000001970727223 */ /* 0x000fe20000010025 */
[----:B------:R-:W-:Y:S01]  /*2a30*/  FFMA.FTZ R95, R115, R26, R38 ;  /* 0x0000001a735f7223 */ /* 0x000fe20000010026 */
[----:B------:R-:W-:Y:S01]  /*2a40*/  FFMA.FTZ R112, R94, R23, R43 ;  /* 0x000000175e707223 */ /* 0x000fe2000001002b */
[----:B0-----:R-:W-:Y:S01]  /*2a50*/  IMAD.WIDE.U32 R106, R109, 0x10, R106 ;  /* 0x000000106d6a7825 */ /* 0x001fe200078e006a */
[----:B------:R-:W-:Y:S02]  /*2a60*/  F2FP.BF16.F32.PACK_AB R92, R92, R111 ;  /* 0x0000006f5c5c723e */ /* 0x000fe400000010ff */
[----:B------:R-:W-:-:S02]  /*2a70*/  F2FP.BF16.F32.PACK_AB R95, R116, R95 ;  /* 0x0000005f745f723e */ /* 0x000fc400000010ff */
[----:B------:R-:W-:Y:S01]  /*2a80*/  F2FP.BF16.F32.PACK_AB R94, R114, R113 ;  /* 0x00000071725e723e */ /* 0x000fe200000010ff */
[C---:B-1----:R-:W-:Y:S01]  /*2a90*/  IMAD.WIDE.U32 R10, R109.reuse, 0x10, R10 ;  /* 0x000000106d0a7825 */ /* 0x042fe200078e000a */
[----:B------:R-:W-:Y:S01]  /*2aa0*/  F2FP.BF16.F32.PACK_AB R93, R112, R93 ;  /* 0x0000005d705d723e */ /* 0x000fe200000010ff */
[----:B------:R1:W-:Y:S02]  /*2ab0*/  STG.E.128 desc[UR6][R106.64], R88 ;  /* 0x000000586a007986 */ /* 0x0003e4000c101d06 */
[----:B------:R-:W-:Y:S02]  /*2ac0*/  VIADD R109, R109, 0x20 ;  /* 0x000000206d6d7836 */ /* 0x000fe40000000000 */
[----:B------:R1:W-:Y:S05]  /*2ad0*/  STG.E.128 desc[UR6][R10.64], R92 ;  /* 0x0000005c0a007986 */ /* 0x0003ea000c101d06 */
.L_x_2417:
[----:B------:R-:W-:Y:S05]  /*2ae0*/  BSYNC.RECONVERGENT B0 ;  /* 0x0000000000007941 */ /* 0x000fea0003800200 */
.L_x_2416:
[----:B------:R-:W-:Y:S04]  /*2af0*/  BSSY.RECONVERGENT B0, `(.L_x_2418) ;  /* 0x0000030000007945 */ /* 0x000fe80003800200 */
[----:B------:R-:W-:Y:S05]  /*2b00*/  @!P4 BRA `(.L_x_2419) ;  /* 0x0000000000b8c947 */ /* 0x000fea0003800000 */
[----:B01----:R-:W0:Y:S01]  /*2b10*/  LDC.64 R10, c[0x0][0x428] ;  /* 0x00010a00ff0a7b82 */ /* 0x003e220000000a00 */
[--C-:B------:R-:W-:Y:S01]  /*2b20*/  FADD.FTZ R91, R102, -R110.reuse ;  /* 0x8000006e665b7221 */ /* 0x100fe20000010000 */
[--C-:B------:R-:W-:Y:S01]  /*2b30*/  FADD.FTZ R89, R7, -R110.reuse ;  /* 0x8000006e07597221 */ /* 0x100fe20000010000 */
[--C-:B------:R-:W-:Y:S01]  /*2b40*/  FADD.FTZ R93, R101, -R110.reuse ;  /* 0x8000006e655d7221 */ /* 0x100fe20000010000 */
[--C-:B------:R-:W-:Y:S01]  /*2b50*/  FADD.FTZ R95, R8, -R110.reuse ;  /* 0x8000006e085f7221 */ /* 0x100fe20000010000 */
[--C-:B------:R-:W-:Y:S01]  /*2b60*/  FADD.FTZ R111, R104, -R110.reuse ;  /* 0x8000006e686f7221 */ /* 0x100fe20000010000 */
[--C-:B------:R-:W-:Y:S01]  /*2b70*/  FADD.FTZ R113, R9, -R110.reuse ;  /* 0x8000006e09717221 */ /* 0x100fe20000010000 */
[C---:B------:R-:W-:Y:S01]  /*2b80*/  FMUL.FTZ R91, R108.reuse, R91 ;  /* 0x0000005b6c5b7220 */ /* 0x040fe20000410000 */
[----:B------:R-:W1:Y:S01]  /*2b90*/  LDC.64 R106, c[0x0][0x430] ;  /* 0x00010c00ff6a7b82 */ /* 0x000e620000000a00 */
[----:B------:R-:W-:Y:S01]  /*2ba0*/  FMUL.FTZ R92, R108, R89 ;  /* 0x000000596c5c7220 */ /* 0x000fe20000410000 */
        /* <DEDUP_REMOVED lines=8> */
[----:B------:R-:W-:Y:S01]  /*2c30*/  FMUL.FTZ R111, R108, R115 ;  /* 0x000000736c6f7220 */ /* 0x000fe20000410000 */
[----:B------:R-:W-:Y:S01]  /*2c40*/  FFMA.FTZ R90, R93, R46, R66 ;  /* 0x0000002e5d5a7223 */ /* 0x000fe20000010042 */
[----:B------:R-:W-:Y:S01]  /*2c50*/  FFMA.FTZ R113, R94, R47, R67 ;  /* 0x0000002f5e717223 */ /* 0x000fe20000010043 */
[----:B------:R-:W-:Y:S01]  /*2c60*/  FFMA.FTZ R112, R95, R48, R60 ;  /* 0x000000305f707223 */ /* 0x000fe2000001003c */
[----:B------:R-:W-:Y:S01]  /*2c70*/  FFMA.FTZ R115, R110, R49, R61 ;  /* 0x000000316e737223 */ /* 0x000fe2000001003d */
[----:B------:R-:W-:Y:S01]  /*2c80*/  FMUL.FTZ R108, R108, R117 ;  /* 0x000000756c6c7220 */ /* 0x000fe20000410000 */
[----:B------:R-:W-:Y:S01]  /*2c90*/  F2FP.BF16.F32.PACK_AB R88, R89, R88 ;  /* 0x000000585958723e */ /* 0x000fe200000010ff */
[----:B0-----:R-:W-:Y:S01]  /*2ca0*/  IMAD.WIDE.U32 R10, R109, 0x10, R10 ;  /* 0x000000106d0a7825 */ /* 0x001fe200078e000a */
[----:B------:R-:W-:-:S03]  /*2cb0*/  F2FP.BF16.F32.PACK_AB R89, R113, R90 ;  /* 0x0000005a7159723e */ /* 0x000fc600000010ff */
[C---:B------:R-:W-:Y:S01]  /*2cc0*/  FFMA.FTZ R114, R108.reuse, R51, R63 ;  /* 0x000000336c727223 */ /* 0x040fe2000001003f */
[----:B------:R-:W-:Y:S01]  /*2cd0*/  F2FP.BF16.F32.PACK_AB R90, R115, R112 ;  /* 0x00000070735a723e */ /* 0x000fe200000010ff */
[----:B------:R-:W-:Y:S01]  /*2ce0*/  FFMA.FTZ R112, R95, R56, R68 ;  /* 0x000000385f707223 */ /* 0x000fe20000010044 */
[----:B------:R-:W-:Y:S01]  /*2cf0*/  FFMA.FTZ R95, R111, R58, R70 ;  /* 0x0000003a6f5f7223 */ /* 0x000fe20000010046 */
[----:B------:R-:W-:Y:S01]  /*2d00*/  FFMA.FTZ R116, R108, R59, R71 ;  /* 0x0000003b6c747223 */ /* 0x000fe20000010047 */
[----:B-1----:R-:W-:-:S04]  /*2d10*/  IMAD.WIDE.U32 R106, R109, 0x10, R106 ;  /* 0x000000106d6a7825 */ /* 0x002fc800078e006a */
[----:B------:R-:W-:Y:S01]  /*2d20*/  FFMA.FTZ R109, R91, R52, R72 ;  /* 0x000000345b6d7223 */ /* 0x000fe20000010048 */
[----:B------:R-:W-:Y:S01]  /*2d30*/  FFMA.FTZ R91, R111, R50, R62 ;  /* 0x000000326f5b7223 */ /* 0x000fe2000001003e */
[----:B------:R-:W-:Y:S01]  /*2d40*/  FFMA.FTZ R93, R93, R54, R74 ;  /* 0x000000365d5d7223 */ /* 0x000fe2000001004a */
[----:B------:R-:W-:Y:S01]  /*2d50*/  FFMA.FTZ R111, R110, R57, R69 ;  /* 0x000000396e6f7223 */ /* 0x000fe20000010045 */
[----:B------:R-:W-:Y:S01]  /*2d60*/  FFMA.FTZ R108, R94, R55, R75 ;  /* 0x000000375e6c7223 */ /* 0x000fe2000001004b */
[----:B------:R-:W-:Y:S01]  /*2d70*/  FFMA.FTZ R92, R92, R53, R73 ;  /* 0x000000355c5c7223 */ /* 0x000fe20000010049 */
[----:B------:R-:W-:Y:S02]  /*2d80*/  F2FP.BF16.F32.PACK_AB R91, R114, R91 ;  /* 0x0000005b725b723e */ /* 0x000fe400000010ff */
[----:B------:R-:W-:Y:S02]  /*2d90*/  F2FP.BF16.F32.PACK_AB R95, R116, R95 ;  /* 0x0000005f745f723e */ /* 0x000fe400000010ff */
[----:B------:R-:W-:Y:S01]  /*2da0*/  F2FP.BF16.F32.PACK_AB R94, R111, R112 ;  /* 0x000000706f5e723e */ /* 0x000fe200000010ff */
[----:B------:R2:W-:Y:S01]  /*2db0*/  STG.E.128 desc[UR6][R10.64], R88 ;  /* 0x000000580a007986 */ /* 0x0005e2000c101d06 */
[----:B------:R-:W-:-:S02]  /*2dc0*/  F2FP.BF16.F32.PACK_AB R93, R108, R93 ;  /* 0x0000005d6c5d723e */ /* 0x000fc400000010ff */
[----:B------:R-:W-:-:S05]  /*2dd0*/  F2FP.BF16.F32.PACK_AB R92, R92, R109 ;  /* 0x0000006d5c5c723e */ /* 0x000fca00000010ff */
[----:B------:R2:W-:Y:S02]  /*2de0*/  STG.E.128 desc[UR6][R106.64], R92 ;  /* 0x0000005c6a007986 */ /* 0x0005e4000c101d06 */
.L_x_2419:
[----:B------:R-:W-:Y:S05]  /*2df0*/  BSYNC.RECONVERGENT B0 ;  /* 0x0000000000007941 */ /* 0x000fea0003800200 */
.L_x_2418:
[----:B012---:R-:W0:Y:S02]  /*2e00*/  LDC.64 R10, c[0x0][0x380] ;  /* 0x0000e000ff0a7b82 */ /* 0x007e240000000a00 */
[----:B0-----:R-:W-:-:S04]  /*2e10*/  LEA R98, R10, R98, 0x2 ;  /* 0x000000620a627211 */ /* 0x001fc800078e10ff */
[----:B------:R-:W-:-:S13]  /*2e20*/  ISETP.GE.AND P2, PT, R98, R11, PT ;  /* 0x0000000b6200720c */ /* 0x000fda0003f46270 */
[----:B------:R-:W-:Y:S05]  /*2e30*/  @!P2 BRA `(.L_x_2420) ;  /* 0xffffffdc00a4a947 */ /* 0x000fea000383ffff */
[----:B------:R-:W-:Y:S05]  /*2e40*/  EXIT ;  /* 0x000000000000794d */ /* 0x000fea0003800000 */
.L_x_2415:
[----:B------:R-:W-:Y:S01]  /*2e50*/  HFMA2 R106, -RZ, RZ, 0, 5.9604644775390625e-08 ;  /* 0x00000001ff6a7431 */ /* 0x000fe200000001ff */
[----:B------:R-:W-:Y:S01]  /*2e60*/  BSSY B0, `(.L_x_2421) ;  /* 0x0000007000007945 */ /* 0x000fe20003800000 */
[----:B------:R-:W-:Y:S01]  /*2e70*/  MOV R107, R11 ;  /* 0x0000000b006b7202 */ /* 0x000fe20000000f00 */
[----:B------:R-:W-:Y:S01]  /*2e80*/  IMAD.MOV.U32 R111, RZ, RZ, 0x1f ;  /* 0x0000001fff6f7424 */ /* 0x000fe200078e00ff */
[----:B------:R-:W-:-:S07]  /*2e90*/  MOV R94, 0xffffffff ;  /* 0xffffffff005e7802 */ /* 0x000fce0000000f00 */
[----:B----45:R-:W-:Y:S05]  /*2ea0*/  WARPSYNC.COLLECTIVE R94, `(.L_x_2422) ;  /* 0x000000005e087348 */ /* 0x030fea0003c00000 */
[----:B------:R0:W1:Y:S02]  /*2eb0*/  SHFL.BFLY P6, R95, R107, R106, R111 ;  /* 0x0c00006a6b5f7389 */ /* 0x00006400000c006f */
[----:B01--45:R-:W-:Y:S05]  /*2ec0*/  ENDCOLLECTIVE ;  /* 0x000000000000791b */ /* 0x033fea0003800000 */
.L_x_2422:
[----:B------:R-:W-:Y:S05]  /*2ed0*/  BSYNC B0 ;  /* 0x0000000000007941 */ /* 0x000fea0003800000 */
.L_x_2421:
[----:B------:R-:W-:Y:S01]  /*2ee0*/  MOV R10, R95 ;  /* 0x0000005f000a7202 */ /* 0x000fe20000000f00 */
[----:B------:R-:W-:Y:S02]  /*2ef0*/  HFMA2 R111, -RZ, RZ, 0, 1.847743988037109375e-06 ;  /* 0x0000001fff6f7431 */ /* 0x000fe400000001ff */
[----:B------:R-:W-:Y:S01]  /*2f00*/  IMAD.MOV.U32 R106, RZ, RZ, 0x2 ;  /* 0x00000002ff6a7424 */ /* 0x000fe200078e00ff */
[----:B------:R-:W-:Y:S01]  /*2f10*/  MOV R94, 0xffffffff ;  /* 0xffffffff005e7802 */ /* 0x000fe20000000f00 */
[----:B------:R-:W0:Y:S01]  /*2f20*/  LDC R90, c[0x0][0x400] ;  /* 0x00010000ff5a7b82 */ /* 0x000e220000000800 */
[----:B------:R-:W-:-:S05]  /*2f30*/  FADD.FTZ R88, R11, R10 ;  /* 0x0000000a0b587221 */ /* 0x000fca0000010000 */
[----:B------:R-:W-:-:S07]  /*2f40*/  MOV R107, R88 ;  /* 0x00000058006b7202 */ /* 0x000fce0000000f00 */
[----:B0-----:R-:W-:Y:S05]  /*2f50*/  WARPSYNC.COLLECTIVE R94, `(.L_x_2423) ;  /* 0x000000005e087348 */ /* 0x001fea0003c00000 */
[----:B------:R1:W2:Y:S02]  /*2f60*/  SHFL.BFLY P6, R95, R107, R106, R111 ;  /* 0x0c00006a6b5f7389 */ /* 0x0002a400000c006f */
[----:B012---:R-:W-:Y:S05]  /*2f70*/  ENDCOLLECTIVE ;  /* 0x000000000000791b */ /* 0x007fea0003800000 */
.L_x_2423:
[----:B------:R-:W-:Y:S01]  /*2f80*/  HFMA2 R106, -RZ, RZ, 0, 2.384185791015625e-07 ;  /* 0x00000004ff6a7431 */ /* 0x000fe200000001ff */
[----:B------:R-:W-:-:S05]  /*2f90*/  MOV R89, R95 ;  /* 0x0000005f00597202 */ /* 0x000fca0000000f00 */
[----:B------:R-:W-:-:S04]  /*2fa0*/  FADD.FTZ R89, R88, R89 ;  /* 0x0000005958597221 */ /* 0x000fc80000010000 */
[----:B------:R-:W-:-:S07]  /*2fb0*/  IMAD.MOV.U32 R107, RZ, RZ, R89 ;  /* 0x000000ffff6b7224 */ /* 0x000fce00078e0059 */
[----:B------:R-:W-:Y:S05]  /*2fc0*/  WARPSYNC.COLLECTIVE R94, `(.L_x_2424) ;  /* 0x000000005e087348 */ /* 0x000fea0003c00000 */
[----:B------:R0:W1:Y:S02]  /*2fd0*/  SHFL.BFLY P6, R95, R107, R106, R111 ;  /* 0x0c00006a6b5f7389 */ /* 0x00006400000c006f */
[----:B01----:R-:W-:Y:S05]  /*2fe0*/  ENDCOLLECTIVE ;  /* 0x000000000000791b */ /* 0x003fea0003800000 */
.L_x_2424:
[----:B------:R-:W-:Y:S01]  /*2ff0*/  IMAD.MOV.U32 R106, RZ, RZ, 0x8 ;  /* 0x00000008ff6a7424 */ /* 0x000fe200078e00ff */
[----:B------:R-:W-:-:S05]  /*3000*/  MOV R10, R95 ;  /* 0x0000005f000a7202 */ /* 0x000fca0000000f00 */
[----:B------:R-:W-:-:S05]  /*3010*/  FADD.FTZ R92, R89, R10 ;  /* 0x0000000a595c7221 */ /* 0x000fca0000010000 */
[----:B------:R-:W-:-:S07]  /*3020*/  MOV R107, R92 ;  /* 0x0000005c006b7202 */ /* 0x000fce0000000f00 */
[----:B------:R-:W-:Y:S05]  /*3030*/  WARPSYNC.COLLECTIVE R94, `(.L_x_2425) ;  /* 0x000000005e087348 */ /* 0x000fea0003c00000 */
[----:B------:R0:W1:Y:S02]  /*3040*/  SHFL.BFLY P6, R95, R107, R106, R111 ;  /* 0x0c00006a6b5f7389 */ /* 0x00006400000c006f */
[----:B01----:R-:W-:Y:S05]  /*3050*/  ENDCOLLECTIVE ;  /* 0x000000000000791b */ /* 0x003fea0003800000 */
.L_x_2425:
[----:B------:R-:W-:Y:S01]  /*3060*/  HFMA2 R106, -RZ, RZ, 0, 9.5367431640625e-07 ;  /* 0x00000010ff6a7431 */ /* 0x000fe200000001ff */
[----:B------:R-:W-:-:S05]  /*3070*/  MOV R91, R95 ;  /* 0x0000005f005b7202 */ /* 0x000fca0000000f00 */
[----:B------:R-:W-:-:S05]  /*3080*/  FADD.FTZ R93, R92, R91 ;  /* 0x0000005b5c5d7221 */ /* 0x000fca0000010000 */
[----:B------:R-:W-:-:S07]  /*3090*/  MOV R107, R93 ;  /* 0x0000005d006b7202 */ /* 0x000fce0000000f00 */
[----:B------:R-:W-:Y:S05]  /*30a0*/  WARPSYNC.COLLECTIVE R94, `(.L_x_2426) ;  /* 0x000000005e087348 */ /* 0x000fea0003c00000 */
[----:B------:R0:W1:Y:S02]  /*30b0*/  SHFL.BFLY P6, R95, R107, R106, R111 ;  /* 0x0c00006a6b5f7389 */ /* 0x00006400000c006f */
[----:B01----:R-:W-:Y:S05]  /*30c0*/  ENDCOLLECTIVE ;  /* 0x000000000000791b */ /* 0x003fea0003800000 */
.L_x_2426:
[----:B------:R-:W-:Y:S02]  /*30d0*/  HFMA2 R106, -RZ, RZ, 0, 5.9604644775390625e-08 ;  /* 0x00000001ff6a7431 */ /* 0x000fe400000001ff */
        /* <DEDUP_REMOVED lines=40> */
.L_x_2427:
[----:B------:R-:W-:Y:S01]  /*3360*/  HFMA2 R106, -RZ, RZ, 0, 1.1920928955078125e-07 ;  /* 0x00000002ff6a7431 */ /* 0x000fe200000001ff */
[----:B------:R-:W-:-:S05]  /*3370*/  MOV R11, R95 ;  /* 0x0000005f000b7202 */ /* 0x000fca0000000f00 */
[----:B------:R-:W-:-:S04]  /*3380*/  FADD.FTZ R11, R10, R11 ;  /* 0x0000000b0a0b7221 */ /* 0x000fc80000010000 */
[----:B------:R-:W-:-:S07]  /*3390*/  IMAD.MOV.U32 R107, RZ, RZ, R11 ;  /* 0x000000ffff6b7224 */ /* 0x000fce00078e000b */
[----:B------:R-:W-:Y:S05]  /*33a0*/  WARPSYNC.COLLECTIVE R94, `(.L_x_2428) ;  /* 0x000000005e087348 */ /* 0x000fea0003c00000 */
[----:B------:R0:W1:Y:S02]  /*33b0*/  SHFL.BFLY P6, R95, R107, R106, R111 ;  /* 0x0c00006a6b5f7389 */ /* 0x00006400000c006f */
[----:B01----:R-:W-:Y:S05]  /*33c0*/  ENDCOLLECTIVE ;  /* 0x000000000000791b */ /* 0x003fea0003800000 */
.L_x_2428:
[----:B------:R-:W-:Y:S01]  /*33d0*/  IMAD.MOV.U32 R106, RZ, RZ, 0x4 ;  /* 0x00000004ff6a7424 */ /* 0x000fe200078e00ff */
[----:B------:R-:W-:-:S05]  /*33e0*/  MOV R88, R95 ;  /* 0x0000005f00587202 */ /* 0x000fca0000000f00 */
[----:B------:R-:W-:-:S05]  /*33f0*/  FADD.FTZ R88, R11, R88 ;  /* 0x000000580b587221 */ /* 0x000fca0000010000 */
[----:B------:R-:W-:-:S07]  /*3400*/  MOV R107, R88 ;  /* 0x00000058006b7202 */ /* 0x000fce0000000f00 */
[----:B------:R-:W-:Y:S05]  /*3410*/  WARPSYNC.COLLECTIVE R94, `(.L_x_2429) ;  /* 0x000000005e087348 */ /* 0x000fea0003c00000 */
[----:B------:R0:W1:Y:S02]  /*3420*/  SHFL.BFLY P6, R95, R107, R106, R111 ;  /* 0x0c00006a6b5f7389 */ /* 0x00006400000c006f */
[----:B01----:R-:W-:Y:S05]  /*3430*/  ENDCOLLECTIVE ;  /* 0x000000000000791b */ /* 0x003fea0003800000 */
.L_x_2429:
[----:B------:R-:W-:Y:S01]  /*3440*/  HFMA2 R106, -RZ, RZ, 0, 4.76837158203125e-07 ;  /* 0x00000008ff6a7431 */ /* 0x000fe200000001ff */
[----:B------:R-:W-:-:S05]  /*3450*/  MOV R89, R95 ;  /* 0x0000005f00597202 */ /* 0x000fca0000000f00 */
[----:B------:R-:W-:-:S05]  /*3460*/  FADD.FTZ R89, R88, R89 ;  /* 0x0000005958597221 */ /* 0x000fca0000010000 */
[----:B------:R-:W-:-:S07]  /*3470*/  MOV R107, R89 ;  /* 0x00000059006b7202 */ /* 0x000fce0000000f00 */
[----:B------:R-:W-:Y:S05]  /*3480*/  WARPSYNC.COLLECTIVE R94, `(.L_x_2430) ;  /* 0x000000005e087348 */ /* 0x000fea0003c00000 */
[----:B------:R0:W1:Y:S02]  /*3490*/  SHFL.BFLY P6, R95, R107, R106, R111 ;  /* 0x0c00006a6b5f7389 */ /* 0x00006400000c006f */
[----:B01----:R-:W-:Y:S05]  /*34a0*/  ENDCOLLECTIVE ;  /* 0x000000000000791b */ /* 0x003fea0003800000 */
.L_x_2430:
[----:B------:R-:W-:Y:S02]  /*34b0*/  HFMA2 R106, -RZ, RZ, 0, 9.5367431640625e-07 ;  /* 0x00000010ff6a7431 */ /* 0x000fe400000001ff */
[----:B------:R-:W-:-:S04]  /*34c0*/  IMAD.MOV.U32 R92, RZ, RZ, R95 ;  /* 0x000000ffff5c7224 */ /* 0x000fc800078e005f */
[----:B------:R-:W-:-:S05]  /*34d0*/  FADD.FTZ R92, R89, R92 ;  /* 0x0000005c595c7221 */ /* 0x000fca0000010000 */
[----:B------:R-:W-:-:S07]  /*34e0*/  MOV R107, R92 ;  /* 0x0000005c006b7202 */ /* 0x000fce0000000f00 */
[----:B------:R-:W-:Y:S05]  /*34f0*/  WARPSYNC.COLLECTIVE R94, `(.L_x_2431) ;  /* 0x000000005e087348 */ /* 0x000fea0003c00000 */
[----:B------:R0:W1:Y:S02]  /*3500*/  SHFL.BFLY P6, R95, R107, R106, R111 ;  /* 0x0c00006a6b5f7389 */ /* 0x00006400000c006f */
[----:B01----:R-:W-:Y:S05]  /*3510*/  ENDCOLLECTIVE ;  /* 0x000000000000791b */ /* 0x003fea0003800000 */
.L_x_2431:
[----:B------:R-:W-:Y:S01]  /*3520*/  MOV R93, R95 ;  /* 0x0000005f005d7202 */ /* 0x000fe20000000f00 */
[----:B------:R-:W-:Y:S06]  /*3530*/  BRA `(.L_x_2432) ;  /* 0xfffffff000707947 */ /* 0x000fec000383ffff */
.L_x_2433:
        /* <DEDUP_REMOVED lines=12> */
.L_x_12113:


//--------------------- .text._ZN10layer_norm31ln_parallel_residual_fwd_kernelINS_13Kernel_traitsIf13__nv_bfloat16S2_S2_fjLj512ELj1ELj4ELj1ELj16ENS_18Kernel_traits_baseILj512EfS2_S2_S2_fjLj128EEEEELb0ELb0ELb1EEEvNS_9FwdParamsE --------------------------
	.section	.text._ZN10layer_norm31ln_parallel_residual_fwd_kernelINS_13Kernel_traitsIf13__nv_bfloat16S2_S2_fjLj512ELj1ELj4ELj1ELj16ENS_18Kernel_traits_baseILj512EfS2_S2_S2_fjLj128EEEEELb0ELb0ELb1EEEvNS_9FwdParamsE,"ax",@progbits
	.align	128
        .global         _ZN10layer_norm31ln_parallel_residual_fwd_kernelINS_13Kernel_traitsIf13__nv_bfloat16S2_S2_fjLj512ELj1ELj4ELj1ELj16ENS_18Kernel_traits_baseILj512EfS2_S2_S2_fjLj128EEEEELb0ELb0ELb1EEEvNS_9FwdParamsE
        .type           _ZN10layer_norm31ln_parallel_residual_fwd_kernelINS_13Kernel_traitsIf13__nv_bfloat16S2_S2_fjLj512ELj1ELj4ELj1ELj16ENS_18Kernel_traits_baseILj512EfS2_S2_S2_fjLj128EEEEELb0ELb0ELb1EEEvNS_9FwdParamsE,@function
        .size           _ZN10layer_norm31ln_parallel_residual_fwd_kernelINS_13Kernel_traitsIf13__nv_bfloat16S2_S2_fjLj512ELj1ELj4ELj1ELj16ENS_18Kernel_traits_baseILj512EfS2_S2_S2_fjLj128EEEEELb0ELb0ELb1EEEvNS_9FwdParamsE,(.L_x_12114 - _ZN10layer_norm31ln_parallel_residual_fwd_kernelINS_13Kernel_traitsIf13__nv_bfloat16S2_S2_fjLj512ELj1ELj4ELj1ELj16ENS_18Kernel_traits_baseILj512EfS2_S2_S2_fjLj128EEEEELb0ELb0ELb1EEEvNS_9FwdParamsE)
        .other          _ZN10layer_norm31ln_parallel_residual_fwd_kernelINS_13Kernel_traitsIf13__nv_bfloat16S2_S2_fjLj512ELj1ELj4ELj1ELj16ENS_18Kernel_traits_baseILj512EfS2_S2_S2_fjLj128EEEEELb0ELb0ELb1EEEvNS_9FwdParamsE,@"STO_CUDA_ENTRY STV_DEFAULT"
_ZN10layer_norm31ln_parallel_residual_fwd_kernelINS_13Kernel_traitsIf13__nv_bfloat16S2_S2_fjLj512ELj1ELj4ELj1ELj16ENS_18Kernel_traits_baseILj512EfS2_S2_S2_fjLj128EEEEELb0ELb0ELb1EEEvNS_9FwdParamsE:
.text._ZN10layer_norm31ln_parallel_residual_fwd_kernelINS_13Kernel_traitsIf13__nv_bfloat16S2_S2_fjLj512ELj1ELj4ELj1ELj16ENS_18Kernel_traits_baseILj512EfS2_S2_S2_fjLj128EEEEELb0ELb0ELb1EEEvNS_9FwdParamsE:
        /* <DEDUP_REMOVED lines=19> */
[----:B0-----:R-:W-:-:S05]  /*0130*/  IMAD.WIDE.U32 R8, R2, 0x20, R8 ;  /* 0x0000002002087825 */ /* 0x001fca00078e0008 */
[----:B------:R-:W3:Y:S01]  /*0140*/  LDG.E.128 R28, desc[UR6][R8.64+0x10] ;  /* 0x00001006081c7981 */ /* 0x000ee2000c1e1d00 */
[----:B--2---:R-:W-:-:S03]  /*0150*/  IMAD.WIDE.U32 R12, R2, 0x20, R12 ;  /* 0x00000020020c7825 */ /* 0x004fc600078e000c */
[----:B------:R-:W2:Y:S04]  /*0160*/  LDG.E.128 R40, desc[UR6][R8.64+0x400] ;  /* 0x0004000608287981 */ /* 0x000ea8000c1e1d00 */
[----:B------:R-:W4:Y:S04]  /*0170*/  LDG.E.128 R32, desc[UR6][R12.64] ;  /* 0x000000060c207981 */ /* 0x000f28000c1e1d00 */
[----:B------:R-:W2:Y:S04]  /*0180*/  LDG.E.128 R36, desc[UR6][R12.64+0x10] ;  /* 0x000010060c247981 */ /* 0x000ea8000c1e1d00 */
[----:B------:R-:W2:Y:S04]  /*0190*/  LDG.E.128 R44, desc[UR6][R8.64+0x410] ;  /* 0x00041006082c7981 */ /* 0x000ea8000c1e1d00 */
[----:B------:R-:W2:Y:S04]  /*01a0*/  LDG.E.128 R48, desc[UR6][R12.64+0x400] ;  /* 0x000400060c307981 */ /* 0x000ea8000c1e1d00 */
[----:B------:R-:W2:Y:S01]  /*01b0*/  LDG.E.128 R52, desc[UR6][R12.64+0x410] ;  /* 0x000410060c347981 */ /* 0x000ea2000c1e1d00 */
[----:B-1----:R-:W-:-:S03]  /*01c0*/  ISETP.NE.U32.AND P1, PT, RZ, UR4, PT ;  /* 0x00000004ff007c0c */ /* 0x002fc6000bf25070 */
[----:B------:R0:W5:Y:S01]  /*01d0*/  LDG.E.128 R20, desc[UR6][R8.64] ;  /* 0x0000000608147981 */ /* 0x000162000c1e1d00 */
[----:B------:R-:W-:-:S13]  /*01e0*/  ISETP.NE.AND.EX P1, PT, RZ, UR5, PT, P1 ;  /* 0x00000005ff007c0c */ /* 0x000fda000bf25310 */
[----:B------:R-:W1:Y:S01]  /*01f0*/  @P1 LDC.64 R26, c[0x0][0x440] ;  /* 0x00011000ff1a1b82 */ /* 0x000e620000000a00 */
[----:B------:R-:W-:Y:S02]  /*0200*/  @!P1 CS2R R6, SRZ ;  /* 0x0000000000069805 */ /* 0x000fe4000001ff00 */
[----:B------:R-:W-:Y:S02]  /*0210*/  @!P1 CS2R R4, SRZ ;  /* 0x0000000000049805 */ /* 0x000fe4000001ff00 */
[----:B------:R-:W-:Y:S02]  /*0220*/  @!P1 CS2R R10, SRZ ;  /* 0x00000000000a9805 */ /* 0x000fe4000001ff00 */
[----:B0-----:R-:W-:Y:S02]  /*0230*/  @!P1 CS2R R8, SRZ ;  /* 0x0000000000089805 */ /* 0x001fe4000001ff00 */
[----:B------:R-:W-:Y:S02]  /*0240*/  @!P1 CS2R R14, SRZ ;  /* 0x00000000000e9805 */ /* 0x000fe4000001ff00 */
[----:B------:R-:W-:-:S02]  /*0250*/  @!P1 CS2R R12, SRZ ;  /* 0x00000000000c9805 */ /* 0x000fc4000001ff00 */
[----:B------:R-:W-:Y:S02]  /*0260*/  @!P1 CS2R R18, SRZ ;  /* 0x0000000000129805 */ /* 0x000fe4000001ff00 */
[----:B------:R-:W-:Y:S01]  /*0270*/  @!P1 CS2R R16, SRZ ;  /* 0x0000000000109805 */ /* 0x000fe2000001ff00 */
[----:B-1----:R-:W-:-:S05]  /*0280*/  @P1 IMAD.WIDE.U32 R26, R2, 0x20, R26 ;  /* 0x00000020021a1825 */ /* 0x002fca00078e001a */
[----:B------:R-:W5:Y:S04]  /*0290*/  @P1 LDG.E.128 R4, desc[UR6][R26.64] ;  /* 0x000000061a041981 */ /* 0x000f68000c1e1d00 */
[----:B------:R-:W5:Y:S04]  /*02a0*/  @P1 LDG.E.128 R8, desc[UR6][R26.64+0x10] ;  /* 0x000010061a081981 */ /* 0x000f68000c1e1d00 */
[----:B------:R-:W5:Y:S04]  /*02b0*/  @P1 LDG.E.128 R12, desc[UR6][R26.64+0x400] ;  /* 0x000400061a0c1981 */ /* 0x000f68000c1e1d00 */
[----:B------:R0:W5:Y:S01]  /*02c0*/  @P1 LDG.E.128 R16, desc[UR6][R26.64+0x410] ;  /* 0x000410061a101981 */ /* 0x000162000c1e1d00 */
[----:B------:R-:W-:-:S02]  /*02d0*/  CS2R R58, SRZ ;  /* 0x00000000003a7805 */ /* 0x000fc4000001ff00 */
[----:B------:R-:W-:Y:S02]  /*02e0*/  CS2R R56, SRZ ;  /* 0x0000000000387805 */ /* 0x000fe4000001ff00 */
[----:B------:R-:W-:Y:S02]  /*02f0*/  CS2R R62, SRZ ;  /* 0x00000000003e7805 */ /* 0x000fe4000001ff00 */
[----:B------:R-:W-:Y:S02]  /*0300*/  CS2R R60, SRZ ;  /* 0x00000000003c7805 */ /* 0x000fe4000001ff00 */
[----:B------:R-:W-:Y:S02]  /*0310*/  CS2R R66, SRZ ;  /* 0x0000000000427805 */ /* 0x000fe4000001ff00 */
[----:B------:R-:W-:Y:S02]  /*0320*/  CS2R R64, SRZ ;  /* 0x0000000000407805 */ /* 0x000fe4000001ff00 */
[----:B---3--:R-:W-:Y:S01]  /*0330*/  @!P1 MOV R24, R28 ;  /* 0x0000001c00189202 */ /* 0x008fe20000000f00 */
[--C-:B------:R-:W-:Y:S01]  /*0340*/  @!P1 IMAD.MOV.U32 R27, RZ, RZ, R31.reuse ;  /* 0x000000ffff1b9224 */ /* 0x100fe200078e001f */
[----:B------:R-:W-:Y:S01]  /*0350*/  @!P1 MOV R25, R29 ;  /* 0x0000001d00199202 */ /* 0x000fe20000000f00 */
[----:B0-----:R-:W-:Y:S01]  /*0360*/  @P1 IMAD.MOV.U32 R27, RZ, RZ, R31 ;  /* 0x000000ffff1b1224 */ /* 0x001fe200078e001f */
[----:B------:R-:W-:-:S02]  /*0370*/  @!P1 MOV R26, R30 ;  /* 0x0000001e001a9202 */ /* 0x000fc40000000f00 */
[----:B------:R-:W-:Y:S02]  /*0380*/  @P1 MOV R24, R28 ;  /* 0x0000001c00181202 */ /* 0x000fe40000000f00 */
[----:B------:R-:W-:Y:S01]  /*0390*/  @P1 MOV R25, R29 ;  /* 0x0000001d00191202 */ /* 0x000fe20000000f00 */
[--C-:B----4-:R-:W-:Y:S01]  /*03a0*/  @!P1 IMAD.MOV.U32 R31, RZ, RZ, R35.reuse ;  /* 0x000000ffff1f9224 */ /* 0x110fe200078e0023 */
[----:B------:R-:W-:Y:S01]  /*03b0*/  @P1 MOV R26, R30 ;  /* 0x0000001e001a1202 */ /* 0x000fe20000000f00 */
[----:B------:R-:W-:Y:S01]  /*03c0*/  @P1 IMAD.MOV.U32 R31, RZ, RZ, R35 ;  /* 0x000000ffff1f1224 */ /* 0x000fe200078e0023 */
[----:B------:R-:W-:Y:S02]  /*03d0*/  @!P1 MOV R28, R32 ;  /* 0x00000020001c9202 */ /* 0x000fe40000000f00 */
[----:B------:R-:W-:Y:S02]  /*03e0*/  @!P1 MOV R29, R33 ;  /* 0x00000021001d9202 */ /* 0x000fe40000000f00 */
[----:B------:R-:W-:Y:S01]  /*03f0*/  @!P1 MOV R30, R34 ;  /* 0x00000022001e9202 */ /* 0x000fe20000000f00 */
[----:B--2---:R-:W-:Y:S01]  /*0400*/  @!P1 IMAD.MOV.U32 R35, RZ, RZ, R39 ;  /* 0x000000ffff239224 */ /* 0x004fe200078e0027 */
[----:B------:R-:W-:-:S02]  /*0410*/  @P1 MOV R28, R32 ;  /* 0x00000020001c1202 */ /* 0x000fc40000000f00 */
[----:B------:R-:W-:Y:S02]  /*0420*/  @P1 MOV R29, R33 ;  /* 0x00000021001d1202 */ /* 0x000fe40000000f00 */
[----:B------:R-:W-:Y:S01]  /*0430*/  @P1 MOV R30, R34 ;  /* 0x00000022001e1202 */ /* 0x000fe20000000f00 */
[----:B------:R-:W-:Y:S01]  /*0440*/  @P1 IMAD.MOV.U32 R35, RZ, RZ, R39 ;  /* 0x000000ffff231224 */ /* 0x000fe200078e0027 */
[----:B------:R-:W-:Y:S02]  /*0450*/  @!P1 MOV R32, R36 ;  /* 0x0000002400209202 */ /* 0x000fe40000000f00 */
[----:B------:R-:W-:Y:S02]  /*0460*/  @!P1 MOV R33, R37 ;  /* 0x0000002500219202 */ /* 0x000fe40000000f00 */
[----:B------:R-:W-:Y:S01]  /*0470*/  @!P1 MOV R34, R38 ;  /* 0x0000002600229202 */ /* 0x000fe20000000f00 */
[----:B------:R-:W-:Y:S01]  /*0480*/  @!P1 IMAD.MOV.U32 R39, RZ, RZ, R43 ;  /* 0x000000ffff279224 */ /* 0x000fe200078e002b */
        /* <DEDUP_REMOVED lines=30> */
[----:B------:R-:W-:Y:S02]  /*0670*/  @!P1 MOV R50, R54 ;  /* 0x0000003600329202 */ /* 0x000fe40000000f00 */
[----:B------:R-:W-:-:S02]  /*0680*/  @P1 MOV R48, R52 ;  /* 0x0000003400301202 */ /* 0x000fc40000000f00 */
[----:B------:R-:W-:Y:S02]  /*0690*/  @P1 MOV R49, R53 ;  /* 0x0000003500311202 */ /* 0x000fe40000000f00 */
[----:B------:R-:W-:Y:S02]  /*06a0*/  CS2R R52, SRZ ;  /* 0x0000000000347805 */ /* 0x000fe4000001ff00 */
[----:B------:R-:W-:Y:S02]  /*06b0*/  @P1 MOV R50, R54 ;  /* 0x0000003600321202 */ /* 0x000fe40000000f00 */
[----:B------:R-:W-:Y:S01]  /*06c0*/  CS2R R54, SRZ ;  /* 0x0000000000367805 */ /* 0x000fe2000001ff00 */
[----:B------:R-:W-:Y:S06]  /*06d0*/  BRA `(.L_x_2435) ;  /* 0x0000000000dc7947 */ /* 0x000fec0003800000 */
.L_x_2434:
[----:B------:R-:W0:Y:S02]  /*06e0*/  LDCU.64 UR4, c[0x0][0x440] ;  /* 0x00008800ff0477ac */ /* 0x000e240008000a00 */
[----:B0-----:R-:W-:-:S04]  /*06f0*/  UISETP.NE.U32.AND UP0, UPT, UR4, URZ, UPT ;  /* 0x000000ff0400728c */ /* 0x001fc8000bf05070 */
[----:B------:R-:W-:-:S09]  /*0700*/  UISETP.NE.AND.EX UP0, UPT, UR5, URZ, UPT, UP0 ;  /* 0x000000ff0500728c */ /* 0x000fd2000bf05300 */
[----:B------:R-:W-:Y:S05]  /*0710*/  BRA.U !UP0, `(.L_x_2436) ;  /* 0x0000000108647547 */ /* 0x000fea000b800000 */
        /* <DEDUP_REMOVED lines=8> */
[----:B------:R0:W5:Y:S01]  /*07a0*/  LDG.E.128 R36, desc[UR6][R12.64+0x400] ;  /* 0x000400060c247981 */ /* 0x000162000c1e1d00 */
[----:B--2---:R-:W-:-:S03]  /*07b0*/  IMAD.WIDE.U32 R70, R2, 0x20, R6 ;  /* 0x0000002002467825 */ /* 0x004fc600078e0006 */
[----:B------:R0:W5:Y:S04]  /*07c0*/  LDG.E.128 R40, desc[UR6][R12.64+0x410] ;  /* 0x000410060c287981 */ /* 0x000168000c1e1d00 */
[----:B------:R0:W5:Y:S01]  /*07d0*/  LDG.E.128 R64, desc[UR6][R68.64] ;  /* 0x0000000644407981 */ /* 0x000162000c1e1d00 */
[----:B---3--:R-:W-:-:S03]  /*07e0*/  IMAD.WIDE.U32 R72, R2, 0x20, R8 ;  /* 0x0000002002487825 */ /* 0x008fc600078e0008 */
[----:B------:R0:W5:Y:S04]  /*07f0*/  LDG.E.128 R60, desc[UR6][R68.64+0x10] ;  /* 0x00001006443c7981 */ /* 0x000168000c1e1d00 */
        /* <DEDUP_REMOVED lines=9> */
[----:B------:R0:W5:Y:S01]  /*0890*/  LDG.E.128 R16, desc[UR6][R72.64+0x410] ;  /* 0x0004100648107981 */ /* 0x000162000c1e1d00 */
[----:B------:R-:W-:Y:S05]  /*08a0*/  BRA `(.L_x_2435) ;  /* 0x0000000000687947 */ /* 0x000fea0003800000 */
.L_x_2436:
[----:B------:R-:W0:Y:S08]  /*08b0*/  LDC.64 R4, c[0x0][0x3d0] ;  /* 0x0000f400ff047b82 */ /* 0x000e300000000a00 */
[----:B------:R-:W1:Y:S08]  /*08c0*/  LDC.64 R6, c[0x0][0x438] ;  /* 0x00010e00ff067b82 */ /* 0x000e700000000a00 */
[----:B------:R-:W2:Y:S01]  /*08d0*/  LDC.64 R8, c[0x0][0x3d8] ;  /* 0x0000f600ff087b82 */ /* 0x000ea20000000a00 */
[----:B------:R-:W-:-:S02]  /*08e0*/  CS2R R18, SRZ ;  /* 0x0000000000127805 */ /* 0x000fc4000001ff00 */
[----:B------:R-:W-:Y:S01]  /*08f0*/  CS2R R16, SRZ ;  /* 0x0000000000107805 */ /* 0x000fe2000001ff00 */
[C---:B0-----:R-:W-:Y:S01]  /*0900*/  IMAD.WIDE.U32 R4, R2.reuse, 0x20, R4 ;  /* 0x0000002002047825 */ /* 0x041fe200078e0004 */
[----:B------:R-:W-:Y:S02]  /*0910*/  CS2R R14, SRZ ;  /* 0x00000000000e7805 */ /* 0x000fe4000001ff00 */
[----:B------:R-:W-:Y:S02]  /*0920*/  CS2R R12, SRZ ;  /* 0x00000000000c7805 */ /* 0x000fe4000001ff00 */
[----:B------:R-:W-:Y:S01]  /*0930*/  CS2R R10, SRZ ;  /* 0x00000000000a7805 */ /* 0x000fe2000001ff00 */
[----:B------:R-:W5:Y:S01]  /*0940*/  LDG.E.128 R20, desc[UR6][R4.64] ;  /* 0x0000000604147981 */ /* 0x000f62000c1e1d00 */
[----:B-1----:R-:W-:-:S03]  /*0950*/  IMAD.WIDE.U32 R6, R2, 0x20, R6 ;  /* 0x0000002002067825 */ /* 0x002fc600078e0006 */
[----:B------:R-:W5:Y:S04]  /*0960*/  LDG.E.128 R24, desc[UR6][R4.64+0x10] ;  /* 0x0000100604187981 */ /* 0x000f68000c1e1d00 */
[----:B------:R-:W5:Y:S01]  /*0970*/  LDG.E.128 R36, desc[UR6][R4.64+0x400] ;  /* 0x0004000604247981 */ /* 0x000f62000c1e1d00 */
[----:B--2---:R-:W-:-:S03]  /*0980*/  IMAD.WIDE.U32 R8, R2, 0x20, R8 ;  /* 0x0000002002087825 */ /* 0x004fc600078e0008 */
[----:B------:R0:W5:Y:S04]  /*0990*/  LDG.E.128 R40, desc[UR6][R4.64+0x410] ;  /* 0x0004100604287981 */ /* 0x000168000c1e1d00 */
[----:B------:R-:W5:Y:S04]  /*09a0*/  LDG.E.128 R64, desc[UR6][R6.64] ;  /* 0x0000000606407981 */ /* 0x000f68000c1e1d00 */
[----:B------:R-:W5:Y:S01]  /*09b0*/  LDG.E.128 R60, desc[UR6][R6.64+0x10] ;  /* 0x00001006063c7981 */ /* 0x000f62000c1e1d00 */
[----:B0-----:R-:W-:-:S03]  /*09c0*/  CS2R R4, SRZ ;  /* 0x0000000000047805 */ /* 0x001fc6000001ff00 */
[----:B------:R-:W5:Y:S04]  /*09d0*/  LDG.E.128 R56, desc[UR6][R6.64+0x400] ;  /* 0x0004000606387981 */ /* 0x000f68000c1e1d00 */
[----:B------:R0:W5:Y:S04]  /*09e0*/  LDG.E.128 R52, desc[UR6][R6.64+0x410] ;  /* 0x0004100606347981 */ /* 0x000168000c1e1d00 */
[----:B------:R-:W5:Y:S04]  /*09f0*/  LDG.E.128 R28, desc[UR6][R8.64] ;  /* 0x00000006081c7981 */ /* 0x000f68000c1e1d00 */
[----:B------:R-:W5:Y:S01]  /*0a00*/  LDG.E.128 R32, desc[UR6][R8.64+0x10] ;  /* 0x0000100608207981 */ /* 0x000f62000c1e1d00 */
[----:B0-----:R-:W-:-:S03]  /*0a10*/  CS2R R6, SRZ ;  /* 0x0000000000067805 */ /* 0x001fc6000001ff00 */
[----:B------:R-:W5:Y:S04]  /*0a20*/  LDG.E.128 R44, desc[UR6][R8.64+0x400] ;  /* 0x00040006082c7981 */ /* 0x000f68000c1e1d00 */
[----:B------:R0:W5:Y:S02]  /*0a30*/  LDG.E.128 R48, desc[UR6][R8.64+0x410] ;  /* 0x0004100608307981 */ /* 0x000164000c1e1d00 */
[----:B0-----:R-:W-:-:S07]  /*0a40*/  CS2R R8, SRZ ;  /* 0x0000000000087805 */ /* 0x001fce000001ff00 */
.L_x_2435:
[----:B------:R-:W1:Y:S02]  /*0a50*/  LDCU UR4, c[0x0][0x384] ;  /* 0x00007080ff0477ac */ /* 0x000e640008000800 */
[----:B-1----:R-:W-:-:S13]  /*0a60*/  ISETP.GE.AND P1, PT, R3, UR4, PT ;  /* 0x0000000403007c0c */ /* 0x002fda000bf26270 */
[----:B------:R-:W-:Y:S05]  /*0a70*/  @P1 EXIT ;  /* 0x000000000000194d */ /* 0x000fea0003800000 */
[----:B------:R-:W1:Y:S01]  /*0a80*/  LDCU.U8 UR4, c[0x0][0x410] ;  /* 0x00008200ff0477ac */ /* 0x000e620008000000 */
[----:B------:R-:W-:Y:S01]  /*0a90*/  ISETP.NE.U32.AND P1, PT, R74, RZ, PT ;  /* 0x000000ff4a00720c */ /* 0x000fe20003f25070 */
[----:B------:R-:W2:Y:S03]  /*0aa0*/  LDCU UR5, c[0x0][0x388] ;  /* 0x00007100ff0577ac */ /* 0x000ea60008000800 */
[----:B------:R-:W-:Y:S01]  /*0ab0*/  ISETP.NE.AND.EX P1, PT, R75, RZ, PT, P1 ;  /* 0x000000ff4b00720c */ /* 0x000fe20003f25310 */
[----:B------:R-:W3:Y:S01]  /*0ac0*/  LDCU UR8, c[0x0][0x448] ;  /* 0x00008900ff0877ac */ /* 0x000ee20008000800 */
[----:B------:R-:W4:Y:S01]  /*0ad0*/  LDCU.64 UR10, c[0x0][0x3a0] ;  /* 0x00007400ff0a77ac */ /* 0x000f220008000a00 */
[----:B------:R-:W0:Y:S01]  /*0ae0*/  LDCU.64 UR12, c[0x0][0x398] ;  /* 0x00007300ff0c77ac */ /* 0x000e220008000a00 */
[----:B-1----:R-:W-:-:S13]  /*0af0*/  ISETP.NE.AND P3, PT, RZ, UR4, PT ;  /* 0x00000004ff007c0c */ /* 0x002fda000bf65270 */
.L_x_2446:
[----:B----4-:R-:W-:Y:S01]  /*0b00*/  ISETP.NE.U32.AND P2, PT, RZ, UR10, PT ;  /* 0x0000000aff007c0c */ /* 0x010fe2000bf45070 */
[----:B0-----:R-:W1:Y:S01]  /*0b10*/  LDC.64 R90, c[0x0][0x390] ;  /* 0x0000e400ff5a7b82 */ /* 0x001e620000000a00 */
[----:B--2---:R-:W-:Y:S02]  /*0b20*/  IMAD R0, R3, UR5, RZ ;  /* 0x0000000503007c24 */ /* 0x004fe4000f8e02ff */
[----:B------:R-:W-:-:S03]  /*0b30*/  ISETP.NE.AND.EX P2, PT, RZ, UR11, PT, P2 ;  /* 0x0000000bff007c0c */ /* 0x000fc6000bf45320 */
[----:B------:R-:W-:Y:S02]  /*0b40*/  SHF.R.S32.HI R81, RZ, 0x1f, R0 ;  /* 0x0000001fff517819 */ /* 0x000fe40000011400 */
[----:B------:R-:W2:Y:S02]  /*0b50*/  @P1 LDC.64 R94, c[0x0][0x398] ;  /* 0x0000e600ff5e1b82 */ /* 0x000ea40000000a00 */
[----:B------:R-:W-:-:S04]  /*0b60*/  LEA.HI R81, R81, R0, RZ, 0x3 ;  /* 0x0000000051517211 */ /* 0x000fc800078f18ff */
[----:B------:R-:W-:Y:S02]  /*0b70*/  LEA.HI.SX32 R93, R81, R2, 0x1d ;  /* 0x00000002515d7211 */ /* 0x000fe400078feaff */
[----:B------:R-:W4:Y:S03]  /*0b80*/  @P2 LDC.64 R96, c[0x0][0x3a0] ;  /* 0x0000e800ff602b82 */ /* 0x000f260000000a00 */
[----:B-1----:R-:W-:-:S06]  /*0b90*/  IMAD.WIDE.U32 R80, R93, 0x10, R90 ;  /* 0x000000105d507825 */ /* 0x002fcc00078e005a */
[----:B-----5:R-:W5:Y:S01]  /*0ba0*/  LDG.E.128 R80, desc[UR6][R80.64] ;  /* 0x0000000650507981 */ /* 0x020f62000c1e1d00 */
[----:B--2---:R-:W-:-:S05]  /*0bb0*/  @P1 IMAD.WIDE.U32 R94, R93, 0x10, R94 ;  /* 0x000000105d5e1825 */ /* 0x004fca00078e005e */
[----:B0-----:R0:W5:Y:S01]  /*0bc0*/  @P1 LDG.E.128 R72, desc[UR6][R94.64] ;  /* 0x000000065e481981 */ /* 0x001162000c1e1d00 */
[----:B----4-:R-:W-:-:S05]  /*0bd0*/  @P2 IMAD.WIDE.U32 R96, R93, 0x10, R96 ;  /* 0x000000105d602825 */ /* 0x010fca00078e0060 */
[----:B------:R-:W2:Y:S02]  /*0be0*/  @P2 LDG.E.128 R68, desc[UR6][R96.64] ;  /* 0x0000000660442981 */ /* 0x000ea4000c1e1d00 */
[----:B--2---:R-:W-:Y:S02]  /*0bf0*/  PRMT R89, R71, 0x7632, R89 ;  /* 0x0000763247597816 */ /* 0x004fe40000000059 */
        /* <DEDUP_REMOVED lines=11> */
[----:B------:R-:W-:Y:S02]  /*0cb0*/  PRMT R78, R81, 0x7632, R78 ;  /* 0x00007632514e7816 */ /* 0x000fe4000000004e */
        /* <DEDUP_REMOVED lines=8> */
[----:B------:R-:W-:Y:S02]  /*0d40*/  PRMT R86, R82, 0x7632, R86 ;  /* 0x0000763252567816 */ /* 0x000fe40000000056 */
[C---:B------:R-:W-:Y:S01]  /*0d50*/  PRMT R88, R83.reuse, 0x7632, R88 ;  /* 0x0000763253587816 */ /* 0x040fe20000000058 */
[----:B------:R-:W-:Y:S01]  /*0d60*/  FADD.FTZ R76, R76, R77 ;  /* 0x0000004d4c4c7221 */ /* 0x000fe20000010000 */
[----:B------:R-:W-:-:S02]  /*0d70*/  SHF.L.U32 R92, R83, 0x10, RZ ;  /* 0x00000010535c7819 */ /* 0x000fc400000006ff */
[----:B------:R-:W-:Y:S01]  /*0d80*/  SHF.L.U32 R81, R81, 0x10, RZ ;  /* 0x0000001051517819 */ /* 0x000fe200000006ff */
[----:B------:R-:W-:Y:S01]  /*0d90*/  FADD.FTZ R99, R76, R99 ;  /* 0x000000634c637221 */ /* 0x000fe20000010000 */
[----:B------:R-:W-:Y:S01]  /*0da0*/  SHF.L.U32 R82, R82, 0x10, RZ ;  /* 0x0000001052527819 */ /* 0x000fe200000006ff */
[----:B------:R-:W-:Y:S01]  /*0db0*/  FADD.FTZ R92, R92, R95 ;  /* 0x0000005f5c5c7221 */ /* 0x000fe20000010000 */
[C---:B------:R-:W-:Y:S01]  /*0dc0*/  SHF.L.U32 R83, R74.reuse, 0x10, RZ ;  /* 0x000000104a537819 */ /* 0x040fe200000006ff */
[----:B------:R-:W-:Y:S01]  /*0dd0*/  FADD.FTZ R81, R81, R84 ;  /* 0x0000005451517221 */ /* 0x000fe20000010000 */
[----:B------:R-:W-:Y:S02]  /*0de0*/  PRMT R79, R75, 0x7632, R79 ;  /* 0x000076324b4f7816 */ /* 0x000fe4000000004f */
[----:B------:R-:W-:Y:S01]  /*0df0*/  PRMT R77, R74, 0x7632, R77 ;  /* 0x000076324a4d7816 */ /* 0x000fe2000000004d */
[----:B------:R-:W-:Y:S01]  /*0e00*/  FADD.FTZ R82, R82, R83 ;  /* 0x0000005352527221 */ /* 0x000fe20000010000 */
        /* <DEDUP_REMOVED lines=20> */
[----:B------:R-:W-:-:S02]  /*0f50*/  F2FP.BF16.F32.PACK_AB R76, R99, R88 ;  /* 0x00000058634c723e */ /* 0x000fc400000010ff */
[----:B------:R-:W-:Y:S02]  /*0f60*/  F2FP.BF16.F32.PACK_AB R78, R89, R84 ;  /* 0x00000054594e723e */ /* 0x000fe400000010ff */
[----:B------:R-:W-:Y:S02]  /*0f70*/  F2FP.BF16.F32.PACK_AB R79, R87, R92 ;  /* 0x0000005c574f723e */ /* 0x000fe400000010ff */
[----:B------:R-:W-:Y:S01]  /*0f80*/  F2FP.BF16.F32.PACK_AB R77, R97, R86 ;  /* 0x00000056614d723e */ /* 0x000fe200000010ff */
[----:B------:R-:W-:Y:S06]  /*0f90*/  BRA `(.L_x_2439) ;  /* 0x00000004004c7947 */ /* 0x000fec0003800000 */
.L_x_2438:
[----:B-----5:R-:W-:Y:S01]  /*0fa0*/  PRMT R79, R80, 0x7632, R79 ;  /* 0x00007632504f7816 */ /* 0x020fe2000000004f */
[----:B------:R-:W-:Y:S01]  /*0fb0*/  IMAD.U32 R77, R72, 0x10000, RZ ;  /* 0x00010000484d7824 */ /* 0x000fe200078e00ff */
[----:B------:R-:W-:Y:S02]  /*0fc0*/  SHF.L.U32 R80, R80, 0x10, RZ ;  /* 0x0000001050507819 */ /* 0x000fe400000006ff */
[C---:B------:R-:W-:Y:S02]  /*0fd0*/  PRMT R87, R82.reuse, 0x7632, R87 ;  /* 0x0000763252577816 */ /* 0x040fe40000000057 */
[----:B------:R-:W-:Y:S01]  /*0fe0*/  SHF.L.U32 R82, R82, 0x10, RZ ;  /* 0x0000001052527819 */ /* 0x000fe200000006ff */
[----:B------:R-:W-:Y:S01]  /*0ff0*/  FADD.FTZ R88, R80, R77 ;  /* 0x0000004d50587221 */ /* 0x000fe20000010000 */
[----:B------:R-:W-:Y:S02]  /*1000*/  SHF.L.U32 R89, R74, 0x10, RZ ;  /* 0x000000104a597819 */ /* 0x000fe400000006ff */
[----:B------:R-:W-:-:S02]  /*1010*/  PRMT R85, R81, 0x7632, R85 ;  /* 0x0000763251557816 */ /* 0x000fc40000000055 */
[----:B------:R-:W-:Y:S01]  /*1020*/  PRMT R92, R83, 0x7632, R92 ;  /* 0x00007632535c7816 */ /* 0x000fe2000000005c */
[----:B------:R-:W-:Y:S01]  /*1030*/  FADD.FTZ R84, R82, R89 ;  /* 0x0000005952547221 */ /* 0x000fe20000010000 */
[----:B------:R-:W-:Y:S01]  /*1040*/  PRMT R0, R72, 0x7632, R0 ;  /* 0x0000763248007816 */ /* 0x000fe20000000000 */
[----:B------:R-:W-:Y:S01]  /*1050*/  IMAD.U32 R82, R75, 0x10000, RZ ;  /* 0x000100004b527824 */ /* 0x000fe200078e00ff */
[----:B------:R-:W-:Y:S02]  /*1060*/  PRMT R76, R73, 0x7632, R76 ;  /* 0x00007632494c7816 */ /* 0x000fe4000000004c */
        /* <DEDUP_REMOVED lines=16> */
[----:B------:R-:W-:-:S02]  /*1170*/  FADD.FTZ R87, R87, R78 ;  /* 0x0000004e57577221 */ /* 0x000fc40000010000 */
[----:B------:R-:W-:Y:S02]  /*1180*/  FADD.FTZ R89, R80, R77 ;  /* 0x0000004d50597221 */ /* 0x000fe40000010000 */
[----:B------:R-:W-:Y:S01]  /*1190*/  FADD.FTZ R97, R85, R76 ;  /* 0x0000004c55617221 */ /* 0x000fe20000010000 */
[----:B------:R-:W-:Y:S02]  /*11a0*/  F2FP.BF16.F32.PACK_AB R79, R87, R92 ;  /* 0x0000005c574f723e */ /* 0x000fe400000010ff */
[----:B------:R-:W-:Y:S02]  /*11b0*/  F2FP.BF16.F32.PACK_AB R78, R89, R84 ;  /* 0x00000054594e723e */ /* 0x000fe400000010ff */
[----:B------:R-:W-:Y:S02]  /*11c0*/  F2FP.BF16.F32.PACK_AB R77, R97, R86 ;  /* 0x00000056614d723e */ /* 0x000fe400000010ff */
[----:B------:R-:W-:Y:S01]  /*11d0*/  F2FP.BF16.F32.PACK_AB R76, R99, R88 ;  /* 0x00000058634c723e */ /* 0x000fe200000010ff */
[----:B------:R-:W-:Y:S06]  /*11e0*/  BRA `(.L_x_2439) ;  /* 0x0000000000b87947 */ /* 0x000fec0003800000 */
.L_x_2437:
[----:B------:R-:W-:Y:S05]  /*11f0*/  @!P2 BRA `(.L_x_2440) ;  /* 0x000000000084a947 */ /* 0x000fea0003800000 */
[----:B-----5:R-:W-:Y:S01]  /*1200*/  PRMT R79, R82, 0x7632, R79 ;  /* 0x00007632524f7816 */ /* 0x020fe2000000004f */
[----:B------:R-:W-:Y:S01]  /*1210*/  IMAD.U32 R77, R68, 0x10000, RZ ;  /* 0x00010000444d7824 */ /* 0x000fe200078e00ff */
[----:B------:R-:W-:Y:S01]  /*1220*/  PRMT R76, R80, 0x7632, R76 ;  /* 0x00007632504c7816 */ /* 0x000fe2000000004c */
[----:B------:R-:W-:Y:S01]  /*1230*/  IMAD.U32 R99, R0, 0x10000, RZ ;  /* 0x0001000000637824 */ /* 0x000fe200078e00ff */
[----:B------:R-:W-:Y:S02]  /*1240*/  SHF.L.U32 R82, R82, 0x10, RZ ;  /* 0x0000001052527819 */ /* 0x000fe400000006ff */
[----:B------:R-:W-:Y:S01]  /*1250*/  SHF.L.U32 R95, R70, 0x10, RZ ;  /* 0x00000010465f7819 */ /* 0x000fe200000006ff */
[----:B------:R-:W-:Y:S01]  /*1260*/  IMAD.U32 R76, R76, 0x10000, RZ ;  /* 0x000100004c4c7824 */ /* 0x000fe200078e00ff */
[----:B------:R-:W-:Y:S02]  /*1270*/  SHF.L.U32 R80, R80, 0x10, RZ ;  /* 0x0000001050507819 */ /* 0x000fe400000006ff */
[----:B------:R-:W-:Y:S01]  /*1280*/  PRMT R78, R81, 0x7632, R78 ;  /* 0x00007632514e7816 */ /* 0x000fe2000000004e */
[----:B------:R-:W-:Y:S01]  /*1290*/  FADD.FTZ R84, R82, R95 ;  /* 0x0000005f52547221 */ /* 0x000fe20000010000 */
[----:B------:R-:W-:Y:S01]  /*12a0*/  PRMT R92, R83, 0x7632, R92 ;  /* 0x00007632535c7816 */ /* 0x000fe2000000005c */
[----:B------:R-:W-:Y:S01]  /*12b0*/  FADD.FTZ R88, R80, R77 ;  /* 0x0000004d50587221 */ /* 0x000fe20000010000 */
        /* <DEDUP_REMOVED lines=21> */
.L_x_2440:
        /* <DEDUP_REMOVED lines=12> */
.L_x_2439:
[----:B------:R-:W0:Y:S01]  /*14d0*/  @P0 LDC.64 R94, c[0x0][0x3a8] ;  /* 0x0000ea00ff5e0b82 */ /* 0x000e220000000a00 */
[----:B------:R-:W-:-:S05]  /*14e0*/  IADD3 R85, PT, PT, R93, 0x20, RZ ;  /* 0x000000205d557810 */ /* 0x000fca0007ffe0ff */
[----:B------:R-:W-:Y:S02]  /*14f0*/  IMAD.WIDE.U32 R80, R85, 0x10, R90 ;  /* 0x0000001055507825 */ /* 0x000fe400078e005a */
[----:B------:R-:W1:Y:S08]  /*1500*/  @P1 LDC.64 R100, c[0x0][0x398] ;  /* 0x0000e600ff641b82 */ /* 0x000e700000000a00 */
[----:B------:R-:W2:Y:S01]  /*1510*/  @P2 LDC.64 R102, c[0x0][0x3a0] ;  /* 0x0000e800ff662b82 */ /* 0x000ea20000000a00 */
[----:B0-----:R-:W-:-:S05]  /*1520*/  @P0 IMAD.WIDE.U32 R94, R93, 0x10, R94 ;  /* 0x000000105d5e0825 */ /* 0x001fca00078e005e */
[----:B------:R0:W-:Y:S01]  /*1530*/  @P0 STG.E.128 desc[UR6][R94.64], R76 ;  /* 0x0000004c5e000986 */ /* 0x0001e2000c101d06 */
[----:B-1----:R-:W-:-:S03]  /*1540*/  @P1 IMAD.WIDE.U32 R100, R85, 0x10, R100 ;  /* 0x0000001055641825 */ /* 0x002fc600078e0064 */
[----:B------:R-:W5:Y:S04]  /*1550*/  LDG.E.128 R80, desc[UR6][R80.64] ;  /* 0x0000000650507981 */ /* 0x000f68000c1e1d00 */
        /* <DEDUP_REMOVED lines=26> */
.L_x_2442:
[----:B------:R-:W-:Y:S01]  /*1700*/  PRMT R76, R80, 0x7632, R76 ;  /* 0x00007632504c7816 */ /* 0x000fe2000000004c */
[----:B------:R-:W-:Y:S01]  /*1710*/  IMAD.U32 R105, R82, 0x10000, RZ ;  /* 0x0001000052697824 */ /* 0x000fe200078e00ff */
[----:B------:R-:W-:Y:S01]  /*1720*/  SHF.L.U32 R80, R80, 0x10, RZ ;  /* 0x0000001050507819 */ /* 0x000fe200000006ff */
[----:B------:R-:W-:Y:S01]  /*1730*/  IMAD.U32 R0, R0, 0x10000, RZ ;  /* 0x0001000000007824 */ /* 0x000fe200078e00ff */
[----:B------:R-:W-:Y:S02]  /*1740*/  SHF.L.U32 R77, R68, 0x10, RZ ;  /* 0x00000010444d7819 */ /* 0x000fe400000006ff */
[----:B------:R-:W-:Y:S02]  /*1750*/  PRMT R78, R81, 0x7632, R78 ;  /* 0x00007632514e7816 */ /* 0x000fe4000000004e */
        /* <DEDUP_REMOVED lines=15> */
[----:B------:R-:W-:-:S02]  /*1850*/  SHF.L.U32 R95, R95, 0x10, RZ ;  /* 0x000000105f5f7819 */ /* 0x000fc400000006ff */
[----:B------:R-:W-:Y:S01]  /*1860*/  SHF.L.U32 R79, R79, 0x10, RZ ;  /* 0x000000104f4f7819 */ /* 0x000fe200000006ff */
[----:B------:R-:W-:Y:S01]  /*1870*/  FADD.FTZ R109, R80, R83 ;  /* 0x00000053506d7221 */ /* 0x000fe20000010000 */
        /* <DEDUP_REMOVED lines=9> */
.L_x_2441:
[----:B------:R-:W-:-:S04]  /*1910*/  UISETP.NE.U32.AND UP0, UPT, UR10, URZ, UPT ;  /* 0x000000ff0a00728c */ /* 0x000fc8000bf05070 */
[----:B------:R-:W-:-:S09]  /*1920*/  UISETP.NE.AND.EX UP0, UPT, UR11, URZ, UPT, UP0 ;  /* 0x000000ff0b00728c */ /* 0x000fd2000bf05300 */
[----:B------:R-:W-:Y:S05]  /*1930*/  BRA.U UP0, `(.L_x_2444) ;  /* 0x0000000100947547 */ /* 0x000fea000b800000 */
[C---:B-----5:R-:W-:Y:S02]  /*1940*/  PRMT R79, R80.reuse, 0x7632, R79 ;  /* 0x00007632504f7816 */ /* 0x060fe4000000004f */
[C---:B------:R-:W-:Y:S02]  /*1950*/  PRMT R90, R81.reuse, 0x7632, R90 ;  /* 0x00007632515a7816 */ /* 0x040fe4000000005a */
[----:B------:R-:W-:Y:S02]  /*1960*/  SHF.L.U32 R80, R80, 0x10, RZ ;  /* 0x0000001050507819 */ /* 0x000fe400000006ff */
[----:B------:R-:W-:Y:S02]  /*1970*/  SHF.L.U32 R81, R81, 0x10, RZ ;  /* 0x0000001051517819 */ /* 0x000fe400000006ff */
[----:B------:R-:W-:Y:S02]  /*1980*/  SHF.L.U32 R77, R72, 0x10, RZ ;  /* 0x00000010484d7819 */ /* 0x000fe400000006ff */
[----:B------:R-:W-:-:S02]  /*1990*/  SHF.L.U32 R0, R73, 0x10, RZ ;  /* 0x0000001049007819 */ /* 0x000fc400000006ff */
[----:B------:R-:W-:Y:S01]  /*19a0*/  PRMT R91, R82, 0x7632, R91 ;  /* 0x00007632525b7816 */ /* 0x000fe2000000005b */
[----:B------:R-:W-:Y:S01]  /*19b0*/  FADD.FTZ R98, R77, R80 ;  /* 0x000000504d627221 */ /* 0x000fe20000010000 */
[----:B------:R-:W-:Y:S01]  /*19c0*/  PRMT R94, R83, 0x7632, R94 ;  /* 0x00007632535e7816 */ /* 0x000fe2000000005e */
[----:B------:R-:W-:Y:S01]  /*19d0*/  FADD.FTZ R101, R0, R81 ;  /* 0x0000005100657221 */ /* 0x000fe20000010000 */
        /* <DEDUP_REMOVED lines=20> */
[----:B------:R-:W-:Y:S01]  /*1b20*/  FADD.FTZ R96, R96, R77 ;  /* 0x0000004d60607221 */ /* 0x000fe20000010000 */
[----:B------:R-:W-:Y:S01]  /*1b30*/  F2FP.BF16.F32.PACK_AB R77, R100, R101 ;  /* 0x00000065644d723e */ /* 0x000fe200000010ff */
[----:B------:R-:W-:Y:S01]  /*1b40*/  FADD.FTZ R103, R79, R0 ;  /* 0x000000004f677221 */ /* 0x000fe20000010000 */
[----:B------:R-:W-:Y:S02]  /*1b50*/  F2FP.BF16.F32.PACK_AB R79, R82, R109 ;  /* 0x0000006d524f723e */ /* 0x000fe400000010ff */
[----:B------:R-:W-:Y:S02]  /*1b60*/  F2FP.BF16.F32.PACK_AB R78, R96, R105 ;  /* 0x00000069604e723e */ /* 0x000fe400000010ff */
[----:B------:R-:W-:Y:S01]  /*1b70*/  F2FP.BF16.F32.PACK_AB R76, R103, R98 ;  /* 0x00000062674c723e */ /* 0x000fe200000010ff */
[----:B------:R-:W-:Y:S06]  /*1b80*/  BRA `(.L_x_2443) ;  /* 0x0000000000e07947 */ /* 0x000fec0003800000 */
.L_x_2444:
[----:B-----5:R-:W-:Y:S01]  /*1b90*/  PRMT R76, R80, 0x7632, R76 ;  /* 0x00007632504c7816 */ /* 0x020fe2000000004c */
[----:B------:R-:W-:Y:S01]  /*1ba0*/  IMAD.U32 R77, R72, 0x10000, RZ ;  /* 0x00010000484d7824 */ /* 0x000fe200078e00ff */
[----:B------:R-:W-:Y:S02]  /*1bb0*/  SHF.L.U32 R80, R80, 0x10, RZ ;  /* 0x0000001050507819 */ /* 0x000fe400000006ff */
[----:B------:R-:W-:Y:S02]  /*1bc0*/  PRMT R0, R72, 0x7632, R0 ;  /* 0x0000763248007816 */ /* 0x000fe40000000000 */
        /* <DEDUP_REMOVED lines=8> */
[----:B------:R-:W-:Y:S01]  /*1c50*/  SHF.L.U32 R82, R82, 0x10, RZ ;  /* 0x0000001052527819 */ /* 0x000fe200000006ff */
[----:B------:R-:W-:Y:S01]  /*1c60*/  FADD.FTZ R103, R103, R0 ;  /* 0x0000000067677221 */ /* 0x000fe20000010000 */
[----:B------:R-:W-:-:S02]  /*1c70*/  SHF.L.U32 R79, R74, 0x10, RZ ;  /* 0x000000104a4f7819 */ /* 0x000fc400000006ff */
[----:B------:R-:W-:Y:S02]  /*1c80*/  SHF.L.U32 R81, R81, 0x10, RZ ;  /* 0x0000001051517819 */ /* 0x000fe400000006ff */
[----:B------:R-:W-:Y:S01]  /*1c90*/  PRMT R91, R83, 0x7632, R91 ;  /* 0x00007632535b7816 */ /* 0x000fe2000000005b */
[----:B------:R-:W-:Y:S01]  /*1ca0*/  FADD.FTZ R82, R79, R82 ;  /* 0x000000524f527221 */ /* 0x000fe20000010000 */
[----:B------:R-:W-:Y:S01]  /*1cb0*/  PRMT R0, R73, 0x7632, R0 ;  /* 0x0000763249007816 */ /* 0x000fe20000000000 */
[----:B------:R-:W-:Y:S01]  /*1cc0*/  FADD.FTZ R80, R80, R81 ;  /* 0x0000005150507221 */ /* 0x000fe20000010000 */
[----:B------:R-:W-:Y:S02]  /*1cd0*/  PRMT R76, R74, 0x7632, R76 ;  /* 0x000076324a4c7816 */ /* 0x000fe4000000004c */
[----:B------:R-:W-:Y:S01]  /*1ce0*/  PRMT R77, R75, 0x7632, R77 ;  /* 0x000076324b4d7816 */ /* 0x000fe2000000004d */
[----:B------:R-:W-:Y:S01]  /*1cf0*/  IMAD.U32 R0, R0, 0x10000, RZ ;  /* 0x0001000000007824 */ /* 0x000fe200078e00ff */
[----:B------:R-:W-:-:S02]  /*1d00*/  SHF.L.U32 R105, R70, 0x10, RZ ;  /* 0x0000001046697819 */ /* 0x000fc400000006ff */
        /* <DEDUP_REMOVED lines=11> */
[----:B------:R-:W-:Y:S01]  /*1dc0*/  SHF.L.U32 R94, R75, 0x10, RZ ;  /* 0x000000104b5e7819 */ /* 0x000fe200000006ff */
[----:B------:R-:W-:Y:S01]  /*1dd0*/  FADD.FTZ R101, R101, R80 ;  /* 0x0000005065657221 */ /* 0x000fe20000010000 */
[----:B------:R-:W-:-:S02]  /*1de0*/  PRMT R0, R68, 0x7632, R0 ;  /* 0x0000763244007816 */ /* 0x000fc40000000000 */
[----:B------:R-:W-:Y:S01]  /*1df0*/  PRMT R78, R71, 0x7632, R78 ;  /* 0x00007632474e7816 */ /* 0x000fe2000000004e */
[----:B------:R-:W-:Y:S01]  /*1e00*/  FADD.FTZ R83, R94, R83 ;  /* 0x000000535e537221 */ /* 0x000fe20000010000 */
[----:B------:R-:W-:Y:S02]  /*1e10*/  PRMT R77, R70, 0x7632, R77 ;  /* 0x00007632464d7816 */ /* 0x000fe4000000004d */
[----:B------:R-:W-:Y:S02]  /*1e20*/  PRMT R76, R69, 0x7632, R76 ;  /* 0x00007632454c7816 */ /* 0x000fe4000000004c */
        /* <DEDUP_REMOVED lines=14> */
.L_x_2443:
[----:B------:R-:W-:Y:S01]  /*1f10*/  FADD.FTZ R0, RZ, R88 ;  /* 0x00000058ff007221 */ /* 0x000fe20000010000 */
[----:B------:R-:W-:Y:S01]  /*1f20*/  UMOV UR4, 0xffffffff ;  /* 0xffffffff00047882 */ /* 0x000fe20000000000 */
[----:B------:R-:W-:Y:S02]  /*1f30*/  ISETP.NE.AND P2, PT, R2, RZ, PT ;  /* 0x000000ff0200720c */ /* 0x000fe40003f45270 */
        /* <DEDUP_REMOVED lines=72> */
.L_x_2458:
[C---:B------:R-:W-:Y:S01]  /*23c0*/  FMUL.FTZ R0, R111.reuse, R111 ;  /* 0x0000006f6f007220 */ /* 0x040fe20000410000 */
[----:B01----:R-:W-:Y:S01]  /*23d0*/  FADD.FTZ R90, R90, R95 ;  /* 0x0000005f5a5a7221 */ /* 0x003fe20000010000 */
[----:B------:R-:W0:Y:S01]  /*23e0*/  @!P2 LDC.64 R80, c[0x0][0x3c0] ;  /* 0x0000f000ff50ab82 */ /* 0x000e220000000a00 */
[----:B------:R-:W-:Y:S02]  /*23f0*/  FSEL R113, R111, RZ, !P3 ;  /* 0x000000ff6f717208 */ /* 0x000fe40005800000 */
[----:B------:R-:W-:Y:S01]  /*2400*/  FSEL R0, R0, RZ, P3 ;  /* 0x000000ff00007208 */ /* 0x000fe20001800000 */
[----:B---3--:R-:W-:Y:S02]  /*2410*/  FFMA.FTZ R83, R90, R83, UR8 ;  /* 0x000000085a537e23 */ /* 0x008fe40008010053 */
[C---:B------:R-:W-:Y:S01]  /*2420*/  FADD.FTZ R119, -R113.reuse, R86 ;  /* 0x0000005671777221 */ /* 0x040fe20000010100 */
[----:B------:R-:W-:Y:S01]  /*2430*/  FADD.FTZ R121, -R113, R97 ;  /* 0x0000006171797221 */ /* 0x000fe20000010100 */
[----:B------:R-:W-:Y:S01]  /*2440*/  FADD.FTZ R0, R83, R0 ;  /* 0x0000000053007221 */ /* 0x000fe20000010000 */
[----:B------:R-:W1:Y:S01]  /*2450*/  LDC.64 R90, c[0x0][0x428] ;  /* 0x00010a00ff5a7b82 */ /* 0x000e620000000a00 */
[C---:B------:R-:W-:Y:S01]  /*2460*/  FADD.FTZ R115, -R113.reuse, R88 ;  /* 0x0000005871737221 */ /* 0x040fe20000010100 */
[C---:B------:R-:W-:Y:S01]  /*2470*/  FADD.FTZ R117, -R113.reuse, R99 ;  /* 0x0000006371757221 */ /* 0x040fe20000010100 */
[C---:B------:R-:W-:Y:S01]  /*2480*/  FADD.FTZ R123, -R113.reuse, R84 ;  /* 0x00000054717b7221 */ /* 0x040fe20000010100 */
[C---:B------:R-:W-:Y:S01]  /*2490*/  FADD.FTZ R125, -R113.reuse, R89 ;  /* 0x00000059717d7221 */ /* 0x040fe20000010100 */
[----:B------:R-:W2:Y:S01]  /*24a0*/  MUFU.RSQ R0, R0 ;  /* 0x0000000000007308 */ /* 0x000ea20000001400 */
[C---:B------:R-:W-:Y:S01]  /*24b0*/  FADD.FTZ R99, -R113.reuse, R103 ;  /* 0x0000006771637221 */ /* 0x040fe20000010100 */
[C---:B------:R-:W-:Y:S01]  /*24c0*/  FADD.FTZ R107, -R113.reuse, R96 ;  /* 0x00000060716b7221 */ /* 0x040fe20000010100 */
[----:B------:R-:W3:Y:S01]  /*24d0*/  LDC.64 R94, c[0x0][0x430] ;  /* 0x00010c00ff5e7b82 */ /* 0x000ee20000000a00 */
        /* <DEDUP_REMOVED lines=8> */
[----:B------:R-:W-:Y:S01]  /*2560*/  FADD.FTZ R113, -R113, R82 ;  /* 0x0000005271717221 */ /* 0x000fe20000010100 */
[----:B------:R0:W-:Y:S01]  /*2570*/  @!P2 STG.E desc[UR6][R80.64], R111 ;  /* 0x0000006f5000a986 */ /* 0x0001e2000c101906 */
[C---:B--2---:R-:W-:Y:S01]  /*2580*/  FMUL.FTZ R119, R0.reuse, R119 ;  /* 0x0000007700777220 */ /* 0x044fe20000410000 */
        /* <DEDUP_REMOVED lines=9> */
[----:B0-----:R-:W-:Y:S01]  /*2620*/  FFMA.FTZ R81, R119, R22, R66 ;  /* 0x0000001677517223 */ /* 0x001fe20000010042 */
[----:B------:R-:W-:Y:S01]  /*2630*/  FFMA.FTZ R111, R100, R25, R61 ;  /* 0x00000019646f7223 */ /* 0x000fe2000001003d */
[----:B------:R-:W-:Y:S01]  /*2640*/  FMUL.FTZ R83, R0, R83 ;  /* 0x0000005300537220 */ /* 0x000fe20000410000 */
[----:B------:R-:W-:Y:S01]  /*2650*/  F2FP.BF16.F32.PACK_AB R80, R117, R82 ;  /* 0x000000527550723e */ /* 0x000fe200000010ff */
[----:B------:R-:W-:Y:S01]  /*2660*/  FFMA.FTZ R115, R115, R28, R4 ;  /* 0x0000001c73737223 */ /* 0x000fe20000010004 */
[----:B------:R-:W-:Y:S01]  /*2670*/  F2FP.BF16.F32.PACK_AB R81, R96, R81 ;  /* 0x000000516051723e */ /* 0x000fe200000010ff */
[----:B------:R-:W-:Y:S01]  /*2680*/  FMUL.FTZ R96, R0, R87 ;  /* 0x0000005700607220 */ /* 0x000fe20000410000 */
[----:B------:R-:W-:Y:S01]  /*2690*/  FFMA.FTZ R123, R123, R32, R8 ;  /* 0x000000207b7b7223 */ /* 0x000fe20000010008 */
[----:B------:R-:W-:Y:S01]  /*26a0*/  FFMA.FTZ R100, R100, R33, R9 ;  /* 0x0000002164647223 */ /* 0x000fe20000010009 */
[----:B------:R-:W-:Y:S01]  /*26b0*/  FFMA.FTZ R84, R84, R29, R5 ;  /* 0x0000001d54547223 */ /* 0x000fe20000010005 */
[----:B-1----:R-:W-:Y:S01]  /*26c0*/  IMAD.WIDE.U32 R88, R93, 0x10, R90 ;  /* 0x000000105d587825 */ /* 0x002fe200078e005a */
[----:B------:R-:W-:-:S03]  /*26d0*/  F2FP.BF16.F32.PACK_AB R82, R111, R98 ;  /* 0x000000626f52723e */ /* 0x000fc600000010ff */
[----:B------:R-:W-:Y:S01]  /*26e0*/  FFMA.FTZ R87, R83, R26, R62 ;  /* 0x0000001a53577223 */ /* 0x000fe2000001003e */
[----:B------:R-:W-:Y:S01]  /*26f0*/  FFMA.FTZ R102, R96, R27, R63 ;  /* 0x0000001b60667223 */ /* 0x000fe2000001003f */
[----:B---3--:R-:W-:-:S04]  /*2700*/  IMAD.WIDE.U32 R92, R93, 0x10, R94 ;  /* 0x000000105d5c7825 */ /* 0x008fc800078e005e */
[----:B------:R-:W-:Y:S01]  /*2710*/  FFMA.FTZ R98, R83, R34, R10 ;  /* 0x0000002253627223 */ /* 0x000fe2000001000a */
[----:B------:R-:W-:Y:S01]  /*2720*/  FFMA.FTZ R111, R96, R35, R11 ;  /* 0x00000023606f7223 */ /* 0x000fe2000001000b */
[----:B------:R-:W-:Y:S01]  /*2730*/  FFMA.FTZ R96, R86, R31, R7 ;  /* 0x0000001f56607223 */ /* 0x000fe20000010007 */
[----:B------:R-:W-:Y:S01]  /*2740*/  IMAD.WIDE.U32 R90, R85, 0x10, R90 ;  /* 0x00000010555a7825 */ /* 0x000fe200078e005a */
[----:B------:R-:W-:-:S03]  /*2750*/  F2FP.BF16.F32.PACK_AB R86, R100, R123 ;  /* 0x0000007b6456723e */ /* 0x000fc600000010ff */
[----:B------:R-:W-:Y:S01]  /*2760*/  FMUL.FTZ R100, R0, R99 ;  /* 0x0000006300647220 */ /* 0x000fe20000410000 */
[----:B------:R-:W-:Y:S01]  /*2770*/  F2FP.BF16.F32.PACK_AB R84, R84, R115 ;  /* 0x000000735454723e */ /* 0x000fe200000010ff */
[----:B------:R-:W-:-:S04]  /*2780*/  IMAD.WIDE.U32 R94, R85, 0x10, R94 ;  /* 0x00000010555e7825 */ /* 0x000fc800078e005e */
[----:B------:R-:W-:Y:S01]  /*2790*/  FFMA.FTZ R85, R119, R30, R6 ;  /* 0x0000001e77557223 */ /* 0x000fe20000010006 */
[----:B------:R-:W-:Y:S01]  /*27a0*/  F2FP.BF16.F32.PACK_AB R83, R102, R87 ;  /* 0x000000576653723e */ /* 0x000fe200000010ff */
[C---:B------:R-:W-:Y:S01]  /*27b0*/  FMUL.FTZ R115, R0.reuse, R97 ;  /* 0x0000006100737220 */ /* 0x040fe20000410000 */
[----:B------:R-:W-:Y:S01]  /*27c0*/  F2FP.BF16.F32.PACK_AB R87, R111, R98 ;  /* 0x000000626f57723e */ /* 0x000fe200000010ff */
[C---:B------:R-:W-:Y:S01]  /*27d0*/  FMUL.FTZ R101, R0.reuse, R101 ;  /* 0x0000006500657220 */ /* 0x040fe20000410000 */
[C---:B------:R-:W-:Y:S01]  /*27e0*/  FMUL.FTZ R102, R0.reuse, R103 ;  /* 0x0000006700667220 */ /* 0x040fe20000410000 */
[----:B------:R-:W0:Y:S01]  /*27f0*/  @!P2 LDC.64 R110, c[0x0][0x3c8] ;  /* 0x0000f200ff6eab82 */ /* 0x000e220000000a00 */
[C---:B------:R-:W-:Y:S01]  /*2800*/  FMUL.FTZ R103, R0.reuse, R105 ;  /* 0x0000006900677220 */ /* 0x040fe20000410000 */
        /* <DEDUP_REMOVED lines=14> */
[----:B------:R-:W1:Y:S01]  /*28f0*/  LDC.64 R104, c[0x0][0x380] ;  /* 0x0000e000ff687b82 */ /* 0x000e620000000a00 */
[----:B------:R-:W-:Y:S01]  /*2900*/  FFMA.FTZ R112, R108, R43, R55 ;  /* 0x0000002b6c707223 */ /* 0x000fe20000010037 */
[----:B------:R-:W-:Y:S01]  /*2910*/  FFMA.FTZ R115, R115, R44, R12 ;  /* 0x0000002c73737223 */ /* 0x000fe2000001000c */
[----:B------:R-:W-:Y:S01]  /*2920*/  FFMA.FTZ R101, R101, R46, R14 ;  /* 0x0000002e65657223 */ /* 0x000fe2000001000e */
[----:B------:R-:W-:-:S02]  /*2930*/  FFMA.FTZ R100, R100, R45, R13 ;  /* 0x0000002d64647223 */ /* 0x000fc4000001000d */
[----:B------:R-:W-:Y:S01]  /*2940*/  F2FP.BF16.F32.PACK_AB R99, R112, R107 ;  /* 0x0000006b7063723e */ /* 0x000fe200000010ff */
[----:B------:R-:W-:Y:S01]  /*2950*/  FFMA.FTZ R112, R108, R51, R19 ;  /* 0x000000336c707223 */ /* 0x000fe20000010013 */
[----:B------:R-:W-:Y:S01]  /*2960*/  FFMA.FTZ R107, R103, R48, R16 ;  /* 0x00000030676b7223 */ /* 0x000fe20000010010 */
[----:B------:R-:W-:Y:S01]  /*2970*/  FFMA.FTZ R108, R106, R49, R17 ;  /* 0x000000316a6c7223 */ /* 0x000fe20000010011 */
[----:B------:R-:W-:Y:S01]  /*2980*/  FFMA.FTZ R103, R109, R50, R18 ;  /* 0x000000326d677223 */ /* 0x000fe20000010012 */
[----:B------:R-:W-:Y:S01]  /*2990*/  FFMA.FTZ R106, R102, R47, R15 ;  /* 0x0000002f666a7223 */ /* 0x000fe2000001000f */
[----:B0-----:R-:W-:Y:S01]  /*29a0*/  @!P2 IMAD.WIDE R110, R3, 0x4, R110 ;  /* 0x00000004036ea825 */ /* 0x001fe200078e026e */
[----:B------:R-:W-:Y:S02]  /*29b0*/  F2FP.BF16.F32.PACK_AB R100, R100, R115 ;  /* 0x000000736464723e */ /* 0x000fe400000010ff */
[----:B------:R-:W-:Y:S02]  /*29c0*/  F2FP.BF16.F32.PACK_AB R103, R112, R103 ;  /* 0x000000677067723e */ /* 0x000fe400000010ff */
[----:B------:R-:W-:Y:S01]  /*29d0*/  F2FP.BF16.F32.PACK_AB R102, R108, R107 ;  /* 0x0000006b6c66723e */ /* 0x000fe200000010ff */
[----:B------:R0:W-:Y:S01]  /*29e0*/  @!P2 STG.E desc[UR6][R110.64], R0 ;  /* 0x000000006e00a986 */ /* 0x0001e2000c101906 */
[----:B------:R-:W-:-:S03]  /*29f0*/  F2FP.BF16.F32.PACK_AB R101, R106, R101 ;  /* 0x000000656a65723e */ /* 0x000fc600000010ff */
[----:B------:R0:W-:Y:S01]  /*2a00*/  STG.E.128 desc[UR6][R88.64], R80 ;  /* 0x0000005058007986 */ /* 0x0001e2000c101d06 */
[----:B-1----:R-:W-:-:S03]  /*2a10*/  LEA R3, R104, R3, 0x2 ;  /* 0x0000000368037211 */ /* 0x002fc600078e10ff */
[----:B------:R0:W-:Y:S01]  /*2a20*/  STG.E.128 desc[UR6][R92.64], R84 ;  /* 0x000000545c007986 */ /* 0x0001e2000c101d06 */
[----:B------:R-:W-:-:S03]  /*2a30*/  ISETP.GE.AND P2, PT, R3, R105, PT ;  /* 0x000000690300720c */ /* 0x000fc60003f46270 */
[----:B------:R0:W-:Y:S04]  /*2a40*/  STG.E.128 desc[UR6][R90.64], R96 ;  /* 0x000000605a007986 */ /* 0x0001e8000c101d06 */
[----:B------:R0:W-:Y:S06]  /*2a50*/  STG.E.128 desc[UR6][R94.64], R100 ;  /* 0x000000645e007986 */ /* 0x0001ec000c101d06 */
[----:B------:R-:W-:Y:S05]  /*2a60*/  @!P2 BRA `(.L_x_2446) ;  /* 0xffffffe00024a947 */ /* 0x000fea000383ffff */
[----:B------:R-:W-:Y:S05]  /*2a70*/  EXIT ;  /* 0x000000000000794d */ /* 0x000fea0003800000 */
.L_x_2445:
[----:B------:R-:W-:Y:S01]  /*2a80*/  HFMA2 R113, -RZ, RZ, 0, 1.847743988037109375e-06 ;  /* 0x0000001fff717431 */ /* 0x000fe200000001ff */
[----:B------:R-:W-:Y:S01]  /*2a90*/  BSSY B0, `(.L_x_2447) ;  /* 0x0000007000007945 */ /* 0x000fe20003800000 */
[----:B------:R-:W-:Y:S01]  /*2aa0*/  MOV R107, R0 ;  /* 0x00000000006b7202 */ /* 0x000fe20000000f00 */
[----:B------:R-:W-:Y:S01]  /*2ab0*/  IMAD.MOV.U32 R104, RZ, RZ, 0x1 ;  /* 0x00000001ff687424 */ /* 0x000fe200078e00ff */
[----:B------:R-:W-:-:S07]  /*2ac0*/  MOV R102, 0xffffffff ;  /* 0xffffffff00667802 */ /* 0x000fce0000000f00 */
[----:B---3--:R-:W-:Y:S05]  /*2ad0*/  WARPSYNC.COLLECTIVE R102, `(.L_x_2448) ;  /* 0x0000000066087348 */ /* 0x008fea0003c00000 */
[----:B------:R0:W1:Y:S02]  /*2ae0*/  SHFL.BFLY P4, R94, R107, R104, R113 ;  /* 0x0c0000686b5e7389 */ /* 0x0000640000080071 */
[----:B01-3--:R-:W-:Y:S05]  /*2af0*/  ENDCOLLECTIVE ;  /* 0x000000000000791b */ /* 0x00bfea0003800000 */
.L_x_2448:
[----:B------:R-:W-:Y:S05]  /*2b00*/  BSYNC B0 ;  /* 0x0000000000007941 */ /* 0x000fea0003800000 */
.L_x_2447:
[----:B------:R-:W-:Y:S01]  /*2b10*/  MOV R81, R94 ;  /* 0x0000005e00517202 */ /* 0x000fe20000000f00 */
[----:B------:R-:W-:Y:S01]  /*2b20*/  HFMA2 R104, -RZ, RZ, 0, 1.1920928955078125e-07 ;  /* 0x00000002ff687431 */ /* 0x000fe200000001ff */
[----:B------:R-:W-:Y:S02]  /*2b30*/  MOV R113, 0x1f ;  /* 0x0000001f00717802 */ /* 0x000fe40000000f00 */
[----:B------:R-:W-:Y:S01]  /*2b40*/  MOV R102, 0xffffffff ;  /* 0xffffffff00667802 */ /* 0x000fe20000000f00 */
[----:B------:R-:W-:-:S04]  /*2b50*/  FADD.FTZ R81, R0, R81 ;  /* 0x0000005100517221 */ /* 0x000fc80000010000 */
[----:B------:R-:W-:-:S07]  /*2b60*/  IMAD.MOV.U32 R107, RZ, RZ, R81 ;  /* 0x000000ffff6b7224 */ /* 0x000fce00078e0051 */
[----:B------:R-:W-:Y:S05]  /*2b70*/  WARPSYNC.COLLECTIVE R102, `(.L_x_2449) ;  /* 0x0000000066087348 */ /* 0x000fea0003c00000 */
[----:B------:R0:W1:Y:S02]  /*2b80*/  SHFL.BFLY P4, R94, R107, R104, R113 ;  /* 0x0c0000686b5e7389 */ /* 0x0000640000080071 */
[----:B01----:R-:W-:Y:S05]  /*2b90*/  ENDCOLLECTIVE ;  /* 0x000000000000791b */ /* 0x003fea0003800000 */
.L_x_2449:
[----:B------:R-:W-:Y:S02]  /*2ba0*/  HFMA2 R104, -RZ, RZ, 0, 2.384185791015625e-07 ;  /* 0x00000004ff687431 */ /* 0x000fe400000001ff */
[----:B------:R-:W-:-:S04]  /*2bb0*/  IMAD.MOV.U32 R80, RZ, RZ, R94 ;  /* 0x000000ffff507224 */ /* 0x000fc800078e005e */
[----:B------:R-:W-:-:S05]  /*2bc0*/  FADD.FTZ R80, R81, R80 ;  /* 0x0000005051507221 */ /* 0x000fca0000010000 */
[----:B------:R-:W-:-:S07]  /*2bd0*/  MOV R107, R80 ;  /* 0x00000050006b7202 */ /* 0x000fce0000000f00 */
[----:B------:R-:W-:Y:S05]  /*2be0*/  WARPSYNC.COLLECTIVE R102, `(.L_x_2450) ;  /* 0x0000000066087348 */ /* 0x000fea0003c00000 */
[----:B------:R0:W1:Y:S02]  /*2bf0*/  SHFL.BFLY P4, R94, R107, R104, R113 ;  /* 0x0c0000686b5e7389 */ /* 0x0000640000080071 */
[----:B01----:R-:W-:Y:S05]  /*2c00*/  ENDCOLLECTIVE ;  /* 0x000000000000791b */ /* 0x003fea0003800000 */
.L_x_2450:
[----:B------:R-:W-:Y:S01]  /*2c10*/  HFMA2 R104, -RZ, RZ, 0, 4.76837158203125e-07 ;  /* 0x00000008ff687431 */ /* 0x000fe200000001ff */
[----:B------:R-:W-:-:S05]  /*2c20*/  MOV R83, R94 ;  /* 0x0000005e00537202 */ /* 0x000fca0000000f00 */
[----:B------:R-:W-:-:S04]  /*2c30*/  FADD.FTZ R90, R80, R83 ;  /* 0x00000053505a7221 */ /* 0x000fc80000010000 */
[----:B------:R-:W-:-:S07]  /*2c40*/  IMAD.MOV.U32 R107, RZ, RZ, R90 ;  /* 0x000000ffff6b7224 */ /* 0x000fce00078e005a */
[----:B------:R-:W-:Y:S05]  /*2c50*/  WARPSYNC.COLLECTIVE R102, `(.L_x_2451) ;  /* 0x0000000066087348 */ /* 0x000fea0003c00000 */
[----:B------:R0:W1:Y:S02]  /*2c60*/  SHFL.BFLY P4, R94, R107, R104, R113 ;  /* 0x0c0000686b5e7389 */ /* 0x0000640000080071 */
[----:B01----:R-:W-:Y:S05]  /*2c70*/  ENDCOLLECTIVE ;  /* 0x000000000000791b */ /* 0x003fea0003800000 */
.L_x_2451:
[----:B------:R-:W-:Y:S01]  /*2c80*/  HFMA2 R104, -RZ, RZ, 0, 9.5367431640625e-07 ;  /* 0x00000010ff687431 */ /* 0x000fe200000001ff */
[----:B------:R-:W-:-:S05]  /*2c90*/  MOV R83, R94 ;  /* 0x0000005e00537202 */ /* 0x000fca0000000f00 */
[----:B------:R-:W-:Y:S02]  /*2ca0*/  FADD.FTZ R91, R90, R83 ;  /* 0x000000535a5b7221 */ /* 0x000fe40000010000 */
[----:B------:R-:W0:Y:S03]  /*2cb0*/  LDC R83, c[0x0][0x400] ;  /* 0x00010000ff537b82 */ /* 0x000e260000000800 */
[----:B------:R-:W-:-:S07]  /*2cc0*/  MOV R107, R91 ;  /* 0x0000005b006b7202 */ /* 0x000fce0000000f00 */
[----:B0-----:R-:W-:Y:S05]  /*2cd0*/  WARPSYNC.COLLECTIVE R102, `(.L_x_2452) ;  /* 0x0000000066087348 */ /* 0x001fea0003c00000 */
[----:B------:R1:W2:Y:S02]  /*2ce0*/  SHFL.BFLY P4, R94, R107, R104, R113 ;  /* 0x0c0000686b5e7389 */ /* 0x0002a40000080071 */
[----:B012---:R-:W-:Y:S05]  /*2cf0*/  ENDCOLLECTIVE ;  /* 0x000000000000791b */ /* 0x007fea0003800000 */
.L_x_2452:
        /* <DEDUP_REMOVED lines=39> */
.L_x_2453:
[----:B------:R-:W-:Y:S01]  /*2f70*/  HFMA2 R104, -RZ, RZ, 0, 1.1920928955078125e-07 ;  /* 0x00000002ff687431 */ /* 0x000fe200000001ff */
[----:B------:R-:W-:-:S05]  /*2f80*/  MOV R81, R94 ;  /* 0x0000005e00517202 */ /* 0x000fca0000000f00 */
[----:B------:R-:W-:-:S05]  /*2f90*/  FADD.FTZ R81, R0, R81 ;  /* 0x0000005100517221 */ /* 0x000fca0000010000 */
[----:B------:R-:W-:-:S07]  /*2fa0*/  MOV R107, R81 ;  /* 0x00000051006b7202 */ /* 0x000fce0000000f00 */
[----:B------:R-:W-:Y:S05]  /*2fb0*/  WARPSYNC.COLLECTIVE R102, `(.L_x_2454) ;  /* 0x0000000066087348 */ /* 0x000fea0003c00000 */
[----:B------:R0:W1:Y:S02]  /*2fc0*/  SHFL.BFLY P4, R94, R107, R104, R113 ;  /* 0x0c0000686b5e7389 */ /* 0x0000640000080071 */
[----:B01----:R-:W-:Y:S05]  /*2fd0*/  ENDCOLLECTIVE ;  /* 0x000000000000791b */ /* 0x003fea0003800000 */
.L_x_2454:
[----:B------:R-:W-:Y:S02]  /*2fe0*/  HFMA2 R104, -RZ, RZ, 0, 2.384185791015625e-07 ;  /* 0x00000004ff687431 */ /* 0x000fe400000001ff */
[----:B------:R-:W-:-:S04]  /*2ff0*/  IMAD.MOV.U32 R80, RZ, RZ, R94 ;  /* 0x000000ffff507224 */ /* 0x000fc800078e005e */
[----:B------:R-:W-:-:S05]  /*3000*/  FADD.FTZ R80, R81, R80 ;  /* 0x0000005051507221 */ /* 0x000fca0000010000 */
[----:B------:R-:W-:-:S07]  /*3010*/  MOV R107, R80 ;  /* 0x00000050006b7202 */ /* 0x000fce0000000f00 */
[----:B------:R-:W-:Y:S05]  /*3020*/  WARPSYNC.COLLECTIVE R102, `(.L_x_2455) ;  /* 0x0000000066087348 */ /* 0x000fea0003c00000 */
[----:B------:R0:W1:Y:S02]  /*3030*/  SHFL.BFLY P4, R94, R107, R104, R113 ;  /* 0x0c0000686b5e7389 */ /* 0x0000640000080071 */
[----:B01----:R-:W-:Y:S05]  /*3040*/  ENDCOLLECTIVE ;  /* 0x000000000000791b */ /* 0x003fea0003800000 */
.L_x_2455:
[----:B------:R-:W-:Y:S01]  /*3050*/  IMAD.MOV.U32 R104, RZ, RZ, 0x8 ;  /* 0x00000008ff687424 */ /* 0x000fe200078e00ff */
[----:B------:R-:W-:-:S05]  /*3060*/  MOV R91, R94 ;  /* 0x0000005e005b7202 */ /* 0x000fca0000000f00 */
[----:B------:R-:W-:-:S05]  /*3070*/  FADD.FTZ R91, R80, R91 ;  /* 0x0000005b505b7221 */ /* 0x000fca0000010000 */
[----:B------:R-:W-:-:S07]  /*3080*/  MOV R107, R91 ;  /* 0x0000005b006b7202 */ /* 0x000fce0000000f00 */
[----:B------:R-:W-:Y:S05]  /*3090*/  WARPSYNC.COLLECTIVE R102, `(.L_x_2456) ;  /* 0x0000000066087348 */ /* 0x000fea0003c00000 */
[----:B------:R0:W1:Y:S02]  /*30a0*/  SHFL.BFLY P4, R94, R107, R104, R113 ;  /* 0x0c0000686b5e7389 */ /* 0x0000640000080071 */
[----:B01----:R-:W-:Y:S05]  /*30b0*/  ENDCOLLECTIVE ;  /* 0x000000000000791b */ /* 0x003fea0003800000 */
.L_x_2456:
[----:B------:R-:W-:Y:S01]  /*30c0*/  HFMA2 R104, -RZ, RZ, 0, 9.5367431640625e-07 ;  /* 0x00000010ff687431 */ /* 0x000fe200000001ff */
[----:B------:R-:W-:-:S05]  /*30d0*/  MOV R90, R94 ;  /* 0x0000005e005a7202 */ /* 0x000fca0000000f00 */
[----:B------:R-:W-:-:S05]  /*30e0*/  FADD.FTZ R90, R91, R90 ;  /* 0x0000005a5b5a7221 */ /* 0x000fca0000010000 */
[----:B------:R-:W-:-:S07]  /*30f0*/  MOV R107, R90 ;  /* 0x0000005a006b7202 */ /* 0x000fce0000000f00 */
[----:B------:R-:W-:Y:S05]  /*3100*/  WARPSYNC.COLLECTIVE R102, `(.L_x_2457) ;  /* 0x0000000066087348 */ /* 0x000fea0003c00000 */
[----:B------:R0:W1:Y:S02]  /*3110*/  SHFL.BFLY P4, R94, R107, R104, R113 ;  /* 0x0c0000686b5e7389 */ /* 0x0000640000080071 */
[----:B01----:R-:W-:Y:S05]  /*3120*/  ENDCOLLECTIVE ;  /* 0x000000000000791b */ /* 0x003fea0003800000 */
.L_x_2457:
[----:B------:R-:W-:Y:S01]  /*3130*/  MOV R95, R94 ;  /* 0x0000005e005f7202 */ /* 0x000fe20000000f00 */
[----:B------:R-:W-:Y:S06]  /*3140*/  BRA `(.L_x_2458) ;  /* 0xfffffff0009c7947 */ /* 0x000fec000383ffff */
.L_x_2459:
        /* <DEDUP_REMOVED lines=11> */
.L_x_12114:


//--------------------- .text._ZN10layer_norm31ln_parallel_residual_fwd_kernelINS_13Kernel_traitsIf13__nv_bfloat16S2_S2_fjLj512ELj1ELj4ELj1ELj16ENS_18Kernel_traits_baseILj512EfS2_S2_S2_fjLj128EEEEELb0ELb1ELb0EEEvNS_9FwdParamsE --------------------------
	.section	.text._ZN10layer_norm31ln_parallel_residual_fwd_kernelINS_13Kernel_traitsIf13__nv_bfloat16S2_S2_fjLj512ELj1ELj4ELj1ELj16ENS_18Kernel_traits_baseILj512EfS2_S2_S2_fjLj128EEEEELb0ELb1ELb0EEEvNS_9FwdParamsE,"ax",@progbits
	.align	128
        .global         _ZN10layer_norm31ln_parallel_residual_fwd_kernelINS_13Kernel_traitsIf13__nv_bfloat16S2_S2_fjLj512ELj1ELj4ELj1ELj16ENS_18Kernel_traits_baseILj512EfS2_S2_S2_fjLj128EEEEELb0ELb1ELb0EEEvNS_9FwdParamsE
        .type           _ZN10layer_norm31ln_parallel_residual_fwd_kernelINS_13Kernel_traitsIf13__nv_bfloat16S2_S2_fjLj512ELj1ELj4ELj1ELj16ENS_18Kernel_traits_baseILj512EfS2_S2_S2_fjLj128EEEEELb0ELb1ELb0EEEvNS_9FwdParamsE,@function
        .size           _ZN10layer_norm31ln_parallel_residual_fwd_kernelINS_13Kernel_traitsIf13__nv_bfloat16S2_S2_fjLj512ELj1ELj4ELj1ELj16ENS_18Kernel_traits_baseILj512EfS2_S2_S2_fjLj128EEEEELb0ELb1ELb0EEEvNS_9FwdParamsE,(.L_x_12115 - _ZN10layer_norm31ln_parallel_residual_fwd_kernelINS_13Kernel_traitsIf13__nv_bfloat16S2_S2_fjLj512ELj1ELj4ELj1ELj16ENS_18Kernel_traits_baseILj512EfS2_S2_S2_fjLj128EEEEELb0ELb1ELb0EEEvNS_9FwdParamsE)
        .other          _ZN10layer_norm31ln_parallel_residual_fwd_kernelINS_13Kernel_traitsIf13__nv_bfloat16S2_S2_fjLj512ELj1ELj4ELj1ELj16ENS_18Kernel_traits_baseILj512EfS2_S2_S2_fjLj128EEEEELb0ELb1ELb0EEEvNS_9FwdParamsE,@"STO_CUDA_ENTRY STV_DEFAULT"
_ZN10layer_norm31ln_parallel_residual_fwd_kernelINS_13Kernel_traitsIf13__nv_bfloat16S2_S2_fjLj512ELj1ELj4ELj1ELj16ENS_18Kernel_traits_baseILj512EfS2_S2_S2_fjLj128EEEEELb0ELb1ELb0EEEvNS_9FwdParamsE:
.text._ZN10layer_norm31ln_parallel_residual_fwd_kernelINS_13Kernel_traitsIf13__nv_bfloat16S2_S2_fjLj512ELj1ELj4ELj1ELj16ENS_18Kernel_traits_baseILj512EfS2_S2_S2_fjLj128EEEEELb0ELb1ELb0EEEvNS_9FwdParamsE:
        /* <DEDUP_REMOVED lines=13> */
[----:B0-----:R-:W-:Y:S02]  /*00d0*/  LOP3.LUT R5, R2, 0x1f, RZ, 0xc, !PT ;  /* 0x0000001f02057812 */ /* 0x001fe400078e0cff */
[----:B---3--:R-:W-:-:S04]  /*00e0*/  SHF.R.S32.HI R0, RZ, 0x1f, R3 ;  /* 0x0000001fff007819 */ /* 0x008fc80000011403 */
[----:B------:R-:W-:Y:S02]  /*00f0*/  LEA.HI R0, R0, R3, RZ, 0x3 ;  /* 0x0000000300007211 */ /* 0x000fe400078f18ff */
[----:B------:R-:W-:Y:S01]  /*0100*/  SHF.R.U32.HI R3, RZ, 0x5, R2 ;  /* 0x00000005ff037819 */ /* 0x000fe20000011602 */
[----:B-----5:R-:W-:Y:S01]  /*0110*/  USHF.L.U32 UR4, UR4, 0x2, URZ ;  /* 0x0000000204047899 */ /* 0x020fe200080006ff */
[----:B------:R-:W-:Y:S02]  /*0120*/  LEA.HI.SX32 R0, R0, R5, 0x1d ;  /* 0x0000000500007211 */ /* 0x000fe400078feaff */
[----:B------:R-:W-:-:S03]  /*0130*/  LOP3.LUT R2, R2, 0x1f, RZ, 0xc0, !PT ;  /* 0x0000001f02027812 */ /* 0x000fc600078ec0ff */
        /* <DEDUP_REMOVED lines=9> */
[----:B0-----:R-:W-:-:S05]  /*01d0*/  IMAD.WIDE.U32 R4, R2, 0x20, R4 ;  /* 0x0000002002047825 */ /* 0x001fca00078e0004 */
[----:B------:R0:W5:Y:S01]  /*01e0*/  LDG.E.128 R48, desc[UR6][R4.64] ;  /* 0x0000000604307981 */ /* 0x000162000c1e1d00 */
[----:B-1----:R-:W-:-:S03]  /*01f0*/  IMAD.WIDE.U32 R6, R2, 0x20, R6 ;  /* 0x0000002002067825 */ /* 0x002fc600078e0006 */
[----:B------:R0:W5:Y:S04]  /*0200*/  LDG.E.128 R44, desc[UR6][R4.64+0x10] ;  /* 0x00001006042c7981 */ /* 0x000168000c1e1d00 */
[----:B------:R0:W5:Y:S04]  /*0210*/  LD.E.128 R40, desc[UR6][R6.64] ;  /* 0x0000000606287980 */ /* 0x000168000c101d00 */
[----:B------:R0:W5:Y:S01]  /*0220*/  LD.E.128 R36, desc[UR6][R6.64+0x10] ;  /* 0x0000100606247980 */ /* 0x000162000c101d00 */
[----:B------:R-:W-:-:S07]  /*0230*/  LOP3.LUT R9, R2, 0x20, RZ, 0xfc, !PT ;  /* 0x0000002002097812 */ /* 0x000fce00078efcff */
.L_x_2463:
[----:B------:R-:W-:Y:S05]  /*0240*/  BSYNC.RECONVERGENT B1 ;  /* 0x0000000000017941 */ /* 0x000fea0003800200 */
.L_x_2462:
[----:B------:R-:W-:Y:S05]  /*0250*/  @!P2 BRA `(.L_x_2464) ;  /* 0x000000000074a947 */ /* 0x000fea0003800000 */
[----:B0-----:R-:W0:Y:S08]  /*0260*/  LDC.64 R4, c[0x0][0x3d0] ;  /* 0x0000f400ff047b82 */ /* 0x001e300000000a00 */
[----:B------:R-:W1:Y:S01]  /*0270*/  LDC.64 R6, c[0x0][0x438] ;  /* 0x00010e00ff067b82 */ /* 0x000e620000000a00 */
[----:B0-----:R-:W-:-:S05]  /*0280*/  IMAD.WIDE.U32 R4, R9, 0x20, R4 ;  /* 0x0000002009047825 */ /* 0x001fca00078e0004 */
[----:B------:R2:W5:Y:S01]  /*0290*/  LDG.E.128 R32, desc[UR6][R4.64] ;  /* 0x0000000604207981 */ /* 0x000562000c1e1d00 */
[----:B-1----:R-:W-:-:S03]  /*02a0*/  IMAD.WIDE.U32 R6, R9, 0x20, R6 ;  /* 0x0000002009067825 */ /* 0x002fc600078e0006 */
[----:B------:R2:W5:Y:S04]  /*02b0*/  LDG.E.128 R28, desc[UR6][R4.64+0x10] ;  /* 0x00001006041c7981 */ /* 0x000568000c1e1d00 */
[----:B------:R2:W5:Y:S04]  /*02c0*/  LD.E.128 R24, desc[UR6][R6.64] ;  /* 0x0000000606187980 */ /* 0x000568000c101d00 */
[----:B------:R2:W5:Y:S01]  /*02d0*/  LD.E.128 R20, desc[UR6][R6.64+0x10] ;  /* 0x0000100606147980 */ /* 0x000562000c101d00 */
[----:B------:R-:W-:Y:S05]  /*02e0*/  BRA `(.L_x_2464) ;  /* 0x0000000000507947 */ /* 0x000fea0003800000 */
.L_x_2461:
        /* <DEDUP_REMOVED lines=8> */
[----:B-1----:R-:W-:-:S03]  /*0370*/  @P1 IMAD.WIDE.U32 R6, R2, 0x20, R6 ;  /* 0x0000002002061825 */ /* 0x002fc600078e0006 */
[----:B------:R3:W5:Y:S04]  /*0380*/  @P2 LDG.E.128 R28, desc[UR6][R4.64+0x10] ;  /* 0x00001006041c2981 */ /* 0x000768000c1e1d00 */
        /* <DEDUP_REMOVED lines=9> */
[----:B---3--:R-:W-:-:S07]  /*0420*/  @P2 CS2R R24, SRZ ;  /* 0x0000000000182805 */ /* 0x008fce000001ff00 */
.L_x_2464:
[----:B------:R-:W-:Y:S05]  /*0430*/  BSYNC.RECONVERGENT B0 ;  /* 0x0000000000007941 */ /* 0x000fea0003800200 */
.L_x_2460:
[----:B------:R-:W1:Y:S02]  /*0440*/  LDCU UR4, c[0x0][0x384] ;  /* 0x00007080ff0477ac */ /* 0x000e640008000800 */
[----:B-1----:R-:W-:-:S13]  /*0450*/  ISETP.GE.AND P2, PT, R3, UR4, PT ;  /* 0x0000000403007c0c */ /* 0x002fda000bf46270 */
[----:B------:R-:W-:Y:S05]  /*0460*/  @P2 EXIT ;  /* 0x000000000000294d */ /* 0x000fea0003800000 */
[----:B------:R-:W1:Y:S01]  /*0470*/  LDCU.U8 UR4, c[0x0][0x410] ;  /* 0x00008200ff0477ac */ /* 0x000e620008000000 */
[----:B------:R-:W3:Y:S01]  /*0480*/  LDCU UR8, c[0x0][0x388] ;  /* 0x00007100ff0877ac */ /* 0x000ee20008000800 */
[----:B------:R-:W4:Y:S01]  /*0490*/  LDCU UR5, c[0x0][0x448] ;  /* 0x00008900ff0577ac */ /* 0x000f220008000800 */
[----:B------:R-:W0:Y:S01]  /*04a0*/  LDCU.64 UR10, c[0x0][0x398] ;  /* 0x00007300ff0a77ac */ /* 0x000e220008000a00 */
[----:B------:R-:W0:Y:S01]  /*04b0*/  LDCU.64 UR12, c[0x0][0x3a0] ;  /* 0x00007400ff0c77ac */ /* 0x000e220008000a00 */
[----:B-1----:R-:W-:-:S13]  /*04c0*/  ISETP.NE.AND P3, PT, RZ, UR4, PT ;  /* 0x00000004ff007c0c */ /* 0x002fda000bf65270 */
.L_x_2482:
[----:B0-23--:R-:W-:Y:S01]  /*04d0*/  IMAD R6, R3, UR8, RZ ;  /* 0x0000000803067c24 */ /* 0x00dfe2000f8e02ff */
        /* <DEDUP_REMOVED lines=13> */
[----:B0-----:R-:W-:-:S04]  /*05b0*/  IMAD.WIDE.U32 R54, R6, 0x10, R54 ;  /* 0x0000001006367825 */ /* 0x001fc800078e0036 */
[----:B-1----:R-:W-:-:S05]  /*05c0*/  @P2 IMAD.WIDE.U32 R70, R6, 0x10, R70 ;  /* 0x0000001006462825 */ /* 0x002fca00078e0046 */
[----:B------:R-:W3:Y:S01]  /*05d0*/  @P2 LDG.E.128 R16, desc[UR6][R70.64] ;  /* 0x0000000646102981 */ /* 0x000ee2000c1e1d00 */
[----:B--2---:R-:W-:-:S03]  /*05e0*/  @P1 IMAD.WIDE.U32 R68, R6, 0x10, R52 ;  /* 0x0000001006441825 */ /* 0x004fc600078e0034 */
[----:B------:R-:W5:Y:S04]  /*05f0*/  LDG.E.128 R52, desc[UR6][R54.64] ;  /* 0x0000000636347981 */ /* 0x000f68000c1e1d00 */
[----:B------:R0:W5:Y:S01]  /*0600*/  @P1 LDG.E.128 R12, desc[UR6][R68.64] ;  /* 0x00000006440c1981 */ /* 0x000162000c1e1d00 */
[----:B---3--:R-:W-:Y:S02]  /*0610*/  PRMT R63, R19, 0x7632, R63 ;  /* 0x00007632133f7816 */ /* 0x008fe4000000003f */
[----:B------:R-:W-:Y:S02]  /*0620*/  PRMT R64, R17, 0x7632, R64 ;  /* 0x0000763211407816 */ /* 0x000fe40000000040 */
[----:B------:R-:W-:Y:S02]  /*0630*/  PRMT R66, R16, 0x7632, R66 ;  /* 0x0000763210427816 */ /* 0x000fe40000000042 */
[----:B------:R-:W-:Y:S01]  /*0640*/  PRMT R65, R18, 0x7632, R65 ;  /* 0x0000763212417816 */ /* 0x000fe20000000041 */
[----:B0-----:R-:W-:Y:S06]  /*0650*/  @!P1 BRA `(.L_x_2467) ;  /* 0x0000000400749947 */ /* 0x001fec0003800000 */
[----:B------:R-:W-:Y:S05]  /*0660*/  @!P2 BRA `(.L_x_2468) ;  /* 0x0000000000dca947 */ /* 0x000fea0003800000 */
[----:B-----5:R-:W-:Y:S01]  /*0670*/  SHF.L.U32 R7, R52, 0x10, RZ ;  /* 0x0000001034077819 */ /* 0x020fe200000006ff */
[----:B------:R-:W-:Y:S01]  /*0680*/  IMAD.U32 R57, R54, 0x10000, RZ ;  /* 0x0001000036397824 */ /* 0x000fe200078e00ff */
[----:B------:R-:W-:Y:S01]  /*0690*/  SHF.L.U32 R8, R12, 0x10, RZ ;  /* 0x000000100c087819 */ /* 0x000fe200000006ff */
[----:B------:R-:W-:Y:S01]  /*06a0*/  IMAD.U32 R70, R18, 0x10000, RZ ;  /* 0x0001000012467824 */ /* 0x000fe200078e00ff */
[C---:B------:R-:W-:Y:S01]  /*06b0*/  PRMT R9, R53.reuse, 0x7632, R9 ;  /* 0x0000763235097816 */ /* 0x040fe20000000009 */
[----:B------:R-:W-:Y:S01]  /*06c0*/  IMAD.U32 R53, R53, 0x10000, RZ ;  /* 0x0001000035357824 */ /* 0x000fe200078e00ff */
[----:B------:R-:W-:Y:S01]  /*06d0*/  PRMT R65, R55, 0x7632, R65 ;  /* 0x0000763237417816 */ /* 0x000fe20000000041 */
[--C-:B------:R-:W-:Y:S01]  /*06e0*/  FADD.FTZ R7, R7, R8.reuse ;  /* 0x0000000807077221 */ /* 0x100fe20000010000 */
[----:B------:R-:W-:Y:S01]  /*06f0*/  SHF.L.U32 R68, R55, 0x10, RZ ;  /* 0x0000001037447819 */ /* 0x000fe200000006ff */
[----:B------:R-:W-:Y:S01]  /*0700*/  IMAD.U32 R11, R9, 0x10000, RZ ;  /* 0x00010000090b7824 */ /* 0x000fe200078e00ff */
[----:B------:R-:W-:-:S02]  /*0710*/  PRMT R8, R13, 0x7632, R8 ;  /* 0x000076320d087816 */ /* 0x000fc40000000008 */
[----:B------:R-:W-:Y:S02]  /*0720*/  SHF.L.U32 R10, R13, 0x10, RZ ;  /* 0x000000100d0a7819 */ /* 0x000fe400000006ff */
[----:B------:R-:W-:Y:S02]  /*0730*/  PRMT R55, R15, 0x7632, R55 ;  /* 0x000076320f377816 */ /* 0x000fe40000000037 */
[----:B------:R-:W-:Y:S01]  /*0740*/  PRMT R4, R54, 0x7632, R4 ;  /* 0x0000763236047816 */ /* 0x000fe20000000004 */
[----:B------:R-:W-:Y:S01]  /*0750*/  FADD.FTZ R9, R53, R10 ;  /* 0x0000000a35097221 */ /* 0x000fe20000010000 */
[----:B------:R-:W-:Y:S02]  /*0760*/  SHF.L.U32 R8, R8, 0x10, RZ ;  /* 0x0000001008087819 */ /* 0x000fe400000006ff */
[----:B------:R-:W-:Y:S02]  /*0770*/  SHF.L.U32 R54, R14, 0x10, RZ ;  /* 0x000000100e367819 */ /* 0x000fe400000006ff */
[----:B------:R-:W-:Y:S01]  /*0780*/  SHF.L.U32 R65, R65, 0x10, RZ ;  /* 0x0000001041417819 */ /* 0x000fe200000006ff */
[----:B------:R-:W-:Y:S01]  /*0790*/  FADD.FTZ R8, R11, R8 ;  /* 0x000000080b087221 */ /* 0x000fe20000010000 */
[----:B------:R-:W-:Y:S01]  /*07a0*/  SHF.L.U32 R66, R55, 0x10, RZ ;  /* 0x0000001037427819 */ /* 0x000fe200000006ff */
[----:B------:R-:W-:Y:S01]  /*07b0*/  FADD.FTZ R57, R57, R54 ;  /* 0x0000003639397221 */ /* 0x000fe20000010000 */
        /* <DEDUP_REMOVED lines=9> */
[--C-:B------:R-:W-:Y:S01]  /*0850*/  FADD.FTZ R10, R52, R11.reuse ;  /* 0x0000000b340a7221 */ /* 0x100fe20000010000 */
[----:B------:R-:W-:Y:S01]  /*0860*/  SHF.L.U32 R55, R4, 0x10, RZ ;  /* 0x0000001004377819 */ /* 0x000fe200000006ff */
[----:B------:R-:W-:Y:S01]  /*0870*/  FADD.FTZ R4, R7, R54 ;  /* 0x0000003607047221 */ /* 0x000fe20000010000 */
[----:B------:R-:W-:Y:S01]  /*0880*/  FADD.FTZ R7, R9, R66 ;  /* 0x0000004209077221 */ /* 0x000fe20000010000 */
[----:B------:R-:W-:Y:S01]  /*0890*/  PRMT R11, R18, 0x7632, R11 ;  /* 0x00007632120b7816 */ /* 0x000fe2000000000b */
[----:B------:R-:W-:Y:S01]  /*08a0*/  IMAD.U32 R52, R63, 0x10000, RZ ;  /* 0x000100003f347824 */ /* 0x000fe200078e00ff */
[----:B------:R-:W-:Y:S02]  /*08b0*/  SHF.L.U32 R69, R15, 0x10, RZ ;  /* 0x000000100f457819 */ /* 0x000fe400000006ff */
[----:B------:R-:W-:Y:S01]  /*08c0*/  SHF.L.U32 R72, R53, 0x10, RZ ;  /* 0x0000001035487819 */ /* 0x000fe200000006ff */
[----:B------:R-:W-:Y:S01]  /*08d0*/  FADD.FTZ R65, R65, R52 ;  /* 0x0000003441417221 */ /* 0x000fe20000010000 */
[----:B------:R-:W-:Y:S01]  /*08e0*/  PRMT R9, R16, 0x7632, R9 ;  /* 0x0000763210097816 */ /* 0x000fe20000000009 */
[----:B------:R-:W-:Y:S01]  /*08f0*/  FADD.FTZ R68, R68, R69 ;  /* 0x0000004544447221 */ /* 0x000fe20000010000 */
[----:B------:R-:W-:Y:S01]  /*0900*/  SHF.L.U32 R66, R11, 0x10, RZ ;  /* 0x000000100b427819 */ /* 0x000fe200000006ff */
[----:B------:R-:W-:Y:S01]  /*0910*/  FADD.FTZ R55, R55, R72 ;  /* 0x0000004837377221 */ /* 0x000fe20000010000 */
[----:B------:R-:W-:-:S02]  /*0920*/  SHF.L.U32 R53, R19, 0x10, RZ ;  /* 0x0000001013357819 */ /* 0x000fc400000006ff */
[----:B------:R-:W-:Y:S01]  /*0930*/  SHF.L.U32 R11, R64, 0x10, RZ ;  /* 0x00000010400b7819 */ /* 0x000fe200000006ff */
[----:B------:R-:W-:Y:S01]  /*0940*/  FADD.FTZ R66, R55, R66 ;  /* 0x0000004237427221 */ /* 0x000fe20000010000 */
[----:B------:R-:W-:Y:S01]  /*0950*/  SHF.L.U32 R9, R9, 0x10, RZ ;  /* 0x0000001009097819 */ /* 0x000fe200000006ff */
[----:B------:R-:W-:Y:S02]  /*0960*/  FADD.FTZ R68, R68, R53 ;  /* 0x0000003544447221 */ /* 0x000fe40000010000 */
[----:B------:R-:W-:Y:S02]  /*0970*/  FADD.FTZ R64, R8, R11 ;  /* 0x0000000b08407221 */ /* 0x000fe40000010000 */
[----:B------:R-:W-:Y:S01]  /*0980*/  FADD.FTZ R63, R10, R9 ;  /* 0x000000090a3f7221 */ /* 0x000fe20000010000 */
[----:B------:R-:W-:Y:S02]  /*0990*/  F2FP.BF16.F32.PACK_AB R11, R65, R68 ;  /* 0x00000044410b723e */ /* 0x000fe400000010ff */
[----:B------:R-:W-:-:S02]  /*09a0*/  F2FP.BF16.F32.PACK_AB R10, R66, R57 ;  /* 0x00000039420a723e */ /* 0x000fc400000010ff */
[----:B------:R-:W-:Y:S02]  /*09b0*/  F2FP.BF16.F32.PACK_AB R9, R64, R7 ;  /* 0x000000074009723e */ /* 0x000fe400000010ff */
[----:B------:R-:W-:Y:S01]  /*09c0*/  F2FP.BF16.F32.PACK_AB R8, R63, R4 ;  /* 0x000000043f08723e */ /* 0x000fe200000010ff */
[----:B------:R-:W-:Y:S06]  /*09d0*/  BRA `(.L_x_2469) ;  /* 0x00000004004c7947 */ /* 0x000fec0003800000 */
.L_x_2468:
[C---:B-----5:R-:W-:Y:S01]  /*09e0*/  PRMT R63, R52.reuse, 0x7632, R63 ;  /* 0x00007632343f7816 */ /* 0x060fe2000000003f */
[----:B------:R-:W-:Y:S01]  /*09f0*/  IMAD.U32 R4, R52, 0x10000, RZ ;  /* 0x0001000034047824 */ /* 0x000fe200078e00ff */
[----:B------:R-:W-:Y:S01]  /*0a00*/  PRMT R52, R53, 0x7632, R52 ;  /* 0x0000763235347816 */ /* 0x000fe20000000034 */
[----:B------:R-:W-:Y:S01]  /*0a10*/  IMAD.U32 R8, R13, 0x10000, RZ ;  /* 0x000100000d087824 */ /* 0x000fe200078e00ff */
[----:B------:R-:W-:Y:S01]  /*0a20*/  SHF.L.U32 R7, R12, 0x10, RZ ;  /* 0x000000100c077819 */ /* 0x000fe200000006ff */
[----:B------:R-:W-:Y:S01]  /*0a30*/  IMAD.U32 R63, R63, 0x10000, RZ ;  /* 0x000100003f3f7824 */ /* 0x000fe200078e00ff */
        /* <DEDUP_REMOVED lines=9> */
[----:B------:R-:W-:Y:S02]  /*0ad0*/  PRMT R9, R13, 0x7632, R9 ;  /* 0x000076320d097816 */ /* 0x000fe40000000009 */
[----:B------:R-:W-:Y:S02]  /*0ae0*/  PRMT R10, R14, 0x7632, R10 ;  /* 0x000076320e0a7816 */ /* 0x000fe4000000000a */
[----:B------:R-:W-:Y:S02]  /*0af0*/  PRMT R11, R15, 0x7632, R11 ;  /* 0x000076320f0b7816 */ /* 0x000fe4000000000b */
[----:B------:R-:W-:-:S02]  /*0b00*/  SHF.L.U32 R55, R55, 0x10, RZ ;  /* 0x0000001037377819 */ /* 0x000fc400000006ff */
[----:B------:R-:W-:Y:S01]  /*0b10*/  SHF.L.U32 R68, R15, 0x10, RZ ;  /* 0x000000100f447819 */ /* 0x000fe200000006ff */
[----:B------:R-:W-:Y:S01]  /*0b20*/  IMAD.U32 R11, R11, 0x10000, RZ ;  /* 0x000100000b0b7824 */ /* 0x000fe200078e00ff */
        /* <DEDUP_REMOVED lines=16> */
.L_x_2467:
[----:B------:R-:W-:Y:S05]  /*0c30*/  @!P2 BRA `(.L_x_2470) ;  /* 0x000000000084a947 */ /* 0x000fea0003800000 */
[C---:B-----5:R-:W-:Y:S02]  /*0c40*/  PRMT R8, R52.reuse, 0x7632, R8 ;  /* 0x0000763234087816 */ /* 0x060fe40000000008 */
[----:B------:R-:W-:Y:S02]  /*0c50*/  SHF.L.U32 R4, R52, 0x10, RZ ;  /* 0x0000001034047819 */ /* 0x000fe400000006ff */
[----:B------:R-:W-:Y:S02]  /*0c60*/  PRMT R10, R54, 0x7632, R10 ;  /* 0x00007632360a7816 */ /* 0x000fe4000000000a */
[----:B------:R-:W-:Y:S02]  /*0c70*/  SHF.L.U32 R7, R16, 0x10, RZ ;  /* 0x0000001010077819 */ /* 0x000fe400000006ff */
[C---:B------:R-:W-:Y:S01]  /*0c80*/  PRMT R9, R53.reuse, 0x7632, R9 ;  /* 0x0000763235097816 */ /* 0x040fe20000000009 */
[----:B------:R-:W-:Y:S01]  /*0c90*/  IMAD.U32 R53, R53, 0x10000, RZ ;  /* 0x0001000035357824 */ /* 0x000fe200078e00ff */
[----:B------:R-:W-:Y:S01]  /*0ca0*/  SHF.L.U32 R54, R54, 0x10, RZ ;  /* 0x0000001036367819 */ /* 0x000fe200000006ff */
[----:B------:R-:W-:Y:S01]  /*0cb0*/  FADD.FTZ R4, R4, R7 ;  /* 0x0000000704047221 */ /* 0x000fe20000010000 */
[----:B------:R-:W-:-:S02]  /*0cc0*/  SHF.L.U32 R52, R17, 0x10, RZ ;  /* 0x0000001011347819 */ /* 0x000fc400000006ff */
[----:B------:R-:W-:Y:S02]  /*0cd0*/  SHF.L.U32 R57, R18, 0x10, RZ ;  /* 0x0000001012397819 */ /* 0x000fe400000006ff */
        /* <DEDUP_REMOVED lines=23> */
.L_x_2470:
[----:B-----5:R-:W-:Y:S01]  /*0e50*/  PRMT R64, R53, 0x7632, R64 ;  /* 0x0000763235407816 */ /* 0x020fe20000000040 */
[C---:B------:R-:W-:Y:S01]  /*0e60*/  IMAD.U32 R4, R52.reuse, 0x10000, RZ ;  /* 0x0001000034047824 */ /* 0x040fe200078e00ff */
        /* <DEDUP_REMOVED lines=10> */
.L_x_2469:
[----:B------:R-:W0:Y:S01]  /*0f10*/  @P0 LDC.64 R52, c[0x0][0x3a8] ;  /* 0x0000ea00ff340b82 */ /* 0x000e220000000a00 */
[C---:B------:R-:W-:Y:S01]  /*0f20*/  IADD3 R69, PT, PT, R6.reuse, 0x20, RZ ;  /* 0x0000002006457810 */ /* 0x040fe20007ffe0ff */
[----:B0-----:R-:W-:-:S05]  /*0f30*/  @P0 IMAD.WIDE.U32 R52, R6, 0x10, R52 ;  /* 0x0000001006340825 */ /* 0x001fca00078e0034 */
[----:B------:R0:W-:Y:S02]  /*0f40*/  @P0 STG.E.128 desc[UR6][R52.64], R8 ;  /* 0x0000000834000986 */ /* 0x0001e4000c101d06 */
.L_x_2466:
[----:B----4-:R-:W-:Y:S05]  /*0f50*/  BSYNC.RECONVERGENT B0 ;  /* 0x0000000000007941 */ /* 0x010fea0003800200 */
.L_x_2465:
[----:B------:R-:W-:Y:S01]  /*0f60*/  ISETP.GE.U32.AND P4, PT, R0, 0x40, PT ;  /* 0x000000400000780c */ /* 0x000fe20003f86070 */
[----:B------:R-:W-:-:S12]  /*0f70*/  BSSY.RECONVERGENT B0, `(.L_x_2471) ;  /* 0x00000a6000007945 */ /* 0x000fd80003800200 */
[----:B------:R-:W-:Y:S05]  /*0f80*/  @!P4 BRA `(.L_x_2472) ;  /* 0x000000080090c947 */ /* 0x000fea0003800000 */
[----:B------:R-:W-:Y:S01]  /*0f90*/  ISETP.NE.U32.AND P1, PT, RZ, UR12, PT ;  /* 0x0000000cff007c0c */ /* 0x000fe2000bf25070 */
[----:B0-----:R-:W0:Y:S03]  /*0fa0*/  LDC.64 R52, c[0x0][0x390] ;  /* 0x0000e400ff347b82 */ /* 0x001e260000000a00 */
[----:B------:R-:W-:Y:S02]  /*0fb0*/  ISETP.NE.AND.EX P2, PT, RZ, UR13, PT, P1 ;  /* 0x0000000dff007c0c */ /* 0x000fe4000bf45310 */
[----:B------:R-:W-:-:S04]  /*0fc0*/  ISETP.NE.U32.AND P1, PT, RZ, UR10, PT ;  /* 0x0000000aff007c0c */ /* 0x000fc8000bf25070 */
[----:B------:R-:W-:-:S07]  /*0fd0*/  ISETP.NE.AND.EX P1, PT, RZ, UR11, PT, P1 ;  /* 0x0000000bff007c0c */ /* 0x000fce000bf25310 */
[----:B------:R-:W1:Y:S08]  /*0fe0*/  @P2 LDC.64 R72, c[0x0][0x3a0] ;  /* 0x0000e800ff482b82 */ /* 0x000e700000000a00 */
[----:B------:R-:W2:Y:S01]  /*0ff0*/  @P1 LDC.64 R70, c[0x0][0x398] ;  /* 0x0000e600ff461b82 */ /* 0x000ea20000000a00 */
[----:B0-----:R-:W-:-:S06]  /*1000*/  IMAD.WIDE.U32 R52, R69, 0x10, R52 ;  /* 0x0000001045347825 */ /* 0x001fcc00078e0034 */
[----:B------:R-:W5:Y:S01]  /*1010*/  LDG.E.128 R52, desc[UR6][R52.64] ;  /* 0x0000000634347981 */ /* 0x000f62000c1e1d00 */
[----:B-1----:R-:W-:-:S05]  /*1020*/  @P2 IMAD.WIDE.U32 R72, R69, 0x10, R72 ;  /* 0x0000001045482825 */ /* 0x002fca00078e0048 */
[----:B------:R-:W3:Y:S01]  /*1030*/  @P2 LDG.E.128 R16, desc[UR6][R72.64] ;  /* 0x0000000648102981 */ /* 0x000ee2000c1e1d00 */
[----:B--2---:R-:W-:-:S05]  /*1040*/  @P1 IMAD.WIDE.U32 R70, R69, 0x10, R70 ;  /* 0x0000001045461825 */ /* 0x004fca00078e0046 */
[----:B------:R0:W5:Y:S01]  /*1050*/  @P1 LDG.E.128 R12, desc[UR6][R70.64] ;  /* 0x00000006460c1981 */ /* 0x000162000c1e1d00 */
[----:B------:R-:W-:-:S04]  /*1060*/  UISETP.NE.U32.AND UP0, UPT, UR10, URZ, UPT ;  /* 0x000000ff0a00728c */ /* 0x000fc8000bf05070 */
[----:B------:R-:W-:Y:S01]  /*1070*/  UISETP.NE.AND.EX UP0, UPT, UR11, URZ, UPT, UP0 ;  /* 0x000000ff0b00728c */ /* 0x000fe2000bf05300 */
[----:B---3--:R-:W-:Y:S02]  /*1080*/  PRMT R59, R19, 0x7632, R59 ;  /* 0x00007632133b7816 */ /* 0x008fe4000000003b */
[----:B------:R-:W-:Y:S02]  /*1090*/  PRMT R62, R18, 0x7632, R62 ;  /* 0x00007632123e7816 */ /* 0x000fe4000000003e */
[----:B------:R-:W-:Y:S02]  /*10a0*/  PRMT R61, R17, 0x7632, R61 ;  /* 0x00007632113d7816 */ /* 0x000fe4000000003d */
[----:B------:R-:W-:Y:S02]  /*10b0*/  PRMT R60, R16, 0x7632, R60 ;  /* 0x00007632103c7816 */ /* 0x000fe4000000003c */
[----:B0-----:R-:W-:Y:S05]  /*10c0*/  BRA.U UP0, `(.L_x_2473) ;  /* 0x0000000100c47547 */ /* 0x001fea000b800000 */
[----:B------:R-:W-:-:S04]  /*10d0*/  UISETP.NE.U32.AND UP0, UPT, UR12, URZ, UPT ;  /* 0x000000ff0c00728c */ /* 0x000fc8000bf05070 */
[----:B------:R-:W-:-:S09]  /*10e0*/  UISETP.NE.AND.EX UP0, UPT, UR13, URZ, UPT, UP0 ;  /* 0x000000ff0d00728c */ /* 0x000fd2000bf05300 */
[----:B------:R-:W-:Y:S05]  /*10f0*/  BRA.U UP0, `(.L_x_2474) ;  /* 0x0000000100347547 */ /* 0x000fea000b800000 */
[----:B-----5:R-:W-:Y:S01]  /*1100*/  PRMT R59, R54, 0x7632, R59 ;  /* 0x00007632363b7816 */ /* 0x020fe2000000003b */
[C---:B------:R-:W-:Y:S01]  /*1110*/  IMAD.U32 R56, R53.reuse, 0x10000, RZ ;  /* 0x0001000035387824 */ /* 0x040fe200078e00ff */
        /* <DEDUP_REMOVED lines=11> */
.L_x_2474:
[C---:B-----5:R-:W-:Y:S01]  /*11d0*/  PRMT R8, R52.reuse, 0x7632, R8 ;  /* 0x0000763234087816 */ /* 0x060fe20000000008 */
[----:B------:R-:W-:Y:S01]  /*11e0*/  IMAD.U32 R61, R61, 0x10000, RZ ;  /* 0x000100003d3d7824 */ /* 0x000fe200078e00ff */
[----:B------:R-:W-:Y:S01]  /*11f0*/  SHF.L.U32 R5, R52, 0x10, RZ ;  /* 0x0000001034057819 */ /* 0x000fe200000006ff */
[----:B------:R-:W-:Y:S01]  /*1200*/  IMAD.U32 R52, R16, 0x10000, RZ ;  /* 0x0001000010347824 */ /* 0x000fe200078e00ff */
[C---:B------:R-:W-:Y:S02]  /*1210*/  PRMT R10, R54.reuse, 0x7632, R10 ;  /* 0x00007632360a7816 */ /* 0x040fe4000000000a */
[----:B------:R-:W-:Y:S01]  /*1220*/  SHF.L.U32 R54, R54, 0x10, RZ ;  /* 0x0000001036367819 */ /* 0x000fe200000006ff */
[----:B------:R-:W-:Y:S01]  /*1230*/  FADD.FTZ R5, R52, R5 ;  /* 0x0000000534057221 */ /* 0x000fe20000010000 */
[----:B------:R-:W-:Y:S01]  /*1240*/  SHF.L.U32 R11, R18, 0x10, RZ ;  /* 0x00000010120b7819 */ /* 0x000fe200000006ff */
[----:B------:R-:W-:Y:S01]  /*1250*/  IMAD.U32 R52, R10, 0x10000, RZ ;  /* 0x000100000a347824 */ /* 0x000fe200078e00ff */
[----:B------:R-:W-:-:S02]  /*1260*/  PRMT R9, R53, 0x7632, R9 ;  /* 0x0000763235097816 */ /* 0x000fc40000000009 */
[----:B------:R-:W-:Y:S01]  /*1270*/  PRMT R67, R55, 0x7632, R67 ;  /* 0x0000763237437816 */ /* 0x000fe20000000043 */
[----:B------:R-:W-:Y:S01]  /*1280*/  FADD.FTZ R58, R11, R54 ;  /* 0x000000360b3a7221 */ /* 0x000fe20000010000 */
        /* <DEDUP_REMOVED lines=14> */
[----:B------:R-:W-:Y:S01]  /*1370*/  F2FP.BF16.F32.PACK_AB R10, R59, R58 ;  /* 0x0000003a3b0a723e */ /* 0x000fe200000010ff */
[----:B------:R-:W-:Y:S02]  /*1380*/  FADD.FTZ R62, R62, R55 ;  /* 0x000000373e3e7221 */ /* 0x000fe40000010000 */
[----:B------:R-:W-:Y:S01]  /*1390*/  FADD.FTZ R60, R9, R60 ;  /* 0x0000003c093c7221 */ /* 0x000fe20000010000 */
[----:B------:R-:W-:Y:S02]  /*13a0*/  F2FP.BF16.F32.PACK_AB R9, R61, R56 ;  /* 0x000000383d09723e */ /* 0x000fe400000010ff */
[----:B------:R-:W-:Y:S02]  /*13b0*/  F2FP.BF16.F32.PACK_AB R11, R67, R62 ;  /* 0x0000003e430b723e */ /* 0x000fe400000010ff */
[----:B------:R-:W-:Y:S01]  /*13c0*/  F2FP.BF16.F32.PACK_AB R8, R60, R5 ;  /* 0x000000053c08723e */ /* 0x000fe200000010ff */
[----:B------:R-:W-:Y:S06]  /*13d0*/  BRA `(.L_x_2475) ;  /* 0x0000000400707947 */ /* 0x000fec0003800000 */
.L_x_2473:
[----:B------:R-:W-:-:S04]  /*13e0*/  UISETP.NE.U32.AND UP0, UPT, UR12, URZ, UPT ;  /* 0x000000ff0c00728c */ /* 0x000fc8000bf05070 */
[----:B------:R-:W-:-:S09]  /*13f0*/  UISETP.NE.AND.EX UP0, UPT, UR13, URZ, UPT, UP0 ;  /* 0x000000ff0d00728c */ /* 0x000fd2000bf05300 */
[----:B------:R-:W-:Y:S05]  /*1400*/  BRA.U UP0, `(.L_x_2476) ;  /* 0x0000000100947547 */ /* 0x000fea000b800000 */
[----:B-----5:R-:W-:Y:S01]  /*1410*/  SHF.L.U32 R5, R52, 0x10, RZ ;  /* 0x0000001034057819 */ /* 0x020fe200000006ff */
[----:B------:R-:W-:Y:S01]  /*1420*/  IMAD.U32 R62, R15, 0x10000, RZ ;  /* 0x000100000f3e7824 */ /* 0x000fe200078e00ff */
[C---:B------:R-:W-:Y:S01]  /*1430*/  PRMT R60, R54.reuse, 0x7632, R60 ;  /* 0x00007632363c7816 */ /* 0x040fe2000000003c */
[----:B------:R-:W-:Y:S01]  /*1440*/  IMAD.U32 R54, R54, 0x10000, RZ ;  /* 0x0001000036367824 */ /* 0x000fe200078e00ff */
[----:B------:R-:W-:Y:S02]  /*1450*/  SHF.L.U32 R8, R12, 0x10, RZ ;  /* 0x000000100c087819 */ /* 0x000fe400000006ff */
[----:B------:R-:W-:Y:S02]  /*1460*/  SHF.L.U32 R9, R14, 0x10, RZ ;  /* 0x000000100e097819 */ /* 0x000fe400000006ff */
[----:B------:R-:W-:Y:S01]  /*1470*/  PRMT R59, R52, 0x7632, R59 ;  /* 0x00007632343b7816 */ /* 0x000fe2000000003b */
[----:B------:R-:W-:Y:S01]  /*1480*/  FADD.FTZ R5, R8, R5 ;  /* 0x0000000508057221 */ /* 0x000fe20000010000 */
[----:B------:R-:W-:Y:S01]  /*1490*/  PRMT R52, R53, 0x7632, R52 ;  /* 0x0000763235347816 */ /* 0x000fe20000000034 */
[----:B------:R-:W-:Y:S01]  /*14a0*/  FADD.FTZ R58, R9, R54 ;  /* 0x00000036093a7221 */ /* 0x000fe20000010000 */
[----:B------:R-:W-:-:S02]  /*14b0*/  SHF.L.U32 R53, R53, 0x10, RZ ;  /* 0x0000001035357819 */ /* 0x000fc400000006ff */
[----:B------:R-:W-:Y:S02]  /*14c0*/  SHF.L.U32 R56, R13, 0x10, RZ ;  /* 0x000000100d387819 */ /* 0x000fe400000006ff */
[----:B------:R-:W-:Y:S02]  /*14d0*/  PRMT R61, R55, 0x7632, R61 ;  /* 0x00007632373d7816 */ /* 0x000fe4000000003d */
[----:B------:R-:W-:Y:S01]  /*14e0*/  PRMT R8, R12, 0x7632, R8 ;  /* 0x000076320c087816 */ /* 0x000fe20000000008 */
[----:B------:R-:W-:Y:S01]  /*14f0*/  FADD.FTZ R56, R56, R53 ;  /* 0x0000003538387221 */ /* 0x000fe20000010000 */
[----:B------:R-:W-:Y:S02]  /*1500*/  PRMT R9, R13, 0x7632, R9 ;  /* 0x000076320d097816 */ /* 0x000fe40000000009 */
[----:B------:R-:W-:Y:S02]  /*1510*/  PRMT R10, R14, 0x7632, R10 ;  /* 0x000076320e0a7816 */ /* 0x000fe4000000000a */
[----:B------:R-:W-:-:S02]  /*1520*/  PRMT R11, R15, 0x7632, R11 ;  /* 0x000076320f0b7816 */ /* 0x000fc4000000000b */
[----:B------:R-:W-:Y:S02]  /*1530*/  SHF.L.U32 R53, R59, 0x10, RZ ;  /* 0x000000103b357819 */ /* 0x000fe400000006ff */
[----:B------:R-:W-:Y:S01]  /*1540*/  SHF.L.U32 R55, R55, 0x10, RZ ;  /* 0x0000001037377819 */ /* 0x000fe200000006ff */
[----:B------:R-:W-:Y:S01]  /*1550*/  IMAD.U32 R11, R11, 0x10000, RZ ;  /* 0x000100000b0b7824 */ /* 0x000fe200078e00ff */
[----:B------:R-:W-:Y:S02]  /*1560*/  SHF.L.U32 R52, R52, 0x10, RZ ;  /* 0x0000001034347819 */ /* 0x000fe400000006ff */
[----:B------:R-:W-:Y:S01]  /*1570*/  SHF.L.U32 R59, R60, 0x10, RZ ;  /* 0x000000103c3b7819 */ /* 0x000fe200000006ff */
[----:B------:R-:W-:Y:S01]  /*1580*/  FADD.FTZ R62, R62, R55 ;  /* 0x000000373e3e7221 */ /* 0x000fe20000010000 */
[----:B------:R-:W-:Y:S02]  /*1590*/  SHF.L.U32 R54, R61, 0x10, RZ ;  /* 0x000000103d367819 */ /* 0x000fe400000006ff */
[----:B------:R-:W-:-:S02]  /*15a0*/  SHF.L.U32 R10, R10, 0x10, RZ ;  /* 0x000000100a0a7819 */ /* 0x000fc400000006ff */
[----:B------:R-:W-:Y:S01]  /*15b0*/  SHF.L.U32 R9, R9, 0x10, RZ ;  /* 0x0000001009097819 */ /* 0x000fe200000006ff */
[----:B------:R-:W-:Y:S01]  /*15c0*/  FADD.FTZ R67, R54, R11 ;  /* 0x0000000b36437221 */ /* 0x000fe20000010000 */
[----:B------:R-:W-:Y:S01]  /*15d0*/  SHF.L.U32 R8, R8, 0x10, RZ ;  /* 0x0000001008087819 */ /* 0x000fe200000006ff */
[----:B------:R-:W-:Y:S02]  /*15e0*/  FADD.FTZ R59, R59, R10 ;  /* 0x0000000a3b3b7221 */ /* 0x000fe40000010000 */
[----:B------:R-:W-:Y:S01]  /*15f0*/  FADD.FTZ R61, R52, R9 ;  /* 0x00000009343d7221 */ /* 0x000fe20000010000 */
[----:B------:R-:W-:Y:S01]  /*1600*/  F2FP.BF16.F32.PACK_AB R11, R67, R62 ;  /* 0x0000003e430b723e */ /* 0x000fe200000010ff */
[----:B------:R-:W-:Y:S01]  /*1610*/  FADD.FTZ R60, R53, R8 ;  /* 0x00000008353c7221 */ /* 0x000fe20000010000 */
[----:B------:R-:W-:Y:S02]  /*1620*/  F2FP.BF16.F32.PACK_AB R10, R59, R58 ;  /* 0x0000003a3b0a723e */ /* 0x000fe400000010ff */
[----:B------:R-:W-:-:S02]  /*1630*/  F2FP.BF16.F32.PACK_AB R9, R61, R56 ;  /* 0x000000383d09723e */ /* 0x000fc400000010ff */
[----:B------:R-:W-:Y:S01]  /*1640*/  F2FP.BF16.F32.PACK_AB R8, R60, R5 ;  /* 0x000000053c08723e */ /* 0x000fe200000010ff */
[----:B------:R-:W-:Y:S06]  /*1650*/  BRA `(.L_x_2475) ;  /* 0x0000000000d07947 */ /* 0x000fec0003800000 */
.L_x_2476:
[----:B-----5:R-:W-:Y:S01]  /*1660*/  PRMT R8, R52, 0x7632, R8 ;  /* 0x0000763234087816 */ /* 0x020fe20000000008 */
[----:B------:R-:W-:Y:S01]  /*1670*/  IMAD.U32 R56, R53, 0x10000, RZ ;  /* 0x0001000035387824 */ /* 0x000fe200078e00ff */
[----:B------:R-:W-:Y:S02]  /*1680*/  PRMT R5, R12, 0x7632, R5 ;  /* 0x000076320c057816 */ /* 0x000fe40000000005 */
[----:B------:R-:W-:Y:S02]  /*1690*/  SHF.L.U32 R11, R8, 0x10, RZ ;  /* 0x00000010080b7819 */ /* 0x000fe400000006ff */
[----:B------:R-:W-:Y:S02]  /*16a0*/  SHF.L.U32 R8, R5, 0x10, RZ ;  /* 0x0000001005087819 */ /* 0x000fe400000006ff */
[----:B------:R-:W-:Y:S02]  /*16b0*/  SHF.L.U32 R52, R52, 0x10, RZ ;  /* 0x0000001034347819 */ /* 0x000fe400000006ff */
[----:B------:R-:W-:Y:S01]  /*16c0*/  SHF.L.U32 R9, R12, 0x10, RZ ;  /* 0x000000100c097819 */ /* 0x000fe200000006ff */
[----:B------:R-:W-:Y:S01]  /*16d0*/  FADD.FTZ R8, R11, R8 ;  /* 0x000000080b087221 */ /* 0x000fe20000010000 */
[----:B------:R-:W-:-:S02]  /*16e0*/  SHF.L.U32 R67, R13, 0x10, RZ ;  /* 0x000000100d437819 */ /* 0x000fc400000006ff */
[----:B------:R-:W-:Y:S01]  /*16f0*/  PRMT R53, R53, 0x7632, R53 ;  /* 0x0000763235357816 */ /* 0x000fe20000000035 */
[----:B------:R-:W-:Y:S01]  /*1700*/  FADD.FTZ R5, R9, R52 ;  /* 0x0000003409057221 */ /* 0x000fe20000010000 */
[----:B------:R-:W-:Y:S01]  /*1710*/  PRMT R58, R54, 0x7632, R58 ;  /* 0x00007632363a7816 */ /* 0x000fe2000000003a */
[----:B------:R-:W-:Y:S01]  /*1720*/  FADD.FTZ R56, R67, R56 ;  /* 0x0000003843387221 */ /* 0x000fe20000010000 */
[----:B------:R-:W-:Y:S01]  /*1730*/  PRMT R10, R14, 0x7632, R10 ;  /* 0x000076320e0a7816 */ /* 0x000fe2000000000a */
[----:B------:R-:W-:Y:S01]  /*1740*/  IMAD.U32 R54, R54, 0x10000, RZ ;  /* 0x0001000036367824 */ /* 0x000fe200078e00ff */
[----:B------:R-:W-:Y:S02]  /*1750*/  PRMT R70, R55, 0x7632, R70 ;  /* 0x0000763237467816 */ /* 0x000fe40000000046 */
[----:B------:R-:W-:Y:S01]  /*1760*/  PRMT R11, R15, 0x7632, R11 ;  /* 0x000076320f0b7816 */ /* 0x000fe2000000000b */
[----:B------:R-:W-:Y:S01]  /*1770*/  IMAD.U32 R10, R10, 0x10000, RZ ;  /* 0x000100000a0a7824 */ /* 0x000fe200078e00ff */
[----:B------:R-:W-:-:S02]  /*1780*/  PRMT R9, R13, 0x7632, R9 ;  /* 0x000076320d097816 */ /* 0x000fc40000000009 */
[----:B------:R-:W-:Y:S02]  /*1790*/  SHF.L.U32 R52, R53, 0x10, RZ ;  /* 0x0000001035347819 */ /* 0x000fe400000006ff */
[----:B------:R-:W-:Y:S02]  /*17a0*/  SHF.L.U32 R67, R58, 0x10, RZ ;  /* 0x000000103a437819 */ /* 0x000fe400000006ff */
[----:B------:R-:W-:Y:S02]  /*17b0*/  SHF.L.U32 R53, R14, 0x10, RZ ;  /* 0x000000100e357819 */ /* 0x000fe400000006ff */
        /* <DEDUP_REMOVED lines=9> */
[----:B------:R-:W-:Y:S01]  /*1850*/  IMAD.U32 R52, R16, 0x10000, RZ ;  /* 0x0001000010347824 */ /* 0x000fe200078e00ff */
[----:B------:R-:W-:Y:S01]  /*1860*/  SHF.L.U32 R55, R55, 0x10, RZ ;  /* 0x0000001037377819 */ /* 0x000fe200000006ff */
[----:B------:R-:W-:Y:S01]  /*1870*/  FADD.FTZ R58, R53, R58 ;  /* 0x0000003a353a7221 */ /* 0x000fe20000010000 */
[----:B------:R-:W-:Y:S01]  /*1880*/  SHF.L.U32 R54, R15, 0x10, RZ ;  /* 0x000000100f367819 */ /* 0x000fe200000006ff */
[----:B------:R-:W-:Y:S01]  /*1890*/  FADD.FTZ R5, R52, R5 ;  /* 0x0000000534057221 */ /* 0x000fe20000010000 */
[----:B------:R-:W-:Y:S01]  /*18a0*/  FADD.FTZ R56, R11, R56 ;  /* 0x000000380b387221 */ /* 0x000fe20000010000 */
[----:B------:R-:W-:-:S02]  /*18b0*/  SHF.L.U32 R53, R19, 0x10, RZ ;  /* 0x0000001013357819 */ /* 0x000fc400000006ff */
        /* <DEDUP_REMOVED lines=9> */
[----:B------:R-:W-:Y:S02]  /*1950*/  FADD.FTZ R60, R11, R8 ;  /* 0x000000080b3c7221 */ /* 0x000fe40000010000 */
[----:B------:R-:W-:-:S02]  /*1960*/  F2FP.BF16.F32.PACK_AB R11, R67, R62 ;  /* 0x0000003e430b723e */ /* 0x000fc400000010ff */
[----:B------:R-:W-:Y:S02]  /*1970*/  F2FP.BF16.F32.PACK_AB R10, R59, R58 ;  /* 0x0000003a3b0a723e */ /* 0x000fe400000010ff */
[----:B------:R-:W-:Y:S02]  /*1980*/  F2FP.BF16.F32.PACK_AB R9, R61, R56 ;  /* 0x000000383d09723e */ /* 0x000fe400000010ff */
[----:B------:R-:W-:-:S07]  /*1990*/  F2FP.BF16.F32.PACK_AB R8, R60, R5 ;  /* 0x000000053c08723e */ /* 0x000fce00000010ff */
.L_x_2475:
[----:B------:R-:W0:Y:S02]  /*19a0*/  @P0 LDC.64 R52, c[0x0][0x3a8] ;  /* 0x0000ea00ff340b82 */ /* 0x000e240000000a00 */
[----:B0-----:R-:W-:-:S05]  /*19b0*/  @P0 IMAD.WIDE.U32 R52, R69, 0x10, R52 ;  /* 0x0000001045340825 */ /* 0x001fca00078e0034 */
[----:B------:R1:W-:Y:S02]  /*19c0*/  @P0 STG.E.128 desc[UR6][R52.64], R8 ;  /* 0x0000000834000986 */ /* 0x0003e4000c101d06 */
.L_x_2472:
[----:B------:R-:W-:Y:S05]  /*19d0*/  BSYNC.RECONVERGENT B0 ;  /* 0x0000000000007941 */ /* 0x000fea0003800200 */
.L_x_2471:
        /* <DEDUP_REMOVED lines=76> */
.L_x_2494:
[C---:B------:R-:W-:Y:S01]  /*1ea0*/  FMUL.FTZ R52, R71.reuse, R71 ;  /* 0x0000004747347220 */ /* 0x040fe20000410000 */
[----:B01----:R-:W-:Y:S01]  /*1eb0*/  FADD.FTZ R72, R72, R77 ;  /* 0x0000004d48487221 */ /* 0x003fe20000010000 */
[----:B------:R-:W0:Y:S01]  /*1ec0*/  @!P5 LDC.64 R54, c[0x0][0x3c0] ;  /* 0x0000f000ff36db82 */ /* 0x000e220000000a00 */
[----:B------:R-:W-:Y:S02]  /*1ed0*/  BSSY.RECONVERGENT B0, `(.L_x_2478) ;  /* 0x000002c000007945 */ /* 0x000fe40003800200 */
[----:B------:R-:W-:Y:S01]  /*1ee0*/  FFMA.FTZ R69, R72, R53, UR5 ;  /* 0x0000000548457e23 */ /* 0x000fe20008010035 */
[----:B------:R-:W-:Y:S02]  /*1ef0*/  FSEL R70, R52, RZ, P3 ;  /* 0x000000ff34467208 */ /* 0x000fe40001800000 */
[----:B------:R-:W-:Y:S02]  /*1f00*/  FSEL R72, R71, RZ, !P3 ;  /* 0x000000ff47487208 */ /* 0x000fe40005800000 */
[----:B------:R-:W1:Y:S01]  /*1f10*/  @!P5 LDC.64 R52, c[0x0][0x3c8] ;  /* 0x0000f200ff34db82 */ /* 0x000e620000000a00 */
        /* <DEDUP_REMOVED lines=8> */
[--C-:B------:R-:W-:Y:S01]  /*1fa0*/  FADD.FTZ R54, R63, -R72.reuse ;  /* 0x800000483f367221 */ /* 0x100fe20000010000 */
        /* <DEDUP_REMOVED lines=8> */
[----:B------:R-:W-:Y:S01]  /*2030*/  FADD.FTZ R54, R7, -R72 ;  /* 0x8000004807367221 */ /* 0x000fe20000010000 */
[----:B------:R-:W0:Y:S01]  /*2040*/  LDC.64 R70, c[0x0][0x428] ;  /* 0x00010a00ff467b82 */ /* 0x000e220000000a00 */
[----:B------:R-:W-:Y:S01]  /*2050*/  FFMA.FTZ R55, R55, R44, R36 ;  /* 0x0000002c37377223 */ /* 0x000fe20000010024 */
[----:B------:R-:W-:Y:S01]  /*2060*/  FFMA.FTZ R74, R74, R45, R37 ;  /* 0x0000002d4a4a7223 */ /* 0x000fe20000010025 */
[----:B------:R-:W-:Y:S01]  /*2070*/  F2FP.BF16.F32.PACK_AB R52, R53, R52 ;  /* 0x000000343534723e */ /* 0x000fe200000010ff */
[----:B------:R-:W-:Y:S01]  /*2080*/  FMUL.FTZ R53, R69, R54 ;  /* 0x0000003645357220 */ /* 0x000fe20000410000 */
[--C-:B------:R-:W-:Y:S01]  /*2090*/  FADD.FTZ R54, R64, -R72.reuse ;  /* 0x8000004840367221 */ /* 0x100fe20000010000 */
[----:B------:R-:W-:-:S02]  /*20a0*/  FADD.FTZ R76, R65, -R72 ;  /* 0x80000048414c7221 */ /* 0x000fc40000010000 */
[----:B------:R-:W-:Y:S01]  /*20b0*/  FFMA.FTZ R53, R53, R50, R42 ;  /* 0x0000003235357223 */ /* 0x000fe2000001002a */
[C---:B------:R-:W-:Y:S01]  /*20c0*/  FMUL.FTZ R54, R69.reuse, R54 ;  /* 0x0000003645367220 */ /* 0x040fe20000410000 */
[----:B------:R-:W-:-:S03]  /*20d0*/  FMUL.FTZ R76, R69, R76 ;  /* 0x0000004c454c7220 */ /* 0x000fc60000410000 */
[----:B------:R-:W-:Y:S01]  /*20e0*/  FFMA.FTZ R54, R54, R51, R43 ;  /* 0x0000003336367223 */ /* 0x000fe2000001002b */
[----:B------:R-:W-:-:S04]  /*20f0*/  FFMA.FTZ R76, R76, R47, R39 ;  /* 0x0000002f4c4c7223 */ /* 0x000fc80000010027 */
[----:B------:R-:W-:Y:S02]  /*2100*/  F2FP.BF16.F32.PACK_AB R53, R54, R53 ;  /* 0x000000353635723e */ /* 0x000fe400000010ff */
[----:B------:R-:W-:Y:S01]  /*2110*/  F2FP.BF16.F32.PACK_AB R54, R74, R55 ;  /* 0x000000374a36723e */ /* 0x000fe200000010ff */
[----:B------:R-:W-:Y:S01]  /*2120*/  FADD.FTZ R74, R68, -R72 ;  /* 0x80000048444a7221 */ /* 0x000fe20000010000 */
[----:B0-----:R-:W-:-:S04]  /*2130*/  IMAD.WIDE.U32 R70, R6, 0x10, R70 ;  /* 0x0000001006467825 */ /* 0x001fc800078e0046 */
[----:B------:R-:W-:Y:S01]  /*2140*/  FMUL.FTZ R55, R69, R74 ;  /* 0x0000004a45377220 */ /* 0x000fe20000410000 */
[----:B------:R-:W-:-:S03]  /*2150*/  IADD3 R6, PT, PT, R6, 0x20, RZ ;  /* 0x0000002006067810 */ /* 0x000fc60007ffe0ff */
[----:B------:R-:W-:-:S05]  /*2160*/  FFMA.FTZ R55, R55, R46, R38 ;  /* 0x0000002e37377223 */ /* 0x000fca0000010026 */
[----:B------:R-:W-:-:S05]  /*2170*/  F2FP.BF16.F32.PACK_AB R55, R76, R55 ;  /* 0x000000374c37723e */ /* 0x000fca00000010ff */
[----:B------:R1:W-:Y:S02]  /*2180*/  STG.E.128 desc[UR6][R70.64], R52 ;  /* 0x0000003446007986 */ /* 0x0003e4000c101d06 */
.L_x_2479:
[----:B------:R-:W-:Y:S05]  /*2190*/  BSYNC.RECONVERGENT B0 ;  /* 0x0000000000007941 */ /* 0x000fea0003800200 */
.L_x_2478:
[----:B------:R-:W-:Y:S04]  /*21a0*/  BSSY.RECONVERGENT B0, `(.L_x_2480) ;  /* 0x0000021000007945 */ /* 0x000fe80003800200 */
[----:B------:R-:W-:Y:S05]  /*21b0*/  @!P4 BRA `(.L_x_2481) ;  /* 0x00000000007cc947 */ /* 0x000fea0003800000 */
[--C-:B01----:R-:W-:Y:S01]  /*21c0*/  FADD.FTZ R71, R67, -R72.reuse ;  /* 0x8000004843477221 */ /* 0x103fe20000010000 */
[--C-:B------:R-:W-:Y:S01]  /*21d0*/  FADD.FTZ R53, R62, -R72.reuse ;  /* 0x800000483e357221 */ /* 0x100fe20000010000 */
[--C-:B------:R-:W-:Y:S01]  /*21e0*/  FADD.FTZ R52, R5, -R72.reuse ;  /* 0x8000004805347221 */ /* 0x100fe20000010000 */
[--C-:B------:R-:W-:Y:S01]  /*21f0*/  FADD.FTZ R76, R60, -R72.reuse ;  /* 0x800000483c4c7221 */ /* 0x100fe20000010000 */
[--C-:B------:R-:W-:Y:S01]  /*2200*/  FADD.FTZ R70, R58, -R72.reuse ;  /* 0x800000483a467221 */ /* 0x100fe20000010000 */
[C---:B------:R-:W-:Y:S01]  /*2210*/  FMUL.FTZ R71, R69.reuse, R71 ;  /* 0x0000004745477220 */ /* 0x040fe20000410000 */
[C---:B------:R-:W-:Y:S01]  /*2220*/  FMUL.FTZ R55, R69.reuse, R53 ;  /* 0x0000003545377220 */ /* 0x040fe20000410000 */
[C---:B------:R-:W-:Y:S01]  /*2230*/  FMUL.FTZ R53, R69.reuse, R52 ;  /* 0x0000003445357220 */ /* 0x040fe20000410000 */
[----:B------:R-:W-:Y:S01]  /*2240*/  FMUL.FTZ R52, R69, R76 ;  /* 0x0000004c45347220 */ /* 0x000fe20000410000 */
[----:B-----5:R-:W-:Y:S01]  /*2250*/  FFMA.FTZ R76, R71, R31, R23 ;  /* 0x0000001f474c7223 */ /* 0x020fe20000010017 */
[----:B------:R-:W-:Y:S01]  /*2260*/  FMUL.FTZ R75, R69, R70 ;  /* 0x00000046454b7220 */ /* 0x000fe20000410000 */
[--C-:B------:R-:W-:Y:S01]  /*2270*/  FADD.FTZ R74, R56, -R72.reuse ;  /* 0x80000048384a7221 */ /* 0x100fe20000010000 */
[----:B------:R-:W0:Y:S01]  /*2280*/  LDC.64 R70, c[0x0][0x428] ;  /* 0x00010a00ff467b82 */ /* 0x000e220000000a00 */
[--C-:B------:R-:W-:Y:S01]  /*2290*/  FADD.FTZ R54, R61, -R72.reuse ;  /* 0x800000483d367221 */ /* 0x100fe20000010000 */
[----:B------:R-:W-:Y:S01]  /*22a0*/  FADD.FTZ R72, R59, -R72 ;  /* 0x800000483b487221 */ /* 0x000fe20000010000 */
[----:B------:R-:W-:Y:S01]  /*22b0*/  FMUL.FTZ R73, R69, R74 ;  /* 0x0000004a45497220 */ /* 0x000fe20000410000 */
[----:B------:R-:W-:Y:S01]  /*22c0*/  FFMA.FTZ R55, R55, R30, R22 ;  /* 0x0000001e37377223 */ /* 0x000fe20000010016 */
        /* <DEDUP_REMOVED lines=9> */
[----:B------:R-:W-:Y:S02]  /*2360*/  F2FP.BF16.F32.PACK_AB R54, R74, R75 ;  /* 0x0000004b4a36723e */ /* 0x000fe400000010ff */
[----:B------:R-:W-:Y:S02]  /*2370*/  F2FP.BF16.F32.PACK_AB R53, R72, R53 ;  /* 0x000000354835723e */ /* 0x000fe400000010ff */
[----:B------:R-:W-:Y:S01]  /*2380*/  F2FP.BF16.F32.PACK_AB R52, R52, R69 ;  /* 0x000000453434723e */ /* 0x000fe200000010ff */
[----:B0-----:R-:W-:-:S05]  /*2390*/  IMAD.WIDE.U32 R70, R6, 0x10, R70 ;  /* 0x0000001006467825 */ /* 0x001fca00078e0046 */
[----:B------:R2:W-:Y:S02]  /*23a0*/  STG.E.128 desc[UR6][R70.64], R52 ;  /* 0x0000003446007986 */ /* 0x0005e4000c101d06 */
.L_x_2481:
[----:B------:R-:W-:Y:S05]  /*23b0*/  BSYNC.RECONVERGENT B0 ;  /* 0x0000000000007941 */ /* 0x000fea0003800200 */
.L_x_2480:
[----:B012---:R-:W0:Y:S02]  /*23c0*/  LDC.64 R52, c[0x0][0x380] ;  /* 0x0000e000ff347b82 */ /* 0x007e240000000a00 */
[----:B0-----:R-:W-:-:S04]  /*23d0*/  LEA R3, R52, R3, 0x2 ;  /* 0x0000000334037211 */ /* 0x001fc800078e10ff */
[----:B------:R-:W-:-:S13]  /*23e0*/  ISETP.GE.AND P2, PT, R3, R53, PT ;  /* 0x000000350300720c */ /* 0x000fda0003f46270 */
[----:B------:R-:W-:Y:S05]  /*23f0*/  @!P2 BRA `(.L_x_2482) ;  /* 0xffffffe00034a947 */ /* 0x000fea000383ffff */
[----:B------:R-:W-:Y:S05]  /*2400*/  EXIT ;  /* 0x000000000000794d */ /* 0x000fea0003800000 */
.L_x_2477:
[----:B------:R-:W-:Y:S01]  /*2410*/  HFMA2 R69, -RZ, RZ, 0, 5.9604644775390625e-08 ;  /* 0x00000001ff457431 */ /* 0x000fe200000001ff */
[----:B------:R-:W-:Y:S01]  /*2420*/  BSSY B0, `(.L_x_2483) ;  /* 0x0000007000007945 */ /* 0x000fe20003800000 */
[----:B------:R-:W-:Y:S01]  /*2430*/  IMAD.MOV.U32 R76, RZ, RZ, R52 ;  /* 0x000000ffff4c7224 */ /* 0x000fe200078e0034 */
[----:B------:R-:W-:Y:S02]  /*2440*/  MOV R55, 0x1f ;  /* 0x0000001f00377802 */ /* 0x000fe40000000f00 */
[----:B------:R-:W-:-:S07]  /*2450*/  MOV R54, 0xffffffff ;  /* 0xffffffff00367802 */ /* 0x000fce0000000f00 */
[----:B-----5:R-:W-:Y:S05]  /*2460*/  WARPSYNC.COLLECTIVE R54, `(.L_x_2484) ;  /* 0x0000000036087348 */ /* 0x020fea0003c00000 */
[----:B------:R0:W1:Y:S02]  /*2470*/  SHFL.BFLY P6, R77, R76, R69, R55 ;  /* 0x0c0000454c4d7389 */ /* 0x00006400000c0037 */
[----:B01---5:R-:W-:Y:S05]  /*2480*/  ENDCOLLECTIVE ;  /* 0x000000000000791b */ /* 0x023fea0003800000 */
.L_x_2484:
[----:B------:R-:W-:Y:S05]  /*2490*/  BSYNC B0 ;  /* 0x0000000000007941 */ /* 0x000fea0003800000 */
.L_x_2483:
        /* <DEDUP_REMOVED lines=9> */
.L_x_2485:
[----:B------:R-:W-:Y:S01]  /*2530*/  HFMA2 R69, -RZ, RZ, 0, 2.384185791015625e-07 ;  /* 0x00000004ff457431 */ /* 0x000fe200000001ff */
[----:B------:R-:W-:-:S05]  /*2540*/  MOV R53, R77 ;  /* 0x0000004d00357202 */ /* 0x000fca0000000f00 */
[----:B------:R-:W-:-:S04]  /*2550*/  FADD.FTZ R72, R70, R53 ;  /* 0x0000003546487221 */ /* 0x000fc80000010000 */
[----:B------:R-:W-:-:S07]  /*2560*/  IMAD.MOV.U32 R76, RZ, RZ, R72 ;  /* 0x000000ffff4c7224 */ /* 0x000fce00078e0048 */
[----:B------:R-:W-:Y:S05]  /*2570*/  WARPSYNC.COLLECTIVE R54, `(.L_x_2486) ;  /* 0x0000000036087348 */ /* 0x000fea0003c00000 */
[----:B------:R0:W1:Y:S02]  /*2580*/  SHFL.BFLY P6, R77, R76, R69, R55 ;  /* 0x0c0000454c4d7389 */ /* 0x00006400000c0037 */
[----:B01----:R-:W-:Y:S05]  /*2590*/  ENDCOLLECTIVE ;  /* 0x000000000000791b */ /* 0x003fea0003800000 */
.L_x_2486:
        /* <DEDUP_REMOVED lines=8> */
.L_x_2487:
[----:B------:R-:W-:Y:S02]  /*2620*/  HFMA2 R69, -RZ, RZ, 0, 9.5367431640625e-07 ;  /* 0x00000010ff457431 */ /* 0x000fe400000001ff */
[----:B------:R-:W-:-:S04]  /*2630*/  IMAD.MOV.U32 R74, RZ, RZ, R77 ;  /* 0x000000ffff4a7224 */ /* 0x000fc800078e004d */
[----:B------:R-:W-:-:S05]  /*2640*/  FADD.FTZ R74, R73, R74 ;  /* 0x0000004a494a7221 */ /* 0x000fca0000010000 */
[----:B------:R-:W-:-:S07]  /*2650*/  MOV R76, R74 ;  /* 0x0000004a004c7202 */ /* 0x000fce0000000f00 */
[----:B------:R-:W-:Y:S05]  /*2660*/  WARPSYNC.COLLECTIVE R54, `(.L_x_2488) ;  /* 0x0000000036087348 */ /* 0x000fea0003c00000 */
[----:B------:R0:W1:Y:S02]  /*2670*/  SHFL.BFLY P6, R77, R76, R69, R55 ;  /* 0x0c0000454c4d7389 */ /* 0x00006400000c0037 */
[----:B01----:R-:W-:Y:S05]  /*2680*/  ENDCOLLECTIVE ;  /* 0x000000000000791b */ /* 0x003fea0003800000 */
.L_x_2488:
[----:B------:R-:W-:Y:S01]  /*2690*/  IMAD.MOV.U32 R69, RZ, RZ, 0x1 ;  /* 0x00000001ff457424 */ /* 0x000fe200078e00ff */
        /* <DEDUP_REMOVED lines=36> */
[----:B------:R-:W-:Y:S01]  /*28e0*/  HFMA2 R55, -RZ, RZ, 0, 1.847743988037109375e-06 ;  /* 0x0000001fff377431 */ /* 0x000fe200000001ff */
[----:B------:R-:W-:-:S03]  /*28f0*/  MOV R54, 0xffffffff ;  /* 0xffffffff00367802 */ /* 0x000fc60000000f00 */
[----:B------:R-:W-:-:S07]  /*2900*/  MOV R76, R52 ;  /* 0x00000034004c7202 */ /* 0x000fce0000000f00 */
[----:B------:R-:W-:Y:S05]  /*2910*/  WARPSYNC.COLLECTIVE R54, `(.L_x_2489) ;  /* 0x0000000036087348 */ /* 0x000fea0003c00000 */
[----:B------:R0:W1:Y:S02]  /*2920*/  SHFL.BFLY P6, R77, R76, R69, R55 ;  /* 0x0c0000454c4d7389 */ /* 0x00006400000c0037 */
[----:B01----:R-:W-:Y:S05]  /*2930*/  ENDCOLLECTIVE ;  /* 0x000000000000791b */ /* 0x003fea0003800000 */
.L_x_2489:
[----:B------:R-:W-:Y:S01]  /*2940*/  IMAD.MOV.U32 R69, RZ, RZ, 0x2 ;  /* 0x00000002ff457424 */ /* 0x000fe200078e00ff */
[----:B------:R-:W-:-:S05]  /*2950*/  MOV R73, R77 ;  /* 0x0000004d00497202 */ /* 0x000fca0000000f00 */
[----:B------:R-:W-:-:S05]  /*2960*/  FADD.FTZ R73, R52, R73 ;  /* 0x0000004934497221 */ /* 0x000fca0000010000 */
[----:B------:R-:W-:-:S07]  /*2970*/  MOV R76, R73 ;  /* 0x00000049004c7202 */ /* 0x000fce0000000f00 */
[----:B------:R-:W-:Y:S05]  /*2980*/  WARPSYNC.COLLECTIVE R54, `(.L_x_2490) ;  /* 0x0000000036087348 */ /* 0x000fea0003c00000 */
[----:B------:R0:W1:Y:S02]  /*2990*/  SHFL.BFLY P6, R77, R76, R69, R55 ;  /* 0x0c0000454c4d7389 */ /* 0x00006400000c0037 */
[----:B01----:R-:W-:Y:S05]  /*29a0*/  ENDCOLLECTIVE ;  /* 0x000000000000791b */ /* 0x003fea0003800000 */
.L_x_2490:
[----:B------:R-:W-:Y:S01]  /*29b0*/  HFMA2 R69, -RZ, RZ, 0, 2.384185791015625e-07 ;  /* 0x00000004ff457431 */ /* 0x000fe200000001ff */
[----:B------:R-:W-:-:S05]  /*29c0*/  MOV R70, R77 ;  /* 0x0000004d00467202 */ /* 0x000fca0000000f00 */
[----:B------:R-:W-:-:S05]  /*29d0*/  FADD.FTZ R70, R73, R70 ;  /* 0x0000004649467221 */ /* 0x000fca0000010000 */
[----:B------:R-:W-:-:S07]  /*29e0*/  MOV R76, R70 ;  /* 0x00000046004c7202 */ /* 0x000fce0000000f00 */
[----:B------:R-:W-:Y:S05]  /*29f0*/  WARPSYNC.COLLECTIVE R54, `(.L_x_2491) ;  /* 0x0000000036087348 */ /* 0x000fea0003c00000 */
[----:B------:R0:W1:Y:S02]  /*2a00*/  SHFL.BFLY P6, R77, R76, R69, R55 ;  /* 0x0c0000454c4d7389 */ /* 0x00006400000c0037 */
[----:B01----:R-:W-:Y:S05]  /*2a10*/  ENDCOLLECTIVE ;  /* 0x000000000000791b */ /* 0x003fea0003800000 */
.L_x_2491:
[----:B------:R-:W-:Y:S01]  /*2a20*/  HFMA2 R69, -RZ, RZ, 0, 4.76837158203125e-07 ;  /* 0x00000008ff457431 */ /* 0x000fe200000001ff */
[----:B------:R-:W-:-:S05]  /*2a30*/  MOV R75, R77 ;  /* 0x0000004d004b7202 */ /* 0x000fca0000000f00 */
[----:B------:R-:W-:-:S04]  /*2a40*/  FADD.FTZ R75, R70, R75 ;  /* 0x0000004b464b7221 */ /* 0x000fc80000010000 */
[----:B------:R-:W-:-:S07]  /*2a50*/  IMAD.MOV.U32 R76, RZ, RZ, R75 ;  /* 0x000000ffff4c7224 */ /* 0x000fce00078e004b */
[----:B------:R-:W-:Y:S05]  /*2a60*/  WARPSYNC.COLLECTIVE R54, `(.L_x_2492) ;  /* 0x0000000036087348 */ /* 0x000fea0003c00000 */
[----:B------:R0:W1:Y:S02]  /*2a70*/  SHFL.BFLY P6, R77, R76, R69, R55 ;  /* 0x0c0000454c4d7389 */ /* 0x00006400000c0037 */
[----:B01----:R-:W-:Y:S05]  /*2a80*/  ENDCOLLECTIVE ;  /* 0x000000000000791b */ /* 0x003fea0003800000 */
.L_x_2492:
[----:B------:R-:W-:Y:S01]  /*2a90*/  HFMA2 R69, -RZ, RZ, 0, 9.5367431640625e-07 ;  /* 0x00000010ff457431 */ /* 0x000fe200000001ff */
[----:B------:R-:W-:-:S05]  /*2aa0*/  MOV R72, R77 ;  /* 0x0000004d00487202 */ /* 0x000fca0000000f00 */
[----:B------:R-:W-:-:S05]  /*2ab0*/  FADD.FTZ R72, R75, R72 ;  /* 0x000000484b487221 */ /* 0x000fca0000010000 */
[----:B------:R-:W-:-:S07]  /*2ac0*/  MOV R76, R72 ;  /* 0x00000048004c7202 */ /* 0x000fce0000000f00 */
[----:B------:R-:W-:Y:S05]  /*2ad0*/  WARPSYNC.COLLECTIVE R54, `(.L_x_2493) ;  /* 0x0000000036087348 */ /* 0x000fea0003c00000 */
[----:B------:R0:W1:Y:S02]  /*2ae0*/  SHFL.BFLY P6, R77, R76, R69, R55 ;  /* 0x0c0000454c4d7389 */ /* 0x00006400000c0037 */
[----:B01----:R-:W-:Y:S05]  /*2af0*/  ENDCOLLECTIVE ;  /* 0x000000000000791b */ /* 0x003fea0003800000 */
.L_x_2493:
[----:B------:R-:W-:Y:S05]  /*2b00*/  BRA `(.L_x_2494) ;  /* 0xfffffff000e47947 */ /* 0x000fea000383ffff */
.L_x_2495:
        /* <DEDUP_REMOVED lines=15> */
.L_x_12115:


//--------------------- .text._ZN10layer_norm31ln_parallel_residual_fwd_kernelINS_13Kernel_traitsIf13__nv_bfloat16S2_S2_fjLj512ELj1ELj4ELj1ELj16ENS_18Kernel_traits_baseILj512EfS2_S2_S2_fjLj128EEEEELb0ELb1ELb1EEEvNS_9FwdParamsE --------------------------
	.section	.text._ZN10layer_norm31ln_parallel_residual_fwd_kernelINS_13Kernel_traitsIf13__nv_bfloat16S2_S2_fjLj512ELj1ELj4ELj1ELj16ENS_18Kernel_traits_baseILj512EfS2_S2_S2_fjLj128EEEEELb0ELb1ELb1EEEvNS_9FwdParamsE,"ax",@progbits
	.align	128
        .global         _ZN10layer_norm31ln_parallel_residual_fwd_kernelINS_13Kernel_traitsIf13__nv_bfloat16S2_S2_fjLj512ELj1ELj4ELj1ELj16ENS_18Kernel_traits_baseILj512EfS2_S2_S2_fjLj128EEEEELb0ELb1ELb1EEEvNS_9FwdParamsE
        .type           _ZN10layer_norm31ln_parallel_residual_fwd_kernelINS_13Kernel_traitsIf13__nv_bfloat16S2_S2_fjLj512ELj1ELj4ELj1ELj16ENS_18Kernel_traits_baseILj512EfS2_S2_S2_fjLj128EEEEELb0ELb1ELb1EEEvNS_9FwdParamsE,@function
        .size           _ZN10layer_norm31ln_parallel_residual_fwd_kernelINS_13Kernel_traitsIf13__nv_bfloat16S2_S2_fjLj512ELj1ELj4ELj1ELj16ENS_18Kernel_traits_baseILj512EfS2_S2_S2_fjLj128EEEEELb0ELb1ELb1EEEvNS_9FwdParamsE,(.L_x_12116 - _ZN10layer_norm31ln_parallel_residual_fwd_kernelINS_13Kernel_traitsIf13__nv_bfloat16S2_S2_fjLj512ELj1ELj4ELj1ELj16ENS_18Kernel_traits_baseILj512EfS2_S2_S2_fjLj128EEEEELb0ELb1ELb1EEEvNS_9FwdParamsE)
        .other          _ZN10layer_norm31ln_parallel_residual_fwd_kernelINS_13Kernel_traitsIf13__nv_bfloat16S2_S2_fjLj512ELj1ELj4ELj1ELj16ENS_18Kernel_traits_baseILj512EfS2_S2_S2_fjLj128EEEEELb0ELb1ELb1EEEvNS_9FwdParamsE,@"STO_CUDA_ENTRY STV_DEFAULT"
_ZN10layer_norm31ln_parallel_residual_fwd_kernelINS_13Kernel_traitsIf13__nv_bfloat16S2_S2_fjLj512ELj1ELj4ELj1ELj16ENS_18Kernel_traits_baseILj512EfS2_S2_S2_fjLj128EEEEELb0ELb1ELb1EEEvNS_9FwdParamsE:
.text._ZN10layer_norm31ln_parallel_residual_fwd_kernelINS_13Kernel_traitsIf13__nv_bfloat16S2_S2_fjLj512ELj1ELj4ELj1ELj16ENS_18Kernel_traits_baseILj512EfS2_S2_S2_fjLj128EEEEELb0ELb1ELb1EEEvNS_9FwdParamsE:
[----:B------:R-:W-:Y:S01]  /*0000*/  LDC R1, c[0x0][0x37c] ;  /* 0x0000df00ff017b82 */ /* 0x000fe20000000800 */
[----:B------:R-:W0:Y:S07]  /*0010*/  S2R R0, SR_TID.X ;  /* 0x0000000000007919 */ /* 0x000e2e0000002100 */
[----:B------:R-:W1:Y:S01]  /*0020*/  LDC.64 R2, c[0x0][0x3d0] ;  /* 0x0000f400ff027b82 */ /* 0x000e620000000a00 */
[----:B------:R-:W2:Y:S01]  /*0030*/  LDCU.64 UR4, c[0x0][0x438] ;  /* 0x00008700ff0477ac */ /* 0x000ea20008000a00 */
[----:B------:R-:W3:Y:S01]  /*0040*/  LDCU.64 UR6, c[0x0][0x358] ;  /* 0x00006b00ff0677ac */ /* 0x000ee20008000a00 */
[----:B------:R-:W4:Y:S01]  /*0050*/  LDCU.64 UR8, c[0x0][0x3a0] ;  /* 0x00007400ff0877ac */ /* 0x000f220008000a00 */
[----:B--2---:R-:W-:-:S04]  /*0060*/  ISETP.NE.U32.AND P1, PT, RZ, UR4, PT ;  /* 0x00000004ff007c0c */ /* 0x004fc8000bf25070 */
[----:B------:R-:W-:Y:S02]  /*0070*/  ISETP.NE.AND.EX P1, PT, RZ, UR5, PT, P1 ;  /* 0x00000005ff007c0c */ /* 0x000fe4000bf25310 */
[----:B0-----:R-:W-:Y:S01]  /*0080*/  LOP3.LUT R8, R0, 0x1f, RZ, 0xc0, !PT ;  /* 0x0000001f00087812 */ /* 0x001fe200078ec0ff */
[----:B------:R-:W0:Y:S01]  /*0090*/  S2UR UR4, SR_CTAID.X ;  /* 0x00000000000479c3 */ /* 0x000e220000002500 */
[----:B------:R-:W2:Y:S03]  /*00a0*/  LDCU UR5, c[0x0][0x384] ;  /* 0x00007080ff0577ac */ /* 0x000ea60008000800 */
[----:B-1----:R-:W-:-:S06]  /*00b0*/  IMAD.WIDE.U32 R2, R8, 0x20, R2 ;  /* 0x0000002008027825 */ /* 0x002fcc00078e0002 */
[----:B------:R-:W1:Y:S01]  /*00c0*/  @P1 LDC.64 R36, c[0x0][0x438] ;  /* 0x00010e00ff241b82 */ /* 0x000e620000000a00 */
[----:B---3--:R-:W3:Y:S04]  /*00d0*/  LDG.E.128 R32, desc[UR6][R2.64] ;  /* 0x0000000602207981 */ /* 0x008ee8000c1e1d00 */
[----:B------:R-:W4:Y:S04]  /*00e0*/  LDG.E.128 R4, desc[UR6][R2.64+0x10] ;  /* 0x0000100602047981 */ /* 0x000f28000c1e1d00 */
[----:B------:R-:W2:Y:S04]  /*00f0*/  LDG.E.128 R28, desc[UR6][R2.64+0x400] ;  /* 0x00040006021c7981 */ /* 0x000ea8000c1e1d00 */
[----:B------:R-:W2:Y:S01]  /*0100*/  LDG.E.128 R24, desc[UR6][R2.64+0x410] ;  /* 0x0004100602187981 */ /* 0x000ea2000c1e1d00 */
[----:B-1----:R-:W-:-:S05]  /*0110*/  @P1 IMAD.WIDE.U32 R36, R8, 0x20, R36 ;  /* 0x0000002008241825 */ /* 0x002fca00078e0024 */
[----:B------:R1:W5:Y:S04]  /*0120*/  @P1 LDG.E.128 R20, desc[UR6][R36.64] ;  /* 0x0000000624141981 */ /* 0x000368000c1e1d00 */
[----:B------:R1:W5:Y:S04]  /*0130*/  @P1 LDG.E.128 R16, desc[UR6][R36.64+0x10] ;  /* 0x0000100624101981 */ /* 0x000368000c1e1d00 */
[----:B------:R1:W5:Y:S04]  /*0140*/  @P1 LDG.E.128 R12, desc[UR6][R36.64+0x400] ;  /* 0x00040006240c1981 */ /* 0x000368000c1e1d00 */
[----:B------:R1:W5:Y:S01]  /*0150*/  @P1 LDG.E.128 R8, desc[UR6][R36.64+0x410] ;  /* 0x0004100624081981 */ /* 0x000362000c1e1d00 */
[----:B0-----:R-:W-:Y:S01]  /*0160*/  USHF.L.U32 UR4, UR4, 0x2, URZ ;  /* 0x0000000204047899 */ /* 0x001fe200080006ff */
[----:B---3--:R-:W-:Y:S01]  /*0170*/  @P1 MOV R67, R32 ;  /* 0x0000002000431202 */ /* 0x008fe20000000f00 */
[----:B------:R-:W-:Y:S01]  /*0180*/  @!P1 IMAD.MOV.U32 R67, RZ, RZ, R32 ;  /* 0x000000ffff439224 */ /* 0x000fe200078e0020 */
[----:B------:R-:W-:-:S02]  /*0190*/  @P1 MOV R66, R33 ;  /* 0x0000002100421202 */ /* 0x000fc40000000f00 */
[----:B------:R-:W-:Y:S01]  /*01a0*/  @!P1 MOV R66, R33 ;  /* 0x0000002100429202 */ /* 0x000fe20000000f00 */
[----:B----4-:R-:W-:Y:S01]  /*01b0*/  @P1 IMAD.MOV.U32 R59, RZ, RZ, R6 ;  /* 0x000000ffff3b1224 */ /* 0x010fe200078e0006 */
[----:B------:R-:W0:Y:S01]  /*01c0*/  LDC.64 R32, c[0x0][0x398] ;  /* 0x0000e600ff207b82 */ /* 0x000e220000000a00 */
[----:B------:R-:W-:Y:S01]  /*01d0*/  @!P1 MOV R59, R6 ;  /* 0x00000006003b9202 */ /* 0x000fe20000000f00 */
[----:B------:R-:W-:Y:S01]  /*01e0*/  @P1 IMAD.MOV.U32 R61, RZ, RZ, R4 ;  /* 0x000000ffff3d1224 */ /* 0x000fe200078e0004 */
[----:B------:R-:W-:Y:S02]  /*01f0*/  SHF.R.U32.HI R6, RZ, 0x5, R0 ;  /* 0x00000005ff067819 */ /* 0x000fe40000011600 */
[----:B------:R-:W-:Y:S02]  /*0200*/  @P1 MOV R60, R5 ;  /* 0x00000005003c1202 */ /* 0x000fe40000000f00 */
[----:B------:R-:W-:Y:S02]  /*0210*/  LOP3.LUT R6, R6, UR4, RZ, 0xfc, !PT ;  /* 0x0000000406067c12 */ /* 0x000fe4000f8efcff */
[----:B------:R-:W-:Y:S01]  /*0220*/  @P1 MOV R58, R7 ;  /* 0x00000007003a1202 */ /* 0x000fe20000000f00 */
[----:B------:R-:W-:Y:S01]  /*0230*/  @!P1 IMAD.MOV.U32 R58, RZ, RZ, R7 ;  /* 0x000000ffff3a9224 */ /* 0x000fe200078e0007 */
[----:B--2---:R-:W-:-:S02]  /*0240*/  ISETP.GE.AND P2, PT, R6, UR5, PT ;  /* 0x0000000506007c0c */ /* 0x004fc4000bf46270 */
[----:B------:R-:W-:Y:S01]  /*0250*/  @!P1 MOV R61, R4 ;  /* 0x00000004003d9202 */ /* 0x000fe20000000f00 */
[----:B------:R-:W-:Y:S01]  /*0260*/  @P1 IMAD.MOV.U32 R4, RZ, RZ, R24 ;  /* 0x000000ffff041224 */ /* 0x000fe200078e0018 */
[----:B------:R-:W-:Y:S02]  /*0270*/  @!P1 MOV R60, R5 ;  /* 0x00000005003c9202 */ /* 0x000fe40000000f00 */
[----:B------:R-:W-:Y:S02]  /*0280*/  @P1 MOV R64, R34 ;  /* 0x0000002200401202 */ /* 0x000fe40000000f00 */
[----:B------:R-:W-:Y:S02]  /*0290*/  @P1 MOV R62, R35 ;  /* 0x00000023003e1202 */ /* 0x000fe40000000f00 */
[----:B------:R-:W-:Y:S01]  /*02a0*/  @P1 MOV R45, R28 ;  /* 0x0000001c002d1202 */ /* 0x000fe20000000f00 */
[----:B------:R-:W-:Y:S01]  /*02b0*/  @!P1 IMAD.MOV.U32 R45, RZ, RZ, R28 ;  /* 0x000000ffff2d9224 */ /* 0x000fe200078e001c */
[----:B------:R-:W-:-:S02]  /*02c0*/  @P1 MOV R44, R29 ;  /* 0x0000001d002c1202 */ /* 0x000fc40000000f00 */
[----:B0-----:R-:W-:Y:S02]  /*02d0*/  LOP3.LUT P0, RZ, R32, UR8, RZ, 0xfc, !PT ;  /* 0x0000000820ff7c12 */ /* 0x001fe4000f80fcff */
[----:B------:R-:W-:Y:S02]  /*02e0*/  @P1 MOV R7, R30 ;  /* 0x0000001e00071202 */ /* 0x000fe40000000f00 */
[----:B------:R-:W-:Y:S02]  /*02f0*/  LOP3.LUT P0, RZ, R33, UR9, RZ, 0xfc, P0 ;  /* 0x0000000921ff7c12 */ /* 0x000fe4000800fcff */
[----:B------:R-:W-:Y:S02]  /*0300*/  @P1 MOV R5, R31 ;  /* 0x0000001f00051202 */ /* 0x000fe40000000f00 */
[----:B------:R-:W-:Y:S01]  /*0310*/  @P1 MOV R3, R25 ;  /* 0x0000001900031202 */ /* 0x000fe20000000f00 */
[----:B------:R-:W-:Y:S01]  /*0320*/  @!P1 IMAD.MOV.U32 R3, RZ, RZ, R25 ;  /* 0x000000ffff039224 */ /* 0x000fe200078e0019 */
[----:B------:R-:W-:-:S02]  /*0330*/  @!P1 MOV R64, R34 ;  /* 0x0000002200409202 */ /* 0x000fc40000000f00 */
[----:B------:R-:W-:Y:S02]  /*0340*/  @!P1 MOV R62, R35 ;  /* 0x00000023003e9202 */ /* 0x000fe40000000f00 */
[----:B------:R-:W-:Y:S02]  /*0350*/  @!P1 MOV R44, R29 ;  /* 0x0000001d002c9202 */ /* 0x000fe40000000f00 */
[----:B------:R-:W-:Y:S02]  /*0360*/  @!P1 MOV R7, R30 ;  /* 0x0000001e00079202 */ /* 0x000fe40000000f00 */
[----:B------:R-:W-:Y:S02]  /*0370*/  @!P1 MOV R5, R31 ;  /* 0x0000001f00059202 */ /* 0x000fe40000000f00 */
[----:B------:R-:W-:Y:S01]  /*0380*/  @!P1 MOV R4, R24 ;  /* 0x0000001800049202 */ /* 0x000fe20000000f00 */
[----:B-1----:R-:W-:Y:S06]  /*0390*/  @P2 EXIT ;  /* 0x000000000000294d */ /* 0x002fec0003800000 */
[----:B------:R-:W0:Y:S01]  /*03a0*/  LDCU.U8 UR4, c[0x0][0x410] ;  /* 0x00008200ff0477ac */ /* 0x000e220008000000 */
[----:B------:R-:W-:Y:S02]  /*03b0*/  ISETP.NE.U32.AND P2, PT, R32, RZ, PT ;  /* 0x000000ff2000720c */ /* 0x000fe40003f45070 */
[----:B-----5:R-:W-:Y:S02]  /*03c0*/  @!P1 CS2R R22, SRZ ;  /* 0x0000000000169805 */ /* 0x020fe4000001ff00 */
[-C--:B------:R-:W-:Y:S02]  /*03d0*/  @P1 MOV R2, R26.reuse ;  /* 0x0000001a00021202 */ /* 0x080fe40000000f00 */
[----:B------:R-:W-:Y:S02]  /*03e0*/  @!P1 CS2R R20, SRZ ;  /* 0x0000000000149805 */ /* 0x000fe4000001ff00 */
[----:B------:R-:W-:Y:S01]  /*03f0*/  @P1 MOV R0, R27 ;  /* 0x0000001b00001202 */ /* 0x000fe20000000f00 */
[----:B------:R-:W-:Y:S01]  /*0400*/  @!P1 IMAD.MOV.U32 R0, RZ, RZ, R27 ;  /* 0x000000ffff009224 */ /* 0x000fe200078e001b */
[----:B------:R-:W-:-:S02]  /*0410*/  @!P1 MOV R2, R26 ;  /* 0x0000001a00029202 */ /* 0x000fc40000000f00 */
[----:B------:R-:W-:Y:S02]  /*0420*/  @!P1 CS2R R18, SRZ ;  /* 0x0000000000129805 */ /* 0x000fe4000001ff00 */
[----:B------:R-:W-:Y:S02]  /*0430*/  ISETP.NE.AND.EX P2, PT, R33, RZ, PT, P2 ;  /* 0x000000ff2100720c */ /* 0x000fe40003f45320 */
[----:B------:R-:W-:Y:S02]  /*0440*/  @!P1 CS2R R16, SRZ ;  /* 0x0000000000109805 */ /* 0x000fe4000001ff00 */
[----:B------:R-:W-:Y:S02]  /*0450*/  @!P1 CS2R R14, SRZ ;  /* 0x00000000000e9805 */ /* 0x000fe4000001ff00 */
[----:B------:R-:W-:Y:S02]  /*0460*/  @!P1 CS2R R12, SRZ ;  /* 0x00000000000c9805 */ /* 0x000fe4000001ff00 */
[----:B------:R-:W-:-:S02]  /*0470*/  @!P1 CS2R R10, SRZ ;  /* 0x00000000000a9805 */ /* 0x000fc4000001ff00 */
[----:B------:R-:W-:Y:S01]  /*0480*/  @!P1 CS2R R8, SRZ ;  /* 0x0000000000089805 */ /* 0x000fe2000001ff00 */
[----:B------:R-:W1:Y:S01]  /*0490*/  LDCU UR5, c[0x0][0x388] ;  /* 0x00007100ff0577ac */ /* 0x000e620008000800 */
[----:B0-----:R-:W-:Y:S01]  /*04a0*/  ISETP.NE.AND P3, PT, RZ, UR4, PT ;  /* 0x00000004ff007c0c */ /* 0x001fe2000bf65270 */
[----:B------:R-:W0:Y:S01]  /*04b0*/  LDCU UR8, c[0x0][0x448] ;  /* 0x00008900ff0877ac */ /* 0x000e220008000800 */
[----:B------:R-:W2:Y:S01]  /*04c0*/  LDCU.64 UR10, c[0x0][0x3a0] ;  /* 0x00007400ff0a77ac */ /* 0x000ea20008000a00 */
[----:B------:R-:W3:Y:S10]  /*04d0*/  LDCU.64 UR12, c[0x0][0x398] ;  /* 0x00007300ff0c77ac */ /* 0x000ef40008000a00 */
.L_x_2505:
[----:B--2---:R-:W-:Y:S01]  /*04e0*/  ISETP.NE.U32.AND P1, PT, RZ, UR10, PT ;  /* 0x0000000aff007c0c */ /* 0x004fe2000bf25070 */
[----:B------:R-:W2:Y:S01]  /*04f0*/  S2R R65, SR_TID.X ;  /* 0x0000000000417919 */ /* 0x000ea20000002100 */
[----:B-1----:R-:W-:Y:S01]  /*0500*/  IMAD R40, R6, UR5, RZ ;  /* 0x0000000506287c24 */ /* 0x002fe2000f8e02ff */
[----:B------:R-:W1:Y:S01]  /*0510*/  @P2 LDC.64 R36, c[0x0][0x398] ;  /* 0x0000e600ff242b82 */ /* 0x000e620000000a00 */
[----:B------:R-:W-:-:S03]  /*0520*/  ISETP.NE.AND.EX P1, PT, RZ, UR11, PT, P1 ;  /* 0x0000000bff007c0c */ /* 0x000fc6000bf25310 */
[----:B------:R-:W-:-:S04]  /*0530*/  SHF.R.S32.HI R41, RZ, 0x1f, R40 ;  /* 0x0000001fff297819 */ /* 0x000fc80000011428 */
[----:B------:R-:W4:Y:S01]  /*0540*/  LDC.64 R54, c[0x0][0x390] ;  /* 0x0000e400ff367b82 */ /* 0x000f220000000a00 */
[----:B------:R-:W-:-:S07]  /*0550*/  LEA.HI R40, R41, R40, RZ, 0x3 ;  /* 0x0000002829287211 */ /* 0x000fce00078f18ff */
[----:B------:R-:W0:Y:S01]  /*0560*/  @P1 LDC.64 R38, c[0x0][0x3a0] ;  /* 0x0000e800ff261b82 */ /* 0x000e220000000a00 */
[----:B--2---:R-:W-:-:S04]  /*0570*/  LOP3.LUT R65, R65, 0x1f, RZ, 0xc0, !PT ;  /* 0x0000001f41417812 */ /* 0x004fc800078ec0ff */
[----:B------:R-:W-:-:S05]  /*0580*/  LEA.HI.SX32 R40, R40, R65, 0x1d ;  /* 0x0000004128287211 */ /* 0x000fca00078feaff */
[----:B0-----:R-:W-:-:S04]  /*0590*/  @P1 IMAD.WIDE.U32 R38, R40, 0x10, R38 ;  /* 0x0000001028261825 */ /* 0x001fc800078e0026 */
[C---:B-1----:R-:W-:Y:S01]  /*05a0*/  @P2 IMAD.WIDE.U32 R36, R40.reuse, 0x10, R36 ;  /* 0x0000001028242825 */ /* 0x042fe200078e0024 */
[----:B------:R4:W2:Y:S04]  /*05b0*/  @P1 LDG.E.128 R24, desc[UR6][R38.64] ;  /* 0x0000000626181981 */ /* 0x0008a8000c1e1d00 */
[----:B------:R0:W5:Y:S01]  /*05c0*/  @P2 LDG.E.128 R28, desc[UR6][R36.64] ;  /* 0x00000006241c2981 */ /* 0x000162000c1e1d00 */
[----:B----4-:R-:W-:-:S06]  /*05d0*/  IMAD.WIDE.U32 R38, R40, 0x10, R54 ;  /* 0x0000001028267825 */ /* 0x010fcc00078e0036 */
[----:B------:R-:W5:Y:S01]  /*05e0*/  LDG.E.128 R36, desc[UR6][R38.64] ;  /* 0x0000000626247981 */ /* 0x000f62000c1e1d00 */
[----:B--2---:R-:W-:Y:S02]  /*05f0*/  PRMT R47, R27, 0x7632, R47 ;  /* 0x000076321b2f7816 */ /* 0x004fe4000000002f */
[----:B------:R-:W-:Y:S02]  /*0600*/  PRMT R48, R26, 0x7632, R48 ;  /* 0x000076321a307816 */ /* 0x000fe40000000030 */
[----:B------:R-:W-:Y:S02]  /*0610*/  PRMT R49, R25, 0x7632, R49 ;  /* 0x0000763219317816 */ /* 0x000fe40000000031 */
[----:B------:R-:W-:Y:S01]  /*0620*/  PRMT R46, R24, 0x7632, R46 ;  /* 0x00007632182e7816 */ /* 0x000fe2000000002e */
[----:B0-----:R-:W-:Y:S06]  /*0630*/  @!P2 BRA `(.L_x_2496) ;  /* 0x00000004006ca947 */ /* 0x001fec0003800000 */
[----:B------:R-:W-:Y:S05]  /*0640*/  @!P1 BRA `(.L_x_2497) ;  /* 0x0000000000d49947 */ /* 0x000fea0003800000 */
[----:B-----5:R-:W-:Y:S01]  /*0650*/  PRMT R32, R36, 0x7632, R32 ;  /* 0x0000763224207816 */ /* 0x020fe20000000020 */
[----:B------:R-:W-:Y:S01]  /*0660*/  IMAD.U32 R35, R29, 0x10000, RZ ;  /* 0x000100001d237824 */ /* 0x000fe200078e00ff */
[----:B------:R-:W-:Y:S01]  /*0670*/  PRMT R33, R28, 0x7632, R33 ;  /* 0x000076321c217816 */ /* 0x000fe20000000021 */
[----:B------:R-:W-:Y:S01]  /*0680*/  IMAD.U32 R47, R47, 0x10000, RZ ;  /* 0x000100002f2f7824 */ /* 0x000fe200078e00ff */
[----:B------:R-:W-:Y:S02]  /*0690*/  SHF.L.U32 R42, R37, 0x10, RZ ;  /* 0x00000010252a7819 */ /* 0x000fe400000006ff */
[----:B------:R-:W-:Y:S02]  /*06a0*/  SHF.L.U32 R32, R32, 0x10, RZ ;  /* 0x0000001020207819 */ /* 0x000fe400000006ff */
[----:B------:R-:W-:Y:S01]  /*06b0*/  SHF.L.U32 R33, R33, 0x10, RZ ;  /* 0x0000001021217819 */ /* 0x000fe200000006ff */
[----:B------:R-:W-:Y:S01]  /*06c0*/  FADD.FTZ R42, R42, R35 ;  /* 0x000000232a2a7221 */ /* 0x000fe20000010000 */
[----:B------:R-:W-:-:S02]  /*06d0*/  SHF.L.U32 R41, R36, 0x10, RZ ;  /* 0x0000001024297819 */ /* 0x000fc400000006ff */
[----:B------:R-:W-:Y:S01]  /*06e0*/  SHF.L.U32 R34, R28, 0x10, RZ ;  /* 0x000000101c227819 */ /* 0x000fe200000006ff */
[----:B------:R-:W-:Y:S01]  /*06f0*/  FADD.FTZ R32, R32, R33 ;  /* 0x0000002120207221 */ /* 0x000fe20000010000 */
[----:B------:R-:W-:Y:S02]  /*0700*/  PRMT R35, R38, 0x7632, R35 ;  /* 0x0000763226237816 */ /* 0x000fe40000000023 */
[----:B------:R-:W-:Y:S01]  /*0710*/  PRMT R36, R30, 0x7632, R36 ;  /* 0x000076321e247816 */ /* 0x000fe20000000024 */
[----:B------:R-:W-:Y:S01]  /*0720*/  FADD.FTZ R41, R41, R34 ;  /* 0x0000002229297221 */ /* 0x000fe20000010000 */
[----:B------:R-:W-:Y:S02]  /*0730*/  PRMT R37, R37, 0x7632, R37 ;  /* 0x0000763225257816 */ /* 0x000fe40000000025 */
[----:B------:R-:W-:Y:S01]  /*0740*/  PRMT R33, R29, 0x7632, R33 ;  /* 0x000076321d217816 */ /* 0x000fe20000000021 */
[----:B------:R-:W-:Y:S01]  /*0750*/  IMAD.U32 R36, R36, 0x10000, RZ ;  /* 0x0001000024247824 */ /* 0x000fe200078e00ff */
[----:B------:R-:W-:Y:S01]  /*0760*/  SHF.L.U32 R43, R38, 0x10, RZ ;  /* 0x00000010262b7819 */ /* 0x000fe200000006ff */
[----:B------:R-:W-:Y:S01]  /*0770*/  IMAD.U32 R37, R37, 0x10000, RZ ;  /* 0x0001000025257824 */ /* 0x000fe200078e00ff */
[----:B------:R-:W-:-:S02]  /*0780*/  PRMT R50, R39, 0x7632, R50 ;  /* 0x0000763227327816 */ /* 0x000fc40000000032 */
[----:B------:R-:W-:Y:S02]  /*0790*/  PRMT R51, R31, 0x7632, R51 ;  /* 0x000076321f337816 */ /* 0x000fe40000000033 */
        /* <DEDUP_REMOVED lines=32> */
.L_x_2497:
[----:B-----5:R-:W-:Y:S02]  /*09a0*/  PRMT R46, R36, 0x7632, R46 ;  /* 0x00007632242e7816 */ /* 0x020fe4000000002e */
[----:B------:R-:W-:Y:S02]  /*09b0*/  PRMT R48, R38, 0x7632, R48 ;  /* 0x0000763226307816 */ /* 0x000fe40000000030 */
[----:B------:R-:W-:Y:S02]  /*09c0*/  SHF.L.U32 R36, R36, 0x10, RZ ;  /* 0x0000001024247819 */ /* 0x000fe400000006ff */
[C---:B------:R-:W-:Y:S01]  /*09d0*/  PRMT R47, R37.reuse, 0x7632, R47 ;  /* 0x00007632252f7816 */ /* 0x040fe2000000002f */
[----:B------:R-:W-:Y:S01]  /*09e0*/  IMAD.U32 R37, R37, 0x10000, RZ ;  /* 0x0001000025257824 */ /* 0x000fe200078e00ff */
[----:B------:R-:W-:Y:S02]  /*09f0*/  SHF.L.U32 R38, R38, 0x10, RZ ;  /* 0x0000001026267819 */ /* 0x000fe400000006ff */
[----:B------:R-:W-:-:S02]  /*0a00*/  SHF.L.U32 R41, R28, 0x10, RZ ;  /* 0x000000101c297819 */ /* 0x000fc400000006ff */
[----:B------:R-:W-:Y:S02]  /*0a10*/  SHF.L.U32 R42, R29, 0x10, RZ ;  /* 0x000000101d2a7819 */ /* 0x000fe400000006ff */
[----:B------:R-:W-:Y:S01]  /*0a20*/  SHF.L.U32 R43, R30, 0x10, RZ ;  /* 0x000000101e2b7819 */ /* 0x000fe200000006ff */
[----:B------:R-:W-:Y:S01]  /*0a30*/  FADD.FTZ R41, R36, R41 ;  /* 0x0000002924297221 */ /* 0x000fe20000010000 */
[----:B------:R-:W-:Y:S01]  /*0a40*/  PRMT R34, R30, 0x7632, R34 ;  /* 0x000076321e227816 */ /* 0x000fe20000000022 */
[----:B------:R-:W-:Y:S01]  /*0a50*/  FADD.FTZ R42, R37, R42 ;  /* 0x0000002a252a7221 */ /* 0x000fe20000010000 */
[C---:B------:R-:W-:Y:S01]  /*0a60*/  PRMT R50, R39.reuse, 0x7632, R50 ;  /* 0x0000763227327816 */ /* 0x040fe20000000032 */
[----:B------:R-:W-:Y:S01]  /*0a70*/  FADD.FTZ R43, R38, R43 ;  /* 0x0000002b262b7221 */ /* 0x000fe20000010000 */
[----:B------:R-:W-:Y:S01]  /*0a80*/  PRMT R32, R28, 0x7632, R32 ;  /* 0x000076321c207816 */ /* 0x000fe20000000020 */
[----:B------:R-:W-:Y:S01]  /*0a90*/  IMAD.U32 R39, R39, 0x10000, RZ ;  /* 0x0001000027277824 */ /* 0x000fe200078e00ff */
        /* <DEDUP_REMOVED lines=21> */
.L_x_2496:
[----:B------:R-:W-:Y:S05]  /*0bf0*/  @!P1 BRA `(.L_x_2499) ;  /* 0x0000000000849947 */ /* 0x000fea0003800000 */
[C---:B-----5:R-:W-:Y:S01]  /*0c00*/  PRMT R33, R37.reuse, 0x7632, R33 ;  /* 0x0000763225217816 */ /* 0x060fe20000000021 */
[----:B------:R-:W-:Y:S01]  /*0c10*/  IMAD.U32 R43, R26, 0x10000, RZ ;  /* 0x000100001a2b7824 */ /* 0x000fe200078e00ff */
        /* <DEDUP_REMOVED lines=8> */
[----:B------:R-:W-:Y:S01]  /*0ca0*/  IMAD.U32 R32, R32, 0x10000, RZ ;  /* 0x0001000020207824 */ /* 0x000fe200078e00ff */
[----:B------:R-:W-:Y:S01]  /*0cb0*/  PRMT R50, R39, 0x7632, R50 ;  /* 0x0000763227327816 */ /* 0x000fe20000000032 */
[----:B------:R-:W-:Y:S01]  /*0cc0*/  FADD.FTZ R41, R36, R41 ;  /* 0x0000002924297221 */ /* 0x000fe20000010000 */
[----:B------:R-:W-:-:S02]  /*0cd0*/  SHF.L.U32 R37, R48, 0x10, RZ ;  /* 0x0000001030257819 */ /* 0x000fc400000006ff */
[----:B------:R-:W-:Y:S02]  /*0ce0*/  SHF.L.U32 R38, R38, 0x10, RZ ;  /* 0x0000001026267819 */ /* 0x000fe400000006ff */
        /* <DEDUP_REMOVED lines=18> */
.L_x_2499:
[----:B-----5:R-:W-:Y:S02]  /*0e10*/  PRMT R46, R36, 0x7632, R46 ;  /* 0x00007632242e7816 */ /* 0x020fe4000000002e */
        /* <DEDUP_REMOVED lines=9> */
[----:B------:R-:W-:Y:S02]  /*0eb0*/  SHF.L.U32 R52, R52, 0x10, RZ ;  /* 0x0000001034347819 */ /* 0x000fe400000006ff */
[----:B------:R-:W-:-:S07]  /*0ec0*/  SHF.L.U32 R47, R47, 0x10, RZ ;  /* 0x000000102f2f7819 */ /* 0x000fce00000006ff */
.L_x_2498:
[----:B------:R-:W0:Y:S08]  /*0ed0*/  @P0 LDC.64 R50, c[0x0][0x3a8] ;  /* 0x0000ea00ff320b82 */ /* 0x000e300000000a00 */
[----:B------:R-:W1:Y:S08]  /*0ee0*/  @P1 LDC.64 R36, c[0x0][0x3a0] ;  /* 0x0000e800ff241b82 */ /* 0x000e700000000a00 */
[----:B------:R-:W2:Y:S01]  /*0ef0*/  @P2 LDC.64 R38, c[0x0][0x398] ;  /* 0x0000e600ff262b82 */ /* 0x000ea20000000a00 */
[----:B0-----:R-:W-:-:S05]  /*0f00*/  @P0 IMAD.WIDE.U32 R50, R40, 0x10, R50 ;  /* 0x0000001028320825 */ /* 0x001fca00078e0032 */
[----:B------:R0:W-:Y:S02]  /*0f10*/  @P0 STG.E.128 desc[UR6][R50.64], R32 ;  /* 0x0000002032000986 */ /* 0x0001e4000c101d06 */
[----:B0-----:R-:W-:-:S05]  /*0f20*/  IADD3 R50, PT, PT, R40, 0x20, RZ ;  /* 0x0000002028327810 */ /* 0x001fca0007ffe0ff */
[----:B-1----:R-:W-:-:S04]  /*0f30*/  @P1 IMAD.WIDE.U32 R36, R50, 0x10, R36 ;  /* 0x0000001032241825 */ /* 0x002fc800078e0024 */
[C---:B--2---:R-:W-:Y:S01]  /*0f40*/  @P2 IMAD.WIDE.U32 R38, R50.reuse, 0x10, R38 ;  /* 0x0000001032262825 */ /* 0x044fe200078e0026 */
[----:B------:R0:W2:Y:S04]  /*0f50*/  @P1 LDG.E.128 R24, desc[UR6][R36.64] ;  /* 0x0000000624181981 */ /* 0x0000a8000c1e1d00 */
[----:B------:R1:W5:Y:S01]  /*0f60*/  @P2 LDG.E.128 R28, desc[UR6][R38.64] ;  /* 0x00000006261c2981 */ /* 0x000362000c1e1d00 */
[----:B0-----:R-:W-:-:S06]  /*0f70*/  IMAD.WIDE.U32 R36, R50, 0x10, R54 ;  /* 0x0000001032247825 */ /* 0x001fcc00078e0036 */
[----:B------:R-:W5:Y:S01]  /*0f80*/  LDG.E.128 R36, desc[UR6][R36.64] ;  /* 0x0000000624247981 */ /* 0x000f62000c1e1d00 */
[----:B---3--:R-:W-:-:S04]  /*0f90*/  UISETP.NE.U32.AND UP0, UPT, UR12, URZ, UPT ;  /* 0x000000ff0c00728c */ /* 0x008fc8000bf05070 */
[----:B------:R-:W-:Y:S01]  /*0fa0*/  UISETP.NE.AND.EX UP0, UPT, UR13, URZ, UPT, UP0 ;  /* 0x000000ff0d00728c */ /* 0x000fe2000bf05300 */
[----:B--2---:R-:W-:Y:S02]  /*0fb0*/  PRMT R53, R27, 0x7632, R53 ;  /* 0x000076321b357816 */ /* 0x004fe40000000035 */
[----:B------:R-:W-:-:S06]  /*0fc0*/  PRMT R54, R26, 0x7632, R54 ;  /* 0x000076321a367816 */ /* 0x000fcc0000000036 */
[----:B-1----:R-:W-:Y:S05]  /*0fd0*/  BRA.U UP0, `(.L_x_2500) ;  /* 0x0000000100cc7547 */ /* 0x002fea000b800000 */
[----:B------:R-:W-:Y:S01]  /*0fe0*/  UISETP.NE.U32.AND UP0, UPT, UR10, URZ, UPT ;  /* 0x000000ff0a00728c */ /* 0x000fe2000bf05070 */
[----:B------:R-:W-:Y:S02]  /*0ff0*/  PRMT R55, R25, 0x7632, R55 ;  /* 0x0000763219377816 */ /* 0x000fe40000000037 */
[----:B------:R-:W-:Y:S01]  /*1000*/  PRMT R51, R24, 0x7632, R51 ;  /* 0x0000763218337816 */ /* 0x000fe20000000033 */
[----:B------:R-:W-:-:S09]  /*1010*/  UISETP.NE.AND.EX UP0, UPT, UR11, URZ, UPT, UP0 ;  /* 0x000000ff0b00728c */ /* 0x000fd2000bf05300 */
[----:B------:R-:W-:Y:S05]  /*1020*/  BRA.U UP0, `(.L_x_2501) ;  /* 0x0000000100347547 */ /* 0x000fea000b800000 */
[----:B-----5:R-:W-:Y:S01]  /*1030*/  PRMT R53, R37, 0x7632, R53 ;  /* 0x0000763225357816 */ /* 0x020fe20000000035 */
[C---:B------:R-:W-:Y:S01]  /*1040*/  IMAD.U32 R56, R36.reuse, 0x10000, RZ ;  /* 0x0001000024387824 */ /* 0x040fe200078e00ff */
        /* <DEDUP_REMOVED lines=11> */
.L_x_2501:
[C---:B-----5:R-:W-:Y:S01]  /*1100*/  PRMT R32, R36.reuse, 0x7632, R32 ;  /* 0x0000763224207816 */ /* 0x060fe20000000020 */
[----:B------:R-:W-:Y:S01]  /*1110*/  IMAD.U32 R55, R55, 0x10000, RZ ;  /* 0x0001000037377824 */ /* 0x000fe200078e00ff */
[----:B------:R-:W-:Y:S01]  /*1120*/  SHF.L.U32 R51, R51, 0x10, RZ ;  /* 0x0000001033337819 */ /* 0x000fe200000006ff */
[----:B------:R-:W-:Y:S01]  /*1130*/  IMAD.U32 R36, R36, 0x10000, RZ ;  /* 0x0001000024247824 */ /* 0x000fe200078e00ff */
[----:B------:R-:W-:Y:S02]  /*1140*/  SHF.L.U32 R32, R32, 0x10, RZ ;  /* 0x0000001020207819 */ /* 0x000fe400000006ff */
[----:B------:R-:W-:Y:S02]  /*1150*/  PRMT R33, R37, 0x7632, R33 ;  /* 0x0000763225217816 */ /* 0x000fe40000000021 */
[----:B------:R-:W-:Y:S01]  /*1160*/  PRMT R35, R38, 0x7632, R35 ;  /* 0x0000763226237816 */ /* 0x000fe20000000023 */
[----:B------:R-:W-:Y:S01]  /*1170*/  FADD.FTZ R51, R32, R51 ;  /* 0x0000003320337221 */ /* 0x000fe20000010000 */
[----:B------:R-:W-:-:S02]  /*1180*/  SHF.L.U32 R32, R53, 0x10, RZ ;  /* 0x0000001035207819 */ /* 0x000fc400000006ff */
        /* <DEDUP_REMOVED lines=16> */
[----:B------:R-:W-:Y:S02]  /*1290*/  SHF.L.U32 R33, R24, 0x10, RZ ;  /* 0x0000001018217819 */ /* 0x000fe400000006ff */
[----:B------:R-:W-:Y:S01]  /*12a0*/  F2FP.BF16.F32.PACK_AB R35, R55, R39 ;  /* 0x000000273723723e */ /* 0x000fe200000010ff */
[----:B------:R-:W-:Y:S01]  /*12b0*/  FADD.FTZ R57, R32, R37 ;  /* 0x0000002520397221 */ /* 0x000fe20000010000 */
[----:B------:R-:W-:Y:S01]  /*12c0*/  F2FP.BF16.F32.PACK_AB R34, R54, R38 ;  /* 0x000000263622723e */ /* 0x000fe200000010ff */
[----:B------:R-:W-:-:S03]  /*12d0*/  FADD.FTZ R56, R33, R36 ;  /* 0x0000002421387221 */ /* 0x000fc60000010000 */
[----:B------:R-:W-:Y:S02]  /*12e0*/  F2FP.BF16.F32.PACK_AB R33, R53, R57 ;  /* 0x000000393521723e */ /* 0x000fe400000010ff */
[----:B------:R-:W-:Y:S01]  /*12f0*/  F2FP.BF16.F32.PACK_AB R32, R51, R56 ;  /* 0x000000383320723e */ /* 0x000fe200000010ff */
[----:B------:R-:W-:Y:S06]  /*1300*/  BRA `(.L_x_2502) ;  /* 0x0000000400787947 */ /* 0x000fec0003800000 */
.L_x_2500:
[----:B------:R-:W-:-:S04]  /*1310*/  UISETP.NE.U32.AND UP0, UPT, UR10, URZ, UPT ;  /* 0x000000ff0a00728c */ /* 0x000fc8000bf05070 */
[----:B------:R-:W-:-:S09]  /*1320*/  UISETP.NE.AND.EX UP0, UPT, UR11, URZ, UPT, UP0 ;  /* 0x000000ff0b00728c */ /* 0x000fd2000bf05300 */
[----:B------:R-:W-:Y:S05]  /*1330*/  BRA.U UP0, `(.L_x_2503) ;  /* 0x0000000100947547 */ /* 0x000fea000b800000 */
[----:B-----5:R-:W-:Y:S02]  /*1340*/  PRMT R33, R36, 0x7632, R33 ;  /* 0x0000763224217816 */ /* 0x020fe40000000021 */
[----:B------:R-:W-:Y:S02]  /*1350*/  PRMT R32, R28, 0x7632, R32 ;  /* 0x000076321c207816 */ /* 0x000fe40000000020 */
[----:B------:R-:W-:Y:S02]  /*1360*/  SHF.L.U32 R51, R33, 0x10, RZ ;  /* 0x0000001021337819 */ /* 0x000fe400000006ff */
[----:B------:R-:W-:Y:S01]  /*1370*/  PRMT R34, R37, 0x7632, R34 ;  /* 0x0000763225227816 */ /* 0x000fe20000000022 */
        /* <DEDUP_REMOVED lines=16> */
[C---:B------:R-:W-:Y:S01]  /*1480*/  IMAD.U32 R32, R31.reuse, 0x10000, RZ ;  /* 0x000100001f207824 */ /* 0x040fe200078e00ff */
[----:B------:R-:W-:-:S02]  /*1490*/  PRMT R34, R31, 0x7632, R34 ;  /* 0x000076321f227816 */ /* 0x000fc40000000022 */
[----:B------:R-:W-:Y:S01]  /*14a0*/  SHF.L.U32 R36, R36, 0x10, RZ ;  /* 0x0000001024247819 */ /* 0x000fe200000006ff */
[----:B------:R-:W-:Y:S01]  /*14b0*/  FADD.FTZ R38, R33, R38 ;  /* 0x0000002621267221 */ /* 0x000fe20000010000 */
[----:B------:R-:W-:Y:S01]  /*14c0*/  FADD.FTZ R39, R32, R39 ;  /* 0x0000002720277221 */ /* 0x000fe20000010000 */
[----:B------:R-:W-:Y:S02]  /*14d0*/  SHF.L.U32 R34, R34, 0x10, RZ ;  /* 0x0000001022227819 */ /* 0x000fe400000006ff */
[----:B------:R-:W-:Y:S02]  /*14e0*/  SHF.L.U32 R37, R37, 0x10, RZ ;  /* 0x0000001025257819 */ /* 0x000fe400000006ff */
        /* <DEDUP_REMOVED lines=10> */
.L_x_2503:
        /* <DEDUP_REMOVED lines=8> */
[----:B------:R-:W-:Y:S01]  /*1610*/  SHF.L.U32 R57, R54, 0x10, RZ ;  /* 0x0000001036397819 */ /* 0x000fe200000006ff */
[--C-:B------:R-:W-:Y:S01]  /*1620*/  FADD.FTZ R55, R34, R33.reuse ;  /* 0x0000002122377221 */ /* 0x100fe20000010000 */
[----:B------:R-:W-:Y:S01]  /*1630*/  PRMT R33, R36, 0x7632, R33 ;  /* 0x0000763224217816 */ /* 0x000fe20000000021 */
[----:B------:R-:W-:Y:S01]  /*1640*/  FADD.FTZ R32, R35, R32 ;  /* 0x0000002023207221 */ /* 0x000fe20000010000 */
[----:B------:R-:W-:Y:S02]  /*1650*/  PRMT R35, R37, 0x7632, R35 ;  /* 0x0000763225237816 */ /* 0x000fe40000000023 */
[----:B------:R-:W-:Y:S01]  /*1660*/  SHF.L.U32 R56, R33, 0x10, RZ ;  /* 0x0000001021387819 */ /* 0x000fe200000006ff */
[----:B------:R-:W-:Y:S01]  /*1670*/  FADD.FTZ R54, R57, R32 ;  /* 0x0000002039367221 */ /* 0x000fe20000010000 */
[----:B------:R-:W-:-:S02]  /*1680*/  PRMT R33, R28, 0x7632, R33 ;  /* 0x000076321c217816 */ /* 0x000fc40000000021 */
[----:B------:R-:W-:Y:S02]  /*1690*/  PRMT R34, R29, 0x7632, R34 ;  /* 0x000076321d227816 */ /* 0x000fe40000000022 */
[----:B------:R-:W-:Y:S01]  /*16a0*/  SHF.L.U32 R35, R35, 0x10, RZ ;  /* 0x0000001023237819 */ /* 0x000fe200000006ff */
[----:B------:R-:W-:Y:S01]  /*16b0*/  IMAD.U32 R33, R33, 0x10000, RZ ;  /* 0x0001000021217824 */ /* 0x000fe200078e00ff */
[----:B------:R-:W-:Y:S02]  /*16c0*/  SHF.L.U32 R34, R34, 0x10, RZ ;  /* 0x0000001022227819 */ /* 0x000fe400000006ff */
[----:B------:R-:W-:Y:S01]  /*16d0*/  PRMT R32, R24, 0x7632, R32 ;  /* 0x0000763218207816 */ /* 0x000fe20000000020 */
[----:B------:R-:W-:Y:S01]  /*16e0*/  FADD.FTZ R51, R56, R33 ;  /* 0x0000002138337221 */ /* 0x000fe20000010000 */
[----:B------:R-:W-:Y:S01]  /*16f0*/  SHF.L.U32 R56, R53, 0x10, RZ ;  /* 0x0000001035387819 */ /* 0x000fe200000006ff */
[--C-:B------:R-:W-:Y:S01]  /*1700*/  FADD.FTZ R33, R35, R34.reuse ;  /* 0x0000002223217221 */ /* 0x100fe20000010000 */
        /* <DEDUP_REMOVED lines=17> */
[----:B------:R-:W-:-:S03]  /*1820*/  SHF.L.U32 R32, R27, 0x10, RZ ;  /* 0x000000101b207819 */ /* 0x000fc600000006ff */
[----:B------:R-:W-:Y:S01]  /*1830*/  FADD.FTZ R38, R33, R38 ;  /* 0x0000002621267221 */ /* 0x000fe20000010000 */
[----:B------:R-:W-:Y:S02]  /*1840*/  IMAD.U32 R33, R26, 0x10000, RZ ;  /* 0x000100001a217824 */ /* 0x000fe400078e00ff */
[----:B------:R-:W-:Y:S01]  /*1850*/  FADD.FTZ R39, R32, R39 ;  /* 0x0000002720277221 */ /* 0x000fe20000010000 */
[----:B------:R-:W-:Y:S01]  /*1860*/  SHF.L.U32 R32, R25, 0x10, RZ ;  /* 0x0000001019207819 */ /* 0x000fe200000006ff */
[----:B------:R-:W-:Y:S01]  /*1870*/  FADD.FTZ R38, R33, R38 ;  /* 0x0000002621267221 */ /* 0x000fe20000010000 */
[----:B------:R-:W-:-:S03]  /*1880*/  SHF.L.U32 R33, R24, 0x10, RZ ;  /* 0x0000001018217819 */ /* 0x000fc600000006ff */
[----:B------:R-:W-:Y:S01]  /*1890*/  FADD.FTZ R57, R32, R57 ;  /* 0x0000003920397221 */ /* 0x000fe20000010000 */
[----:B------:R-:W-:Y:S01]  /*18a0*/  F2FP.BF16.F32.PACK_AB R35, R55, R39 ;  /* 0x000000273723723e */ /* 0x000fe200000010ff */
[----:B------:R-:W-:Y:S01]  /*18b0*/  FADD.FTZ R56, R33, R56 ;  /* 0x0000003821387221 */ /* 0x000fe20000010000 */
[----:B------:R-:W-:Y:S02]  /*18c0*/  F2FP.BF16.F32.PACK_AB R34, R54, R38 ;  /* 0x000000263622723e */ /* 0x000fe400000010ff */
[----:B------:R-:W-:Y:S02]  /*18d0*/  F2FP.BF16.F32.PACK_AB R33, R53, R57 ;  /* 0x000000393521723e */ /* 0x000fe400000010ff */
[----:B------:R-:W-:-:S07]  /*18e0*/  F2FP.BF16.F32.PACK_AB R32, R51, R56 ;  /* 0x000000383320723e */ /* 0x000fce00000010ff */
.L_x_2502:
[----:B------:R-:W-:Y:S01]  /*18f0*/  FADD.FTZ R63, RZ, R41 ;  /* 0x00000029ff3f7221 */ /* 0x000fe20000010000 */
[----:B------:R-:W0:Y:S01]  /*1900*/  @P0 LDC.64 R36, c[0x0][0x3a8] ;  /* 0x0000ea00ff240b82 */ /* 0x000e220000000a00 */
[----:B------:R-:W-:Y:S01]  /*1910*/  UMOV UR4, 0xffffffff ;  /* 0xffffffff00047882 */ /* 0x000fe20000000000 */
[----:B------:R-:W-:Y:S01]  /*1920*/  ISETP.NE.AND P1, PT, R65, RZ, PT ;  /* 0x000000ff4100720c */ /* 0x000fe20003f25270 */
        /* <DEDUP_REMOVED lines=28> */
[----:B------:R-:W0:Y:S02]  /*1af0*/  LDC R69, c[0x0][0x400] ;  /* 0x00010000ff457b82 */ /* 0x000e240000000800 */
        /* <DEDUP_REMOVED lines=42> */
.L_x_2517:
[----:B-1----:R-:W-:Y:S01]  /*1da0*/  FADD.FTZ R36, R68, R36 ;  /* 0x0000002444247221 */ /* 0x002fe20000010000 */
[----:B------:R-:W-:-:S03]  /*1db0*/  FMUL.FTZ R65, R63, R63 ;  /* 0x0000003f3f417220 */ /* 0x000fc60000410000 */
[----:B------:R-:W-:Y:S02]  /*1dc0*/  FFMA.FTZ R69, R36, R69, UR8 ;  /* 0x0000000824457e23 */ /* 0x000fe40008010045 */
[----:B------:R-:W1:Y:S01]  /*1dd0*/  @!P1 LDC.64 R36, c[0x0][0x3c0] ;  /* 0x0000f000ff249b82 */ /* 0x000e620000000a00 */
[----:B0-----:R-:W-:-:S05]  /*1de0*/  FSEL R68, R65, RZ, P3 ;  /* 0x000000ff41447208 */ /* 0x001fca0001800000 */
[----:B------:R-:W-:-:S06]  /*1df0*/  FADD.FTZ R65, R69, R68 ;  /* 0x0000004445417221 */ /* 0x000fcc0000010000 */
[----:B------:R-:W0:Y:S01]  /*1e00*/  MUFU.RSQ R65, R65 ;  /* 0x0000004100417308 */ /* 0x000e220000001400 */
[----:B-1----:R-:W-:-:S05]  /*1e10*/  @!P1 IMAD.WIDE R36, R6, 0x4, R36 ;  /* 0x0000000406249825 */ /* 0x002fca00078e0224 */
[----:B------:R1:W-:Y:S02]  /*1e20*/  @!P1 STG.E desc[UR6][R36.64], R63 ;  /* 0x0000003f24009986 */ /* 0x0003e4000c101906 */
[----:B-1----:R-:W1:Y:S01]  /*1e30*/  @!P1 LDC.64 R36, c[0x0][0x3c8] ;  /* 0x0000f200ff249b82 */ /* 0x002e620000000a00 */
[----:B------:R-:W-:-:S05]  /*1e40*/  FSEL R63, R63, RZ, !P3 ;  /* 0x000000ff3f3f7208 */ /* 0x000fca0005800000 */
[C---:B------:R-:W-:Y:S01]  /*1e50*/  FADD.FTZ R68, -R63.reuse, R47 ;  /* 0x0000002f3f447221 */ /* 0x040fe20000010100 */
[C---:B------:R-:W-:Y:S01]  /*1e60*/  FADD.FTZ R48, -R63.reuse, R48 ;  /* 0x000000303f307221 */ /* 0x040fe20000010100 */
[C---:B------:R-:W-:Y:S01]  /*1e70*/  FADD.FTZ R46, -R63.reuse, R46 ;  /* 0x0000002e3f2e7221 */ /* 0x040fe20000010100 */
[----:B------:R-:W-:Y:S01]  /*1e80*/  FADD.FTZ R43, -R63, R43 ;  /* 0x0000002b3f2b7221 */ /* 0x000fe20000010100 */
[----:B0-----:R-:W-:Y:S01]  /*1e90*/  FMUL.FTZ R68, R65, R68 ;  /* 0x0000004441447220 */ /* 0x001fe20000410000 */
[C---:B------:R-:W-:Y:S01]  /*1ea0*/  FADD.FTZ R52, -R63.reuse, R52 ;  /* 0x000000343f347221 */ /* 0x040fe20000010100 */
[C---:B------:R-:W-:Y:S01]  /*1eb0*/  FADD.FTZ R42, -R63.reuse, R42 ;  /* 0x0000002a3f2a7221 */ /* 0x040fe20000010100 */
[C---:B------:R-:W-:Y:S01]  /*1ec0*/  FADD.FTZ R49, -R63.reuse, R49 ;  /* 0x000000313f317221 */ /* 0x040fe20000010100 */
[----:B------:R-:W-:Y:S01]  /*1ed0*/  FFMA.FTZ R47, R68, R58, R19 ;  /* 0x0000003a442f7223 */ /* 0x000fe20000010013 */
[----:B------:R-:W-:Y:S01]  /*1ee0*/  FADD.FTZ R38, -R63, R38 ;  /* 0x000000263f267221 */ /* 0x000fe20000010100 */
[----:B------:R-:W0:Y:S01]  /*1ef0*/  LDC.64 R68, c[0x0][0x428] ;  /* 0x00010a00ff447b82 */ /* 0x000e220000000a00 */
[C---:B------:R-:W-:Y:S01]  /*1f00*/  FMUL.FTZ R43, R65.reuse, R43 ;  /* 0x0000002b412b7220 */ /* 0x040fe20000410000 */
[----:B------:R-:W-:Y:S01]  /*1f10*/  FMUL.FTZ R49, R65, R49 ;  /* 0x0000003141317220 */ /* 0x000fe20000410000 */
[C---:B------:R-:W-:Y:S01]  /*1f20*/  FADD.FTZ R41, -R63.reuse, R41 ;  /* 0x000000293f297221 */ /* 0x040fe20000010100 */
[C---:B------:R-:W-:Y:S01]  /*1f30*/  FADD.FTZ R55, -R63.reuse, R55 ;  /* 0x000000373f377221 */ /* 0x040fe20000010100 */
[----:B------:R-:W-:Y:S01]  /*1f40*/  FADD.FTZ R53, -R63, R53 ;  /* 0x000000353f357221 */ /* 0x000fe20000010100 */
[----:B------:R-:W-:Y:S01]  /*1f50*/  FFMA.FTZ R49, R49, R62, R23 ;  /* 0x0000003e31317223 */ /* 0x000fe20000010017 */
[----:B------:R-:W-:Y:S01]  /*1f60*/  FMUL.FTZ R41, R65, R41 ;  /* 0x0000002941297220 */ /* 0x000fe20000410000 */
[----:B-1----:R-:W-:-:S04]  /*1f70*/  @!P1 IMAD.WIDE R36, R6, 0x4, R36 ;  /* 0x0000000406249825 */ /* 0x002fc800078e0224 */
[----:B------:R-:W-:Y:S01]  /*1f80*/  FMUL.FTZ R55, R65, R55 ;  /* 0x0000003741377220 */ /* 0x000fe20000410000 */
[C---:B------:R-:W-:Y:S01]  /*1f90*/  FADD.FTZ R56, -R63.reuse, R56 ;  /* 0x000000383f387221 */ /* 0x040fe20000010100 */
[C---:B------:R-:W-:Y:S01]  /*1fa0*/  FADD.FTZ R51, -R63.reuse, R51 ;  /* 0x000000333f337221 */ /* 0x040fe20000010100 */
[C---:B------:R-:W-:Y:S01]  /*1fb0*/  FADD.FTZ R57, -R63.reuse, R57 ;  /* 0x000000393f397221 */ /* 0x040fe20000010100 */
[----:B------:R1:W-:Y:S01]  /*1fc0*/  @!P1 STG.E desc[UR6][R36.64], R65 ;  /* 0x0000004124009986 */ /* 0x0003e2000c101906 */
[----:B------:R-:W-:Y:S01]  /*1fd0*/  FADD.FTZ R54, -R63, R54 ;  /* 0x000000363f367221 */ /* 0x000fe20000010100 */
[----:B------:R-:W-:Y:S01]  /*1fe0*/  FFMA.FTZ R41, R41, R67, R20 ;  /* 0x0000004329297223 */ /* 0x000fe20000010014 */
[C---:B------:R-:W-:Y:S01]  /*1ff0*/  FMUL.FTZ R53, R65.reuse, R53 ;  /* 0x0000003541357220 */ /* 0x040fe20000410000 */
[C---:B------:R-:W-:Y:S01]  /*2000*/  FMUL.FTZ R56, R65.reuse, R56 ;  /* 0x0000003841387220 */ /* 0x040fe20000410000 */
[C---:B------:R-:W-:Y:S01]  /*2010*/  FMUL.FTZ R57, R65.reuse, R57 ;  /* 0x0000003941397220 */ /* 0x040fe20000410000 */
[----:B------:R-:W-:-:S04]  /*2020*/  FMUL.FTZ R54, R65, R54 ;  /* 0x0000003641367220 */ /* 0x000fc80000410000 */
[----:B------:R-:W-:Y:S01]  /*2030*/  FFMA.FTZ R54, R54, R3, R9 ;  /* 0x0000000336367223 */ /* 0x000fe20000010009 */
[C---:B-1----:R-:W-:Y:S01]  /*2040*/  FMUL.FTZ R37, R65.reuse, R48 ;  /* 0x0000003041257220 */ /* 0x042fe20000410000 */
[C---:B------:R-:W-:Y:S01]  /*2050*/  FMUL.FTZ R48, R65.reuse, R42 ;  /* 0x0000002a41307220 */ /* 0x040fe20000410000 */
[----:B------:R-:W-:Y:S01]  /*2060*/  FMUL.FTZ R42, R65, R51 ;  /* 0x00000033412a7220 */ /* 0x000fe20000410000 */
[----:B0-----:R-:W-:-:S04]  /*2070*/  IMAD.WIDE.U32 R50, R50, 0x10, R68 ;  /* 0x0000001032327825 */ /* 0x001fc800078e0044 */
[----:B------:R-:W-:Y:S01]  /*2080*/  FFMA.FTZ R36, R37, R59, R18 ;  /* 0x0000003b25247223 */ /* 0x000fe20000010012 */
[----:B------:R-:W-:Y:S01]  /*2090*/  FADD.FTZ R37, -R63, R39 ;  /* 0x000000273f257221 */ /* 0x000fe20000010100 */
[----:B------:R-:W-:-:S03]  /*20a0*/  FFMA.FTZ R48, R48, R64, R22 ;  /* 0x0000004030307223 */ /* 0x000fc60000010016 */
[----:B------:R-:W-:Y:S01]  /*20b0*/  F2FP.BF16.F32.PACK_AB R39, R47, R36 ;  /* 0x000000242f27723e */ /* 0x000fe200000010ff */
[C---:B------:R-:W-:Y:S01]  /*20c0*/  FMUL.FTZ R36, R65.reuse, R46 ;  /* 0x0000002e41247220 */ /* 0x040fe20000410000 */
[C---:B------:R-:W-:Y:S01]  /*20d0*/  FMUL.FTZ R46, R65.reuse, R52 ;  /* 0x00000034412e7220 */ /* 0x040fe20000410000 */
[----:B------:R-:W-:Y:S01]  /*20e0*/  FMUL.FTZ R52, R65, R38 ;  /* 0x0000002641347220 */ /* 0x000fe20000410000 */
[----:B------:R-:W-:Y:S01]  /*20f0*/  FFMA.FTZ R38, R43, R61, R16 ;  /* 0x0000003d2b267223 */ /* 0x000fe20000010010 */
[----:B------:R-:W-:Y:S01]  /*2100*/  FMUL.FTZ R37, R65, R37 ;  /* 0x0000002541257220 */ /* 0x000fe20000410000 */
[----:B------:R-:W-:Y:S01]  /*2110*/  FFMA.FTZ R43, R46, R60, R17 ;  /* 0x0000003c2e2b7223 */ /* 0x000fe20000010011 */
[----:B------:R-:W-:-:S04]  /*2120*/  IMAD.WIDE.U32 R46, R40, 0x10, R68 ;  /* 0x00000010282e7825 */ /* 0x000fc800078e0044 */
[----:B------:R-:W-:Y:S01]  /*2130*/  FFMA.FTZ R36, R36, R66, R21 ;  /* 0x0000004224247223 */ /* 0x000fe20000010015 */
[----:B------:R-:W-:Y:S01]  /*2140*/  FFMA.FTZ R40, R55, R0, R11 ;  /* 0x0000000037287223 */ /* 0x000fe2000001000b */
[----:B------:R-:W-:Y:S01]  /*2150*/  FFMA.FTZ R55, R52, R4, R8 ;  /* 0x0000000434377223 */ /* 0x000fe20000010008 */
[----:B------:R-:W-:Y:S01]  /*2160*/  F2FP.BF16.F32.PACK_AB R38, R43, R38 ;  /* 0x000000262b26723e */ /* 0x000fe200000010ff */
[----:B------:R-:W-:Y:S01]  /*2170*/  FFMA.FTZ R43, R37, R2, R10 ;  /* 0x00000002252b7223 */ /* 0x000fe2000001000a */
[----:B------:R-:W-:Y:S01]  /*2180*/  F2FP.BF16.F32.PACK_AB R37, R49, R48 ;  /* 0x000000303125723e */ /* 0x000fe200000010ff */
[----:B------:R-:W-:Y:S01]  /*2190*/  FFMA.FTZ R52, R53, R5, R15 ;  /* 0x0000000535347223 */ /* 0x000fe2000001000f */
[----:B------:R-:W0:Y:S01]  /*21a0*/  LDC.64 R48, c[0x0][0x380] ;  /* 0x0000e000ff307b82 */ /* 0x000e220000000a00 */
[----:B------:R-:W-:Y:S01]  /*21b0*/  F2FP.BF16.F32.PACK_AB R36, R36, R41 ;  /* 0x000000292424723e */ /* 0x000fe200000010ff */
[----:B------:R-:W-:Y:S01]  /*21c0*/  FFMA.FTZ R41, R57, R7, R14 ;  /* 0x0000000739297223 */ /* 0x000fe2000001000e */
[----:B------:R-:W-:Y:S01]  /*21d0*/  F2FP.BF16.F32.PACK_AB R43, R40, R43 ;  /* 0x0000002b282b723e */ /* 0x000fe200000010ff */
[----:B------:R-:W-:Y:S01]  /*21e0*/  FFMA.FTZ R40, R56, R45, R12 ;  /* 0x0000002d38287223 */ /* 0x000fe2000001000c */
[----:B------:R-:W-:Y:S01]  /*21f0*/  FFMA.FTZ R53, R42, R44, R13 ;  /* 0x0000002c2a357223 */ /* 0x000fe2000001000d */
[----:B------:R-:W-:Y:S01]  /*2200*/  F2FP.BF16.F32.PACK_AB R42, R54, R55 ;  /* 0x00000037362a723e */ /* 0x000fe200000010ff */
[----:B------:R4:W-:Y:S01]  /*2210*/  STG.E.128 desc[UR6][R46.64], R36 ;  /* 0x000000242e007986 */ /* 0x0009e2000c101d06 */
[----:B------:R-:W-:-:S02]  /*2220*/  F2FP.BF16.F32.PACK_AB R41, R52, R41 ;  /* 0x000000293429723e */ /* 0x000fc400000010ff */
[----:B------:R-:W-:-:S05]  /*2230*/  F2FP.BF16.F32.PACK_AB R40, R53, R40 ;  /* 0x000000283528723e */ /* 0x000fca00000010ff */
[----:B------:R4:W-:Y:S01]  /*2240*/  STG.E.128 desc[UR6][R50.64], R40 ;  /* 0x0000002832007986 */ /* 0x0009e2000c101d06 */
[----:B0-----:R-:W-:-:S04]  /*2250*/  LEA R6, R48, R6, 0x2 ;  /* 0x0000000630067211 */ /* 0x001fc800078e10ff */
[----:B------:R-:W-:-:S13]  /*2260*/  ISETP.GE.AND P1, PT, R6, R49, PT ;  /* 0x000000310600720c */ /* 0x000fda0003f26270 */
[----:B----4-:R-:W-:Y:S05]  /*2270*/  @!P1 BRA `(.L_x_2505) ;  /* 0xffffffe000989947 */ /* 0x010fea000383ffff */
[----:B------:R-:W-:Y:S05]  /*2280*/  EXIT ;  /* 0x000000000000794d */ /* 0x000fea0003800000 */
.L_x_2504:
[----:B------:R-:W-:Y:S01]  /*2290*/  HFMA2 R37, -RZ, RZ, 0, 1.847743988037109375e-06 ;  /* 0x0000001fff257431 */ /* 0x000fe200000001ff */
[----:B------:R-:W-:Y:S01]  /*22a0*/  BSSY B0, `(.L_x_2506) ;  /* 0x0000006000007945 */ /* 0x000fe20003800000 */
[----:B------:R-:W-:Y:S01]  /*22b0*/  IMAD.MOV.U32 R65, RZ, RZ, 0x1 ;  /* 0x00000001ff417424 */ /* 0x000fe200078e00ff */
[----:B------:R-:W-:-:S07]  /*22c0*/  MOV R36, 0xffffffff ;  /* 0xffffffff00247802 */ /* 0x000fce0000000f00 */
[----:B------:R-:W-:Y:S05]  /*22d0*/  WARPSYNC.COLLECTIVE R36, `(.L_x_2507) ;  /* 0x0000000024087348 */ /* 0x000fea0003c00000 */
[----:B------:R0:W1:Y:S02]  /*22e0*/  SHFL.BFLY P4, R36, R68, R65, R37 ;  /* 0x0c00004144247389 */ /* 0x0000640000080025 */
[----:B01----:R-:W-:Y:S05]  /*22f0*/  ENDCOLLECTIVE ;  /* 0x000000000000791b */ /* 0x003fea0003800000 */
.L_x_2507:
[----:B------:R-:W-:Y:S05]  /*2300*/  BSYNC B0 ;  /* 0x0000000000007941 */ /* 0x000fea0003800000 */
.L_x_2506:
[----:B------:R-:W-:Y:S01]  /*2310*/  FADD.FTZ R68, R68, R36 ;  /* 0x0000002444447221 */ /* 0x000fe20000010000 */
[----:B------:R-:W-:Y:S02]  /*2320*/  HFMA2 R65, -RZ, RZ, 0, 1.1920928955078125e-07 ;  /* 0x00000002ff417431 */ /* 0x000fe400000001ff */
[----:B------:R-:W-:Y:S01]  /*2330*/  IMAD.MOV.U32 R36, RZ, RZ, -0x1 ;  /* 0xffffffffff247424 */ /* 0x000fe200078e00ff */
[----:B------:R-:W-:-:S07]  /*2340*/  MOV R37, 0x1f ;  /* 0x0000001f00257802 */ /* 0x000fce0000000f00 */
[----:B------:R-:W-:Y:S05]  /*2350*/  WARPSYNC.COLLECTIVE R36, `(.L_x_2508) ;  /* 0x0000000024087348 */ /* 0x000fea0003c00000 */
[----:B------:R0:W1:Y:S02]  /*2360*/  SHFL.BFLY P4, R36, R68, R65, R37 ;  /* 0x0c00004144247389 */ /* 0x0000640000080025 */
[----:B01----:R-:W-:Y:S05]  /*2370*/  ENDCOLLECTIVE ;  /* 0x000000000000791b */ /* 0x003fea0003800000 */
.L_x_2508:
[----:B------:R-:W-:Y:S01]  /*2380*/  HFMA2 R65, -RZ, RZ, 0, 2.384185791015625e-07 ;  /* 0x00000004ff417431 */ /* 0x000fe200000001ff */
[----:B------:R-:W-:Y:S02]  /*2390*/  MOV R63, R36 ;  /* 0x00000024003f7202 */ /* 0x000fe40000000f00 */
[----:B------:R-:W-:-:S03]  /*23a0*/  MOV R36, 0xffffffff ;  /* 0xffffffff00247802 */ /* 0x000fc60000000f00 */
[----:B------:R-:W-:-:S05]  /*23b0*/  FADD.FTZ R63, R68, R63 ;  /* 0x0000003f443f7221 */ /* 0x000fca0000010000 */
[----:B------:R-:W-:-:S07]  /*23c0*/  MOV R68, R63 ;  /* 0x0000003f00447202 */ /* 0x000fce0000000f00 */
[----:B------:R-:W-:Y:S05]  /*23d0*/  WARPSYNC.COLLECTIVE R36, `(.L_x_2509) ;  /* 0x0000000024087348 */ /* 0x000fea0003c00000 */
[----:B------:R0:W1:Y:S02]  /*23e0*/  SHFL.BFLY P4, R36, R68, R65, R37 ;  /* 0x0c00004144247389 */ /* 0x0000640000080025 */
[----:B01----:R-:W-:Y:S05]  /*23f0*/  ENDCOLLECTIVE ;  /* 0x000000000000791b */ /* 0x003fea0003800000 */
.L_x_2509:
        /* <DEDUP_REMOVED lines=8> */
.L_x_2510:
[----:B------:R-:W-:Y:S01]  /*2480*/  HFMA2 R65, -RZ, RZ, 0, 9.5367431640625e-07 ;  /* 0x00000010ff417431 */ /* 0x000fe200000001ff */
[----:B------:R-:W-:Y:S02]  /*2490*/  MOV R63, R36 ;  /* 0x00000024003f7202 */ /* 0x000fe40000000f00 */
[----:B------:R-:W-:-:S03]  /*24a0*/  MOV R36, 0xffffffff ;  /* 0xffffffff00247802 */ /* 0x000fc60000000f00 */
[----:B------:R-:W-:-:S04]  /*24b0*/  FADD.FTZ R69, R69, R63 ;  /* 0x0000003f45457221 */ /* 0x000fc80000010000 */
[----:B------:R-:W-:-:S07]  /*24c0*/  IMAD.MOV.U32 R68, RZ, RZ, R69 ;  /* 0x000000ffff447224 */ /* 0x000fce00078e0045 */
[----:B------:R-:W-:Y:S05]  /*24d0*/  WARPSYNC.COLLECTIVE R36, `(.L_x_2511) ;  /* 0x0000000024087348 */ /* 0x000fea0003c00000 */
[----:B------:R0:W1:Y:S02]  /*24e0*/  SHFL.BFLY P4, R36, R68, R65, R37 ;  /* 0x0c00004144247389 */ /* 0x0000640000080025 */
[----:B01----:R-:W-:Y:S05]  /*24f0*/  ENDCOLLECTIVE ;  /* 0x000000000000791b */ /* 0x003fea0003800000 */
.L_x_2511:
[----:B------:R-:W-:Y:S01]  /*2500*/  HFMA2 R65, -RZ, RZ, 0, 5.9604644775390625e-08 ;  /* 0x00000001ff417431 */ /* 0x000fe200000001ff */
[----:B------:R-:W-:-:S05]  /*2510*/  MOV R63, R36 ;  /* 0x00000024003f7202 */ /* 0x000fca0000000f00 */
[----:B------:R-:W-:Y:S02]  /*2520*/  FADD.FTZ R63, R69, R63 ;  /* 0x0000003f453f7221 */ /* 0x000fe40000010000 */
        /* <DEDUP_REMOVED lines=34> */
[----:B------:R-:W-:Y:S01]  /*2750*/  MOV R36, 0xffffffff ;  /* 0xffffffff00247802 */ /* 0x000fe20000000f00 */
[----:B------:R-:W-:-:S07]  /*2760*/  IMAD.MOV.U32 R37, RZ, RZ, 0x1f ;  /* 0x0000001fff257424 */ /* 0x000fce00078e00ff */
[----:B------:R-:W-:Y:S05]  /*2770*/  WARPSYNC.COLLECTIVE R36, `(.L_x_2512) ;  /* 0x0000000024087348 */ /* 0x000fea0003c00000 */
[----:B------:R0:W1:Y:S02]  /*2780*/  SHFL.BFLY P4, R36, R68, R65, R37 ;  /* 0x0c00004144247389 */ /* 0x0000640000080025 */
[----:B01----:R-:W-:Y:S05]  /*2790*/  ENDCOLLECTIVE ;  /* 0x000000000000791b */ /* 0x003fea0003800000 */
.L_x_2512:
[----:B------:R-:W-:Y:S02]  /*27a0*/  HFMA2 R65, -RZ, RZ, 0, 1.1920928955078125e-07 ;  /* 0x00000002ff417431 */ /* 0x000fe400000001ff */
[----:B------:R-:W-:Y:S01]  /*27b0*/  FADD.FTZ R68, R68, R36 ;  /* 0x0000002444447221 */ /* 0x000fe20000010000 */
[----:B------:R-:W-:-:S07]  /*27c0*/  MOV R36, 0xffffffff ;  /* 0xffffffff00247802 */ /* 0x000fce0000000f00 */
[----:B------:R-:W-:Y:S05]  /*27d0*/  WARPSYNC.COLLECTIVE R36, `(.L_x_2513) ;  /* 0x0000000024087348 */ /* 0x000fea0003c00000 */
[----:B------:R0:W1:Y:S02]  /*27e0*/  SHFL.BFLY P4, R36, R68, R65, R37 ;  /* 0x0c00004144247389 */ /* 0x0000640000080025 */
[----:B01----:R-:W-:Y:S05]  /*27f0*/  ENDCOLLECTIVE ;  /* 0x000000000000791b */ /* 0x003fea0003800000 */
.L_x_2513:
[----:B------:R-:W-:Y:S02]  /*2800*/  HFMA2 R65, -RZ, RZ, 0, 2.384185791015625e-07 ;  /* 0x00000004ff417431 */ /* 0x000fe400000001ff */
[----:B------:R-:W-:Y:S01]  /*2810*/  FADD.FTZ R68, R68, R36 ;  /* 0x0000002444447221 */ /* 0x000fe20000010000 */
[----:B------:R-:W-:-:S07]  /*2820*/  IMAD.MOV.U32 R36, RZ, RZ, -0x1 ;  /* 0xffffffffff247424 */ /* 0x000fce00078e00ff */
[----:B------:R-:W-:Y:S05]  /*2830*/  WARPSYNC.COLLECTIVE R36, `(.L_x_2514) ;  /* 0x0000000024087348 */ /* 0x000fea0003c00000 */
[----:B------:R0:W1:Y:S02]  /*2840*/  SHFL.BFLY P4, R36, R68, R65, R37 ;  /* 0x0c00004144247389 */ /* 0x0000640000080025 */
[----:B01----:R-:W-:Y:S05]  /*2850*/  ENDCOLLECTIVE ;  /* 0x000000000000791b */ /* 0x003fea0003800000 */
.L_x_2514:
[----:B------:R-:W-:Y:S01]  /*2860*/  MOV R65, 0x8 ;  /* 0x0000000800417802 */ /* 0x000fe20000000f00 */
[----:B------:R-:W-:Y:S01]  /*2870*/  FADD.FTZ R68, R68, R36 ;  /* 0x0000002444447221 */ /* 0x000fe20000010000 */
[----:B------:R-:W-:-:S07]  /*2880*/  MOV R36, 0xffffffff ;  /* 0xffffffff00247802 */ /* 0x000fce0000000f00 */
[----:B------:R-:W-:Y:S05]  /*2890*/  WARPSYNC.COLLECTIVE R36, `(.L_x_2515) ;  /* 0x0000000024087348 */ /* 0x000fea0003c00000 */
[----:B------:R0:W1:Y:S02]  /*28a0*/  SHFL.BFLY P4, R36, R68, R65, R37 ;  /* 0x0c00004144247389 */ /* 0x0000640000080025 */
[----:B01----:R-:W-:Y:S05]  /*28b0*/  ENDCOLLECTIVE ;  /* 0x000000000000791b */ /* 0x003fea0003800000 */
.L_x_2515:
[----:B------:R-:W-:Y:S02]  /*28c0*/  HFMA2 R65, -RZ, RZ, 0, 9.5367431640625e-07 ;  /* 0x00000010ff417431 */ /* 0x000fe400000001ff */
[----:B------:R-:W-:Y:S01]  /*28d0*/  FADD.FTZ R68, R68, R36 ;  /* 0x0000002444447221 */ /* 0x000fe20000010000 */
[----:B------:R-:W-:-:S07]  /*28e0*/  MOV R36, 0xffffffff ;  /* 0xffffffff00247802 */ /* 0x000fce0000000f00 */
[----:B------:R-:W-:Y:S05]  /*28f0*/  WARPSYNC.COLLECTIVE R36, `(.L_x_2516) ;  /* 0x0000000024087348 */ /* 0x000fea0003c00000 */
[----:B------:R0:W1:Y:S02]  /*2900*/  SHFL.BFLY P4, R36, R68, R65, R37 ;  /* 0x0c00004144247389 */ /* 0x0000640000080025 */
[----:B01----:R-:W-:Y:S05]  /*2910*/  ENDCOLLECTIVE ;  /* 0x000000000000791b */ /* 0x003fea0003800000 */
.L_x_2516:
[----:B------:R-:W-:Y:S05]  /*2920*/  BRA `(.L_x_2517) ;  /* 0xfffffff4001c7947 */ /* 0x000fea000383ffff */
.L_x_2518:
        /* <DEDUP_REMOVED lines=13> */
.L_x_12116:


//--------------------- .text._ZN10layer_norm31ln_parallel_residual_fwd_kernelINS_13Kernel_traitsIf13__nv_bfloat16S2_S2_fjLj512ELj1ELj4ELj1ELj16ENS_18Kernel_traits_baseILj512EfS2_S2_S2_fjLj128EEEEELb1ELb0ELb0EEEvNS_9FwdParamsE --------------------------
	.section	.text._ZN10layer_norm31ln_parallel_residual_fwd_kernelINS_13Kernel_traitsIf13__nv_bfloat16S2_S2_fjLj512ELj1ELj4ELj1ELj16ENS_18Kernel_traits_baseILj512EfS2_S2_S2_fjLj128EEEEELb1ELb0ELb0EEEvNS_9FwdParamsE,"ax",@progbits
	.align	128
        .global         _ZN10layer_norm31ln_parallel_residual_fwd_kernelINS_13Kernel_traitsIf13__nv_bfloat16S2_S2_fjLj512ELj1ELj4ELj1ELj16ENS_18Kernel_traits_baseILj512EfS2_S2_S2_fjLj128EEEEELb1ELb0ELb0EEEvNS_9FwdParamsE
        .type           _ZN10layer_norm31ln_parallel_residual_fwd_kernelINS_13Kernel_traitsIf13__nv_bfloat16S2_S2_fjLj512ELj1ELj4ELj1ELj16ENS_18Kernel_traits_baseILj512EfS2_S2_S2_fjLj128EEEEELb1ELb0ELb0EEEvNS_9FwdParamsE,@function
        .size           _ZN10layer_norm31ln_parallel_residual_fwd_kernelINS_13Kernel_traitsIf13__nv_bfloat16S2_S2_fjLj512ELj1ELj4ELj1ELj16ENS_18Kernel_traits_baseILj512EfS2_S2_S2_fjLj128EEEEELb1ELb0ELb0EEEvNS_9FwdParamsE,(.L_x_12117 - _ZN10layer_norm31ln_parallel_residual_fwd_kernelINS_13Kernel_traitsIf13__nv_bfloat16S2_S2_fjLj512ELj1ELj4ELj1ELj16ENS_18Kernel_traits_baseILj512EfS2_S2_S2_fjLj128EEEEELb1ELb0ELb0EEEvNS_9FwdParamsE)
        .other          _ZN10layer_norm31ln_parallel_residual_fwd_kernelINS_13Kernel_traitsIf13__nv_bfloat16S2_S2_fjLj512ELj1ELj4ELj1ELj16ENS_18Kernel_traits_baseILj512EfS2_S2_S2_fjLj128EEEEELb1ELb0ELb0EEEvNS_9FwdParamsE,@"STO_CUDA_ENTRY STV_DEFAULT"
_ZN10layer_norm31ln_parallel_residual_fwd_kernelINS_13Kernel_traitsIf13__nv_bfloat16S2_S2_fjLj512ELj1ELj4ELj1ELj16ENS_18Kernel_traits_baseILj512EfS2_S2_S2_fjLj128EEEEELb1ELb0ELb0EEEvNS_9FwdParamsE:
.text._ZN10layer_norm31ln_parallel_residual_fwd_kernelINS_13Kernel_traitsIf13__nv_bfloat16S2_S2_fjLj512ELj1ELj4ELj1ELj16ENS_18Kernel_traits_baseILj512EfS2_S2_S2_fjLj128EEEEELb1ELb0ELb0EEEvNS_9FwdParamsE:
[----:B------:R-:W0:Y:S01]  /*0000*/  LDC R1, c[0x0][0x37c] ;  /* 0x0000df00ff017b82 */ /* 0x000e220000000800 */
[----:B------:R-:W1:Y:S07]  /*0010*/  LDCU.U8 UR4, c[0x0][0x464] ;  /* 0x00008c80ff0477ac */ /* 0x000e6e0008000000 */
[----:B------:R-:W2:Y:S01]  /*0020*/  LDC R90, c[0x0][0x458] ;  /* 0x00011600ff5a7b82 */ /* 0x000ea20000000800 */
[----:B0-----:R-:W-:Y:S01]  /*0030*/  VIADD R1, R1, 0xfffffff8 ;  /* 0xfffffff801017836 */ /* 0x001fe20000000000 */
[----:B------:R-:W0:Y:S01]  /*0040*/  LDCU.64 UR6, c[0x0][0x450] ;  /* 0x00008a00ff0677ac */ /* 0x000e220008000a00 */
[----:B------:R-:W3:Y:S05]  /*0050*/  LDCU.64 UR8, c[0x0][0x358] ;  /* 0x00006b00ff0877ac */ /* 0x000eea0008000a00 */
[----:B------:R-:W2:Y:S01]  /*0060*/  LDC R91, c[0x0][0x45c] ;  /* 0x00011700ff5b7b82 */ /* 0x000ea20000000800 */
[----:B------:R-:W4:Y:S01]  /*0070*/  S2R R6, SR_TID.X ;  /* 0x0000000000067919 */ /* 0x000f220000002100 */
[----:B------:R-:W5:Y:S06]  /*0080*/  LDCU.64 UR10, c[0x0][0x438] ;  /* 0x00008700ff0a77ac */ /* 0x000f6c0008000a00 */
[----:B------:R-:W4:Y:S01]  /*0090*/  LDC R9, c[0x0][0x388] ;  /* 0x0000e200ff097b82 */ /* 0x000f220000000800 */
[----:B-1----:R-:W-:Y:S01]  /*00a0*/  ISETP.NE.AND P0, PT, RZ, UR4, PT ;  /* 0x00000004ff007c0c */ /* 0x002fe2000bf05270 */
[----:B0-----:R-:W-:-:S02]  /*00b0*/  IMAD.U32 R2, RZ, RZ, UR6 ;  /* 0x00000006ff027e24 */ /* 0x001fc4000f8e00ff */
[----:B------:R-:W-:-:S10]  /*00c0*/  IMAD.U32 R3, RZ, RZ, UR7 ;  /* 0x00000007ff037e24 */ /* 0x000fd4000f8e00ff */
[----:B---3--:R-:W3:Y:S01]  /*00d0*/  @P0 LDG.E.64 R2, desc[UR8][R2.64] ;  /* 0x0000000802020981 */ /* 0x008ee2000c1e1b00 */
[----:B------:R-:W0:Y:S03]  /*00e0*/  @P0 LDC R7, c[0x0][0x460] ;  /* 0x00011800ff070b82 */ /* 0x000e260000000800 */
[----:B--2---:R-:W0:Y:S01]  /*00f0*/  @P0 LDG.E.64 R4, desc[UR8][R90.64] ;  /* 0x000000085a040981 */ /* 0x004e22000c1e1b00 */
[----:B-----5:R-:W-:Y:S01]  /*0100*/  UISETP.NE.U32.AND UP0, UPT, UR10, URZ, UPT ;  /* 0x000000ff0a00728c */ /* 0x020fe2000bf05070 */
[----:B------:R-:W-:Y:S03]  /*0110*/  BSSY.RECONVERGENT B0, `(.L_x_2519) ;  /* 0x00000d3000007945 */ /* 0x000fe60003800200 */
[----:B------:R-:W1:Y:S01]  /*0120*/  S2UR UR5, SR_CTAID.X ;  /* 0x00000000000579c3 */ /* 0x000e620000002500 */
[----:B------:R-:W-:Y:S01]  /*0130*/  UISETP.NE.AND.EX UP0, UPT, UR11, URZ, UPT, UP0 ;  /* 0x000000ff0b00728c */ /* 0x000fe2000bf05300 */
[----:B----4-:R-:W-:-:S02]  /*0140*/  SHF.R.S32.HI R0, RZ, 0x1f, R9 ;  /* 0x0000001fff007819 */ /* 0x010fc40000011409 */
[----:B------:R-:W-:Y:S02]  /*0150*/  SHF.R.U32.HI R10, RZ, 0x5, R6 ;  /* 0x00000005ff0a7819 */ /* 0x000fe40000011606 */
[----:B------:R-:W-:Y:S02]  /*0160*/  LEA.HI R0, R0, R9, RZ, 0x3 ;  /* 0x0000000900007211 */ /* 0x000fe400078f18ff */
[----:B------:R-:W2:Y:S01]  /*0170*/  LDC R11, c[0x0][0x360] ;  /* 0x0000d800ff0b7b82 */ /* 0x000ea20000000800 */
[----:B------:R-:W-:Y:S01]  /*0180*/  LOP3.LUT R20, R6, 0x1f, RZ, 0xc0, !PT ;  /* 0x0000001f06147812 */ /* 0x000fe200078ec0ff */
[----:B-1----:R-:W-:-:S06]  /*0190*/  USHF.L.U32 UR4, UR5, 0x2, URZ ;  /* 0x0000000205047899 */ /* 0x002fcc00080006ff */
[----:B------:R-:W-:Y:S01]  /*01a0*/  LOP3.LUT R10, R10, UR4, RZ, 0xfc, !PT ;  /* 0x000000040a0a7c12 */ /* 0x000fe2000f8efcff */
[----:B--2---:R-:W-:Y:S01]  /*01b0*/  IMAD R11, R11, UR5, R6 ;  /* 0x000000050b0b7c24 */ /* 0x004fe2000f8e0206 */
[----:B---3--:R-:W-:Y:S02]  /*01c0*/  @P0 R2UR UR6, R2 ;  /* 0x00000000020602ca */ /* 0x008fe400000e0000 */
[----:B------:R-:W-:Y:S02]  /*01d0*/  @P0 R2UR UR7, R3 ;  /* 0x00000000030702ca */ /* 0x000fe400000e0000 */
[----:B0-----:R-:W-:Y:S02]  /*01e0*/  @P0 IADD3 R90, P1, PT, R4, R7, RZ ;  /* 0x00000007045a0210 */ /* 0x001fe40007f3e0ff */
[----:B------:R-:W-:Y:S02]  /*01f0*/  LOP3.LUT R3, R6, 0x1f, RZ, 0xc, !PT ;  /* 0x0000001f06037812 */ /* 0x000fe400078e0cff */
[----:B------:R-:W-:-:S02]  /*0200*/  @P0 IADD3.X R91, PT, PT, RZ, R5, RZ, P1, !PT ;  /* 0x00000005ff5b0210 */ /* 0x000fc40000ffe4ff */
[----:B------:R-:W-:Y:S02]  /*0210*/  LEA.HI.SX32 R12, R0, R3, 0x1d ;  /* 0x00000003000c7211 */ /* 0x000fe400078feaff */
[--C-:B------:R-:W-:Y:S01]  /*0220*/  SHF.R.U64 R9, R90, 0x2, R91.reuse ;  /* 0x000000025a097819 */ /* 0x100fe2000000125b */
[----:B------:R-:W-:Y:S01]  /*0230*/  UIADD3 UR14, UPT, UPT, UR6, -0x61c88647, URZ ;  /* 0x9e3779b9060e7890 */ /* 0x000fe2000fffe0ff */
[----:B------:R-:W-:Y:S01]  /*0240*/  SHF.R.U32.HI R8, RZ, 0x2, R91 ;  /* 0x00000002ff087819 */ /* 0x000fe2000001165b */
[----:B------:R-:W-:Y:S02]  /*0250*/  UIADD3 UR15, UPT, UPT, UR7, -0x4498517b, URZ ;  /* 0xbb67ae85070f7890 */ /* 0x000fe4000fffe0ff */
[----:B------:R-:W-:Y:S02]  /*0260*/  UIADD3 UR16, UPT, UPT, UR6, 0x3c6ef372, URZ ;  /* 0x3c6ef37206107890 */ /* 0x000fe4000fffe0ff */
        /* <DEDUP_REMOVED lines=29> */
[----:B------:R-:W-:Y:S01]  /*0440*/  ISETP.GE.U32.AND P0, PT, R12, 0x40, PT ;  /* 0x000000400c00780c */ /* 0x000fe20003f06070 */
[----:B------:R-:W-:Y:S01]  /*0450*/  IMAD.MOV.U32 R7, RZ, RZ, R20 ;  /* 0x000000ffff077224 */ /* 0x000fe200078e0014 */
        /* <DEDUP_REMOVED lines=35> */
.L_x_2521:
        /* <DEDUP_REMOVED lines=13> */
[----:B------:R-:W-:Y:S01]  /*0760*/  ISETP.GE.U32.AND P0, PT, R12, 0x40, PT ;  /* 0x000000400c00780c */ /* 0x000fe20003f06070 */
[----:B------:R-:W-:Y:S01]  /*0770*/  IMAD.MOV.U32 R13, RZ, RZ, R20 ;  /* 0x000000ffff0d7224 */ /* 0x000fe200078e0014 */
[----:B------:R-:W-:-:S02]  /*0780*/  CS2R R70, SRZ ;  /* 0x0000000000467805 */ /* 0x000fc4000001ff00 */
[----:B------:R-:W-:Y:S02]  /*0790*/  CS2R R68, SRZ ;  /* 0x0000000000447805 */ /* 0x000fe4000001ff00 */
[----:B------:R-:W-:Y:S02]  /*07a0*/  CS2R R66, SRZ ;  /* 0x0000000000427805 */ /* 0x000fe4000001ff00 */
[----:B------:R-:W-:Y:S02]  /*07b0*/  CS2R R64, SRZ ;  /* 0x0000000000407805 */ /* 0x000fe4000001ff00 */
[----:B------:R-:W-:-:S03]  /*07c0*/  @P1 LOP3.LUT R13, R20, 0x20, RZ, 0xfc, !PT ;  /* 0x00000020140d1812 */ /* 0x000fc600078efcff */
[----:B0-----:R-:W-:Y:S05]  /*07d0*/  @!P0 BRA `(.L_x_2522) ;  /* 0x0000000400988947 */ /* 0x001fea0003800000 */
        /* <DEDUP_REMOVED lines=21> */
.L_x_2520:
        /* <DEDUP_REMOVED lines=26> */
.L_x_2525:
[----:B------:R-:W-:Y:S05]  /*0ad0*/  BSYNC.RECONVERGENT B1 ;  /* 0x0000000000017941 */ /* 0x000fea0003800200 */
.L_x_2524:
        /* <DEDUP_REMOVED lines=18> */
.L_x_2523:
        /* <DEDUP_REMOVED lines=36> */
.L_x_2522:
[----:B------:R-:W-:Y:S05]  /*0e40*/  BSYNC.RECONVERGENT B0 ;  /* 0x0000000000007941 */ /* 0x000fea0003800200 */
.L_x_2519:
[----:B------:R-:W1:Y:S02]  /*0e50*/  LDCU UR4, c[0x0][0x384] ;  /* 0x00007080ff0477ac */ /* 0x000e640008000800 */
[----:B-1----:R-:W-:-:S13]  /*0e60*/  ISETP.GE.AND P0, PT, R10, UR4, PT ;  /* 0x000000040a007c0c */ /* 0x002fda000bf06270 */
[----:B------:R-:W-:Y:S05]  /*0e70*/  @P0 EXIT ;  /* 0x000000000000094d */ /* 0x000fea0003800000 */
[----:B0---4-:R-:W-:Y:S01]  /*0e80*/  IMAD.HI.U32 R3, R11, -0x326172a9, RZ ;  /* 0xcd9e8d570b037827 */ /* 0x011fe200078e00ff */
[----:B------:R-:W0:Y:S01]  /*0e90*/  LDCU.U8 UR4, c[0x0][0x410] ;  /* 0x00008200ff0477ac */ /* 0x000e220008000000 */
[----:B------:R-:W-:Y:S01]  /*0ea0*/  BSSY B0, `(.L_x_2526) ;  /* 0x0001132000007945 */ /* 0x000fe20003800000 */
[----:B------:R-:W-:Y:S01]  /*0eb0*/  LOP3.LUT R90, R90, 0x3, RZ, 0xc0, !PT ;  /* 0x000000035a5a7812 */ /* 0x000fe200078ec0ff */
[----:B------:R-:W-:Y:S01]  /*0ec0*/  IMAD.HI.U32 R0, R9, -0x2daee0ad, RZ ;  /* 0xd2511f5309007827 */ /* 0x000fe200078e00ff */
[----:B------:R-:W-:Y:S01]  /*0ed0*/  LOP3.LUT R3, R8, UR6, R3, 0x96, !PT ;  /* 0x0000000608037c12 */ /* 0x000fe2000f8e9603 */
[----:B------:R-:W1:Y:S02]  /*0ee0*/  LDCU UR32, c[0x0][0x388] ;  /* 0x00007100ff2077ac */ /* 0x000e640008000800 */
        /* <DEDUP_REMOVED lines=11> */
[----:B------:R-:W-:Y:S01]  /*0fa0*/  IMAD R5, R0, -0x326172a9, RZ ;  /* 0xcd9e8d5700057824 */ /* 0x000fe200078e02ff */
[----:B0-----:R-:W-:Y:S01]  /*0fb0*/  UISETP.NE.AND UP1, UPT, UR4, URZ, UPT ;  /* 0x000000ff0400728c */ /* 0x001fe2000bf25270 */
        /* <DEDUP_REMOVED lines=48> */
[----:B-1234-:R-:W-:-:S07]  /*12c0*/  IMAD R5, R5, -0x326172a9, RZ ;  /* 0xcd9e8d5705057824 */ /* 0x01efce00078e02ff */
.L_x_2781:
[----:B------:R-:W0:Y:S01]  /*12d0*/  S2R R72, SR_TID.X ;  /* 0x0000000000487919 */ /* 0x000e220000002100 */
[----:B------:R-:W-:Y:S01]  /*12e0*/  IMAD R4, R10, UR32, RZ ;  /* 0x000000200a047c24 */ /* 0x000fe2000f8e02ff */
[----:B------:R-:W-:Y:S04]  /*12f0*/  BSSY.RECONVERGENT B1, `(.L_x_2527) ;  /* 0x0000813000017945 */ /* 0x000fe80003800200 */
[----:B------:R-:W-:-:S04]  /*1300*/  SHF.R.S32.HI R73, RZ, 0x1f, R4 ;  /* 0x0000001fff497819 */ /* 0x000fc80000011404 */
[----:B------:R-:W-:Y:S02]  /*1310*/  LEA.HI R4, R73, R4, RZ, 0x3 ;  /* 0x0000000449047211 */ /* 0x000fe400078f18ff */
[----:B0-----:R-:W-:-:S04]  /*1320*/  LOP3.LUT R72, R72, 0x1f, RZ, 0xc0, !PT ;  /* 0x0000001f48487812 */ /* 0x001fc800078ec0ff */
        /* <DEDUP_REMOVED lines=35> */
.L_x_2532:
        /* <DEDUP_REMOVED lines=13> */
.L_x_2534:
[----:B------:R-:W-:Y:S05]  /*1630*/  BSYNC.RECONVERGENT B3 ;  /* 0x0000000000037941 */ /* 0x000fea0003800200 */
.L_x_2533:
        /* <DEDUP_REMOVED lines=41> */
[----:B------:R-:W-:Y:S02]  /*18d0*/  LOP3.LUT R15, R78, UR31, R15, 0x96, !PT ;  /* 0x0000001f4e0f7c12 */ /* 0x000fe4000f8e960f */
[----:B------:R-:W-:-:S07]  /*18e0*/  MOV R87, R14 ;  /* 0x0000000e00577202 */ /* 0x000fce0000000f00 */
.L_x_2531:
[----:B------:R-:W-:Y:S05]  /*18f0*/  BSYNC.RECONVERGENT B2 ;  /* 0x0000000000027941 */ /* 0x000fea0003800200 */
.L_x_2530:
[----:B------:R-:W0:Y:S01]  /*1900*/  LDC R97, c[0x0][0x408] ;  /* 0x00010200ff617b82 */ /* 0x000e220000000800 */
[----:B------:R-:W-:Y:S01]  /*1910*/  I2FP.F32.U32 R3, R3 ;  /* 0x0000000300037245 */ /* 0x000fe20000201000 */
[----:B------:R-:W-:Y:S01]  /*1920*/  IMAD.MOV.U32 R99, RZ, RZ, 0x2f800000 ;  /* 0x2f800000ff637424 */ /* 0x000fe200078e00ff */
[----:B-----5:R-:W-:Y:S01]  /*1930*/  SHF.L.U32 R14, R72, 0x10, RZ ;  /* 0x00000010480e7819 */ /* 0x020fe200000006ff */
[----:B------:R-:W-:Y:S01]  /*1940*/  @P1 IMAD.U32 R78, R16, 0x10000, RZ ;  /* 0x00010000104e1824 */ /* 0x000fe200078e00ff */
[----:B------:R-:W-:Y:S01]  /*1950*/  ISETP.NE.AND P3, PT, R79, 0x1, PT ;  /* 0x000000014f00780c */ /* 0x000fe20003f65270 */
[----:B------:R-:W-:Y:S01]  /*1960*/  FFMA.FTZ R3, R3, R99, 1.1641532182693481445e-10 ;  /* 0x2f00000003037423 */ /* 0x000fe20000010063 */
[----:B------:R-:W-:Y:S01]  /*1970*/  BSSY.RECONVERGENT B2, `(.L_x_2535) ;  /* 0x000004e000027945 */ /* 0x000fe20003800200 */
[----:B------:R-:W1:Y:S01]  /*1980*/  LDC R98, c[0x0][0x404] ;  /* 0x00010100ff627b82 */ /* 0x000e620000000800 */
[----:B------:R-:W-:Y:S01]  /*1990*/  PRMT R13, R72, 0x7632, R13 ;  /* 0x00007632480d7816 */ /* 0x000fe2000000000d */
[----:B------:R-:W-:-:S02]  /*19a0*/  IMAD.MOV.U32 R83, RZ, RZ, 0x2 ;  /* 0x00000002ff537424 */ /* 0x000fc400078e00ff */
[----:B------:R-:W-:Y:S02]  /*19b0*/  IMAD.MOV.U32 R72, RZ, RZ, R5 ;  /* 0x000000ffff487224 */ /* 0x000fe400078e0005 */
[----:B0-----:R-:W-:Y:S01]  /*19c0*/  FMUL.FTZ R14, R14, R97 ;  /* 0x000000610e0e7220 */ /* 0x001fe20000410000 */
[----:B-1----:R-:W-:-:S04]  /*19d0*/  FSETP.GTU.FTZ.AND P2, PT, R3, R98, PT ;  /* 0x000000620300720b */ /* 0x002fc80003f5c000 */
        /* <DEDUP_REMOVED lines=14> */
.L_x_2537:
        /* <DEDUP_REMOVED lines=13> */
.L_x_2539:
[----:B------:R-:W-:Y:S05]  /*1b90*/  BSYNC.RECONVERGENT B3 ;  /* 0x0000000000037941 */ /* 0x000fea0003800200 */
.L_x_2538:
        /* <DEDUP_REMOVED lines=43> */
.L_x_2536:
[----:B------:R-:W-:Y:S05]  /*1e50*/  BSYNC.RECONVERGENT B2 ;  /* 0x0000000000027941 */ /* 0x000fea0003800200 */
.L_x_2535:
[----:B------:R-:W-:Y:S01]  /*1e60*/  I2FP.F32.U32 R14, R72 ;  /* 0x00000048000e7245 */ /* 0x000fe20000201000 */
[----:B------:R-:W-:Y:S01]  /*1e70*/  IMAD.U32 R72, R13, 0x10000, RZ ;  /* 0x000100000d487824 */ /* 0x000fe200078e00ff */
[----:B------:R-:W-:Y:S01]  /*1e80*/  @P1 PRMT R13, R16, 0x7632, R13 ;  /* 0x00007632100d1816 */ /* 0x000fe2000000000d */
[----:B------:R-:W-:Y:S01]  /*1e90*/  BSSY.RECONVERGENT B2, `(.L_x_2540) ;  /* 0x000004f000027945 */ /* 0x000fe20003800200 */
[----:B------:R-:W-:Y:S01]  /*1ea0*/  ISETP.NE.AND P3, PT, R83, 0x1, PT ;  /* 0x000000015300780c */ /* 0x000fe20003f65270 */
[----:B------:R-:W-:Y:S01]  /*1eb0*/  FFMA.FTZ R14, R14, R99, 1.1641532182693481445e-10 ;  /* 0x2f0000000e0e7423 */ /* 0x000fe20000010063 */
[----:B------:R-:W-:Y:S01]  /*1ec0*/  FMUL.FTZ R72, R72, R97 ;  /* 0x0000006148487220 */ /* 0x000fe20000410000 */
[----:B------:R-:W-:Y:S02]  /*1ed0*/  IMAD.MOV.U32 R82, RZ, RZ, 0x2 ;  /* 0x00000002ff527424 */ /* 0x000fe400078e00ff */
[----:B------:R-:W-:Y:S01]  /*1ee0*/  IMAD.MOV.U32 R78, RZ, RZ, R5 ;  /* 0x000000ffff4e7224 */ /* 0x000fe200078e0005 */
[----:B------:R-:W-:-:S02]  /*1ef0*/  FSETP.GTU.FTZ.AND P2, PT, R14, R98, PT ;  /* 0x000000620e00720b */ /* 0x000fc40003f5c000 */
        /* <DEDUP_REMOVED lines=15> */
.L_x_2542:
        /* <DEDUP_REMOVED lines=13> */
.L_x_2544:
[----:B------:R-:W-:Y:S05]  /*20c0*/  BSYNC.RECONVERGENT B3 ;  /* 0x0000000000037941 */ /* 0x000fea0003800200 */
.L_x_2543:
        /* <DEDUP_REMOVED lines=41> */
[----:B------:R-:W-:Y:S01]  /*2360*/  MOV R87, R14 ;  /* 0x0000000e00577202 */ /* 0x000fe20000000f00 */
[----:B------:R-:W-:-:S07]  /*2370*/  IMAD.MOV.U32 R82, RZ, RZ, RZ ;  /* 0x000000ffff527224 */ /* 0x000fce00078e00ff */
.L_x_2541:
[----:B------:R-:W-:Y:S05]  /*2380*/  BSYNC.RECONVERGENT B2 ;  /* 0x0000000000027941 */ /* 0x000fea0003800200 */
.L_x_2540:
[----:B------:R-:W-:Y:S01]  /*2390*/  I2FP.F32.U32 R14, R78 ;  /* 0x0000004e000e7245 */ /* 0x000fe20000201000 */
[----:B------:R-:W-:Y:S01]  /*23a0*/  IMAD.U32 R78, R73, 0x10000, RZ ;  /* 0x00010000494e7824 */ /* 0x000fe200078e00ff */
[----:B------:R-:W-:Y:S01]  /*23b0*/  ISETP.NE.AND P3, PT, R82, 0x1, PT ;  /* 0x000000015200780c */ /* 0x000fe20003f65270 */
[----:B------:R-:W-:Y:S01]  /*23c0*/  @P1 IMAD.U32 R79, R17, 0x10000, RZ ;  /* 0x00010000114f1824 */ /* 0x000fe200078e00ff */
[----:B------:R-:W-:Y:S01]  /*23d0*/  BSSY.RECONVERGENT B2, `(.L_x_2545) ;  /* 0x000004e000027945 */ /* 0x000fe20003800200 */
[----:B------:R-:W-:Y:S01]  /*23e0*/  FFMA.FTZ R14, R14, R99, 1.1641532182693481445e-10 ;  /* 0x2f0000000e0e7423 */ /* 0x000fe20000010063 */
[----:B------:R-:W-:Y:S01]  /*23f0*/  FMUL.FTZ R78, R78, R97 ;  /* 0x000000614e4e7220 */ /* 0x000fe20000410000 */
[----:B------:R-:W-:Y:S01]  /*2400*/  HFMA2 R83, -RZ, RZ, 0, 1.1920928955078125e-07 ;  /* 0x00000002ff537431 */ /* 0x000fe200000001ff */
[----:B------:R-:W-:Y:S02]  /*2410*/  PRMT R73, R73, 0x7632, R73 ;  /* 0x0000763249497816 */ /* 0x000fe40000000049 */
        /* <DEDUP_REMOVED lines=16> */
.L_x_2547:
        /* <DEDUP_REMOVED lines=13> */
.L_x_2549:
[----:B------:R-:W-:Y:S05]  /*25f0*/  BSYNC.RECONVERGENT B3 ;  /* 0x0000000000037941 */ /* 0x000fea0003800200 */
.L_x_2548:
        /* <DEDUP_REMOVED lines=34> */
[----:B------:R-:W-:Y:S01]  /*2820*/  HFMA2 R83, -RZ, RZ, 0, 0 ;  /* 0x00000000ff537431 */ /* 0x000fe200000001ff */
[----:B------:R-:W-:Y:S01]  /*2830*/  LOP3.LUT R79, R92, UR28, R79, 0x96, !PT ;  /* 0x0000001c5c4f7c12 */ /* 0x000fe2000f8e964f */
[----:B------:R-:W-:-:S04]  /*2840*/  IMAD.WIDE.U32 R92, R93, -0x326172a9, RZ ;  /* 0xcd9e8d575d5c7825 */ /* 0x000fc800078e00ff */
[----:B------:R-:W-:Y:S01]  /*2850*/  IMAD.MOV.U32 R5, RZ, RZ, R92 ;  /* 0x000000ffff057224 */ /* 0x000fe200078e005c */
[----:B------:R-:W-:Y:S01]  /*2860*/  LOP3.LUT R7, R78, UR30, R93, 0x96, !PT ;  /* 0x0000001e4e077c12 */ /* 0x000fe2000f8e965d */
[----:B------:R-:W-:-:S05]  /*2870*/  IMAD.WIDE.U32 R78, R79, -0x2daee0ad, RZ ;  /* 0xd2511f534f4e7825 */ /* 0x000fca00078e00ff */
[----:B------:R-:W-:Y:S01]  /*2880*/  LOP3.LUT R15, R82, UR31, R79, 0x96, !PT ;  /* 0x0000001f520f7c12 */ /* 0x000fe2000f8e964f */
[----:B------:R-:W-:Y:S02]  /*2890*/  IMAD.MOV.U32 R79, RZ, RZ, R87 ;  /* 0x000000ffff4f7224 */ /* 0x000fe400078e0057 */
[----:B------:R-:W-:-:S07]  /*28a0*/  IMAD.MOV.U32 R87, RZ, RZ, R78 ;  /* 0x000000ffff577224 */ /* 0x000fce00078e004e */
.L_x_2546:
[----:B------:R-:W-:Y:S05]  /*28b0*/  BSYNC.RECONVERGENT B2 ;  /* 0x0000000000027941 */ /* 0x000fea0003800200 */
.L_x_2545:
[----:B------:R-:W-:Y:S01]  /*28c0*/  I2FP.F32.U32 R78, R79 ;  /* 0x0000004f004e7245 */ /* 0x000fe20000201000 */
[----:B------:R-:W-:Y:S01]  /*28d0*/  IMAD.U32 R82, R73, 0x10000, RZ ;  /* 0x0001000049527824 */ /* 0x000fe200078e00ff */
[----:B------:R-:W-:Y:S01]  /*28e0*/  ISETP.NE.AND P2, PT, R83, 0x1, PT ;  /* 0x000000015300780c */ /* 0x000fe20003f45270 */
[----:B------:R-:W-:Y:S01]  /*28f0*/  BSSY.RECONVERGENT B2, `(.L_x_2550) ;  /* 0x000004f000027945 */ /* 0x000fe20003800200 */
[----:B------:R-:W-:Y:S01]  /*2900*/  @P1 PRMT R73, R17, 0x7632, R73 ;  /* 0x0000763211491816 */ /* 0x000fe20000000049 */
[----:B------:R-:W-:Y:S01]  /*2910*/  FFMA.FTZ R78, R78, R99, 1.1641532182693481445e-10 ;  /* 0x2f0000004e4e7423 */ /* 0x000fe20000010063 */
[----:B------:R-:W-:Y:S01]  /*2920*/  FMUL.FTZ R82, R82, R97 ;  /* 0x0000006152527220 */ /* 0x000fe20000410000 */
[----:B------:R-:W-:Y:S02]  /*2930*/  MOV R79, R5 ;  /* 0x00000005004f7202 */ /* 0x000fe40000000f00 */
[----:B------:R-:W-:Y:S01]  /*2940*/  @P1 IMAD.U32 R73, R73, 0x10000, RZ ;  /* 0x0001000049491824 */ /* 0x000fe200078e00ff */
        /* <DEDUP_REMOVED lines=16> */
.L_x_2552:
        /* <DEDUP_REMOVED lines=13> */
.L_x_2554:
[----:B------:R-:W-:Y:S05]  /*2b20*/  BSYNC.RECONVERGENT B3 ;  /* 0x0000000000037941 */ /* 0x000fea0003800200 */
.L_x_2553:
        /* <DEDUP_REMOVED lines=38> */
[----:B------:R-:W-:Y:S01]  /*2d90*/  IMAD.WIDE.U32 R82, R83, -0x2daee0ad, RZ ;  /* 0xd2511f5353527825 */ /* 0x000fe200078e00ff */
[----:B------:R-:W-:-:S03]  /*2da0*/  MOV R5, R94 ;  /* 0x0000005e00057202 */ /* 0x000fc60000000f00 */
[----:B------:R-:W-:Y:S01]  /*2db0*/  IMAD.MOV.U32 R87, RZ, RZ, R82 ;  /* 0x000000ffff577224 */ /* 0x000fe200078e0052 */
[----:B------:R-:W-:Y:S01]  /*2dc0*/  LOP3.LUT R15, R92, UR31, R83, 0x96, !PT ;  /* 0x0000001f5c0f7c12 */ /* 0x000fe2000f8e9653 */
[----:B------:R-:W-:-:S07]  /*2dd0*/  IMAD.MOV.U32 R82, RZ, RZ, RZ ;  /* 0x000000ffff527224 */ /* 0x000fce00078e00ff */
.L_x_2551:
[----:B------:R-:W-:Y:S05]  /*2de0*/  BSYNC.RECONVERGENT B2 ;  /* 0x0000000000027941 */ /* 0x000fea0003800200 */
.L_x_2550:
        /* <DEDUP_REMOVED lines=24> */
.L_x_2557:
        /* <DEDUP_REMOVED lines=13> */
.L_x_2559:
[----:B------:R-:W-:Y:S05]  /*3040*/  BSYNC.RECONVERGENT B3 ;  /* 0x0000000000037941 */ /* 0x000fea0003800200 */
.L_x_2558:
        /* <DEDUP_REMOVED lines=39> */
[----:B------:R-:W-:-:S05]  /*32c0*/  IMAD.WIDE.U32 R82, R15, -0x2daee0ad, RZ ;  /* 0xd2511f530f527825 */ /* 0x000fca00078e00ff */
[----:B------:R-:W-:Y:S02]  /*32d0*/  LOP3.LUT R15, R92, UR31, R83, 0x96, !PT ;  /* 0x0000001f5c0f7c12 */ /* 0x000fe4000f8e9653 */
[----:B------:R-:W-:Y:S01]  /*32e0*/  MOV R83, R87 ;  /* 0x0000005700537202 */ /* 0x000fe20000000f00 */
[----:B------:R-:W-:-:S07]  /*32f0*/  IMAD.MOV.U32 R87, RZ, RZ, R82 ;  /* 0x000000ffff577224 */ /* 0x000fce00078e0052 */
.L_x_2556:
[----:B------:R-:W-:Y:S05]  /*3300*/  BSYNC.RECONVERGENT B2 ;  /* 0x0000000000027941 */ /* 0x000fea0003800200 */
.L_x_2555:
        /* <DEDUP_REMOVED lines=9> */
[----:B------:R-:W-:-:S04]  /*33a0*/  FSETP.GTU.FTZ.AND P3, PT, R82, R98, PT ;  /* 0x000000625200720b */ /* 0x000fc80003f7c000 */
        /* <DEDUP_REMOVED lines=14> */
.L_x_2562:
        /* <DEDUP_REMOVED lines=13> */
.L_x_2564:
[----:B------:R-:W-:Y:S05]  /*3560*/  BSYNC.RECONVERGENT B3 ;  /* 0x0000000000037941 */ /* 0x000fea0003800200 */
.L_x_2563:
        /* <DEDUP_REMOVED lines=39> */
[----:B------:R-:W-:-:S03]  /*37e0*/  IMAD.WIDE.U32 R92, R15, -0x2daee0ad, RZ ;  /* 0xd2511f530f5c7825 */ /* 0x000fc600078e00ff */
[----:B------:R-:W-:Y:S01]  /*37f0*/  MOV R87, R92 ;  /* 0x0000005c00577202 */ /* 0x000fe20000000f00 */
[----:B------:R-:W-:Y:S01]  /*3800*/  IMAD.MOV.U32 R92, RZ, RZ, RZ ;  /* 0x000000ffff5c7224 */ /* 0x000fe200078e00ff */
[----:B------:R-:W-:-:S07]  /*3810*/  LOP3.LUT R15, R94, UR31, R93, 0x96, !PT ;  /* 0x0000001f5e0f7c12 */ /* 0x000fce000f8e965d */
.L_x_2561:
[----:B------:R-:W-:Y:S05]  /*3820*/  BSYNC.RECONVERGENT B2 ;  /* 0x0000000000027941 */ /* 0x000fea0003800200 */
.L_x_2560:
[----:B------:R-:W0:Y:S01]  /*3830*/  LDC R90, c[0x0][0x404] ;  /* 0x00010100ff5a7b82 */ /* 0x000e220000000800 */
[----:B------:R-:W-:Y:S01]  /*3840*/  I2FP.F32.U32 R83, R83 ;  /* 0x0000005300537245 */ /* 0x000fe20000201000 */
[----:B------:R-:W-:Y:S01]  /*3850*/  IMAD.MOV.U32 R86, RZ, RZ, 0x2f800000 ;  /* 0x2f800000ff567424 */ /* 0x000fe200078e00ff */
[----:B------:R-:W-:Y:S01]  /*3860*/  ISETP.NE.AND P5, PT, R92, 0x1, PT ;  /* 0x000000015c00780c */ /* 0x000fe20003fa5270 */
[----:B------:R-:W-:Y:S01]  /*3870*/  BSSY.RECONVERGENT B2, `(.L_x_2565) ;  /* 0x000004f000027945 */ /* 0x000fe20003800200 */
[----:B------:R-:W-:Y:S02]  /*3880*/  IMAD.MOV.U32 R93, RZ, RZ, R5 ;  /* 0x000000ffff5d7224 */ /* 0x000fe400078e0005 */
[----:B------:R-:W-:Y:S01]  /*3890*/  FFMA.FTZ R83, R83, R86, 1.1641532182693481445e-10 ;  /* 0x2f00000053537423 */ /* 0x000fe20000010056 */
[----:B------:R-:W-:-:S04]  /*38a0*/  IMAD.U32 R86, R75, 0x10000, RZ ;  /* 0x000100004b567824 */ /* 0x000fc800078e00ff */
[----:B------:R-:W-:Y:S01]  /*38b0*/  FMUL.FTZ R86, R86, R97 ;  /* 0x0000006156567220 */ /* 0x000fe20000410000 */
[----:B0-----:R-:W-:Y:S01]  /*38c0*/  FSETP.GTU.FTZ.AND P4, PT, R83, R90, PT ;  /* 0x0000005a5300720b */ /* 0x001fe20003f9c000 */
[----:B------:R-:W-:-:S03]  /*38d0*/  IMAD.MOV.U32 R90, RZ, RZ, 0x2 ;  /* 0x00000002ff5a7424 */ /* 0x000fc600078e00ff */
[----:B------:R-:W-:Y:S02]  /*38e0*/  FSEL R83, R86, RZ, !P4 ;  /* 0x000000ff56537208 */ /* 0x000fe40006000000 */
[----:B------:R-:W-:Y:S02]  /*38f0*/  @P1 SHF.L.U32 R86, R19, 0x10, RZ ;  /* 0x0000001013561819 */ /* 0x000fe400000006ff */
        /* <DEDUP_REMOVED lines=13> */
.L_x_2567:
        /* <DEDUP_REMOVED lines=13> */
.L_x_2569:
[----:B------:R-:W-:Y:S05]  /*3aa0*/  BSYNC.RECONVERGENT B3 ;  /* 0x0000000000037941 */ /* 0x000fea0003800200 */
.L_x_2568:
        /* <DEDUP_REMOVED lines=40> */
[----:B------:R-:W-:Y:S01]  /*3d30*/  LOP3.LUT R15, R94, UR31, R93, 0x96, !PT ;  /* 0x0000001f5e0f7c12 */ /* 0x000fe2000f8e965d */
[----:B------:R-:W-:Y:S01]  /*3d40*/  IMAD.MOV.U32 R93, RZ, RZ, R87 ;  /* 0x000000ffff5d7224 */ /* 0x000fe200078e0057 */
[----:B------:R-:W-:-:S07]  /*3d50*/  MOV R87, R92 ;  /* 0x0000005c00577202 */ /* 0x000fce0000000f00 */
.L_x_2566:
[----:B------:R-:W-:Y:S05]  /*3d60*/  BSYNC.RECONVERGENT B2 ;  /* 0x0000000000027941 */ /* 0x000fea0003800200 */
.L_x_2565:
[----:B------:R-:W-:Y:S01]  /*3d70*/  IMAD.MOV.U32 R95, RZ, RZ, 0x2f800000 ;  /* 0x2f800000ff5f7424 */ /* 0x000fe200078e00ff */
[----:B------:R-:W-:Y:S01]  /*3d80*/  I2FP.F32.U32 R92, R93 ;  /* 0x0000005d005c7245 */ /* 0x000fe20000201000 */
[----:B------:R-:W-:Y:S01]  /*3d90*/  IMAD.U32 R94, R86, 0x10000, RZ ;  /* 0x00010000565e7824 */ /* 0x000fe200078e00ff */
[----:B------:R-:W-:Y:S02]  /*3da0*/  PRMT R74, R74, 0x5410, R96 ;  /* 0x000054104a4a7816 */ /* 0x000fe40000000060 */
[----:B------:R-:W-:Y:S01]  /*3db0*/  PRMT R73, R89, 0x5410, R73 ;  /* 0x0000541059497816 */ /* 0x000fe20000000049 */
[----:B------:R-:W-:Y:S01]  /*3dc0*/  FFMA.FTZ R86, R92, R95, 1.1641532182693481445e-10 ;  /* 0x2f0000005c567423 */ /* 0x000fe2000001005f */
[----:B------:R-:W-:Y:S01]  /*3dd0*/  FMUL.FTZ R94, R94, R97 ;  /* 0x000000615e5e7220 */ /* 0x000fe20000410000 */
[----:B------:R-:W0:Y:S01]  /*3de0*/  LDC R95, c[0x0][0x404] ;  /* 0x00010100ff5f7b82 */ /* 0x000e220000000800 */
[----:B------:R-:W-:Y:S02]  /*3df0*/  @P1 PRMT R92, R19, 0x7632, R92 ;  /* 0x00007632135c1816 */ /* 0x000fe4000000005c */
[----:B------:R-:W-:-:S02]  /*3e00*/  PRMT R72, R88, 0x5410, R72 ;  /* 0x0000541058487816 */ /* 0x000fc40000000048 */
[----:B------:R-:W-:Y:S02]  /*3e10*/  @P1 SHF.L.U32 R93, R92, 0x10, RZ ;  /* 0x000000105c5d1819 */ /* 0x000fe400000006ff */
[----:B0-----:R-:W-:-:S04]  /*3e20*/  FSETP.GTU.FTZ.AND P5, PT, R86, R95, PT ;  /* 0x0000005f5600720b */ /* 0x001fc80003fbc000 */
[----:B------:R-:W-:Y:S02]  /*3e30*/  FSEL R86, R94, RZ, !P5 ;  /* 0x000000ff5e567208 */ /* 0x000fe40006800000 */
[----:B------:R-:W-:-:S03]  /*3e40*/  PLOP3.LUT P5, PT, P5, PT, PT, 0x8, 0x80 ;  /* 0x000000000080781c */ /* 0x000fc60002fae170 */
[----:B------:R-:W-:-:S05]  /*3e50*/  @P1 FADD.FTZ R86, R93, R86 ;  /* 0x000000565d561221 */ /* 0x000fca0000010000 */
[----:B------:R-:W-:-:S04]  /*3e60*/  F2FP.BF16.F32.PACK_AB R92, RZ, R86 ;  /* 0x00000056ff5c723e */ /* 0x000fc800000010ff */
[----:B------:R-:W-:Y:S01]  /*3e70*/  PRMT R75, R75, 0x5410, R92 ;  /* 0x000054104b4b7816 */ /* 0x000fe2000000005c */
[----:B------:R-:W-:Y:S06]  /*3e80*/  BRA `(.L_x_2570) ;  /* 0x0000005000ac7947 */ /* 0x000fec0003800000 */
.L_x_2529:
        /* <DEDUP_REMOVED lines=16> */
.L_x_2573:
        /* <DEDUP_REMOVED lines=13> */
.L_x_2575:
[----:B------:R-:W-:Y:S05]  /*4060*/  BSYNC.RECONVERGENT B3 ;  /* 0x0000000000037941 */ /* 0x000fea0003800200 */
.L_x_2574:
        /* <DEDUP_REMOVED lines=40> */
[----:B------:R-:W-:Y:S01]  /*42f0*/  LOP3.LUT R15, R2, UR31, R15, 0x96, !PT ;  /* 0x0000001f020f7c12 */ /* 0x000fe2000f8e960f */
[----:B------:R-:W-:Y:S02]  /*4300*/  IMAD.MOV.U32 R5, RZ, RZ, R82 ;  /* 0x000000ffff057224 */ /* 0x000fe400078e0052 */
[----:B------:R-:W-:-:S07]  /*4310*/  IMAD.MOV.U32 R2, RZ, RZ, R92 ;  /* 0x000000ffff027224 */ /* 0x000fce00078e005c */
.L_x_2572:
[----:B------:R-:W-:Y:S05]  /*4320*/  BSYNC.RECONVERGENT B2 ;  /* 0x0000000000027941 */ /* 0x000fea0003800200 */
.L_x_2571:
[----:B------:R-:W0:Y:S01]  /*4330*/  LDC R104, c[0x0][0x404] ;  /* 0x00010100ff687b82 */ /* 0x000e220000000800 */
[----:B------:R-:W-:Y:S01]  /*4340*/  I2FP.F32.U32 R2, R2 ;  /* 0x0000000200027245 */ /* 0x000fe20000201000 */
[----:B------:R-:W-:Y:S01]  /*4350*/  IMAD.MOV.U32 R98, RZ, RZ, 0x2f800000 ;  /* 0x2f800000ff627424 */ /* 0x000fe200078e00ff */
[----:B------:R-:W-:Y:S01]  /*4360*/  ISETP.NE.AND P3, PT, R14, 0x1, PT ;  /* 0x000000010e00780c */ /* 0x000fe20003f65270 */
[----:B-----5:R-:W-:Y:S01]  /*4370*/  IMAD.U32 R3, R72, 0x10000, RZ ;  /* 0x0001000048037824 */ /* 0x020fe200078e00ff */
[----:B------:R-:W-:Y:S01]  /*4380*/  BSSY.RECONVERGENT B2, `(.L_x_2576) ;  /* 0x000004d000027945 */ /* 0x000fe20003800200 */
[----:B------:R-:W-:Y:S01]  /*4390*/  FFMA.FTZ R2, R2, R98, 1.1641532182693481445e-10 ;  /* 0x2f00000002027423 */ /* 0x000fe20000010062 */
[----:B------:R-:W-:Y:S01]  /*43a0*/  IMAD.MOV.U32 R82, RZ, RZ, 0x2 ;  /* 0x00000002ff527424 */ /* 0x000fe200078e00ff */
[----:B------:R-:W1:Y:S01]  /*43b0*/  LDC R86, c[0x0][0x408] ;  /* 0x00010200ff567b82 */ /* 0x000e620000000800 */
[----:B------:R-:W-:Y:S02]  /*43c0*/  MOV R13, R5 ;  /* 0x00000005000d7202 */ /* 0x000fe40000000f00 */
        /* <DEDUP_REMOVED lines=15> */
.L_x_2578:
        /* <DEDUP_REMOVED lines=13> */
.L_x_2580:
[----:B------:R-:W-:Y:S05]  /*4590*/  BSYNC.RECONVERGENT B3 ;  /* 0x0000000000037941 */ /* 0x000fea0003800200 */
.L_x_2579:
        /* <DEDUP_REMOVED lines=42> */
[----:B------:R-:W-:-:S07]  /*4840*/  IMAD.MOV.U32 R82, RZ, RZ, RZ ;  /* 0x000000ffff527224 */ /* 0x000fce00078e00ff */
.L_x_2577:
[----:B------:R-:W-:Y:S05]  /*4850*/  BSYNC.RECONVERGENT B2 ;  /* 0x0000000000027941 */ /* 0x000fea0003800200 */
.L_x_2576:
[----:B------:R-:W-:Y:S01]  /*4860*/  I2FP.F32.U32 R13, R13 ;  /* 0x0000000d000d7245 */ /* 0x000fe20000201000 */
[----:B------:R-:W-:Y:S01]  /*4870*/  @P1 IMAD.U32 R72, R16, 0x10000, RZ ;  /* 0x0001000010481824 */ /* 0x000fe200078e00ff */
[----:B------:R-:W-:Y:S01]  /*4880*/  SHF.L.U32 R79, R20, 0x10, RZ ;  /* 0x00000010144f7819 */ /* 0x000fe200000006ff */
[----:B------:R-:W-:Y:S01]  /*4890*/  BSSY.RECONVERGENT B2, `(.L_x_2581) ;  /* 0x0000050000027945 */ /* 0x000fe20003800200 */
[----:B------:R-:W-:Y:S01]  /*48a0*/  ISETP.NE.AND P3, PT, R82, 0x1, PT ;  /* 0x000000015200780c */ /* 0x000fe20003f65270 */
[----:B------:R-:W-:Y:S01]  /*48b0*/  FFMA.FTZ R13, R13, R98, 1.1641532182693481445e-10 ;  /* 0x2f0000000d0d7423 */ /* 0x000fe20000010062 */
[----:B------:R-:W-:Y:S01]  /*48c0*/  MOV R78, R5 ;  /* 0x00000005004e7202 */ /* 0x000fe20000000f00 */
[----:B------:R-:W-:-:S03]  /*48d0*/  FMUL.FTZ R79, R79, R86 ;  /* 0x000000564f4f7220 */ /* 0x000fc60000410000 */
[----:B------:R-:W-:-:S04]  /*48e0*/  FSETP.GTU.FTZ.AND P2, PT, R13, R104, PT ;  /* 0x000000680d00720b */ /* 0x000fc80003f5c000 */
[----:B------:R-:W-:-:S05]  /*48f0*/  FSEL R14, R79, RZ, !P2 ;  /* 0x000000ff4f0e7208 */ /* 0x000fca0005000000 */
[----:B------:R-:W-:Y:S01]  /*4900*/  FADD.FTZ R13, R3, R14 ;  /* 0x0000000e030d7221 */ /* 0x000fe20000010000 */
[----:B------:R-:W-:-:S03]  /*4910*/  IMAD.MOV.U32 R14, RZ, RZ, 0x2 ;  /* 0x00000002ff0e7424 */ /* 0x000fc600078e00ff */
[--C-:B------:R-:W-:Y:S01]  /*4920*/  @P1 FADD.FTZ R3, R72, R13.reuse ;  /* 0x0000000d48031221 */ /* 0x100fe20000010000 */
[----:B------:R-:W-:Y:S01]  /*4930*/  @!P1 IMAD.MOV.U32 R3, RZ, RZ, R13 ;  /* 0x000000ffff039224 */ /* 0x000fe200078e000d */
[----:B------:R-:W-:-:S04]  /*4940*/  SEL R13, RZ, 0x1, P2 ;  /* 0x00000001ff0d7807 */ /* 0x000fc80001000000 */
[----:B------:R-:W-:Y:S01]  /*4950*/  F2FP.BF16.F32.PACK_AB R72, RZ, R3 ;  /* 0x00000003ff48723e */ /* 0x000fe200000010ff */
[----:B------:R0:W-:Y:S01]  /*4960*/  STL.S16 [R1], R13 ;  /* 0x0000000d01007387 */ /* 0x0001e20000100600 */
[----:B------:R-:W-:Y:S05]  /*4970*/  @!P3 BRA `(.L_x_2582) ;  /* 0x000000040004b947 */ /* 0x000fea0003800000 */
        /* <DEDUP_REMOVED lines=8> */
.L_x_2583:
        /* <DEDUP_REMOVED lines=13> */
.L_x_2585:
[----:B------:R-:W-:Y:S05]  /*4ad0*/  BSYNC.RECONVERGENT B3 ;  /* 0x0000000000037941 */ /* 0x000fea0003800200 */
.L_x_2584:
        /* <DEDUP_REMOVED lines=41> */
[----:B------:R-:W-:Y:S02]  /*4d70*/  IMAD.MOV.U32 R87, RZ, RZ, R14 ;  /* 0x000000ffff577224 */ /* 0x000fe400078e000e */
[----:B------:R-:W-:-:S07]  /*4d80*/  IMAD.MOV.U32 R14, RZ, RZ, RZ ;  /* 0x000000ffff0e7224 */ /* 0x000fce00078e00ff */
.L_x_2582:
[----:B------:R-:W-:Y:S05]  /*4d90*/  BSYNC.RECONVERGENT B2 ;  /* 0x0000000000027941 */ /* 0x000fea0003800200 */
.L_x_2581:
[----:B0-----:R-:W-:Y:S01]  /*4da0*/  I2FP.F32.U32 R13, R78 ;  /* 0x0000004e000d7245 */ /* 0x001fe20000201000 */
        /* <DEDUP_REMOVED lines=20> */
.L_x_2588:
        /* <DEDUP_REMOVED lines=13> */
.L_x_2590:
[----:B------:R-:W-:Y:S05]  /*4fc0*/  BSYNC.RECONVERGENT B3 ;  /* 0x0000000000037941 */ /* 0x000fea0003800200 */
.L_x_2589:
        /* <DEDUP_REMOVED lines=43> */
.L_x_2587:
[----:B------:R-:W-:Y:S05]  /*5280*/  BSYNC.RECONVERGENT B2 ;  /* 0x0000000000027941 */ /* 0x000fea0003800200 */
.L_x_2586:
        /* <DEDUP_REMOVED lines=13> */
[----:B------:R-:W-:-:S04]  /*5360*/  FADD.FTZ R2, R2, R79 ;  /* 0x0000004f02027221 */ /* 0x000fc80000010000 */
        /* <DEDUP_REMOVED lines=13> */
.L_x_2593:
        /* <DEDUP_REMOVED lines=13> */
.L_x_2595:
[----:B------:R-:W-:Y:S05]  /*5510*/  BSYNC.RECONVERGENT B3 ;  /* 0x0000000000037941 */ /* 0x000fea0003800200 */
.L_x_2594:
        /* <DEDUP_REMOVED lines=43> */
.L_x_2592:
[----:B------:R-:W-:Y:S05]  /*57d0*/  BSYNC.RECONVERGENT B2 ;  /* 0x0000000000027941 */ /* 0x000fea0003800200 */
.L_x_2591:
        /* <DEDUP_REMOVED lines=8> */
[----:B------:R-:W-:Y:S02]  /*5860*/  PRMT R2, R73, 0x7632, R2 ;  /* 0x0000763249027816 */ /* 0x000fe40000000002 */
[----:B------:R-:W-:Y:S02]  /*5870*/  PLOP3.LUT P4, PT, P2, PT, PT, 0x8, 0x80 ;  /* 0x000000000080781c */ /* 0x000fe4000178e170 */
[----:B------:R-:W-:Y:S02]  /*5880*/  MOV R73, R5 ;  /* 0x0000000500497202 */ /* 0x000fe40000000f00 */
        /* <DEDUP_REMOVED lines=11> */
.L_x_2598:
        /* <DEDUP_REMOVED lines=13> */
.L_x_2600:
[----:B------:R-:W-:Y:S05]  /*5a10*/  BSYNC.RECONVERGENT B3 ;  /* 0x0000000000037941 */ /* 0x000fea0003800200 */
.L_x_2599:
        /* <DEDUP_REMOVED lines=43> */
.L_x_2597:
[----:B------:R-:W-:Y:S05]  /*5cd0*/  BSYNC.RECONVERGENT B2 ;  /* 0x0000000000027941 */ /* 0x000fea0003800200 */
.L_x_2596:
[----:B------:R-:W-:Y:S01]  /*5ce0*/  I2FP.F32.U32 R73, R73 ;  /* 0x0000004900497245 */ /* 0x000fe20000201000 */
[----:B------:R-:W-:Y:S01]  /*5cf0*/  IMAD.U32 R79, R21, 0x10000, RZ ;  /* 0x00010000154f7824 */ /* 0x000fe200078e00ff */
[----:B------:R-:W-:Y:S01]  /*5d00*/  ISETP.NE.AND P3, PT, R83, 0x1, PT ;  /* 0x000000015300780c */ /* 0x000fe20003f65270 */
[----:B------:R-:W-:Y:S01]  /*5d10*/  BSSY.RECONVERGENT B2, `(.L_x_2601) ;  /* 0x000004f000027945 */ /* 0x000fe20003800200 */
[----:B------:R-:W-:Y:S01]  /*5d20*/  @P1 SHF.L.U32 R78, R17, 0x10, RZ ;  /* 0x00000010114e1819 */ /* 0x000fe200000006ff */
[----:B------:R-:W-:Y:S01]  /*5d30*/  FFMA.FTZ R73, R73, R98, 1.1641532182693481445e-10 ;  /* 0x2f00000049497423 */ /* 0x000fe20000010062 */
[----:B------:R-:W-:Y:S01]  /*5d40*/  FMUL.FTZ R79, R79, R86 ;  /* 0x000000564f4f7220 */ /* 0x000fe20000410000 */
[----:B------:R-:W-:-:S03]  /*5d50*/  IMAD.MOV.U32 R89, RZ, RZ, 0x2 ;  /* 0x00000002ff597424 */ /* 0x000fc600078e00ff */
[----:B------:R-:W-:-:S04]  /*5d60*/  FSETP.GTU.FTZ.AND P2, PT, R73, R104, PT ;  /* 0x000000684900720b */ /* 0x000fc80003f5c000 */
[----:B------:R-:W-:Y:S02]  /*5d70*/  FSEL R73, R79, RZ, !P2 ;  /* 0x000000ff4f497208 */ /* 0x000fe40005000000 */
[----:B------:R-:W-:Y:S02]  /*5d80*/  SEL R124, RZ, 0x1, P2 ;  /* 0x00000001ff7c7807 */ /* 0x000fe40001000000 */
[----:B------:R-:W-:Y:S01]  /*5d90*/  MOV R79, R5 ;  /* 0x00000005004f7202 */ /* 0x000fe20000000f00 */
[----:B------:R-:W-:-:S04]  /*5da0*/  FADD.FTZ R73, R14, R73 ;  /* 0x000000490e497221 */ /* 0x000fc80000010000 */
        /* <DEDUP_REMOVED lines=12> */
.L_x_2603:
        /* <DEDUP_REMOVED lines=13> */
.L_x_2605:
[----:B------:R-:W-:Y:S05]  /*5f40*/  BSYNC.RECONVERGENT B3 ;  /* 0x0000000000037941 */ /* 0x000fea0003800200 */
.L_x_2604:
        /* <DEDUP_REMOVED lines=43> */
.L_x_2602:
[----:B------:R-:W-:Y:S05]  /*6200*/  BSYNC.RECONVERGENT B2 ;  /* 0x0000000000027941 */ /* 0x000fea0003800200 */
.L_x_2601:
        /* <DEDUP_REMOVED lines=21> */
.L_x_2608:
        /* <DEDUP_REMOVED lines=13> */
.L_x_2610:
[----:B------:R-:W-:Y:S05]  /*6430*/  BSYNC.RECONVERGENT B3 ;  /* 0x0000000000037941 */ /* 0x000fea0003800200 */
.L_x_2609:
        /* <DEDUP_REMOVED lines=40> */
[----:B------:R-:W-:Y:S02]  /*66c0*/  HFMA2 R82, -RZ, RZ, 0, 0 ;  /* 0x00000000ff527431 */ /* 0x000fe400000001ff */
[----:B------:R-:W-:Y:S02]  /*66d0*/  IMAD.MOV.U32 R79, RZ, RZ, R87 ;  /* 0x000000ffff4f7224 */ /* 0x000fe400078e0057 */
[----:B------:R-:W-:-:S07]  /*66e0*/  IMAD.MOV.U32 R87, RZ, RZ, R78 ;  /* 0x000000ffff577224 */ /* 0x000fce00078e004e */
.L_x_2607:
[----:B------:R-:W-:Y:S05]  /*66f0*/  BSYNC.RECONVERGENT B2 ;  /* 0x0000000000027941 */ /* 0x000fea0003800200 */
.L_x_2606:
        /* <DEDUP_REMOVED lines=8> */
[----:B------:R-:W-:Y:S02]  /*6780*/  @P1 PRMT R78, R17, 0x7632, R78 ;  /* 0x00007632114e1816 */ /* 0x000fe4000000004e */
[----:B------:R-:W-:Y:S02]  /*6790*/  SEL R111, RZ, 0x1, P2 ;  /* 0x00000001ff6f7807 */ /* 0x000fe40001000000 */
[----:B------:R-:W-:Y:S01]  /*67a0*/  FSEL R83, R79, RZ, !P2 ;  /* 0x000000ff4f537208 */ /* 0x000fe20005000000 */
[----:B------:R-:W-:Y:S01]  /*67b0*/  @P1 IMAD.U32 R79, R78, 0x10000, RZ ;  /* 0x000100004e4f1824 */ /* 0x000fe200078e00ff */
[----:B------:R-:W-:-:S03]  /*67c0*/  ISETP.NE.AND P2, PT, R82, 0x1, PT ;  /* 0x000000015200780c */ /* 0x000fc60003f45270 */
        /* <DEDUP_REMOVED lines=14> */
.L_x_2613:
        /* <DEDUP_REMOVED lines=13> */
.L_x_2615:
[----:B------:R-:W-:Y:S05]  /*6980*/  BSYNC.RECONVERGENT B3 ;  /* 0x0000000000037941 */ /* 0x000fea0003800200 */
.L_x_2614:
        /* <DEDUP_REMOVED lines=43> */
.L_x_2612:
[----:B------:R-:W-:Y:S05]  /*6c40*/  BSYNC.RECONVERGENT B2 ;  /* 0x0000000000027941 */ /* 0x000fea0003800200 */
.L_x_2611:
        /* <DEDUP_REMOVED lines=8> */
[----:B------:R-:W-:Y:S01]  /*6cd0*/  IMAD.MOV.U32 R79, RZ, RZ, R5 ;  /* 0x000000ffff4f7224 */ /* 0x000fe200078e0005 */
[----:B------:R-:W-:Y:S02]  /*6ce0*/  PRMT R2, R74, 0x7632, R2 ;  /* 0x000076324a027816 */ /* 0x000fe40000000002 */
        /* <DEDUP_REMOVED lines=11> */
.L_x_2618:
        /* <DEDUP_REMOVED lines=13> */
.L_x_2620:
[----:B------:R-:W-:Y:S05]  /*6e70*/  BSYNC.RECONVERGENT B3 ;  /* 0x0000000000037941 */ /* 0x000fea0003800200 */
.L_x_2619:
        /* <DEDUP_REMOVED lines=43> */
.L_x_2617:
[----:B------:R-:W-:Y:S05]  /*7130*/  BSYNC.RECONVERGENT B2 ;  /* 0x0000000000027941 */ /* 0x000fea0003800200 */
.L_x_2616:
[----:B------:R-:W-:Y:S01]  /*7140*/  I2FP.F32.U32 R79, R79 ;  /* 0x0000004f004f7245 */ /* 0x000fe20000201000 */
[----:B------:R-:W-:Y:S01]  /*7150*/  BSSY.RECONVERGENT B2, `(.L_x_2621) ;  /* 0x0000051000027945 */ /* 0x000fe20003800200 */
[----:B------:R-:W-:Y:S01]  /*7160*/  SHF.L.U32 R83, R22, 0x10, RZ ;  /* 0x0000001016537819 */ /* 0x000fe200000006ff */
[----:B------:R-:W-:Y:S02]  /*7170*/  HFMA2 R90, -RZ, RZ, 0, 1.1920928955078125e-07 ;  /* 0x00000002ff5a7431 */ /* 0x000fe400000001ff */
[----:B------:R-:W-:Y:S02]  /*7180*/  FFMA.FTZ R79, R79, R98, 1.1641532182693481445e-10 ;  /* 0x2f0000004f4f7423 */ /* 0x000fe40000010062 */
[----:B------:R-:W-:-:S03]  /*7190*/  FMUL.FTZ R83, R83, R86 ;  /* 0x0000005653537220 */ /* 0x000fc60000410000 */
[----:B------:R-:W-:Y:S01]  /*71a0*/  FSETP.GTU.FTZ.AND P3, PT, R79, R104, PT ;  /* 0x000000684f00720b */ /* 0x000fe20003f7c000 */
[----:B------:R-:W-:-:S03]  /*71b0*/  @P1 IMAD.U32 R79, R18, 0x10000, RZ ;  /* 0x00010000124f1824 */ /* 0x000fc600078e00ff */
[----:B------:R-:W-:Y:S02]  /*71c0*/  FSEL R83, R83, RZ, !P3 ;  /* 0x000000ff53537208 */ /* 0x000fe40005800000 */
[----:B------:R-:W-:Y:S02]  /*71d0*/  SEL R110, RZ, 0x1, P3 ;  /* 0x00000001ff6e7807 */ /* 0x000fe40001800000 */
[----:B------:R-:W-:Y:S01]  /*71e0*/  ISETP.NE.AND P3, PT, R82, 0x1, PT ;  /* 0x000000015200780c */ /* 0x000fe20003f65270 */
[----:B------:R-:W-:Y:S01]  /*71f0*/  FADD.FTZ R74, R74, R83 ;  /* 0x000000534a4a7221 */ /* 0x000fe20000010000 */
[----:B------:R-:W-:-:S03]  /*7200*/  IMAD.MOV.U32 R83, RZ, RZ, R5 ;  /* 0x000000ffff537224 */ /* 0x000fc600078e0005 */
        /* <DEDUP_REMOVED lines=12> */
.L_x_2623:
        /* <DEDUP_REMOVED lines=13> */
.L_x_2625:
[----:B------:R-:W-:Y:S05]  /*73a0*/  BSYNC.RECONVERGENT B3 ;  /* 0x0000000000037941 */ /* 0x000fea0003800200 */
.L_x_2624:
        /* <DEDUP_REMOVED lines=43> */
.L_x_2622:
[----:B------:R-:W-:Y:S05]  /*7660*/  BSYNC.RECONVERGENT B2 ;  /* 0x0000000000027941 */ /* 0x000fea0003800200 */
.L_x_2621:
        /* <DEDUP_REMOVED lines=20> */
.L_x_2628:
        /* <DEDUP_REMOVED lines=13> */
.L_x_2630:
[----:B------:R-:W-:Y:S05]  /*7880*/  BSYNC.RECONVERGENT B3 ;  /* 0x0000000000037941 */ /* 0x000fea0003800200 */
.L_x_2629:
        /* <DEDUP_REMOVED lines=43> */
.L_x_2627:
[----:B------:R-:W-:Y:S05]  /*7b40*/  BSYNC.RECONVERGENT B2 ;  /* 0x0000000000027941 */ /* 0x000fea0003800200 */
.L_x_2626:
[----:B------:R-:W-:Y:S01]  /*7b50*/  I2FP.F32.U32 R82, R83 ;  /* 0x0000005300527245 */ /* 0x000fe20000201000 */
[----:B------:R-:W-:Y:S01]  /*7b60*/  IMAD.MOV.U32 R90, RZ, RZ, 0x2f800000 ;  /* 0x2f800000ff5a7424 */ /* 0x000fe200078e00ff */
[----:B------:R-:W-:Y:S01]  /*7b70*/  PRMT R83, R22, 0x7632, R83 ;  /* 0x0000763216537816 */ /* 0x000fe20000000053 */
[----:B------:R-:W-:Y:S02]  /*7b80*/  BSSY.RECONVERGENT B2, `(.L_x_2631) ;  /* 0x0000052000027945 */ /* 0x000fe40003800200 */
[----:B------:R-:W-:Y:S01]  /*7b90*/  FFMA.FTZ R82, R82, R90, 1.1641532182693481445e-10 ;  /* 0x2f00000052527423 */ /* 0x000fe2000001005a */
[----:B------:R-:W-:-:S04]  /*7ba0*/  SHF.L.U32 R83, R83, 0x10, RZ ;  /* 0x0000001053537819 */ /* 0x000fc800000006ff */
[----:B------:R-:W-:Y:S01]  /*7bb0*/  FSETP.GTU.FTZ.AND P4, PT, R82, R104, PT ;  /* 0x000000685200720b */ /* 0x000fe20003f9c000 */
[----:B------:R-:W-:Y:S01]  /*7bc0*/  FMUL.FTZ R83, R83, R86 ;  /* 0x0000005653537220 */ /* 0x000fe20000410000 */
[----:B------:R-:W-:Y:S02]  /*7bd0*/  @P1 PRMT R82, R18, 0x7632, R82 ;  /* 0x0000763212521816 */ /* 0x000fe40000000052 */
[----:B------:R-:W-:Y:S02]  /*7be0*/  SEL R109, RZ, 0x1, P4 ;  /* 0x00000001ff6d7807 */ /* 0x000fe40002000000 */
[----:B------:R-:W-:Y:S02]  /*7bf0*/  FSEL R83, R83, RZ, !P4 ;  /* 0x000000ff53537208 */ /* 0x000fe40006000000 */
[----:B------:R-:W-:-:S03]  /*7c00*/  ISETP.NE.AND P4, PT, R93, 0x1, PT ;  /* 0x000000015d00780c */ /* 0x000fc60003f85270 */
[----:B------:R-:W-:Y:S01]  /*7c10*/  FADD.FTZ R2, R2, R83 ;  /* 0x0000005302027221 */ /* 0x000fe20000010000 */
[----:B------:R-:W-:-:S04]  /*7c20*/  @P1 IMAD.U32 R83, R82, 0x10000, RZ ;  /* 0x0001000052531824 */ /* 0x000fc800078e00ff */
[----:B------:R-:W-:Y:S01]  /*7c30*/  @P1 FADD.FTZ R82, R2, R83 ;  /* 0x0000005302521221 */ /* 0x000fe20000010000 */
        /* <DEDUP_REMOVED lines=13> */
.L_x_2633:
        /* <DEDUP_REMOVED lines=13> */
.L_x_2635:
[----:B------:R-:W-:Y:S05]  /*7de0*/  BSYNC.RECONVERGENT B3 ;  /* 0x0000000000037941 */ /* 0x000fea0003800200 */
.L_x_2634:
        /* <DEDUP_REMOVED lines=42> */
[----:B------:R-:W-:-:S07]  /*8090*/  MOV R87, R94 ;  /* 0x0000005e00577202 */ /* 0x000fce0000000f00 */
.L_x_2632:
[----:B------:R-:W-:Y:S05]  /*80a0*/  BSYNC.RECONVERGENT B2 ;  /* 0x0000000000027941 */ /* 0x000fea0003800200 */
.L_x_2631:
[----:B------:R-:W-:Y:S01]  /*80b0*/  I2FP.F32.U32 R2, R2 ;  /* 0x0000000200027245 */ /* 0x000fe20000201000 */
[----:B------:R-:W-:Y:S01]  /*80c0*/  IMAD.U32 R93, R75, 0x10000, RZ ;  /* 0x000100004b5d7824 */ /* 0x000fe200078e00ff */
[----:B------:R-:W-:Y:S01]  /*80d0*/  ISETP.NE.AND P5, PT, R83, 0x1, PT ;  /* 0x000000015300780c */ /* 0x000fe20003fa5270 */
[----:B------:R-:W-:Y:S02]  /*80e0*/  BSSY.RECONVERGENT B2, `(.L_x_2636) ;  /* 0x000004b000027945 */ /* 0x000fe40003800200 */
[----:B------:R-:W-:Y:S01]  /*80f0*/  FFMA.FTZ R90, R2, R90, 1.1641532182693481445e-10 ;  /* 0x2f000000025a7423 */ /* 0x000fe2000001005a */
[----:B------:R-:W-:Y:S01]  /*8100*/  PRMT R2, R75, 0x7632, R2 ;  /* 0x000076324b027816 */ /* 0x000fe20000000002 */
[----:B------:R-:W-:Y:S01]  /*8110*/  FMUL.FTZ R75, R93, R86 ;  /* 0x000000565d4b7220 */ /* 0x000fe20000410000 */
[----:B------:R-:W-:Y:S02]  /*8120*/  HFMA2 R93, -RZ, RZ, 0, 1.1920928955078125e-07 ;  /* 0x00000002ff5d7431 */ /* 0x000fe400000001ff */
        /* <DEDUP_REMOVED lines=13> */
.L_x_2638:
        /* <DEDUP_REMOVED lines=13> */
.L_x_2640:
[----:B------:R-:W-:Y:S05]  /*82d0*/  BSYNC.RECONVERGENT B3 ;  /* 0x0000000000037941 */ /* 0x000fea0003800200 */
.L_x_2639:
        /* <DEDUP_REMOVED lines=43> */
.L_x_2637:
[----:B------:R-:W-:Y:S05]  /*8590*/  BSYNC.RECONVERGENT B2 ;  /* 0x0000000000027941 */ /* 0x000fea0003800200 */
.L_x_2636:
[----:B------:R-:W-:Y:S01]  /*85a0*/  I2FP.F32.U32 R83, R90 ;  /* 0x0000005a00537245 */ /* 0x000fe20000201000 */
[----:B------:R-:W-:Y:S01]  /*85b0*/  IMAD.MOV.U32 R94, RZ, RZ, 0x2f800000 ;  /* 0x2f800000ff5e7424 */ /* 0x000fe200078e00ff */
[----:B------:R-:W-:Y:S01]  /*85c0*/  SHF.L.U32 R95, R23, 0x10, RZ ;  /* 0x00000010175f7819 */ /* 0x000fe200000006ff */
[----:B------:R-:W-:Y:S02]  /*85d0*/  BSSY.RECONVERGENT B2, `(.L_x_2641) ;  /* 0x0000050000027945 */ /* 0x000fe40003800200 */
[----:B------:R-:W-:Y:S01]  /*85e0*/  FFMA.FTZ R83, R83, R94, 1.1641532182693481445e-10 ;  /* 0x2f00000053537423 */ /* 0x000fe2000001005e */
[----:B------:R-:W-:Y:S02]  /*85f0*/  HFMA2 R94, -RZ, RZ, 0, 1.1920928955078125e-07 ;  /* 0x00000002ff5e7431 */ /* 0x000fe400000001ff */
[----:B------:R-:W-:Y:S02]  /*8600*/  FMUL.FTZ R95, R95, R86 ;  /* 0x000000565f5f7220 */ /* 0x000fe40000410000 */
[----:B------:R-:W-:-:S04]  /*8610*/  FSETP.GTU.FTZ.AND P5, PT, R83, R104, PT ;  /* 0x000000685300720b */ /* 0x000fc80003fbc000 */
[----:B------:R-:W-:Y:S02]  /*8620*/  FSEL R90, R95, RZ, !P5 ;  /* 0x000000ff5f5a7208 */ /* 0x000fe40006800000 */
[----:B------:R-:W-:Y:S02]  /*8630*/  SEL R104, RZ, 0x1, P5 ;  /* 0x00000001ff687807 */ /* 0x000fe40002800000 */
[----:B------:R-:W-:Y:S01]  /*8640*/  ISETP.NE.AND P5, PT, R93, 0x1, PT ;  /* 0x000000015d00780c */ /* 0x000fe20003fa5270 */
[----:B------:R-:W-:Y:S01]  /*8650*/  FADD.FTZ R75, R75, R90 ;  /* 0x0000005a4b4b7221 */ /* 0x000fe20000010000 */
[----:B------:R-:W-:-:S04]  /*8660*/  @P1 IMAD.U32 R90, R19, 0x10000, RZ ;  /* 0x00010000135a1824 */ /* 0x000fc800078e00ff */
        /* <DEDUP_REMOVED lines=13> */
.L_x_2643:
        /* <DEDUP_REMOVED lines=13> */
.L_x_2645:
[----:B------:R-:W-:Y:S05]  /*8810*/  BSYNC.RECONVERGENT B3 ;  /* 0x0000000000037941 */ /* 0x000fea0003800200 */
.L_x_2644:
        /* <DEDUP_REMOVED lines=43> */
.L_x_2642:
[----:B------:R-:W-:Y:S05]  /*8ad0*/  BSYNC.RECONVERGENT B2 ;  /* 0x0000000000027941 */ /* 0x000fea0003800200 */
.L_x_2641:
[----:B------:R-:W0:Y:S01]  /*8ae0*/  LDC R95, c[0x0][0x404] ;  /* 0x00010100ff5f7b82 */ /* 0x000e220000000800 */
[----:B------:R-:W-:Y:S01]  /*8af0*/  I2FP.F32.U32 R90, R90 ;  /* 0x0000005a005a7245 */ /* 0x000fe20000201000 */
[----:B------:R-:W-:Y:S01]  /*8b00*/  IMAD.MOV.U32 R96, RZ, RZ, 0x2f800000 ;  /* 0x2f800000ff607424 */ /* 0x000fe200078e00ff */
[----:B------:R-:W-:Y:S01]  /*8b10*/  ISETP.NE.AND P6, PT, R94, 0x1, PT ;  /* 0x000000015e00780c */ /* 0x000fe20003fc5270 */
[----:B------:R-:W-:Y:S01]  /*8b20*/  BSSY.RECONVERGENT B2, `(.L_x_2646) ;  /* 0x000004d000027945 */ /* 0x000fe20003800200 */
[----:B------:R-:W-:Y:S01]  /*8b30*/  SHF.L.U32 R93, R2, 0x10, RZ ;  /* 0x00000010025d7819 */ /* 0x000fe200000006ff */
[----:B------:R-:W-:-:S04]  /*8b40*/  FFMA.FTZ R90, R90, R96, 1.1641532182693481445e-10 ;  /* 0x2f0000005a5a7423 */ /* 0x000fc80000010060 */
[----:B------:R-:W-:Y:S01]  /*8b50*/  FMUL.FTZ R2, R93, R86 ;  /* 0x000000565d027220 */ /* 0x000fe20000410000 */
[----:B------:R-:W-:Y:S01]  /*8b60*/  IMAD.MOV.U32 R93, RZ, RZ, R5 ;  /* 0x000000ffff5d7224 */ /* 0x000fe200078e0005 */
[----:B0-----:R-:W-:Y:S01]  /*8b70*/  FSETP.GTU.FTZ.AND P5, PT, R90, R95, PT ;  /* 0x0000005f5a00720b */ /* 0x001fe20003fbc000 */
        /* <DEDUP_REMOVED lines=12> */
.L_x_2648:
        /* <DEDUP_REMOVED lines=15> */
.L_x_2650:
[----:B------:R-:W-:Y:S05]  /*8d30*/  BSYNC.RECONVERGENT B3 ;  /* 0x0000000000037941 */ /* 0x000fea0003800200 */
.L_x_2649:
[----:B------:R-:W-:Y:S01]  /*8d40*/  LOP3.LUT R94, R6, UR7, R97, 0x96, !PT ;  /* 0x00000007065e7c12 */ /* 0x000fe2000f8e9661 */
[----:B------:R-:W-:Y:S01]  /*8d50*/  IMAD.WIDE.U32 R98, R11, -0x326172a9, RZ ;  /* 0xcd9e8d570b627825 */ /* 0x000fe200078e00ff */
[----:B------:R-:W-:-:S03]  /*8d60*/  MOV R93, R87 ;  /* 0x00000057005d7202 */ /* 0x000fc60000000f00 */
        /* <DEDUP_REMOVED lines=39> */
[----:B------:R-:W-:-:S07]  /*8fe0*/  LOP3.LUT R15, R96, UR31, R95, 0x96, !PT ;  /* 0x0000001f600f7c12 */ /* 0x000fce000f8e965f */
.L_x_2647:
[----:B------:R-:W-:Y:S05]  /*8ff0*/  BSYNC.RECONVERGENT B2 ;  /* 0x0000000000027941 */ /* 0x000fea0003800200 */
.L_x_2646:
[----:B------:R-:W0:Y:S01]  /*9000*/  LDC R96, c[0x0][0x404] ;  /* 0x00010100ff607b82 */ /* 0x000e220000000800 */
[----:B------:R-:W-:Y:S01]  /*9010*/  HFMA2 R95, -RZ, RZ, 0.1171875, 0 ;  /* 0x2f800000ff5f7431 */ /* 0x000fe200000001ff */
[----:B------:R-:W-:Y:S02]  /*9020*/  I2FP.F32.U32 R93, R93 ;  /* 0x0000005d005d7245 */ /* 0x000fe40000201000 */
[----:B------:R-:W-:Y:S02]  /*9030*/  PRMT R94, R23, 0x7632, R94 ;  /* 0x00007632175e7816 */ /* 0x000fe4000000005e */
[----:B------:R-:W-:Y:S02]  /*9040*/  PRMT R74, R74, 0x5410, R92 ;  /* 0x000054104a4a7816 */ /* 0x000fe4000000005c */
[----:B------:R-:W-:Y:S02]  /*9050*/  PRMT R73, R73, 0x5410, R89 ;  /* 0x0000541049497816 */ /* 0x000fe40000000059 */
[----:B------:R-:W-:Y:S01]  /*9060*/  PRMT R72, R72, 0x5410, R88 ;  /* 0x0000541048487816 */ /* 0x000fe20000000058 */
[----:B------:R-:W-:Y:S01]  /*9070*/  FFMA.FTZ R93, R93, R95, 1.1641532182693481445e-10 ;  /* 0x2f0000005d5d7423 */ /* 0x000fe2000001005f */
[----:B------:R-:W-:-:S04]  /*9080*/  IMAD.U32 R95, R94, 0x10000, RZ ;  /* 0x000100005e5f7824 */ /* 0x000fc800078e00ff */
[----:B------:R-:W-:Y:S01]  /*9090*/  FMUL.FTZ R95, R95, R86 ;  /* 0x000000565f5f7220 */ /* 0x000fe20000410000 */
[----:B------:R-:W-:Y:S02]  /*90a0*/  @P1 PRMT R86, R19, 0x7632, R86 ;  /* 0x0000763213561816 */ /* 0x000fe40000000056 */
[----:B0-----:R-:W-:-:S03]  /*90b0*/  FSETP.GTU.FTZ.AND P6, PT, R93, R96, PT ;  /* 0x000000605d00720b */ /* 0x001fc60003fdc000 */
[----:B------:R-:W-:Y:S01]  /*90c0*/  @P1 IMAD.U32 R93, R86, 0x10000, RZ ;  /* 0x00010000565d1824 */ /* 0x000fe200078e00ff */
[----:B------:R-:W-:-:S05]  /*90d0*/  FSEL R95, R95, RZ, !P6 ;  /* 0x000000ff5f5f7208 */ /* 0x000fca0007000000 */
[----:B------:R-:W-:-:S04]  /*90e0*/  FADD.FTZ R2, R2, R95 ;  /* 0x0000005f02027221 */ /* 0x000fc80000010000 */
[----:B------:R-:W-:Y:S01]  /*90f0*/  @P1 FADD.FTZ R86, R2, R93 ;  /* 0x0000005d02561221 */ /* 0x000fe20000010000 */
[----:B------:R-:W-:Y:S02]  /*9100*/  @!P1 MOV R86, R2 ;  /* 0x0000000200569202 */ /* 0x000fe40000000f00 */
[----:B------:R-:W-:Y:S02]  /*9110*/  SEL R2, RZ, 0x1, P6 ;  /* 0x00000001ff027807 */ /* 0x000fe40003000000 */
[----:B------:R-:W-:-:S04]  /*9120*/  F2FP.BF16.F32.PACK_AB R93, RZ, R86 ;  /* 0x00000056ff5d723e */ /* 0x000fc800000010ff */
[----:B------:R-:W-:-:S07]  /*9130*/  PRMT R75, R75, 0x5410, R93 ;  /* 0x000054104b4b7816 */ /* 0x000fce000000005d */
.L_x_2570:
[----:B------:R-:W0:Y:S01]  /*9140*/  LDC.64 R88, c[0x0][0x3a8] ;  /* 0x0000ea00ff587b82 */ /* 0x000e220000000a00 */
[----:B------:R-:W-:Y:S02]  /*9150*/  SEL R93, RZ, 0x1000000, !P5 ;  /* 0x01000000ff5d7807 */ /* 0x000fe40006800000 */
[----:B------:R-:W-:Y:S02]  /*9160*/  SEL R92, RZ, 0x10000, !P4 ;  /* 0x00010000ff5c7807 */ /* 0x000fe40006000000 */
[----:B------:R-:W-:Y:S02]  /*9170*/  SEL R95, RZ, 0x100, !P3 ;  /* 0x00000100ff5f7807 */ /* 0x000fe40005800000 */
[----:B------:R-:W-:Y:S02]  /*9180*/  ISETP.NE.AND P6, PT, R107, RZ, PT ;  /* 0x000000ff6b00720c */ /* 0x000fe40003fc5270 */
[----:B------:R-:W-:Y:S02]  /*9190*/  ISETP.NE.AND P5, PT, R106, RZ, PT ;  /* 0x000000ff6a00720c */ /* 0x000fe40003fa5270 */
[----:B------:R-:W-:-:S02]  /*91a0*/  ISETP.NE.AND P4, PT, R105, RZ, PT ;  /* 0x000000ff6900720c */ /* 0x000fc40003f85270 */
[----:B------:R-:W-:Y:S02]  /*91b0*/  LOP3.LUT R95, R95, R93, R92, 0xfe, !PT ;  /* 0x0000005d5f5f7212 */ /* 0x000fe400078efe5c */
[----:B------:R-:W-:Y:S02]  /*91c0*/  SEL R94, RZ, 0x1000000, !P4 ;  /* 0x01000000ff5e7807 */ /* 0x000fe40006000000 */
[----:B------:R-:W-:Y:S02]  /*91d0*/  SEL R93, RZ, 0x10000, !P5 ;  /* 0x00010000ff5d7807 */ /* 0x000fe40006800000 */
[----:B------:R-:W-:Y:S02]  /*91e0*/  SEL R92, RZ, 0x100, !P6 ;  /* 0x00000100ff5c7807 */ /* 0x000fe40007000000 */
[----:B------:R-:W-:Y:S02]  /*91f0*/  ISETP.NE.AND P1, PT, R108, RZ, PT ;  /* 0x000000ff6c00720c */ /* 0x000fe40003f25270 */
[----:B------:R-:W-:Y:S01]  /*9200*/  LOP3.LUT R92, R92, R94, R93, 0xfe, !PT ;  /* 0x0000005e5c5c7212 */ /* 0x000fe200078efe5d */
[----:B0-----:R-:W-:Y:S01]  /*9210*/  IMAD.WIDE.U32 R88, R4, 0x10, R88 ;  /* 0x0000001004587825 */ /* 0x001fe200078e0058 */
[----:B------:R-:W-:-:S02]  /*9220*/  SEL R94, RZ, 0x1, !P2 ;  /* 0x00000001ff5e7807 */ /* 0x000fc40005000000 */
[----:B------:R-:W-:Y:S02]  /*9230*/  SEL R93, RZ, 0x1, !P1 ;  /* 0x00000001ff5d7807 */ /* 0x000fe40004800000 */
[----:B------:R0:W-:Y:S02]  /*9240*/  STG.E.128 desc[UR8][R88.64], R72 ;  /* 0x0000004858007986 */ /* 0x0001e4000c101d08 */
[----:B0-----:R-:W0:Y:S01]  /*9250*/  LDC.64 R74, c[0x0][0x3b0] ;  /* 0x0000ec00ff4a7b82 */ /* 0x001e220000000a00 */
[----:B------:R-:W-:Y:S02]  /*9260*/  LOP3.LUT R73, R95, R94, RZ, 0xfc, !PT ;  /* 0x0000005e5f497212 */ /* 0x000fe400078efcff */
[----:B------:R-:W-:Y:S01]  /*9270*/  LOP3.LUT R72, R92, R93, RZ, 0xfc, !PT ;  /* 0x0000005d5c487212 */ /* 0x000fe200078efcff */
[----:B0-----:R-:W-:-:S05]  /*9280*/  IMAD.WIDE.U32 R74, R4, 0x8, R74 ;  /* 0x00000008044a7825 */ /* 0x001fca00078e004a */
[----:B------:R0:W-:Y:S01]  /*9290*/  STG.E.64 desc[UR8][R74.64], R72 ;  /* 0x000000484a007986 */ /* 0x0001e2000c101b08 */
[----:B------:R-:W-:Y:S05]  /*92a0*/  @!P0 BRA `(.L_x_2651) ;  /* 0x0000000000548947 */ /* 0x000fea0003800000 */
[----:B------:R-:W2:Y:S01]  /*92b0*/  LDL R96, [R1] ;  /* 0x0000000001607983 */ /* 0x000ea20000100800 */
[----:B0-----:R-:W-:Y:S01]  /*92c0*/  IMAD.U32 R73, R104, 0x10000, RZ ;  /* 0x0001000068497824 */ /* 0x001fe200078e00ff */
[----:B------:R-:W-:Y:S01]  /*92d0*/  LOP3.LUT R72, R2, 0xffff, RZ, 0xc0, !PT ;  /* 0x0000ffff02487812 */ /* 0x000fe200078ec0ff */
[----:B------:R-:W0:Y:S01]  /*92e0*/  LDC.64 R92, c[0x0][0x3b8] ;  /* 0x0000ee00ff5c7b82 */ /* 0x000e220000000a00 */
[----:B------:R-:W-:Y:S02]  /*92f0*/  LOP3.LUT R74, R124, 0xff, RZ, 0xc0, !PT ;  /* 0x000000ff7c4a7812 */ /* 0x000fe400078ec0ff */
[----:B------:R-:W-:Y:S02]  /*9300*/  LOP3.LUT R73, R73, 0xff0000, RZ, 0xc0, !PT ;  /* 0x00ff000049497812 */ /* 0x000fe400078ec0ff */
[----:B------:R-:W-:Y:S01]  /*9310*/  LOP3.LUT R88, R125, 0xff, RZ, 0xc0, !PT ;  /* 0x000000ff7d587812 */ /* 0x000fe200078ec0ff */
[----:B------:R-:W-:Y:S01]  /*9320*/  IMAD.WIDE.U32 R74, R74, 0x10000, RZ ;  /* 0x000100004a4a7825 */ /* 0x000fe200078e00ff */
[----:B------:R-:W-:-:S02]  /*9330*/  PRMT R95, R73, 0x4210, R72 ;  /* 0x00004210495f7816 */ /* 0x000fc40000000048 */
[----:B------:R-:W-:Y:S01]  /*9340*/  PRMT R72, R109, 0x7104, RZ ;  /* 0x000071046d487816 */ /* 0x000fe200000000ff */
[----:B------:R-:W-:-:S03]  /*9350*/  IMAD.WIDE.U32 R88, R88, 0x100, RZ ;  /* 0x0000010058587825 */ /* 0x000fc600078e00ff */
[----:B------:R-:W-:Y:S02]  /*9360*/  LOP3.LUT R95, R95, 0xff00, R72, 0xf8, !PT ;  /* 0x0000ff005f5f7812 */ /* 0x000fe400078ef848 */
[----:B------:R-:W-:Y:S02]  /*9370*/  LOP3.LUT R72, R111, 0xff, RZ, 0xc0, !PT ;  /* 0x000000ff6f487812 */ /* 0x000fe400078ec0ff */
[----:B------:R-:W-:-:S03]  /*9380*/  LOP3.LUT R95, R95, 0xff, R110, 0xf8, !PT ;  /* 0x000000ff5f5f7812 */ /* 0x000fc600078ef86e */
[----:B------:R-:W-:-:S05]  /*9390*/  IMAD.WIDE.U32 R72, R72, 0x1000000, RZ ;  /* 0x0100000048487825 */ /* 0x000fca00078e00ff */
[----:B------:R-:W-:Y:S02]  /*93a0*/  LOP3.LUT R73, R75, R95, R73, 0xfe, !PT ;  /* 0x0000005f4b497212 */ /* 0x000fe400078efe49 */
[----:B------:R-:W-:Y:S01]  /*93b0*/  LOP3.LUT R72, R88, R72, R74, 0xfe, !PT ;  /* 0x0000004858487212 */ /* 0x000fe200078efe4a */
[----:B0-----:R-:W-:Y:S01]  /*93c0*/  IMAD.WIDE.U32 R74, R4, 0x8, R92 ;  /* 0x00000008044a7825 */ /* 0x001fe200078e005c */
[----:B------:R-:W-:Y:S02]  /*93d0*/  LOP3.LUT R73, R73, R89, RZ, 0xfc, !PT ;  /* 0x0000005949497212 */ /* 0x000fe400078efcff */
[----:B--2---:R-:W-:-:S05]  /*93e0*/  LOP3.LUT R72, R72, 0xff, R96, 0xf8, !PT ;  /* 0x000000ff48487812 */ /* 0x004fca00078ef860 */
[----:B------:R1:W-:Y:S02]  /*93f0*/  STG.E.64 desc[UR8][R74.64], R72 ;  /* 0x000000484a007986 */ /* 0x0003e4000c101b08 */
.L_x_2651:
[----:B------:R-:W-:Y:S01]  /*9400*/  IMAD.MOV.U32 R92, RZ, RZ, R87 ;  /* 0x000000ffff5c7224 */ /* 0x000fe200078e0057 */
[----:B------:R-:W-:-:S07]  /*9410*/  IADD3 R87, PT, PT, R4, 0x20, RZ ;  /* 0x0000002004577810 */ /* 0x000fce0007ffe0ff */
.L_x_2528:
[----:B------:R-:W-:Y:S05]  /*9420*/  BSYNC.RECONVERGENT B1 ;  /* 0x0000000000017941 */ /* 0x000fea0003800200 */
.L_x_2527:
        /* <DEDUP_REMOVED lines=10> */
[----:B0-----:R-:W-:-:S04]  /*94d0*/  IMAD.WIDE.U32 R72, R87, 0x10, R72 ;  /* 0x0000001057487825 */ /* 0x001fc800078e0048 */
[----:B-1----:R-:W-:-:S05]  /*94e0*/  @P1 IMAD.WIDE.U32 R76, R87, 0x10, R76 ;  /* 0x00000010574c1825 */ /* 0x002fca00078e004c */
[----:B------:R0:W5:Y:S01]  /*94f0*/  @P1 LDG.E.128 R20, desc[UR8][R76.64] ;  /* 0x000000084c141981 */ /* 0x000162000c1e1d00 */
[----:B--2---:R-:W-:-:S03]  /*9500*/  @P2 IMAD.WIDE.U32 R80, R87, 0x10, R74 ;  /* 0x0000001057502825 */ /* 0x004fc600078e004a */
[----:B------:R-:W5:Y:S04]  /*9510*/  LDG.E.128 R72, desc[UR8][R72.64] ;  /* 0x0000000848487981 */ /* 0x000f68000c1e1d00 */
[----:B------:R0:W5:Y:S01]  /*9520*/  @P2 LDG.E.128 R16, desc[UR8][R80.64] ;  /* 0x0000000850102981 */ /* 0x000162000c1e1d00 */
[----:B------:R-:W-:Y:S05]  /*9530*/  @!P1 BRA `(.L_x_2654) ;  /* 0x0000005000bc9947 */ /* 0x000fea0003800000 */
        /* <DEDUP_REMOVED lines=16> */
.L_x_2657:
        /* <DEDUP_REMOVED lines=13> */
.L_x_2659:
[----:B------:R-:W-:Y:S05]  /*9710*/  BSYNC.RECONVERGENT B3 ;  /* 0x0000000000037941 */ /* 0x000fea0003800200 */
.L_x_2658:
        /* <DEDUP_REMOVED lines=43> */
.L_x_2656:
[----:B------:R-:W-:Y:S05]  /*99d0*/  BSYNC.RECONVERGENT B2 ;  /* 0x0000000000027941 */ /* 0x000fea0003800200 */
.L_x_2655:
        /* <DEDUP_REMOVED lines=9> */
[----:B------:R-:W-:Y:S01]  /*9a70*/  MOV R77, R5 ;  /* 0x00000005004d7202 */ /* 0x000fe20000000f00 */
[----:B------:R-:W-:-:S05]  /*9a80*/  FFMA.FTZ R0, R0, R96, 1.1641532182693481445e-10 ;  /* 0x2f00000000007423 */ /* 0x000fca0000010060 */
        /* <DEDUP_REMOVED lines=14> */
.L_x_2662:
        /* <DEDUP_REMOVED lines=13> */
.L_x_2664:
[----:B------:R-:W-:Y:S05]  /*9c40*/  BSYNC.RECONVERGENT B3 ;  /* 0x0000000000037941 */ /* 0x000fea0003800200 */
.L_x_2663:
        /* <DEDUP_REMOVED lines=37> */
[----:B------:R-:W-:-:S03]  /*9ea0*/  MOV R5, R84 ;  /* 0x0000005400057202 */ /* 0x000fc60000000f00 */
[----:B------:R-:W-:Y:S01]  /*9eb0*/  HFMA2 R84, -RZ, RZ, 0, 0 ;  /* 0x00000000ff547431 */ /* 0x000fe200000001ff */
[----:B------:R-:W-:Y:S02]  /*9ec0*/  LOP3.LUT R7, R88, UR30, R85, 0x96, !PT ;  /* 0x0000001e58077c12 */ /* 0x000fe4000f8e9655 */
[----:B------:R-:W-:Y:S01]  /*9ed0*/  LOP3.LUT R15, R80, UR31, R77, 0x96, !PT ;  /* 0x0000001f500f7c12 */ /* 0x000fe2000f8e964d */
[----:B------:R-:W-:Y:S02]  /*9ee0*/  IMAD.MOV.U32 R77, RZ, RZ, R2 ;  /* 0x000000ffff4d7224 */ /* 0x000fe400078e0002 */
[----:B------:R-:W-:-:S07]  /*9ef0*/  IMAD.MOV.U32 R2, RZ, RZ, R76 ;  /* 0x000000ffff027224 */ /* 0x000fce00078e004c */
.L_x_2661:
[----:B------:R-:W-:Y:S05]  /*9f00*/  BSYNC.RECONVERGENT B2 ;  /* 0x0000000000027941 */ /* 0x000fea0003800200 */
.L_x_2660:
        /* <DEDUP_REMOVED lines=8> */
[----:B------:R-:W-:-:S04]  /*9f90*/  FSETP.GTU.FTZ.AND P3, PT, R76, R97, PT ;  /* 0x000000614c00720b */ /* 0x000fc80003f7c000 */
[----:B------:R-:W-:-:S05]  /*9fa0*/  FSEL R77, R77, RZ, !P3 ;  /* 0x000000ff4d4d7208 */ /* 0x000fca0005800000 */
[----:B------:R-:W-:Y:S01]  /*9fb0*/  FADD.FTZ R76, R0, R77 ;  /* 0x0000004d004c7221 */ /* 0x000fe20000010000 */
[----:B------:R-:W-:-:S03]  /*9fc0*/  IMAD.MOV.U32 R77, RZ, RZ, R5 ;  /* 0x000000ffff4d7224 */ /* 0x000fc600078e0005 */
[----:B------:R-:W-:Y:S01]  /*9fd0*/  @P2 FADD.FTZ R0, R81, R76 ;  /* 0x0000004c51002221 */ /* 0x000fe20000010000 */
[----:B------:R-:W-:Y:S02]  /*9fe0*/  @!P2 MOV R0, R76 ;  /* 0x0000004c0000a202 */ /* 0x000fe40000000f00 */
[----:B------:R-:W-:Y:S02]  /*9ff0*/  SEL R76, RZ, 0x1, P3 ;  /* 0x00000001ff4c7807 */ /* 0x000fe40001800000 */
[----:B------:R-:W-:-:S03]  /*a000*/  F2FP.BF16.F32.PACK_AB R98, RZ, R0 ;  /* 0x00000000ff62723e */ /* 0x000fc600000010ff */
[----:B------:R0:W-:Y:S01]  /*a010*/  STL.S16 [R1], R76 ;  /* 0x0000004c01007387 */ /* 0x0001e20000100600 */
        /* <DEDUP_REMOVED lines=9> */
.L_x_2667:
        /* <DEDUP_REMOVED lines=13> */
.L_x_2669:
[----:B------:R-:W-:Y:S05]  /*a180*/  BSYNC.RECONVERGENT B3 ;  /* 0x0000000000037941 */ /* 0x000fea0003800200 */
.L_x_2668:
        /* <DEDUP_REMOVED lines=41> */
[----:B------:R-:W-:Y:S01]  /*a420*/  MOV R77, R2 ;  /* 0x00000002004d7202 */ /* 0x000fe20000000f00 */
[----:B------:R-:W-:-:S07]  /*a430*/  IMAD.MOV.U32 R2, RZ, RZ, R76 ;  /* 0x000000ffff027224 */ /* 0x000fce00078e004c */
.L_x_2666:
[----:B------:R-:W-:Y:S05]  /*a440*/  BSYNC.RECONVERGENT B2 ;  /* 0x0000000000027941 */ /* 0x000fea0003800200 */
.L_x_2665:
[----:B0-----:R-:W-:Y:S01]  /*a450*/  I2FP.F32.U32 R76, R77 ;  /* 0x0000004d004c7245 */ /* 0x001fe20000201000 */
        /* <DEDUP_REMOVED lines=20> */
.L_x_2672:
        /* <DEDUP_REMOVED lines=13> */
.L_x_2674:
[----:B------:R-:W-:Y:S05]  /*a670*/  BSYNC.RECONVERGENT B3 ;  /* 0x0000000000037941 */ /* 0x000fea0003800200 */
.L_x_2673:
        /* <DEDUP_REMOVED lines=43> */
.L_x_2671:
[----:B------:R-:W-:Y:S05]  /*a930*/  BSYNC.RECONVERGENT B2 ;  /* 0x0000000000027941 */ /* 0x000fea0003800200 */
.L_x_2670:
        /* <DEDUP_REMOVED lines=11> */
[----:B------:R-:W-:-:S04]  /*a9f0*/  @P2 IMAD.U32 R77, R76, 0x10000, RZ ;  /* 0x000100004c4d2824 */ /* 0x000fc800078e00ff */
[----:B------:R-:W-:Y:S01]  /*aa00*/  FADD.FTZ R72, R72, R81 ;  /* 0x0000005148487221 */ /* 0x000fe20000010000 */
[----:B------:R-:W-:-:S03]  /*aa10*/  HFMA2 R81, -RZ, RZ, 0, 1.1920928955078125e-07 ;  /* 0x00000002ff517431 */ /* 0x000fc600000001ff */
        /* <DEDUP_REMOVED lines=13> */
.L_x_2677:
        /* <DEDUP_REMOVED lines=13> */
.L_x_2679:
[----:B------:R-:W-:Y:S05]  /*abc0*/  BSYNC.RECONVERGENT B3 ;  /* 0x0000000000037941 */ /* 0x000fea0003800200 */
.L_x_2678:
        /* <DEDUP_REMOVED lines=43> */
.L_x_2676:
[----:B------:R-:W-:Y:S05]  /*ae80*/  BSYNC.RECONVERGENT B2 ;  /* 0x0000000000027941 */ /* 0x000fea0003800200 */
.L_x_2675:
[----:B------:R-:W-:Y:S01]  /*ae90*/  I2FP.F32.U32 R77, R77 ;  /* 0x0000004d004d7245 */ /* 0x000fe20000201000 */
[----:B------:R-:W-:Y:S01]  /*aea0*/  IMAD.U32 R80, R73, 0x10000, RZ ;  /* 0x0001000049507824 */ /* 0x000fe200078e00ff */
[----:B------:R-:W-:Y:S01]  /*aeb0*/  ISETP.NE.AND P3, PT, R81, 0x1, PT ;  /* 0x000000015100780c */ /* 0x000fe20003f65270 */
[----:B------:R-:W-:Y:S01]  /*aec0*/  BSSY.RECONVERGENT B2, `(.L_x_2680) ;  /* 0x000004c000027945 */ /* 0x000fe20003800200 */
[----:B------:R-:W-:Y:S02]  /*aed0*/  HFMA2 R85, -RZ, RZ, 0, 1.1920928955078125e-07 ;  /* 0x00000002ff557431 */ /* 0x000fe400000001ff */
[----:B------:R-:W-:Y:S01]  /*aee0*/  FFMA.FTZ R77, R77, R96, 1.1641532182693481445e-10 ;  /* 0x2f0000004d4d7423 */ /* 0x000fe20000010060 */
[----:B------:R-:W-:-:S04]  /*aef0*/  FMUL.FTZ R80, R80, R104 ;  /* 0x0000006850507220 */ /* 0x000fc80000410000 */
[----:B------:R-:W-:-:S04]  /*af00*/  FSETP.GTU.FTZ.AND P4, PT, R77, R97, PT ;  /* 0x000000614d00720b */ /* 0x000fc80003f9c000 */
[----:B------:R-:W-:Y:S02]  /*af10*/  FSEL R77, R80, RZ, !P4 ;  /* 0x000000ff504d7208 */ /* 0x000fe40006000000 */
[----:B------:R-:W-:Y:S02]  /*af20*/  PLOP3.LUT P4, PT, P4, PT, PT, 0x8, 0x80 ;  /* 0x000000000080781c */ /* 0x000fe4000278e170 */
[----:B------:R-:W-:Y:S01]  /*af30*/  PRMT R80, R73, 0x7632, R80 ;  /* 0x0000763249507816 */ /* 0x000fe20000000050 */
[----:B------:R-:W-:Y:S01]  /*af40*/  IMAD.MOV.U32 R73, RZ, RZ, R5 ;  /* 0x000000ffff497224 */ /* 0x000fe200078e0005 */
        /* <DEDUP_REMOVED lines=10> */
.L_x_2682:
        /* <DEDUP_REMOVED lines=13> */
.L_x_2684:
[----:B------:R-:W-:Y:S05]  /*b0c0*/  BSYNC.RECONVERGENT B3 ;  /* 0x0000000000037941 */ /* 0x000fea0003800200 */
.L_x_2683:
        /* <DEDUP_REMOVED lines=43> */
.L_x_2681:
[----:B------:R-:W-:Y:S05]  /*b380*/  BSYNC.RECONVERGENT B2 ;  /* 0x0000000000027941 */ /* 0x000fea0003800200 */
.L_x_2680:
[----:B------:R-:W-:Y:S01]  /*b390*/  I2FP.F32.U32 R73, R73 ;  /* 0x0000004900497245 */ /* 0x000fe20000201000 */
[----:B------:R-:W-:Y:S01]  /*b3a0*/  IMAD.U32 R81, R21, 0x10000, RZ ;  /* 0x0001000015517824 */ /* 0x000fe200078e00ff */
[----:B------:R-:W-:Y:S01]  /*b3b0*/  @P2 SHF.L.U32 R88, R17, 0x10, RZ ;  /* 0x0000001011582819 */ /* 0x000fe200000006ff */
[----:B------:R-:W-:Y:S02]  /*b3c0*/  BSSY.RECONVERGENT B2, `(.L_x_2685) ;  /* 0x000004f000027945 */ /* 0x000fe40003800200 */
[----:B------:R-:W-:Y:S01]  /*b3d0*/  FFMA.FTZ R73, R73, R96, 1.1641532182693481445e-10 ;  /* 0x2f00000049497423 */ /* 0x000fe20000010060 */
[----:B------:R-:W-:-:S04]  /*b3e0*/  FMUL.FTZ R81, R81, R104 ;  /* 0x0000006851517220 */ /* 0x000fc80000410000 */
[----:B------:R-:W-:-:S04]  /*b3f0*/  FSETP.GTU.FTZ.AND P3, PT, R73, R97, PT ;  /* 0x000000614900720b */ /* 0x000fc80003f7c000 */
[----:B------:R-:W-:Y:S02]  /*b400*/  FSEL R84, R81, RZ, !P3 ;  /* 0x000000ff51547208 */ /* 0x000fe40005800000 */
[----:B------:R-:W-:Y:S02]  /*b410*/  SEL R124, RZ, 0x1, P3 ;  /* 0x00000001ff7c7807 */ /* 0x000fe40001800000 */
[----:B------:R-:W-:Y:S01]  /*b420*/  ISETP.NE.AND P3, PT, R85, 0x1, PT ;  /* 0x000000015500780c */ /* 0x000fe20003f65270 */
[----:B------:R-:W-:Y:S01]  /*b430*/  FADD.FTZ R73, R77, R84 ;  /* 0x000000544d497221 */ /* 0x000fe20000010000 */
[----:B------:R-:W-:Y:S01]  /*b440*/  IMAD.MOV.U32 R84, RZ, RZ, 0x2 ;  /* 0x00000002ff547424 */ /* 0x000fe200078e00ff */
[----:B------:R-:W-:Y:S02]  /*b450*/  MOV R81, R5 ;  /* 0x0000000500517202 */ /* 0x000fe40000000f00 */
        /* <DEDUP_REMOVED lines=12> */
.L_x_2687:
        /* <DEDUP_REMOVED lines=13> */
.L_x_2689:
[----:B------:R-:W-:Y:S05]  /*b5f0*/  BSYNC.RECONVERGENT B3 ;  /* 0x0000000000037941 */ /* 0x000fea0003800200 */
.L_x_2688:
        /* <DEDUP_REMOVED lines=43> */
.L_x_2686:
[----:B------:R-:W-:Y:S05]  /*b8b0*/  BSYNC.RECONVERGENT B2 ;  /* 0x0000000000027941 */ /* 0x000fea0003800200 */
.L_x_2685:
        /* <DEDUP_REMOVED lines=21> */
.L_x_2692:
        /* <DEDUP_REMOVED lines=13> */
.L_x_2694:
[----:B------:R-:W-:Y:S05]  /*bae0*/  BSYNC.RECONVERGENT B3 ;  /* 0x0000000000037941 */ /* 0x000fea0003800200 */
.L_x_2693:
        /* <DEDUP_REMOVED lines=43> */
.L_x_2691:
[----:B------:R-:W-:Y:S05]  /*bda0*/  BSYNC.RECONVERGENT B2 ;  /* 0x0000000000027941 */ /* 0x000fea0003800200 */
.L_x_2690:
        /* <DEDUP_REMOVED lines=27> */
.L_x_2697:
        /* <DEDUP_REMOVED lines=13> */
.L_x_2699:
[----:B------:R-:W-:Y:S05]  /*c030*/  BSYNC.RECONVERGENT B3 ;  /* 0x0000000000037941 */ /* 0x000fea0003800200 */
.L_x_2698:
        /* <DEDUP_REMOVED lines=43> */
.L_x_2696:
[----:B------:R-:W-:Y:S05]  /*c2f0*/  BSYNC.RECONVERGENT B2 ;  /* 0x0000000000027941 */ /* 0x000fea0003800200 */
.L_x_2695:
[----:B------:R-:W-:Y:S01]  /*c300*/  I2FP.F32.U32 R81, R81 ;  /* 0x0000005100517245 */ /* 0x000fe20000201000 */
[----:B------:R-:W-:Y:S01]  /*c310*/  BSSY.RECONVERGENT B2, `(.L_x_2700) ;  /* 0x000004e000027945 */ /* 0x000fe20003800200 */
[C---:B------:R-:W-:Y:S01]  /*c320*/  SHF.L.U32 R84, R74.reuse, 0x10, RZ ;  /* 0x000000104a547819 */ /* 0x040fe200000006ff */
[----:B------:R-:W-:Y:S01]  /*c330*/  IMAD.MOV.U32 R91, RZ, RZ, 0x2 ;  /* 0x00000002ff5b7424 */ /* 0x000fe200078e00ff */
[----:B------:R-:W-:Y:S01]  /*c340*/  PRMT R89, R74, 0x7632, R89 ;  /* 0x000076324a597816 */ /* 0x000fe20000000059 */
        /* <DEDUP_REMOVED lines=17> */
.L_x_2702:
        /* <DEDUP_REMOVED lines=13> */
.L_x_2704:
[----:B------:R-:W-:Y:S05]  /*c530*/  BSYNC.RECONVERGENT B3 ;  /* 0x0000000000037941 */ /* 0x000fea0003800200 */
.L_x_2703:
        /* <DEDUP_REMOVED lines=43> */
.L_x_2701:
[----:B------:R-:W-:Y:S05]  /*c7f0*/  BSYNC.RECONVERGENT B2 ;  /* 0x0000000000027941 */ /* 0x000fea0003800200 */
.L_x_2700:
        /* <DEDUP_REMOVED lines=25> */
.L_x_2707:
        /* <DEDUP_REMOVED lines=13> */
.L_x_2709:
[----:B------:R-:W-:Y:S05]  /*ca60*/  BSYNC.RECONVERGENT B3 ;  /* 0x0000000000037941 */ /* 0x000fea0003800200 */
.L_x_2708:
        /* <DEDUP_REMOVED lines=41> */
[----:B------:R-:W-:Y:S01]  /*cd00*/  MOV R2, R84 ;  /* 0x0000005400027202 */ /* 0x000fe20000000f00 */
[----:B------:R-:W-:-:S07]  /*cd10*/  IMAD.MOV.U32 R90, RZ, RZ, RZ ;  /* 0x000000ffff5a7224 */ /* 0x000fce00078e00ff */
.L_x_2706:
[----:B------:R-:W-:Y:S05]  /*cd20*/  BSYNC.RECONVERGENT B2 ;  /* 0x0000000000027941 */ /* 0x000fea0003800200 */
.L_x_2705:
        /* <DEDUP_REMOVED lines=20> */
.L_x_2712:
        /* <DEDUP_REMOVED lines=13> */
.L_x_2714:
[----:B------:R-:W-:Y:S05]  /*cf40*/  BSYNC.RECONVERGENT B3 ;  /* 0x0000000000037941 */ /* 0x000fea0003800200 */
.L_x_2713:
        /* <DEDUP_REMOVED lines=39> */
[----:B------:R-:W-:-:S05]  /*d1c0*/  IMAD.WIDE.U32 R84, R85, -0x2daee0ad, RZ ;  /* 0xd2511f5355547825 */ /* 0x000fca00078e00ff */
[----:B------:R-:W-:Y:S01]  /*d1d0*/  LOP3.LUT R15, R90, UR31, R85, 0x96, !PT ;  /* 0x0000001f5a0f7c12 */ /* 0x000fe2000f8e9655 */
[----:B------:R-:W-:Y:S01]  /*d1e0*/  IMAD.MOV.U32 R85, RZ, RZ, RZ ;  /* 0x000000ffff557224 */ /* 0x000fe200078e00ff */
[----:B------:R-:W-:-:S07]  /*d1f0*/  MOV R2, R84 ;  /* 0x0000005400027202 */ /* 0x000fce0000000f00 */
.L_x_2711:
[----:B------:R-:W-:Y:S05]  /*d200*/  BSYNC.RECONVERGENT B2 ;  /* 0x0000000000027941 */ /* 0x000fea0003800200 */
.L_x_2710:
[----:B------:R-:W-:Y:S01]  /*d210*/  I2FP.F32.U32 R84, R91 ;  /* 0x0000005b00547245 */ /* 0x000fe20000201000 */
[----:B------:R-:W-:Y:S01]  /*d220*/  BSSY.RECONVERGENT B2, `(.L_x_2715) ;  /* 0x0000053000027945 */ /* 0x000fe20003800200 */
[----:B------:R-:W-:Y:S01]  /*d230*/  PRMT R90, R22, 0x7632, R90 ;  /* 0x00007632165a7816 */ /* 0x000fe2000000005a */
[----:B------:R-:W-:Y:S01]  /*d240*/  IMAD.MOV.U32 R91, RZ, RZ, 0x2 ;  /* 0x00000002ff5b7424 */ /* 0x000fe200078e00ff */
[----:B------:R-:W-:Y:S01]  /*d250*/  MOV R92, R5 ;  /* 0x00000005005c7202 */ /* 0x000fe20000000f00 */
[----:B------:R-:W-:Y:S02]  /*d260*/  FFMA.FTZ R84, R84, R96, 1.1641532182693481445e-10 ;  /* 0x2f00000054547423 */ /* 0x000fe40000010060 */
[----:B------:R-:W-:-:S03]  /*d270*/  IMAD.U32 R90, R90, 0x10000, RZ ;  /* 0x000100005a5a7824 */ /* 0x000fc600078e00ff */
[----:B------:R-:W-:Y:S01]  /*d280*/  FSETP.GTU.FTZ.AND P4, PT, R84, R97, PT ;  /* 0x000000615400720b */ /* 0x000fe20003f9c000 */
[----:B------:R-:W-:Y:S01]  /*d290*/  FMUL.FTZ R90, R90, R104 ;  /* 0x000000685a5a7220 */ /* 0x000fe20000410000 */
[----:B------:R-:W-:Y:S02]  /*d2a0*/  @P2 PRMT R84, R18, 0x7632, R84 ;  /* 0x0000763212542816 */ /* 0x000fe40000000054 */
[----:B------:R-:W-:Y:S02]  /*d2b0*/  SEL R109, RZ, 0x1, P4 ;  /* 0x00000001ff6d7807 */ /* 0x000fe40002000000 */
[----:B------:R-:W-:Y:S02]  /*d2c0*/  FSEL R90, R90, RZ, !P4 ;  /* 0x000000ff5a5a7208 */ /* 0x000fe40006000000 */
[----:B------:R-:W-:Y:S02]  /*d2d0*/  ISETP.NE.AND P4, PT, R85, 0x1, PT ;  /* 0x000000015500780c */ /* 0x000fe40003f85270 */
[----:B------:R-:W-:Y:S01]  /*d2e0*/  @P2 SHF.L.U32 R84, R84, 0x10, RZ ;  /* 0x0000001054542819 */ /* 0x000fe200000006ff */
[----:B------:R-:W-:-:S04]  /*d2f0*/  FADD.FTZ R89, R89, R90 ;  /* 0x0000005a59597221 */ /* 0x000fc80000010000 */
[----:B------:R-:W-:Y:S01]  /*d300*/  @P2 FADD.FTZ R84, R89, R84 ;  /* 0x0000005459542221 */ /* 0x000fe20000010000 */
        /* <DEDUP_REMOVED lines=11> */
.L_x_2717:
        /* <DEDUP_REMOVED lines=13> */
.L_x_2719:
[----:B------:R-:W-:Y:S05]  /*d490*/  BSYNC.RECONVERGENT B3 ;  /* 0x0000000000037941 */ /* 0x000fea0003800200 */
.L_x_2718:
        /* <DEDUP_REMOVED lines=40> */
[----:B------:R-:W-:Y:S02]  /*d720*/  HFMA2 R91, -RZ, RZ, 0, 0 ;  /* 0x00000000ff5b7431 */ /* 0x000fe400000001ff */
[----:B------:R-:W-:Y:S02]  /*d730*/  IMAD.MOV.U32 R92, RZ, RZ, R2 ;  /* 0x000000ffff5c7224 */ /* 0x000fe400078e0002 */
[----:B------:R-:W-:-:S07]  /*d740*/  IMAD.MOV.U32 R2, RZ, RZ, R90 ;  /* 0x000000ffff027224 */ /* 0x000fce00078e005a */
.L_x_2716:
[----:B------:R-:W-:Y:S05]  /*d750*/  BSYNC.RECONVERGENT B2 ;  /* 0x0000000000027941 */ /* 0x000fea0003800200 */
.L_x_2715:
[----:B------:R-:W0:Y:S01]  /*d760*/  LDC R95, c[0x0][0x404] ;  /* 0x00010100ff5f7b82 */ /* 0x000e220000000800 */
        /* <DEDUP_REMOVED lines=8> */
[----:B0-----:R-:W-:Y:S02]  /*d7f0*/  FSETP.GTU.FTZ.AND P4, PT, R85, R95, PT ;  /* 0x0000005f5500720b */ /* 0x001fe40003f9c000 */
        /* <DEDUP_REMOVED lines=12> */
.L_x_2722:
        /* <DEDUP_REMOVED lines=13> */
.L_x_2724:
[----:B------:R-:W-:Y:S05]  /*d990*/  BSYNC.RECONVERGENT B3 ;  /* 0x0000000000037941 */ /* 0x000fea0003800200 */
.L_x_2723:
        /* <DEDUP_REMOVED lines=40> */
[----:B------:R-:W-:Y:S02]  /*dc20*/  IMAD.MOV.U32 R2, RZ, RZ, R90 ;  /* 0x000000ffff027224 */ /* 0x000fe400078e005a */
[----:B------:R-:W-:Y:S01]  /*dc30*/  HFMA2 R90, -RZ, RZ, 0, 0 ;  /* 0x00000000ff5a7431 */ /* 0x000fe200000001ff */
[----:B------:R-:W-:-:S07]  /*dc40*/  LOP3.LUT R15, R92, UR31, R91, 0x96, !PT ;  /* 0x0000001f5c0f7c12 */ /* 0x000fce000f8e965b */
.L_x_2721:
[----:B------:R-:W-:Y:S05]  /*dc50*/  BSYNC.RECONVERGENT B2 ;  /* 0x0000000000027941 */ /* 0x000fea0003800200 */
.L_x_2720:
[----:B------:R-:W-:Y:S01]  /*dc60*/  I2FP.F32.U32 R85, R85 ;  /* 0x0000005500557245 */ /* 0x000fe20000201000 */
[----:B------:R-:W-:Y:S01]  /*dc70*/  IMAD.MOV.U32 R91, RZ, RZ, 0x2f800000 ;  /* 0x2f800000ff5b7424 */ /* 0x000fe200078e00ff */
[----:B------:R-:W-:Y:S03]  /*dc80*/  BSSY.RECONVERGENT B2, `(.L_x_2725) ;  /* 0x0000051000027945 */ /* 0x000fe60003800200 */
        /* <DEDUP_REMOVED lines=8> */
[----:B------:R-:W-:Y:S02]  /*dd10*/  @P2 SHF.L.U32 R92, R19, 0x10, RZ ;  /* 0x00000010135c2819 */ /* 0x000fe400000006ff */
[----:B------:R-:W-:-:S03]  /*dd20*/  MOV R91, R5 ;  /* 0x00000005005b7202 */ /* 0x000fc60000000f00 */
[--C-:B------:R-:W-:Y:S01]  /*dd30*/  @P2 FADD.FTZ R85, R92, R75.reuse ;  /* 0x0000004b5c552221 */ /* 0x100fe20000010000 */
[----:B------:R-:W-:Y:S02]  /*dd40*/  @!P2 IMAD.MOV.U32 R85, RZ, RZ, R75 ;  /* 0x000000ffff55a224 */ /* 0x000fe400078e004b */
        /* <DEDUP_REMOVED lines=11> */
.L_x_2727:
        /* <DEDUP_REMOVED lines=13> */
.L_x_2729:
[----:B------:R-:W-:Y:S05]  /*ded0*/  BSYNC.RECONVERGENT B3 ;  /* 0x0000000000037941 */ /* 0x000fea0003800200 */
.L_x_2728:
        /* <DEDUP_REMOVED lines=43> */
.L_x_2726:
[----:B------:R-:W-:Y:S05]  /*e190*/  BSYNC.RECONVERGENT B2 ;  /* 0x0000000000027941 */ /* 0x000fea0003800200 */
.L_x_2725:
[----:B------:R-:W0:Y:S01]  /*e1a0*/  LDC R93, c[0x0][0x408] ;  /* 0x00010200ff5d7b82 */ /* 0x000e220000000800 */
[----:B------:R-:W-:Y:S01]  /*e1b0*/  I2FP.F32.U32 R90, R91 ;  /* 0x0000005b005a7245 */ /* 0x000fe20000201000 */
[----:B------:R-:W-:Y:S01]  /*e1c0*/  IMAD.MOV.U32 R96, RZ, RZ, 0x2f800000 ;  /* 0x2f800000ff607424 */ /* 0x000fe200078e00ff */
[----:B------:R-:W-:Y:S01]  /*e1d0*/  ISETP.NE.AND P6, PT, R92, 0x1, PT ;  /* 0x000000015c00780c */ /* 0x000fe20003fc5270 */
[----:B------:R-:W-:Y:S01]  /*e1e0*/  IMAD.U32 R94, R94, 0x10000, RZ ;  /* 0x000100005e5e7824 */ /* 0x000fe200078e00ff */
[----:B------:R-:W-:Y:S01]  /*e1f0*/  BSSY.RECONVERGENT B2, `(.L_x_2730) ;  /* 0x000004c000027945 */ /* 0x000fe20003800200 */
[----:B------:R-:W-:Y:S01]  /*e200*/  FFMA.FTZ R90, R90, R96, 1.1641532182693481445e-10 ;  /* 0x2f0000005a5a7423 */ /* 0x000fe20000010060 */
[----:B------:R-:W-:-:S04]  /*e210*/  IMAD.MOV.U32 R91, RZ, RZ, R5 ;  /* 0x000000ffff5b7224 */ /* 0x000fc800078e0005 */
[----:B------:R-:W-:Y:S01]  /*e220*/  FSETP.GTU.FTZ.AND P5, PT, R90, R95, PT ;  /* 0x0000005f5a00720b */ /* 0x000fe20003fbc000 */
[----:B------:R-:W-:Y:S02]  /*e230*/  HFMA2 R90, -RZ, RZ, 0, 1.1920928955078125e-07 ;  /* 0x00000002ff5a7431 */ /* 0x000fe400000001ff */
[----:B0-----:R-:W-:-:S05]  /*e240*/  FMUL.FTZ R94, R94, R93 ;  /* 0x0000005d5e5e7220 */ /* 0x001fca0000410000 */
        /* <DEDUP_REMOVED lines=11> */
.L_x_2732:
        /* <DEDUP_REMOVED lines=15> */
.L_x_2734:
[----:B------:R-:W-:Y:S05]  /*e3f0*/  BSYNC.RECONVERGENT B3 ;  /* 0x0000000000037941 */ /* 0x000fea0003800200 */
.L_x_2733:
        /* <DEDUP_REMOVED lines=43> */
.L_x_2731:
[----:B------:R-:W-:Y:S05]  /*e6b0*/  BSYNC.RECONVERGENT B2 ;  /* 0x0000000000027941 */ /* 0x000fea0003800200 */
.L_x_2730:
[----:B------:R-:W0:Y:S01]  /*e6c0*/  LDC R96, c[0x0][0x408] ;  /* 0x00010200ff607b82 */ /* 0x000e220000000800 */
[----:B------:R-:W-:Y:S01]  /*e6d0*/  I2FP.F32.U32 R91, R91 ;  /* 0x0000005b005b7245 */ /* 0x000fe20000201000 */
[----:B------:R-:W-:Y:S01]  /*e6e0*/  IMAD.MOV.U32 R97, RZ, RZ, 0x2f800000 ;  /* 0x2f800000ff617424 */ /* 0x000fe200078e00ff */
[----:B------:R-:W-:Y:S02]  /*e6f0*/  PRMT R92, R23, 0x7632, R92 ;  /* 0x00007632175c7816 */ /* 0x000fe4000000005c */
[----:B------:R-:W-:Y:S01]  /*e700*/  PRMT R74, R74, 0x5410, R89 ;  /* 0x000054104a4a7816 */ /* 0x000fe20000000059 */
[----:B------:R-:W-:Y:S01]  /*e710*/  FFMA.FTZ R91, R91, R97, 1.1641532182693481445e-10 ;  /* 0x2f0000005b5b7423 */ /* 0x000fe20000010061 */
[----:B------:R-:W-:Y:S02]  /*e720*/  SHF.L.U32 R92, R92, 0x10, RZ ;  /* 0x000000105c5c7819 */ /* 0x000fe400000006ff */
[----:B------:R-:W-:Y:S02]  /*e730*/  PRMT R73, R73, 0x5410, R88 ;  /* 0x0000541049497816 */ /* 0x000fe40000000058 */
[----:B------:R-:W-:-:S02]  /*e740*/  FSETP.GTU.FTZ.AND P6, PT, R91, R95, PT ;  /* 0x0000005f5b00720b */ /* 0x000fc40003fdc000 */
[----:B------:R-:W-:Y:S01]  /*e750*/  PRMT R72, R98, 0x5410, R72 ;  /* 0x0000541062487816 */ /* 0x000fe20000000048 */
[----:B0-----:R-:W-:-:S05]  /*e760*/  FMUL.FTZ R92, R92, R96 ;  /* 0x000000605c5c7220 */ /* 0x001fca0000410000 */
[----:B------:R-:W-:Y:S02]  /*e770*/  FSEL R91, R92, RZ, !P6 ;  /* 0x000000ff5c5b7208 */ /* 0x000fe40007000000 */
[----:B------:R-:W-:-:S03]  /*e780*/  MOV R92, R2 ;  /* 0x00000002005c7202 */ /* 0x000fc60000000f00 */
[--C-:B------:R-:W-:Y:S01]  /*e790*/  FADD.FTZ R94, R94, R91.reuse ;  /* 0x0000005b5e5e7221 */ /* 0x100fe20000010000 */
[----:B------:R-:W-:-:S05]  /*e7a0*/  @P2 PRMT R91, R19, 0x7632, R91 ;  /* 0x00007632135b2816 */ /* 0x000fca000000005b */
[----:B------:R-:W-:-:S04]  /*e7b0*/  @P2 IMAD.U32 R91, R91, 0x10000, RZ ;  /* 0x000100005b5b2824 */ /* 0x000fc800078e00ff */
[----:B------:R-:W-:Y:S01]  /*e7c0*/  @P2 FADD.FTZ R91, R94, R91 ;  /* 0x0000005b5e5b2221 */ /* 0x000fe20000010000 */
[----:B------:R-:W-:Y:S01]  /*e7d0*/  @!P2 IMAD.MOV.U32 R91, RZ, RZ, R94 ;  /* 0x000000ffff5ba224 */ /* 0x000fe200078e005e */
[----:B------:R-:W-:-:S04]  /*e7e0*/  SEL R94, RZ, 0x1, P6 ;  /* 0x00000001ff5e7807 */ /* 0x000fc80003000000 */
[----:B------:R-:W-:Y:S02]  /*e7f0*/  F2FP.BF16.F32.PACK_AB R93, RZ, R91 ;  /* 0x0000005bff5d723e */ /* 0x000fe400000010ff */
[----:B------:R-:W-:Y:S02]  /*e800*/  PRMT R2, R94, 0x7610, R2 ;  /* 0x000076105e027816 */ /* 0x000fe40000000002 */
[----:B------:R-:W-:Y:S01]  /*e810*/  PRMT R75, R75, 0x5410, R93 ;  /* 0x000054104b4b7816 */ /* 0x000fe2000000005d */
[----:B------:R-:W-:Y:S06]  /*e820*/  BRA `(.L_x_2735) ;  /* 0x00000028009c7947 */ /* 0x000fec0003800000 */
.L_x_2654:
        /* <DEDUP_REMOVED lines=16> */
.L_x_2738:
        /* <DEDUP_REMOVED lines=13> */
.L_x_2740:
[----:B------:R-:W-:Y:S05]  /*ea00*/  BSYNC.RECONVERGENT B3 ;  /* 0x0000000000037941 */ /* 0x000fea0003800200 */
.L_x_2739:
        /* <DEDUP_REMOVED lines=42> */
.L_x_2737:
[----:B------:R-:W-:Y:S05]  /*ecb0*/  BSYNC.RECONVERGENT B2 ;  /* 0x0000000000027941 */ /* 0x000fea0003800200 */
.L_x_2736:
        /* <DEDUP_REMOVED lines=28> */
.L_x_2743:
        /* <DEDUP_REMOVED lines=13> */
.L_x_2745:
[----:B------:R-:W-:Y:S05]  /*ef50*/  BSYNC.RECONVERGENT B3 ;  /* 0x0000000000037941 */ /* 0x000fea0003800200 */
.L_x_2744:
        /* <DEDUP_REMOVED lines=43> */
.L_x_2742:
[----:B------:R-:W-:Y:S05]  /*f210*/  BSYNC.RECONVERGENT B2 ;  /* 0x0000000000027941 */ /* 0x000fea0003800200 */
.L_x_2741:
[----:B------:R-:W-:Y:S01]  /*f220*/  I2FP.F32.U32 R76, R77 ;  /* 0x0000004d004c7245 */ /* 0x000fe20000201000 */
[----:B------:R-:W-:Y:S01]  /*f230*/  IMAD.U32 R72, R72, 0x10000, RZ ;  /* 0x0001000048487824 */ /* 0x000fe200078e00ff */
[----:B------:R-:W-:Y:S01]  /*f240*/  ISETP.NE.AND P4, PT, R81, 0x1, PT ;  /* 0x000000015100780c */ /* 0x000fe20003f85270 */
[----:B------:R-:W-:Y:S01]  /*f250*/  BSSY.RECONVERGENT B2, `(.L_x_2746) ;  /* 0x000004f000027945 */ /* 0x000fe20003800200 */
[----:B------:R-:W-:Y:S01]  /*f260*/  @P2 PRMT R77, R16, 0x7632, R77 ;  /* 0x00007632104d2816 */ /* 0x000fe2000000004d */
[----:B------:R-:W-:Y:S01]  /*f270*/  FFMA.FTZ R76, R76, R96, 1.1641532182693481445e-10 ;  /* 0x2f0000004c4c7423 */ /* 0x000fe20000010060 */
[----:B------:R-:W-:Y:S01]  /*f280*/  FMUL.FTZ R72, R72, R94 ;  /* 0x0000005e48487220 */ /* 0x000fe20000410000 */
[----:B------:R-:W-:Y:S02]  /*f290*/  HFMA2 R85, -RZ, RZ, 0, 1.1920928955078125e-07 ;  /* 0x00000002ff557431 */ /* 0x000fe400000001ff */
[----:B------:R-:W-:Y:S01]  /*f2a0*/  @P2 IMAD.U32 R77, R77, 0x10000, RZ ;  /* 0x000100004d4d2824 */ /* 0x000fe200078e00ff */
        /* <DEDUP_REMOVED lines=16> */
.L_x_2748:
        /* <DEDUP_REMOVED lines=13> */
.L_x_2750:
[----:B------:R-:W-:Y:S05]  /*f480*/  BSYNC.RECONVERGENT B3 ;  /* 0x0000000000037941 */ /* 0x000fea0003800200 */
.L_x_2749:
        /* <DEDUP_REMOVED lines=43> */
.L_x_2747:
[----:B------:R-:W-:Y:S05]  /*f740*/  BSYNC.RECONVERGENT B2 ;  /* 0x0000000000027941 */ /* 0x000fea0003800200 */
.L_x_2746:
[----:B------:R-:W-:Y:S01]  /*f750*/  I2FP.F32.U32 R77, R77 ;  /* 0x0000004d004d7245 */ /* 0x000fe20000201000 */
[----:B------:R-:W-:Y:S01]  /*f760*/  IMAD.U32 R80, R73, 0x10000, RZ ;  /* 0x0001000049507824 */ /* 0x000fe200078e00ff */
[----:B------:R-:W-:Y:S01]  /*f770*/  ISETP.NE.AND P3, PT, R85, 0x1, PT ;  /* 0x000000015500780c */ /* 0x000fe20003f65270 */
[----:B------:R-:W-:Y:S01]  /*f780*/  BSSY.RECONVERGENT B2, `(.L_x_2751) ;  /* 0x000004f000027945 */ /* 0x000fe20003800200 */
[----:B------:R-:W-:Y:S01]  /*f790*/  @P2 SHF.L.U32 R84, R17, 0x10, RZ ;  /* 0x0000001011542819 */ /* 0x000fe200000006ff */
[----:B------:R-:W-:Y:S01]  /*f7a0*/  FFMA.FTZ R77, R77, R96, 1.1641532182693481445e-10 ;  /* 0x2f0000004d4d7423 */ /* 0x000fe20000010060 */
[----:B------:R-:W-:Y:S01]  /*f7b0*/  FMUL.FTZ R80, R80, R94 ;  /* 0x0000005e50507220 */ /* 0x000fe20000410000 */
[----:B------:R-:W-:Y:S01]  /*f7c0*/  PRMT R73, R73, 0x7632, R73 ;  /* 0x0000763249497816 */ /* 0x000fe20000000049 */
[----:B------:R-:W-:Y:S02]  /*f7d0*/  IMAD.MOV.U32 R81, RZ, RZ, R5 ;  /* 0x000000ffff517224 */ /* 0x000fe400078e0005 */
        /* <DEDUP_REMOVED lines=16> */
.L_x_2753:
        /* <DEDUP_REMOVED lines=13> */
.L_x_2755:
[----:B------:R-:W-:Y:S05]  /*f9b0*/  BSYNC.RECONVERGENT B3 ;  /* 0x0000000000037941 */ /* 0x000fea0003800200 */
.L_x_2754:
        /* <DEDUP_REMOVED lines=40> */
[----:B------:R-:W-:Y:S01]  /*fc40*/  IMAD.MOV.U32 R84, RZ, RZ, RZ ;  /* 0x000000ffff547224 */ /* 0x000fe200078e00ff */
[----:B------:R-:W-:Y:S01]  /*fc50*/  MOV R81, R88 ;  /* 0x0000005800517202 */ /* 0x000fe20000000f00 */
[----:B------:R-:W-:-:S07]  /*fc60*/  IMAD.MOV.U32 R88, RZ, RZ, R80 ;  /* 0x000000ffff587224 */ /* 0x000fce00078e0050 */
.L_x_2752:
[----:B------:R-:W-:Y:S05]  /*fc70*/  BSYNC.RECONVERGENT B2 ;  /* 0x0000000000027941 */ /* 0x000fea0003800200 */
.L_x_2751:
[----:B------:R-:W-:Y:S01]  /*fc80*/  I2FP.F32.U32 R80, R81 ;  /* 0x0000005100507245 */ /* 0x000fe20000201000 */
[----:B------:R-:W-:Y:S01]  /*fc90*/  BSSY.RECONVERGENT B2, `(.L_x_2756) ;  /* 0x0000051000027945 */ /* 0x000fe20003800200 */
[----:B------:R-:W-:Y:S01]  /*fca0*/  SHF.L.U32 R73, R73, 0x10, RZ ;  /* 0x0000001049497819 */ /* 0x000fe200000006ff */
[----:B------:R-:W-:Y:S02]  /*fcb0*/  IMAD.MOV.U32 R91, RZ, RZ, 0x2 ;  /* 0x00000002ff5b7424 */ /* 0x000fe400078e00ff */
[----:B------:R-:W-:Y:S02]  /*fcc0*/  FFMA.FTZ R80, R80, R96, 1.1641532182693481445e-10 ;  /* 0x2f00000050507423 */ /* 0x000fe40000010060 */
[----:B------:R-:W-:-:S03]  /*fcd0*/  FMUL.FTZ R73, R73, R94 ;  /* 0x0000005e49497220 */ /* 0x000fc60000410000 */
[----:B------:R-:W-:Y:S02]  /*fce0*/  FSETP.GTU.FTZ.AND P3, PT, R80, R98, PT ;  /* 0x000000625000720b */ /* 0x000fe40003f7c000 */
[----:B------:R-:W-:-:S05]  /*fcf0*/  @P2 PRMT R80, R17, 0x7632, R80 ;  /* 0x0000763211502816 */ /* 0x000fca0000000050 */
[----:B------:R-:W-:Y:S01]  /*fd00*/  @P2 IMAD.U32 R81, R80, 0x10000, RZ ;  /* 0x0001000050512824 */ /* 0x000fe200078e00ff */
[----:B------:R-:W-:Y:S02]  /*fd10*/  FSEL R80, R73, RZ, !P3 ;  /* 0x000000ff49507208 */ /* 0x000fe40005800000 */
[----:B------:R-:W-:-:S03]  /*fd20*/  PLOP3.LUT P3, PT, P3, PT, PT, 0x8, 0x80 ;  /* 0x000000000080781c */ /* 0x000fc60001f6e170 */
[----:B------:R-:W-:Y:S01]  /*fd30*/  @P2 FADD.FTZ R80, R81, R80 ;  /* 0x0000005051502221 */ /* 0x000fe20000010000 */
[----:B------:R-:W-:Y:S02]  /*fd40*/  P2R R105, PR, RZ, 0x8 ;  /* 0x00000008ff697803 */ /* 0x000fe40000000000 */
[----:B------:R-:W-:Y:S02]  /*fd50*/  ISETP.NE.AND P3, PT, R84, 0x1, PT ;  /* 0x000000015400780c */ /* 0x000fe40003f65270 */
[----:B------:R-:W-:Y:S02]  /*fd60*/  F2FP.BF16.F32.PACK_AB R73, RZ, R80 ;  /* 0x00000050ff49723e */ /* 0x000fe400000010ff */
[----:B------:R-:W-:-:S09]  /*fd70*/  MOV R81, R5 ;  /* 0x0000000500517202 */ /* 0x000fd20000000f00 */
        /* <DEDUP_REMOVED lines=9> */
.L_x_2758:
        /* <DEDUP_REMOVED lines=13> */
.L_x_2760:
[----:B------:R-:W-:Y:S05]  /*fee0*/  BSYNC.RECONVERGENT B3 ;  /* 0x0000000000037941 */ /* 0x000fea0003800200 */
.L_x_2759:
        /* <DEDUP_REMOVED lines=37> */
[----:B------:R-:W-:-:S05]  /*10140*/  IMAD.WIDE.U32 R84, R85, -0x326172a9, RZ ;  /* 0xcd9e8d5755547825 */ /* 0x000fca00078e00ff */
[----:B------:R-:W-:Y:S02]  /*10150*/  LOP3.LUT R7, R92, UR30, R85, 0x96, !PT ;  /* 0x0000001e5c077c12 */ /* 0x000fe4000f8e9655 */
[----:B------:R-:W-:Y:S01]  /*10160*/  MOV R5, R84 ;  /* 0x0000005400057202 */ /* 0x000fe20000000f00 */
[----:B------:R-:W-:-:S04]  /*10170*/  IMAD.WIDE.U32 R84, R15, -0x2daee0ad, RZ ;  /* 0xd2511f530f547825 */ /* 0x000fc800078e00ff */
[----:B------:R-:W-:Y:S01]  /*10180*/  IMAD.MOV.U32 R88, RZ, RZ, R84 ;  /* 0x000000ffff587224 */ /* 0x000fe200078e0054 */
[----:B------:R-:W-:-:S07]  /*10190*/  LOP3.LUT R15, R90, UR31, R85, 0x96, !PT ;  /* 0x0000001f5a0f7c12 */ /* 0x000fce000f8e9655 */
.L_x_2757:
[----:B------:R-:W-:Y:S05]  /*101a0*/  BSYNC.RECONVERGENT B2 ;  /* 0x0000000000027941 */ /* 0x000fea0003800200 */
.L_x_2756:
[----:B------:R-:W-:Y:S01]  /*101b0*/  I2FP.F32.U32 R81, R81 ;  /* 0x0000005100517245 */ /* 0x000fe20000201000 */
[----:B------:R-:W-:Y:S01]  /*101c0*/  IMAD.U32 R84, R74, 0x10000, RZ ;  /* 0x000100004a547824 */ /* 0x000fe200078e00ff */
[----:B------:R-:W-:Y:S01]  /*101d0*/  BSSY.RECONVERGENT B2, `(.L_x_2761) ;  /* 0x0000050000027945 */ /* 0x000fe20003800200 */
[----:B------:R-:W-:Y:S02]  /*101e0*/  HFMA2 R90, -RZ, RZ, 0, 1.1920928955078125e-07 ;  /* 0x00000002ff5a7431 */ /* 0x000fe400000001ff */
[----:B------:R-:W-:Y:S02]  /*101f0*/  IMAD.MOV.U32 R85, RZ, RZ, R5 ;  /* 0x000000ffff557224 */ /* 0x000fe400078e0005 */
[----:B------:R-:W-:Y:S01]  /*10200*/  FFMA.FTZ R81, R81, R96, 1.1641532182693481445e-10 ;  /* 0x2f00000051517423 */ /* 0x000fe20000010060 */
[----:B------:R-:W-:-:S04]  /*10210*/  FMUL.FTZ R84, R84, R94 ;  /* 0x0000005e54547220 */ /* 0x000fc80000410000 */
[----:B------:R-:W-:-:S04]  /*10220*/  FSETP.GTU.FTZ.AND P3, PT, R81, R98, PT ;  /* 0x000000625100720b */ /* 0x000fc80003f7c000 */
[----:B------:R-:W-:Y:S01]  /*10230*/  FSEL R81, R84, RZ, !P3 ;  /* 0x000000ff54517208 */ /* 0x000fe20005800000 */
[----:B------:R-:W-:Y:S01]  /*10240*/  @P2 IMAD.U32 R84, R18, 0x10000, RZ ;  /* 0x0001000012542824 */ /* 0x000fe200078e00ff */
[----:B------:R-:W-:-:S03]  /*10250*/  PLOP3.LUT P3, PT, P3, PT, PT, 0x8, 0x80 ;  /* 0x000000000080781c */ /* 0x000fc60001f6e170 */
[----:B------:R-:W-:Y:S01]  /*10260*/  @P2 FADD.FTZ R81, R84, R81 ;  /* 0x0000005154512221 */ /* 0x000fe20000010000 */
[----:B------:R-:W-:Y:S02]  /*10270*/  P2R R99, PR, RZ, 0x8 ;  /* 0x00000008ff637803 */ /* 0x000fe40000000000 */
[----:B------:R-:W-:Y:S02]  /*10280*/  ISETP.NE.AND P3, PT, R91, 0x1, PT ;  /* 0x000000015b00780c */ /* 0x000fe40003f65270 */
[----:B------:R-:W-:Y:S02]  /*10290*/  PRMT R84, R74, 0x7632, R84 ;  /* 0x000076324a547816 */ /* 0x000fe40000000054 */
[----:B------:R-:W-:-:S09]  /*102a0*/  F2FP.BF16.F32.PACK_AB R74, RZ, R81 ;  /* 0x00000051ff4a723e */ /* 0x000fd200000010ff */
        /* <DEDUP_REMOVED lines=9> */
.L_x_2763:
        /* <DEDUP_REMOVED lines=13> */
.L_x_2765:
[----:B------:R-:W-:Y:S05]  /*10410*/  BSYNC.RECONVERGENT B3 ;  /* 0x0000000000037941 */ /* 0x000fea0003800200 */
.L_x_2764:
        /* <DEDUP_REMOVED lines=43> */
.L_x_2762:
[----:B------:R-:W-:Y:S05]  /*106d0*/  BSYNC.RECONVERGENT B2 ;  /* 0x0000000000027941 */ /* 0x000fea0003800200 */
.L_x_2761:
[----:B------:R-:W0:Y:S01]  /*106e0*/  LDC R92, c[0x0][0x408] ;  /* 0x00010200ff5c7b82 */ /* 0x000e220000000800 */
[----:B------:R-:W-:Y:S01]  /*106f0*/  I2FP.F32.U32 R85, R85 ;  /* 0x0000005500557245 */ /* 0x000fe20000201000 */
[----:B------:R-:W-:Y:S01]  /*10700*/  IMAD.MOV.U32 R93, RZ, RZ, 0x2f800000 ;  /* 0x2f800000ff5d7424 */ /* 0x000fe200078e00ff */
[----:B------:R-:W-:Y:S01]  /*10710*/  SHF.L.U32 R91, R84, 0x10, RZ ;  /* 0x00000010545b7819 */ /* 0x000fe200000006ff */
[----:B------:R-:W-:Y:S01]  /*10720*/  BSSY.RECONVERGENT B2, `(.L_x_2766) ;  /* 0x000004f000027945 */ /* 0x000fe20003800200 */
[----:B------:R-:W-:Y:S01]  /*10730*/  ISETP.NE.AND P4, PT, R90, 0x1, PT ;  /* 0x000000015a00780c */ /* 0x000fe20003f85270 */
[----:B------:R-:W-:Y:S01]  /*10740*/  FFMA.FTZ R84, R85, R93, 1.1641532182693481445e-10 ;  /* 0x2f00000055547423 */ /* 0x000fe2000001005d */
[----:B------:R-:W-:-:S04]  /*10750*/  @P2 PRMT R85, R18, 0x7632, R85 ;  /* 0x0000763212552816 */ /* 0x000fc80000000055 */
[----:B------:R-:W-:Y:S01]  /*10760*/  FSETP.GTU.FTZ.AND P3, PT, R84, R98, PT ;  /* 0x000000625400720b */ /* 0x000fe20003f7c000 */
[----:B------:R-:W-:Y:S02]  /*10770*/  @P2 IMAD.U32 R85, R85, 0x10000, RZ ;  /* 0x0001000055552824 */ /* 0x000fe400078e00ff */
[----:B0-----:R-:W-:Y:S01]  /*10780*/  FMUL.FTZ R91, R91, R92 ;  /* 0x0000005c5b5b7220 */ /* 0x001fe20000410000 */
[----:B------:R-:W-:-:S04]  /*10790*/  IMAD.MOV.U32 R92, RZ, RZ, 0x2 ;  /* 0x00000002ff5c7424 */ /* 0x000fc800078e00ff */
        /* <DEDUP_REMOVED lines=14> */
.L_x_2768:
        /* <DEDUP_REMOVED lines=13> */
.L_x_2770:
[----:B------:R-:W-:Y:S05]  /*10950*/  BSYNC.RECONVERGENT B3 ;  /* 0x0000000000037941 */ /* 0x000fea0003800200 */
.L_x_2769:
        /* <DEDUP_REMOVED lines=43> */
.L_x_2767:
[----:B------:R-:W-:Y:S05]  /*10c10*/  BSYNC.RECONVERGENT B2 ;  /* 0x0000000000027941 */ /* 0x000fea0003800200 */
.L_x_2766:
[----:B------:R-:W0:Y:S01]  /*10c20*/  LDC R93, c[0x0][0x408] ;  /* 0x00010200ff5d7b82 */ /* 0x000e220000000800 */
[----:B------:R-:W-:Y:S01]  /*10c30*/  I2FP.F32.U32 R85, R85 ;  /* 0x0000005500557245 */ /* 0x000fe20000201000 */
[----:B------:R-:W-:Y:S01]  /*10c40*/  IMAD.MOV.U32 R90, RZ, RZ, 0x2f800000 ;  /* 0x2f800000ff5a7424 */ /* 0x000fe200078e00ff */
[----:B------:R-:W-:Y:S01]  /*10c50*/  ISETP.NE.AND P5, PT, R92, 0x1, PT ;  /* 0x000000015c00780c */ /* 0x000fe20003fa5270 */
[----:B------:R-:W-:Y:S01]  /*10c60*/  BSSY.RECONVERGENT B2, `(.L_x_2771) ;  /* 0x0000050000027945 */ /* 0x000fe20003800200 */
[----:B------:R-:W-:Y:S01]  /*10c70*/  PRMT R98, R75, 0x7632, R98 ;  /* 0x000076324b627816 */ /* 0x000fe20000000062 */
[----:B------:R-:W-:Y:S01]  /*10c80*/  FFMA.FTZ R85, R85, R90, 1.1641532182693481445e-10 ;  /* 0x2f00000055557423 */ /* 0x000fe2000001005a */
[----:B------:R-:W-:Y:S01]  /*10c90*/  IMAD.U32 R90, R75, 0x10000, RZ ;  /* 0x000100004b5a7824 */ /* 0x000fe200078e00ff */
[----:B------:R-:W1:Y:S03]  /*10ca0*/  LDC R91, c[0x0][0x404] ;  /* 0x00010100ff5b7b82 */ /* 0x000e660000000800 */
[----:B0-----:R-:W-:Y:S01]  /*10cb0*/  FMUL.FTZ R90, R90, R93 ;  /* 0x0000005d5a5a7220 */ /* 0x001fe20000410000 */
[----:B-1----:R-:W-:Y:S01]  /*10cc0*/  FSETP.GTU.FTZ.AND P4, PT, R85, R91, PT ;  /* 0x0000005b5500720b */ /* 0x002fe20003f9c000 */
[----:B------:R-:W-:-:S03]  /*10cd0*/  IMAD.MOV.U32 R91, RZ, RZ, R5 ;  /* 0x000000ffff5b7224 */ /* 0x000fc600078e0005 */
[----:B------:R-:W-:Y:S02]  /*10ce0*/  FSEL R85, R90, RZ, !P4 ;  /* 0x000000ff5a557208 */ /* 0x000fe40006000000 */
[----:B------:R-:W-:Y:S02]  /*10cf0*/  @P2 SHF.L.U32 R90, R19, 0x10, RZ ;  /* 0x00000010135a2819 */ /* 0x000fe400000006ff */
        /* <DEDUP_REMOVED lines=13> */
.L_x_2773:
        /* <DEDUP_REMOVED lines=13> */
.L_x_2775:
[----:B------:R-:W-:Y:S05]  /*10ea0*/  BSYNC.RECONVERGENT B3 ;  /* 0x0000000000037941 */ /* 0x000fea0003800200 */
.L_x_2774:
        /* <DEDUP_REMOVED lines=41> */
[----:B------:R-:W-:Y:S02]  /*11140*/  IMAD.MOV.U32 R88, RZ, RZ, R90 ;  /* 0x000000ffff587224 */ /* 0x000fe400078e005a */
[----:B------:R-:W-:-:S07]  /*11150*/  IMAD.MOV.U32 R90, RZ, RZ, RZ ;  /* 0x000000ffff5a7224 */ /* 0x000fce00078e00ff */
.L_x_2772:
[----:B------:R-:W-:Y:S05]  /*11160*/  BSYNC.RECONVERGENT B2 ;  /* 0x0000000000027941 */ /* 0x000fea0003800200 */
.L_x_2771:
[----:B------:R-:W-:Y:S01]  /*11170*/  HFMA2 R96, -RZ, RZ, 0.1171875, 0 ;  /* 0x2f800000ff607431 */ /* 0x000fe200000001ff */
[----:B------:R-:W-:Y:S01]  /*11180*/  I2FP.F32.U32 R91, R91 ;  /* 0x0000005b005b7245 */ /* 0x000fe20000201000 */
[----:B------:R-:W0:Y:S01]  /*11190*/  LDC R97, c[0x0][0x408] ;  /* 0x00010200ff617b82 */ /* 0x000e220000000800 */
[----:B------:R-:W-:Y:S01]  /*111a0*/  IMAD.U32 R98, R98, 0x10000, RZ ;  /* 0x0001000062627824 */ /* 0x000fe200078e00ff */
[----:B------:R-:W-:Y:S02]  /*111b0*/  @P2 PRMT R92, R19, 0x7632, R92 ;  /* 0x00007632135c2816 */ /* 0x000fe4000000005c */
[----:B------:R-:W-:Y:S02]  /*111c0*/  PRMT R74, R74, 0x5410, R94 ;  /* 0x000054104a4a7816 */ /* 0x000fe4000000005e */
[----:B------:R-:W-:Y:S01]  /*111d0*/  PRMT R73, R89, 0x5410, R73 ;  /* 0x0000541059497816 */ /* 0x000fe20000000049 */
[----:B------:R-:W-:Y:S02]  /*111e0*/  @P2 IMAD.U32 R92, R92, 0x10000, RZ ;  /* 0x000100005c5c2824 */ /* 0x000fe400078e00ff */
[----:B------:R-:W-:Y:S01]  /*111f0*/  FFMA.FTZ R91, R91, R96, 1.1641532182693481445e-10 ;  /* 0x2f0000005b5b7423 */ /* 0x000fe20000010060 */
[----:B------:R-:W-:Y:S01]  /*11200*/  PRMT R72, R95, 0x5410, R72 ;  /* 0x000054105f487816 */ /* 0x000fe20000000048 */
[----:B------:R-:W1:Y:S01]  /*11210*/  LDC R96, c[0x0][0x404] ;  /* 0x00010100ff607b82 */ /* 0x000e620000000800 */
[----:B0-----:R-:W-:-:S02]  /*11220*/  FMUL.FTZ R98, R98, R97 ;  /* 0x0000006162627220 */ /* 0x001fc40000410000 */
[----:B-1----:R-:W-:-:S04]  /*11230*/  FSETP.GTU.FTZ.AND P5, PT, R91, R96, PT ;  /* 0x000000605b00720b */ /* 0x002fc80003fbc000 */
[----:B------:R-:W-:Y:S02]  /*11240*/  FSEL R91, R98, RZ, !P5 ;  /* 0x000000ff625b7208 */ /* 0x000fe40006800000 */
[----:B------:R-:W-:-:S03]  /*11250*/  PLOP3.LUT P5, PT, P5, PT, PT, 0x8, 0x80 ;  /* 0x000000000080781c */ /* 0x000fc60002fae170 */
[----:B------:R-:W-:Y:S01]  /*11260*/  @P2 FADD.FTZ R91, R92, R91 ;  /* 0x0000005b5c5b2221 */ /* 0x000fe20000010000 */
[----:B------:R-:W-:-:S04]  /*11270*/  MOV R92, R88 ;  /* 0x00000058005c7202 */ /* 0x000fc80000000f00 */
[----:B------:R-:W-:-:S04]  /*11280*/  F2FP.BF16.F32.PACK_AB R93, RZ, R91 ;  /* 0x0000005bff5d723e */ /* 0x000fc800000010ff */
[----:B------:R-:W-:-:S07]  /*11290*/  PRMT R75, R75, 0x5410, R93 ;  /* 0x000054104b4b7816 */ /* 0x000fce000000005d */
.L_x_2735:
        /* <DEDUP_REMOVED lines=15> */
[----:B------:R-:W-:Y:S02]  /*11390*/  ISETP.NE.AND P2, PT, R108, RZ, PT ;  /* 0x000000ff6c00720c */ /* 0x000fe40003f45270 */
[----:B------:R0:W-:Y:S02]  /*113a0*/  STG.E.128 desc[UR8][R88.64], R72 ;  /* 0x0000004858007986 */ /* 0x0001e4000c101d08 */
[----:B0-----:R-:W0:Y:S01]  /*113b0*/  LDC.64 R74, c[0x0][0x3b0] ;  /* 0x0000ec00ff4a7b82 */ /* 0x001e220000000a00 */
[----:B------:R-:W-:Y:S02]  /*113c0*/  LOP3.LUT R73, R97, R94, RZ, 0xfc, !PT ;  /* 0x0000005e61497212 */ /* 0x000fe400078efcff */
[----:B------:R-:W-:-:S04]  /*113d0*/  SEL R94, RZ, 0x1, !P2 ;  /* 0x00000001ff5e7807 */ /* 0x000fc80005000000 */
[----:B------:R-:W-:Y:S01]  /*113e0*/  LOP3.LUT R72, R93, R94, RZ, 0xfc, !PT ;  /* 0x0000005e5d487212 */ /* 0x000fe200078efcff */
[----:B0-----:R-:W-:-:S05]  /*113f0*/  IMAD.WIDE.U32 R74, R87, 0x8, R74 ;  /* 0x00000008574a7825 */ /* 0x001fca00078e004a */
[----:B------:R2:W-:Y:S01]  /*11400*/  STG.E.64 desc[UR8][R74.64], R72 ;  /* 0x000000484a007986 */ /* 0x0005e2000c101b08 */
[----:B------:R-:W-:Y:S05]  /*11410*/  @!P1 BRA `(.L_x_2653) ;  /* 0x0000000000549947 */ /* 0x000fea0003800000 */
[----:B------:R-:W3:Y:S01]  /*11420*/  LDL R96, [R1] ;  /* 0x0000000001607983 */ /* 0x000ee20000100800 */
[----:B--2---:R-:W-:Y:S01]  /*11430*/  IMAD.U32 R73, R104, 0x10000, RZ ;  /* 0x0001000068497824 */ /* 0x004fe200078e00ff */
        /* <DEDUP_REMOVED lines=17> */
[----:B---3--:R-:W-:-:S05]  /*11550*/  LOP3.LUT R72, R72, 0xff, R96, 0xf8, !PT ;  /* 0x000000ff48487812 */ /* 0x008fca00078ef860 */
[----:B------:R3:W-:Y:S02]  /*11560*/  STG.E.64 desc[UR8][R74.64], R72 ;  /* 0x000000484a007986 */ /* 0x0007e4000c101b08 */
.L_x_2653:
[----:B------:R-:W-:Y:S05]  /*11570*/  BSYNC.RECONVERGENT B1 ;  /* 0x0000000000017941 */ /* 0x000fea0003800200 */
.L_x_2652:
[----:B0123--:R-:W-:Y:S01]  /*11580*/  FADD.FTZ R72, RZ, R3 ;  /* 0x00000003ff487221 */ /* 0x00ffe20000010000 */
[C---:B------:R-:W-:Y:S01]  /*11590*/  ISETP.GE.U32.AND P1, PT, R12.reuse, 0x20, PT ;  /* 0x000000200c00780c */ /* 0x040fe20003f26070 */
[----:B------:R-:W0:Y:S01]  /*115a0*/  S2R R74, SR_TID.X ;  /* 0x00000000004a7919 */ /* 0x000e220000002100 */
[----:B------:R-:W-:Y:S01]  /*115b0*/  ISETP.GT.U32.AND P2, PT, R12, 0x3f, PT ;  /* 0x0000003f0c00780c */ /* 0x000fe20003f44070 */
[----:B------:R-:W-:Y:S01]  /*115c0*/  FADD.FTZ R73, R13, R72 ;  /* 0x000000480d497221 */ /* 0x000fe20000010000 */
[----:B------:R-:W-:-:S03]  /*115d0*/  UMOV UR4, 0xffffffff ;  /* 0xffffffff00047882 */ /* 0x000fc60000000000 */
[----:B------:R-:W-:-:S04]  /*115e0*/  FADD.FTZ R73, R14, R73 ;  /* 0x000000490e497221 */ /* 0x000fc80000010000 */
[----:B------:R-:W-:-:S04]  /*115f0*/  FADD.FTZ R72, R78, R73 ;  /* 0x000000494e487221 */ /* 0x000fc80000010000 */
[----:B------:R-:W-:-:S04]  /*11600*/  FADD.FTZ R73, R79, R72 ;  /* 0x000000484f497221 */ /* 0x000fc80000010000 */
[----:B------:R-:W-:-:S04]  /*11610*/  FADD.FTZ R72, R82, R73 ;  /* 0x0000004952487221 */ /* 0x000fc80000010000 */
[----:B------:R-:W-:-:S04]  /*11620*/  FADD.FTZ R73, R83, R72 ;  /* 0x0000004853497221 */ /* 0x000fc80000010000 */
[----:B------:R-:W-:-:S05]  /*11630*/  FADD.FTZ R73, R86, R73 ;  /* 0x0000004956497221 */ /* 0x000fca0000010000 */
[----:B------:R-:W-:Y:S02]  /*11640*/  FSEL R75, R73, RZ, P1 ;  /* 0x000000ff494b7208 */ /* 0x000fe40000800000 */
[----:B0-----:R-:W-:-:S03]  /*11650*/  LOP3.LUT R74, R74, 0x1f, RZ, 0xc0, !PT ;  /* 0x0000001f4a4a7812 */ /* 0x001fc600078ec0ff */
[----:B------:R-:W-:Y:S01]  /*11660*/  FADD.FTZ R73, R0, R75 ;  /* 0x0000004b00497221 */ /* 0x000fe20000010000 */
[----:B------:R-:W-:-:S03]  /*11670*/  ISETP.NE.AND P3, PT, R74, RZ, PT ;  /* 0x000000ff4a00720c */ /* 0x000fc60003f65270 */
        /* <DEDUP_REMOVED lines=62> */
.L_x_2793:
[----:B01----:R-:W-:Y:S01]  /*11a60*/  FADD.FTZ R88, R88, R93 ;  /* 0x0000005d58587221 */ /* 0x003fe20000010000 */
[----:B------:R-:W-:Y:S01]  /*11a70*/  FMUL.FTZ R72, R89, R89 ;  /* 0x0000005959487220 */ /* 0x000fe20000410000 */
        /* <DEDUP_REMOVED lines=8> */
[----:B------:R-:W-:-:S05]  /*11b00*/  FSEL R93, R89, RZ, P2 ;  /* 0x000000ff595d7208 */ /* 0x000fca0001000000 */
        /* <DEDUP_REMOVED lines=16> */
[--C-:B------:R-:W-:Y:S01]  /*11c10*/  FADD.FTZ R98, R79, -R93.reuse ;  /* 0x8000005d4f627221 */ /* 0x100fe20000010000 */
[----:B------:R-:W-:Y:S01]  /*11c20*/  FADD.FTZ R88, R82, -R93 ;  /* 0x8000005d52587221 */ /* 0x000fe20000010000 */
[----:B------:R-:W-:Y:S01]  /*11c30*/  FFMA.FTZ R74, R94, R123, R67 ;  /* 0x0000007b5e4a7223 */ /* 0x000fe20000010043 */
[--C-:B------:R-:W-:Y:S01]  /*11c40*/  FADD.FTZ R106, R83, -R93.reuse ;  /* 0x8000005d536a7221 */ /* 0x100fe20000010000 */
[----:B------:R-:W-:Y:S01]  /*11c50*/  F2FP.BF16.F32.PACK_AB R72, R73, R72 ;  /* 0x000000484948723e */ /* 0x000fe200000010ff */
[----:B------:R-:W-:Y:S01]  /*11c60*/  FFMA.FTZ R73, R97, R122, R66 ;  /* 0x0000007a61497223 */ /* 0x000fe20000010042 */
[C---:B------:R-:W-:Y:S01]  /*11c70*/  FMUL.FTZ R98, R87.reuse, R98 ;  /* 0x0000006257627220 */ /* 0x040fe20000410000 */
[C---:B------:R-:W-:Y:S01]  /*11c80*/  FMUL.FTZ R99, R87.reuse, R88 ;  /* 0x0000005857637220 */ /* 0x040fe20000410000 */
[----:B------:R-:W-:Y:S01]  /*11c90*/  FADD.FTZ R88, R86, -R93 ;  /* 0x8000005d56587221 */ /* 0x000fe20000010000 */
[----:B------:R-:W-:Y:S01]  /*11ca0*/  FMUL.FTZ R106, R87, R106 ;  /* 0x0000006a576a7220 */ /* 0x000fe20000410000 */
[----:B------:R-:W-:Y:S01]  /*11cb0*/  F2FP.BF16.F32.PACK_AB R73, R74, R73 ;  /* 0x000000494a49723e */ /* 0x000fe200000010ff */
[----:B------:R-:W-:Y:S01]  /*11cc0*/  FFMA.FTZ R74, R98, R116, R68 ;  /* 0x00000074624a7223 */ /* 0x000fe20000010044 */
[----:B------:R-:W-:Y:S01]  /*11cd0*/  FFMA.FTZ R75, R99, R117, R69 ;  /* 0x00000075634b7223 */ /* 0x000fe20000010045 */
[----:B------:R-:W-:Y:S01]  /*11ce0*/  FMUL.FTZ R105, R87, R88 ;  /* 0x0000005857697220 */ /* 0x000fe20000410000 */
[----:B------:R-:W-:Y:S01]  /*11cf0*/  FFMA.FTZ R96, R96, R112, R56 ;  /* 0x0000007060607223 */ /* 0x000fe20000010038 */
[----:B------:R-:W-:Y:S01]  /*11d00*/  FFMA.FTZ R97, R97, R114, R58 ;  /* 0x0000007261617223 */ /* 0x000fe2000001003a */
[----:B------:R-:W-:Y:S01]  /*11d10*/  FFMA.FTZ R98, R98, R100, R60 ;  /* 0x0000006462627223 */ /* 0x000fe2000001003c */
[----:B------:R-:W-:Y:S01]  /*11d20*/  F2FP.BF16.F32.PACK_AB R74, R75, R74 ;  /* 0x0000004a4b4a723e */ /* 0x000fe200000010ff */
[C---:B------:R-:W-:Y:S01]  /*11d30*/  FFMA.FTZ R75, R106.reuse, R118, R70 ;  /* 0x000000766a4b7223 */ /* 0x040fe20000010046 */
[C---:B------:R-:W-:Y:S01]  /*11d40*/  FFMA.FTZ R88, R105.reuse, R119, R71 ;  /* 0x0000007769587223 */ /* 0x040fe20000010047 */
[----:B------:R-:W-:Y:S01]  /*11d50*/  FFMA.FTZ R106, R106, R102, R62 ;  /* 0x000000666a6a7223 */ /* 0x000fe2000001003e */
[----:B------:R-:W-:Y:S01]  /*11d60*/  FFMA.FTZ R105, R105, R103, R63 ;  /* 0x0000006769697223 */ /* 0x000fe2000001003f */
[----:B------:R-:W-:Y:S01]  /*11d70*/  FFMA.FTZ R99, R99, R101, R61 ;  /* 0x0000006563637223 */ /* 0x000fe2000001003d */
[----:B------:R-:W-:Y:S01]  /*11d80*/  FFMA.FTZ R94, R94, R115, R59 ;  /* 0x000000735e5e7223 */ /* 0x000fe2000001003b */
[----:B------:R-:W-:Y:S01]  /*11d90*/  F2FP.BF16.F32.PACK_AB R75, R88, R75 ;  /* 0x0000004b584b723e */ /* 0x000fe200000010ff */
[----:B------:R-:W-:Y:S01]  /*11da0*/  FFMA.FTZ R95, R95, R113, R57 ;  /* 0x000000715f5f7223 */ /* 0x000fe20000010039 */
[----:B------:R-:W0:Y:S02]  /*11db0*/  LDC.64 R88, c[0x0][0x428] ;  /* 0x00010a00ff587b82 */ /* 0x000e240000000a00 */
[----:B0-----:R-:W-:-:S05]  /*11dc0*/  IMAD.WIDE.U32 R88, R4, 0x10, R88 ;  /* 0x0000001004587825 */ /* 0x001fca00078e0058 */
[----:B------:R0:W-:Y:S02]  /*11dd0*/  STG.E.128 desc[UR8][R88.64], R72 ;  /* 0x0000004858007986 */ /* 0x0001e4000c101d08 */
[----:B0-----:R-:W0:Y:S01]  /*11de0*/  LDC.64 R88, c[0x0][0x430] ;  /* 0x00010c00ff587b82 */ /* 0x001e220000000a00 */
[----:B------:R-:W-:Y:S02]  /*11df0*/  F2FP.BF16.F32.PACK_AB R75, R105, R106 ;  /* 0x0000006a694b723e */ /* 0x000fe400000010ff */
[----:B------:R-:W-:Y:S02]  /*11e00*/  F2FP.BF16.F32.PACK_AB R74, R99, R98 ;  /* 0x00000062634a723e */ /* 0x000fe400000010ff */
[----:B------:R-:W-:Y:S02]  /*11e10*/  F2FP.BF16.F32.PACK_AB R73, R94, R97 ;  /* 0x000000615e49723e */ /* 0x000fe400000010ff */
[----:B------:R-:W-:Y:S01]  /*11e20*/  F2FP.BF16.F32.PACK_AB R72, R95, R96 ;  /* 0x000000605f48723e */ /* 0x000fe200000010ff */
[----:B0-----:R-:W-:-:S04]  /*11e30*/  IMAD.WIDE.U32 R88, R4, 0x10, R88 ;  /* 0x0000001004587825 */ /* 0x001fc800078e0058 */
[----:B------:R-:W-:Y:S01]  /*11e40*/  VIADD R4, R4, 0x20 ;  /* 0x0000002004047836 */ /* 0x000fe20000000000 */
[----:B------:R1:W-:Y:S06]  /*11e50*/  STG.E.128 desc[UR8][R88.64], R72 ;  /* 0x0000004858007986 */ /* 0x0003ec000c101d08 */
.L_x_2778:
[----:B------:R-:W-:Y:S05]  /*11e60*/  BSYNC.RECONVERGENT B1 ;  /* 0x0000000000017941 */ /* 0x000fea0003800200 */
.L_x_2777:
[----:B------:R-:W-:Y:S04]  /*11e70*/  BSSY.RECONVERGENT B1, `(.L_x_2779) ;  /* 0x0000030000017945 */ /* 0x000fe80003800200 */
[----:B------:R-:W-:Y:S05]  /*11e80*/  @!P0 BRA `(.L_x_2780) ;  /* 0x0000000000b88947 */ /* 0x000fea0003800000 */
[--C-:B01----:R-:W-:Y:S01]  /*11e90*/  FADD.FTZ R72, R0, -R93.reuse ;  /* 0x8000005d00487221 */ /* 0x103fe20000010000 */
[--C-:B------:R-:W-:Y:S01]  /*11ea0*/  FADD.FTZ R94, R76, -R93.reuse ;  /* 0x8000005d4c5e7221 */ /* 0x100fe20000010000 */
[--C-:B------:R-:W-:Y:S01]  /*11eb0*/  FADD.FTZ R96, R77, -R93.reuse ;  /* 0x8000005d4d607221 */ /* 0x100fe20000010000 */
[--C-:B------:R-:W-:Y:S01]  /*11ec0*/  FADD.FTZ R74, R80, -R93.reuse ;  /* 0x8000005d504a7221 */ /* 0x100fe20000010000 */
[--C-:B------:R-:W-:Y:S01]  /*11ed0*/  FADD.FTZ R88, R81, -R93.reuse ;  /* 0x8000005d51587221 */ /* 0x100fe20000010000 */
        /* <DEDUP_REMOVED lines=11> */
[C---:B------:R-:W-:Y:S01]  /*11f90*/  FMUL.FTZ R97, R87.reuse, R88 ;  /* 0x0000005857617220 */ /* 0x040fe20000410000 */
[----:B------:R-:W-:Y:S01]  /*11fa0*/  FMUL.FTZ R98, R87, R98 ;  /* 0x0000006257627220 */ /* 0x000fe20000410000 */
[----:B------:R-:W-:Y:S01]  /*11fb0*/  F2FP.BF16.F32.PACK_AB R72, R73, R72 ;  /* 0x000000484948723e */ /* 0x000fe200000010ff */
        /* <DEDUP_REMOVED lines=25> */
[----:B0-----:R-:W-:-:S05]  /*12150*/  IMAD.WIDE.U32 R88, R4, 0x10, R88 ;  /* 0x0000001004587825 */ /* 0x001fca00078e0058 */
[----:B------:R2:W-:Y:S02]  /*12160*/  STG.E.128 desc[UR8][R88.64], R72 ;  /* 0x0000004858007986 */ /* 0x0005e4000c101d08 */
.L_x_2780:
[----:B------:R-:W-:Y:S05]  /*12170*/  BSYNC.RECONVERGENT B1 ;  /* 0x0000000000017941 */ /* 0x000fea0003800200 */
.L_x_2779:
[----:B012---:R-:W0:Y:S02]  /*12180*/  LDC.64 R72, c[0x0][0x380] ;  /* 0x0000e000ff487b82 */ /* 0x007e240000000a00 */
[----:B0-----:R-:W-:-:S04]  /*12190*/  LEA R10, R72, R10, 0x2 ;  /* 0x0000000a480a7211 */ /* 0x001fc800078e10ff */
[----:B------:R-:W-:-:S13]  /*121a0*/  ISETP.GE.AND P0, PT, R10, R73, PT ;  /* 0x000000490a00720c */ /* 0x000fda0003f06270 */
[----:B------:R-:W-:Y:S05]  /*121b0*/  @!P0 BRA `(.L_x_2781) ;  /* 0xfffffef000448947 */ /* 0x000fea000383ffff */
[----:B------:R-:W-:Y:S05]  /*121c0*/  BSYNC B0 ;  /* 0x0000000000007941 */ /* 0x000fea0003800000 */
.L_x_2526:
[----:B------:R-:W-:Y:S05]  /*121d0*/  EXIT ;  /* 0x000000000000794d */ /* 0x000fea0003800000 */
.L_x_2776:
[----:B------:R-:W-:Y:S01]  /*121e0*/  HFMA2 R99, -RZ, RZ, 0, 1.847743988037109375e-06 ;  /* 0x0000001fff637431 */ /* 0x000fe200000001ff */
[----:B------:R-:W-:Y:S01]  /*121f0*/  BSSY B1, `(.L_x_2782) ;  /* 0x0000007000017945 */ /* 0x000fe20003800000 */
[----:B------:R-:W-:Y:S02]  /*12200*/  IMAD.MOV.U32 R97, RZ, RZ, R75 ;  /* 0x000000ffff617224 */ /* 0x000fe400078e004b */
[----:B------:R-:W-:Y:S02]  /*12210*/  IMAD.MOV.U32 R96, RZ, RZ, 0x1 ;  /* 0x00000001ff607424 */ /* 0x000fe400078e00ff */
[----:B------:R-:W-:-:S07]  /*12220*/  IMAD.MOV.U32 R94, RZ, RZ, -0x1 ;  /* 0xffffffffff5e7424 */ /* 0x000fce00078e00ff */
[----:B-----5:R-:W-:Y:S05]  /*12230*/  WARPSYNC.COLLECTIVE R94, `(.L_x_2783) ;  /* 0x000000005e087348 */ /* 0x020fea0003c00000 */
[----:B------:R0:W1:Y:S02]  /*12240*/  SHFL.BFLY P4, R95, R97, R96, R99 ;  /* 0x0c000060615f7389 */ /* 0x0000640000080063 */
[----:B01---5:R-:W-:Y:S05]  /*12250*/  ENDCOLLECTIVE ;  /* 0x000000000000791b */ /* 0x023fea0003800000 */
.L_x_2783:
[----:B------:R-:W-:Y:S05]  /*12260*/  BSYNC B1 ;  /* 0x0000000000017941 */ /* 0x000fea0003800000 */
.L_x_2782:
        /* <DEDUP_REMOVED lines=9> */
.L_x_2784:
[----:B------:R-:W-:Y:S02]  /*12300*/  HFMA2 R96, -RZ, RZ, 0, 2.384185791015625e-07 ;  /* 0x00000004ff607431 */ /* 0x000fe400000001ff */
[----:B------:R-:W-:-:S04]  /*12310*/  IMAD.MOV.U32 R73, RZ, RZ, R95 ;  /* 0x000000ffff497224 */ /* 0x000fc800078e005f */
[----:B------:R-:W-:-:S04]  /*12320*/  FADD.FTZ R87, R74, R73 ;  /* 0x000000494a577221 */ /* 0x000fc80000010000 */
[----:B------:R-:W-:-:S07]  /*12330*/  IMAD.MOV.U32 R97, RZ, RZ, R87 ;  /* 0x000000ffff617224 */ /* 0x000fce00078e0057 */
[----:B------:R-:W-:Y:S05]  /*12340*/  WARPSYNC.COLLECTIVE R94, `(.L_x_2785) ;  /* 0x000000005e087348 */ /* 0x000fea0003c00000 */
[----:B------:R0:W1:Y:S02]  /*12350*/  SHFL.BFLY P4, R95, R97, R96, R99 ;  /* 0x0c000060615f7389 */ /* 0x0000640000080063 */
[----:B01----:R-:W-:Y:S05]  /*12360*/  ENDCOLLECTIVE ;  /* 0x000000000000791b */ /* 0x003fea0003800000 */
.L_x_2785:
[----:B------:R-:W-:Y:S01]  /*12370*/  MOV R96, 0x8 ;  /* 0x0000000800607802 */ /* 0x000fe20000000f00 */
[----:B------:R-:W-:-:S04]  /*12380*/  IMAD.MOV.U32 R72, RZ, RZ, R95 ;  /* 0x000000ffff487224 */ /* 0x000fc800078e005f */
[----:B------:R-:W-:-:S04]  /*12390*/  FADD.FTZ R88, R87, R72 ;  /* 0x0000004857587221 */ /* 0x000fc80000010000 */
[----:B------:R-:W-:-:S07]  /*123a0*/  IMAD.MOV.U32 R97, RZ, RZ, R88 ;  /* 0x000000ffff617224 */ /* 0x000fce00078e0058 */
[----:B------:R-:W-:Y:S05]  /*123b0*/  WARPSYNC.COLLECTIVE R94, `(.L_x_2786) ;  /* 0x000000005e087348 */ /* 0x000fea0003c00000 */
[----:B------:R0:W1:Y:S02]  /*123c0*/  SHFL.BFLY P4, R95, R97, R96, R99 ;  /* 0x0c000060615f7389 */ /* 0x0000640000080063 */
[----:B01----:R-:W-:Y:S05]  /*123d0*/  ENDCOLLECTIVE ;  /* 0x000000000000791b */ /* 0x003fea0003800000 */
.L_x_2786:
        /* <DEDUP_REMOVED lines=8> */
.L_x_2787:
[----:B------:R-:W-:Y:S01]  /*12460*/  MOV R96, 0x1 ;  /* 0x0000000100607802 */ /* 0x000fe20000000f00 */
        /* <DEDUP_REMOVED lines=40> */
.L_x_2788:
[----:B------:R-:W-:Y:S02]  /*126f0*/  HFMA2 R96, -RZ, RZ, 0, 1.1920928955078125e-07 ;  /* 0x00000002ff607431 */ /* 0x000fe400000001ff */
[----:B------:R-:W-:-:S04]  /*12700*/  IMAD.MOV.U32 R75, RZ, RZ, R95 ;  /* 0x000000ffff4b7224 */ /* 0x000fc800078e005f */
[----:B------:R-:W-:-:S04]  /*12710*/  FADD.FTZ R75, R72, R75 ;  /* 0x0000004b484b7221 */ /* 0x000fc80000010000 */
[----:B------:R-:W-:-:S07]  /*12720*/  IMAD.MOV.U32 R97, RZ, RZ, R75 ;  /* 0x000000ffff617224 */ /* 0x000fce00078e004b */
[----:B------:R-:W-:Y:S05]  /*12730*/  WARPSYNC.COLLECTIVE R94, `(.L_x_2789) ;  /* 0x000000005e087348 */ /* 0x000fea0003c00000 */
[----:B------:R0:W1:Y:S02]  /*12740*/  SHFL.BFLY P4, R95, R97, R96, R99 ;  /* 0x0c000060615f7389 */ /* 0x0000640000080063 */
[----:B01----:R-:W-:Y:S05]  /*12750*/  ENDCOLLECTIVE ;  /* 0x000000000000791b */ /* 0x003fea0003800000 */
.L_x_2789:
[----:B------:R-:W-:Y:S01]  /*12760*/  MOV R96, 0x4 ;  /* 0x0000000400607802 */ /* 0x000fe20000000f00 */
[----:B------:R-:W-:-:S04]  /*12770*/  IMAD.MOV.U32 R74, RZ, RZ, R95 ;  /* 0x000000ffff4a7224 */ /* 0x000fc800078e005f */
[----:B------:R-:W-:-:S04]  /*12780*/  FADD.FTZ R74, R75, R74 ;  /* 0x0000004a4b4a7221 */ /* 0x000fc80000010000 */
[----:B------:R-:W-:-:S07]  /*12790*/  IMAD.MOV.U32 R97, RZ, RZ, R74 ;  /* 0x000000ffff617224 */ /* 0x000fce00078e004a */
[----:B------:R-:W-:Y:S05]  /*127a0*/  WARPSYNC.COLLECTIVE R94, `(.L_x_2790) ;  /* 0x000000005e087348 */ /* 0x000fea0003c00000 */
[----:B------:R0:W1:Y:S02]  /*127b0*/  SHFL.BFLY P4, R95, R97, R96, R99 ;  /* 0x0c000060615f7389 */ /* 0x0000640000080063 */
[----:B01----:R-:W-:Y:S05]  /*127c0*/  ENDCOLLECTIVE ;  /* 0x000000000000791b */ /* 0x003fea0003800000 */
.L_x_2790:
[----:B------:R-:W-:Y:S02]  /*127d0*/  HFMA2 R96, -RZ, RZ, 0, 4.76837158203125e-07 ;  /* 0x00000008ff607431 */ /* 0x000fe400000001ff */
[----:B------:R-:W-:-:S04]  /*127e0*/  IMAD.MOV.U32 R87, RZ, RZ, R95 ;  /* 0x000000ffff577224 */ /* 0x000fc800078e005f */
[----:B------:R-:W-:-:S04]  /*127f0*/  FADD.FTZ R87, R74, R87 ;  /* 0x000000574a577221 */ /* 0x000fc80000010000 */
[----:B------:R-:W-:-:S07]  /*12800*/  IMAD.MOV.U32 R97, RZ, RZ, R87 ;  /* 0x000000ffff617224 */ /* 0x000fce00078e0057 */
[----:B------:R-:W-:Y:S05]  /*12810*/  WARPSYNC.COLLECTIVE R94, `(.L_x_2791) ;  /* 0x000000005e087348 */ /* 0x000fea0003c00000 */
[----:B------:R0:W1:Y:S02]  /*12820*/  SHFL.BFLY P4, R95, R97, R96, R99 ;  /* 0x0c000060615f7389 */ /* 0x0000640000080063 */
[----:B01----:R-:W-:Y:S05]  /*12830*/  ENDCOLLECTIVE ;  /* 0x000000000000791b */ /* 0x003fea0003800000 */
.L_x_2791:
[----:B------:R-:W-:Y:S01]  /*12840*/  MOV R96, 0x10 ;  /* 0x0000001000607802 */ /* 0x000fe20000000f00 */
[----:B------:R-:W-:-:S04]  /*12850*/  IMAD.MOV.U32 R88, RZ, RZ, R95 ;  /* 0x000000ffff587224 */ /* 0x000fc800078e005f */
[----:B------:R-:W-:-:S04]  /*12860*/  FADD.FTZ R88, R87, R88 ;  /* 0x0000005857587221 */ /* 0x000fc80000010000 */
[----:B------:R-:W-:-:S07]  /*12870*/  IMAD.MOV.U32 R97, RZ, RZ, R88 ;  /* 0x000000ffff617224 */ /* 0x000fce00078e0058 */
[----:B------:R-:W-:Y:S05]  /*12880*/  WARPSYNC.COLLECTIVE R94, `(.L_x_2792) ;  /* 0x000000005e087348 */ /* 0x000fea0003c00000 */
[----:B------:R0:W1:Y:S02]  /*12890*/  SHFL.BFLY P4, R95, R97, R96, R99 ;  /* 0x0c000060615f7389 */ /* 0x0000640000080063 */
[----:B01----:R-:W-:Y:S05]  /*128a0*/  ENDCOLLECTIVE ;  /* 0x000000000000791b */ /* 0x003fea0003800000 */
.L_x_2792:
[----:B------:R-:W-:Y:S01]  /*128b0*/  IMAD.MOV.U32 R93, RZ, RZ, R95 ;  /* 0x000000ffff5d7224 */ /* 0x000fe200078e005f */
[----:B------:R-:W-:Y:S06]  /*128c0*/  BRA `(.L_x_2793) ;  /* 0xfffffff000647947 */ /* 0x000fec000383ffff */
.L_x_2794:
        /* <DEDUP_REMOVED lines=11> */
.L_x_12117:


//--------------------- .text._ZN10layer_norm31ln_parallel_residual_fwd_kernelINS_13Kernel_traitsIf13__nv_bfloat16S2_S2_fjLj512ELj1ELj4ELj1ELj16ENS_18Kernel_traits_baseILj512EfS2_S2_S2_fjLj128EEEEELb1ELb0ELb1EEEvNS_9FwdParamsE --------------------------
	.section	.text._ZN10layer_norm31ln_parallel_residual_fwd_kernelINS_13Kernel_traitsIf13__nv_bfloat16S2_S2_fjLj512ELj1ELj4ELj1ELj16ENS_18Kernel_traits_baseILj512EfS2_S2_S2_fjLj128EEEEELb1ELb0ELb1EEEvNS_9FwdParamsE,"ax",@progbits
	.align	128
        .global         _ZN10layer_norm31ln_parallel_residual_fwd_kernelINS_13Kernel_traitsIf13__nv_bfloat16S2_S2_fjLj512ELj1ELj4ELj1ELj16ENS_18Kernel_traits_baseILj512EfS2_S2_S2_fjLj128EEEEELb1ELb0ELb1EEEvNS_9FwdParamsE
        .type           _ZN10layer_norm31ln_parallel_residual_fwd_kernelINS_13Kernel_traitsIf13__nv_bfloat16S2_S2_fjLj512ELj1ELj4ELj1ELj16ENS_18Kernel_traits_baseILj512EfS2_S2_S2_fjLj128EEEEELb1ELb0ELb1EEEvNS_9FwdParamsE,@function
        .size           _ZN10layer_norm31ln_parallel_residual_fwd_kernelINS_13Kernel_traitsIf13__nv_bfloat16S2_S2_fjLj512ELj1ELj4ELj1ELj16ENS_18Kernel_traits_baseILj512EfS2_S2_S2_fjLj128EEEEELb1ELb0ELb1EEEvNS_9FwdParamsE,(.L_x_12118 - _ZN10layer_norm31ln_parallel_residual_fwd_kernelINS_13Kernel_traitsIf13__nv_bfloat16S2_S2_fjLj512ELj1ELj4ELj1ELj16ENS_18Kernel_traits_baseILj512EfS2_S2_S2_fjLj128EEEEELb1ELb0ELb1EEEvNS_9FwdParamsE)
        .other          _ZN10layer_norm31ln_parallel_residual_fwd_kernelINS_13Kernel_traitsIf13__nv_bfloat16S2_S2_fjLj512ELj1ELj4ELj1ELj16ENS_18Kernel_traits_baseILj512EfS2_S2_S2_fjLj128EEEEELb1ELb0ELb1EEEvNS_9FwdParamsE,@"STO_CUDA_ENTRY STV_DEFAULT"
_ZN10layer_norm31ln_parallel_residual_fwd_kernelINS_13Kernel_traitsIf13__nv_bfloat16S2_S2_fjLj512ELj1ELj4ELj1ELj16ENS_18Kernel_traits_baseILj512EfS2_S2_S2_fjLj128EEEEELb1ELb0ELb1EEEvNS_9FwdParamsE:
.text._ZN10layer_norm31ln_parallel_residual_fwd_kernelINS_13Kernel_traitsIf13__nv_bfloat16S2_S2_fjLj512ELj1ELj4ELj1ELj16ENS_18Kernel_traits_baseILj512EfS2_S2_S2_fjLj128EEEEELb1ELb0ELb1EEEvNS_9FwdParamsE:
[----:B------:R-:W-:Y:S01]  /*0000*/  LDC R1, c[0x0][0x37c] ;  /* 0x0000df00ff017b82 */ /* 0x000fe20000000800 */
[----:B------:R-:W0:Y:S07]  /*0010*/  LDCU.U8 UR4, c[0x0][0x464] ;  /* 0x00008c80ff0477ac */ /* 0x000e2e0008000000 */
[----:B------:R-:W1:Y:S01]  /*0020*/  LDC R6, c[0x0][0x458] ;  /* 0x00011600ff067b82 */ /* 0x000e620000000800 */
[----:B------:R-:W2:Y:S01]  /*0030*/  LDCU.64 UR6, c[0x0][0x450] ;  /* 0x00008a00ff0677ac */ /* 0x000ea20008000a00 */
[----:B------:R-:W3:Y:S06]  /*0040*/  LDCU.64 UR8, c[0x0][0x358] ;  /* 0x00006b00ff0877ac */ /* 0x000eec0008000a00 */
[----:B------:R-:W1:Y:S01]  /*0050*/  LDC R7, c[0x0][0x45c] ;  /* 0x00011700ff077b82 */ /* 0x000e620000000800 */
[----:B------:R-:W4:Y:S01]  /*0060*/  LDCU.64 UR10, c[0x0][0x438] ;  /* 0x00008700ff0a77ac */ /* 0x000f220008000a00 */
[----:B0-----:R-:W-:Y:S01]  /*0070*/  ISETP.NE.AND P0, PT, RZ, UR4, PT ;  /* 0x00000004ff007c0c */ /* 0x001fe2000bf05270 */
[----:B--2---:R-:W-:-:S02]  /*0080*/  IMAD.U32 R2, RZ, RZ, UR6 ;  /* 0x00000006ff027e24 */ /* 0x004fc4000f8e00ff */
[----:B------:R-:W-:-:S10]  /*0090*/  IMAD.U32 R3, RZ, RZ, UR7 ;  /* 0x00000007ff037e24 */ /* 0x000fd4000f8e00ff */
[----:B---3--:R-:W2:Y:S01]  /*00a0*/  @P0 LDG.E.64 R2, desc[UR8][R2.64] ;  /* 0x0000000802020981 */ /* 0x008ea2000c1e1b00 */
[----:B------:R-:W0:Y:S03]  /*00b0*/  @P0 LDC R9, c[0x0][0x460] ;  /* 0x00011800ff090b82 */ /* 0x000e260000000800 */
[----:B-1----:R-:W0:Y:S01]  /*00c0*/  @P0 LDG.E.64 R4, desc[UR8][R6.64] ;  /* 0x0000000806040981 */ /* 0x002e22000c1e1b00 */
[----:B----4-:R-:W-:Y:S01]  /*00d0*/  UISETP.NE.U32.AND UP0, UPT, UR10, URZ, UPT ;  /* 0x000000ff0a00728c */ /* 0x010fe2000bf05070 */
[----:B------:R-:W1:Y:S03]  /*00e0*/  S2R R125, SR_TID.X ;  /* 0x00000000007d7919 */ /* 0x000e660000002100 */
[----:B------:R-:W3:Y:S01]  /*00f0*/  S2UR UR5, SR_CTAID.X ;  /* 0x00000000000579c3 */ /* 0x000ee20000002500 */
[----:B------:R-:W-:-:S07]  /*0100*/  UISETP.NE.AND.EX UP0, UPT, UR11, URZ, UPT, UP0 ;  /* 0x000000ff0b00728c */ /* 0x000fce000bf05300 */
[----:B------:R-:W1:Y:S01]  /*0110*/  LDC R0, c[0x0][0x360] ;  /* 0x0000d800ff007b82 */ /* 0x000e620000000800 */
[----:B---3--:R-:W-:Y:S02]  /*0120*/  USHF.L.U32 UR4, UR5, 0x2, URZ ;  /* 0x0000000205047899 */ /* 0x008fe400080006ff */
[--C-:B-1----:R-:W-:Y:S01]  /*0130*/  IMAD R0, R0, UR5, R125.reuse ;  /* 0x0000000500007c24 */ /* 0x102fe2000f8e027d */
[----:B--2---:R-:W-:Y:S02]  /*0140*/  @P0 R2UR UR6, R2 ;  /* 0x00000000020602ca */ /* 0x004fe400000e0000 */
[----:B------:R-:W-:Y:S02]  /*0150*/  @P0 R2UR UR7, R3 ;  /* 0x00000000030702ca */ /* 0x000fe400000e0000 */
[----:B0-----:R-:W-:Y:S02]  /*0160*/  @P0 IADD3 R6, P1, PT, R4, R9, RZ ;  /* 0x0000000904060210 */ /* 0x001fe40007f3e0ff */
[----:B------:R-:W-:-:S02]  /*0170*/  SHF.R.U32.HI R2, RZ, 0x5, R125 ;  /* 0x00000005ff027819 */ /* 0x000fc4000001167d */
[----:B------:R-:W-:Y:S01]  /*0180*/  LOP3.LUT R125, R125, 0x1f, RZ, 0xc0, !PT ;  /* 0x0000001f7d7d7812 */ /* 0x000fe200078ec0ff */
[----:B------:R-:W-:Y:S01]  /*0190*/  @P0 IMAD.X R7, RZ, RZ, R5, P1 ;  /* 0x000000ffff070224 */ /* 0x000fe200008e0605 */
[----:B------:R-:W-:-:S03]  /*01a0*/  LOP3.LUT R2, R2, UR4, RZ, 0xfc, !PT ;  /* 0x0000000402027c12 */ /* 0x000fc6000f8efcff */
[----:B------:R-:W-:Y:S01]  /*01b0*/  UIADD3 UR13, UPT, UPT, UR6, -0x61c88647, URZ ;  /* 0x9e3779b9060d7890 */ /* 0x000fe2000fffe0ff */
[--C-:B------:R-:W-:Y:S01]  /*01c0*/  SHF.R.U64 R3, R6, 0x2, R7.reuse ;  /* 0x0000000206037819 */ /* 0x100fe20000001207 */
[----:B------:R-:W-:Y:S01]  /*01d0*/  UIADD3 UR14, UPT, UPT, UR7, -0x4498517b, URZ ;  /* 0xbb67ae85070e7890 */ /* 0x000fe2000fffe0ff */
[----:B------:R-:W-:Y:S01]  /*01e0*/  SHF.R.U32.HI R4, RZ, 0x2, R7 ;  /* 0x00000002ff047819 */ /* 0x000fe20000011607 */
[----:B------:R-:W-:Y:S02]  /*01f0*/  UIADD3 UR15, UPT, UPT, UR6, 0x3c6ef372, URZ ;  /* 0x3c6ef372060f7890 */ /* 0x000fe4000fffe0ff */
[----:B------:R-:W-:Y:S02]  /*0200*/  UIADD3 UR16, UPT, UPT, UR7, 0x76cf5d0a, URZ ;  /* 0x76cf5d0a07107890 */ /* 0x000fe4000fffe0ff */
[----:B------:R-:W-:Y:S02]  /*0210*/  UIADD3 UR17, UPT, UPT, UR6, -0x255992d5, URZ ;  /* 0xdaa66d2b06117890 */ /* 0x000fe4000fffe0ff */
[----:B------:R-:W-:-:S02]  /*0220*/  UIADD3 UR18, UPT, UPT, UR7, 0x32370b8f, URZ ;  /* 0x32370b8f07127890 */ /* 0x000fc4000fffe0ff */
[----:B------:R-:W-:Y:S02]  /*0230*/  UIADD3 UR19, UPT, UPT, UR6, 0x78dde6e4, URZ ;  /* 0x78dde6e406137890 */ /* 0x000fe4000fffe0ff */
[----:B------:R-:W-:Y:S02]  /*0240*/  UIADD3 UR20, UPT, UPT, UR7, -0x126145ec, URZ ;  /* 0xed9eba1407147890 */ /* 0x000fe4000fffe0ff */
[----:B------:R-:W-:Y:S02]  /*0250*/  UIADD3 UR21, UPT, UPT, UR6, 0x1715609d, URZ ;  /* 0x1715609d06157890 */ /* 0x000fe4000fffe0ff */
[----:B------:R-:W-:Y:S02]  /*0260*/  UIADD3 UR22, UPT, UPT, UR7, -0x56f99767, URZ ;  /* 0xa906689907167890 */ /* 0x000fe4000fffe0ff */
[----:B------:R-:W-:Y:S02]  /*0270*/  UIADD3 UR23, UPT, UPT, UR6, -0x4ab325aa, URZ ;  /* 0xb54cda5606177890 */ /* 0x000fe4000fffe0ff */
[----:B------:R-:W-:-:S02]  /*0280*/  UIADD3 UR24, UPT, UPT, UR7, 0x646e171e, URZ ;  /* 0x646e171e07187890 */ /* 0x000fc4000fffe0ff */
[----:B------:R-:W-:Y:S02]  /*0290*/  UIADD3 UR25, UPT, UPT, UR6, 0x5384540f, URZ ;  /* 0x5384540f06197890 */ /* 0x000fe4000fffe0ff */
[----:B------:R-:W-:Y:S02]  /*02a0*/  UIADD3 UR26, UPT, UPT, UR7, 0x1fd5c5a3, URZ ;  /* 0x1fd5c5a3071a7890 */ /* 0x000fe4000fffe0ff */
[----:B------:R-:W-:Y:S02]  /*02b0*/  UIADD3 UR27, UPT, UPT, UR6, -0xe443238, URZ ;  /* 0xf1bbcdc8061b7890 */ /* 0x000fe4000fffe0ff */
[----:B------:R-:W-:Y:S02]  /*02c0*/  UIADD3 UR28, UPT, UPT, UR7, -0x24c28bd8, URZ ;  /* 0xdb3d7428071c7890 */ /* 0x000fe4000fffe0ff */
[----:B------:R-:W-:Y:S02]  /*02d0*/  UIADD3 UR29, UPT, UPT, UR6, -0x700cb87f, URZ ;  /* 0x8ff34781061d7890 */ /* 0x000fe4000fffe0ff */
[----:B------:R-:W-:Y:S01]  /*02e0*/  UIADD3 UR30, UPT, UPT, UR7, -0x695add53, URZ ;  /* 0x96a522ad071e7890 */ /* 0x000fe2000fffe0ff */
[----:B------:R-:W-:Y:S11]  /*02f0*/  BRA.U UP0, `(.L_x_2795) ;  /* 0x0000000100987547 */ /* 0x000ff6000b800000 */
[----:B------:R-:W0:Y:S01]  /*0300*/  LDCU.64 UR4, c[0x0][0x440] ;  /* 0x00008800ff0477ac */ /* 0x000e220008000a00 */
[----:B------:R-:W1:Y:S08]  /*0310*/  LDC.64 R8, c[0x0][0x3d0] ;  /* 0x0000f400ff087b82 */ /* 0x000e700000000a00 */
[----:B------:R-:W2:Y:S01]  /*0320*/  LDC.64 R10, c[0x0][0x3d8] ;  /* 0x0000f600ff0a7b82 */ /* 0x000ea20000000a00 */
[----:B0-----:R-:W-:-:S04]  /*0330*/  ISETP.NE.U32.AND P0, PT, RZ, UR4, PT ;  /* 0x00000004ff007c0c */ /* 0x001fc8000bf05070 */
[----:B------:R-:W-:Y:S01]  /*0340*/  ISETP.NE.AND.EX P0, PT, RZ, UR5, PT, P0 ;  /* 0x00000005ff007c0c */ /* 0x000fe2000bf05300 */
[----:B-1----:R-:W-:-:S05]  /*0350*/  IMAD.WIDE.U32 R8, R125, 0x20, R8 ;  /* 0x000000207d087825 */ /* 0x002fca00078e0008 */
[----:B------:R-:W5:Y:S01]  /*0360*/  LDG.E.128 R52, desc[UR8][R8.64] ;  /* 0x0000000808347981 */ /* 0x000f62000c1e1d00 */
[----:B--2---:R-:W-:-:S03]  /*0370*/  IMAD.WIDE.U32 R10, R125, 0x20, R10 ;  /* 0x000000207d0a7825 */ /* 0x004fc600078e000a */
[----:B------:R-:W5:Y:S03]  /*0380*/  LDG.E.128 R48, desc[UR8][R8.64+0x10] ;  /* 0x0000100808307981 */ /* 0x000f66000c1e1d00 */
[----:B------:R-:W0:Y:S01]  /*0390*/  @P0 LDC.64 R12, c[0x0][0x440] ;  /* 0x00011000ff0c0b82 */ /* 0x000e220000000a00 */
[----:B------:R-:W-:Y:S02]  /*03a0*/  @!P0 CS2R R70, SRZ ;  /* 0x0000000000468805 */ /* 0x000fe4000001ff00 */
[----:B------:R-:W-:Y:S01]  /*03b0*/  @!P0 CS2R R68, SRZ ;  /* 0x0000000000448805 */ /* 0x000fe2000001ff00 */
[----:B------:R-:W5:Y:S01]  /*03c0*/  LDG.E.128 R36, desc[UR8][R8.64+0x400] ;  /* 0x0004000808247981 */ /* 0x000f62000c1e1d00 */
[----:B------:R-:W-:Y:S02]  /*03d0*/  @!P0 CS2R R66, SRZ ;  /* 0x0000000000428805 */ /* 0x000fe4000001ff00 */
[----:B------:R-:W-:-:S02]  /*03e0*/  @!P0 CS2R R64, SRZ ;  /* 0x0000000000408805 */ /* 0x000fc4000001ff00 */
[----:B------:R-:W-:Y:S01]  /*03f0*/  @!P0 CS2R R62, SRZ ;  /* 0x00000000003e8805 */ /* 0x000fe2000001ff00 */
[----:B------:R0:W5:Y:S01]  /*0400*/  LDG.E.128 R32, desc[UR8][R8.64+0x410] ;  /* 0x0004100808207981 */ /* 0x000162000c1e1d00 */
[----:B------:R-:W-:Y:S02]  /*0410*/  @!P0 CS2R R60, SRZ ;  /* 0x00000000003c8805 */ /* 0x000fe4000001ff00 */
[----:B------:R-:W-:Y:S02]  /*0420*/  @!P0 CS2R R58, SRZ ;  /* 0x00000000003a8805 */ /* 0x000fe4000001ff00 */
[----:B------:R-:W-:Y:S01]  /*0430*/  @!P0 CS2R R56, SRZ ;  /* 0x0000000000388805 */ /* 0x000fe2000001ff00 */
[----:B------:R1:W5:Y:S04]  /*0440*/  LDG.E.128 R44, desc[UR8][R10.64] ;  /* 0x000000080a2c7981 */ /* 0x000368000c1e1d00 */
[----:B------:R1:W5:Y:S04]  /*0450*/  LDG.E.128 R40, desc[UR8][R10.64+0x10] ;  /* 0x000010080a287981 */ /* 0x000368000c1e1d00 */
[----:B------:R1:W5:Y:S04]  /*0460*/  LDG.E.128 R28, desc[UR8][R10.64+0x400] ;  /* 0x000400080a1c7981 */ /* 0x000368000c1e1d00 */
[----:B------:R1:W5:Y:S01]  /*0470*/  LDG.E.128 R24, desc[UR8][R10.64+0x410] ;  /* 0x000410080a187981 */ /* 0x000362000c1e1d00 */
[----:B0-----:R-:W-:-:S05]  /*0480*/  @P0 IMAD.WIDE.U32 R8, R125, 0x20, R12 ;  /* 0x000000207d080825 */ /* 0x001fca00078e000c */
[----:B------:R1:W5:Y:S04]  /*0490*/  @P0 LDG.E.128 R68, desc[UR8][R8.64] ;  /* 0x0000000808440981 */ /* 0x000368000c1e1d00 */
[----:B------:R1:W5:Y:S04]  /*04a0*/  @P0 LDG.E.128 R64, desc[UR8][R8.64+0x10] ;  /* 0x0000100808400981 */ /* 0x000368000c1e1d00 */
[----:B------:R1:W5:Y:S04]  /*04b0*/  @P0 LDG.E.128 R60, desc[UR8][R8.64+0x400] ;  /* 0x00040008083c0981 */ /* 0x000368000c1e1d00 */
[----:B------:R1:W5:Y:S01]  /*04c0*/  @P0 LDG.E.128 R56, desc[UR8][R8.64+0x410] ;  /* 0x0004100808380981 */ /* 0x000362000c1e1d00 */
[----:B------:R-:W-:-:S02]  /*04d0*/  CS2R R118, SRZ ;  /* 0x0000000000767805 */ /* 0x000fc4000001ff00 */
[----:B------:R-:W-:Y:S02]  /*04e0*/  CS2R R116, SRZ ;  /* 0x0000000000747805 */ /* 0x000fe4000001ff00 */
[----:B------:R-:W-:Y:S02]  /*04f0*/  CS2R R114, SRZ ;  /* 0x0000000000727805 */ /* 0x000fe4000001ff00 */
[----:B------:R-:W-:Y:S02]  /*0500*/  CS2R R112, SRZ ;  /* 0x0000000000707805 */ /* 0x000fe4000001ff00 */
[----:B------:R-:W-:Y:S02]  /*0510*/  CS2R R106, SRZ ;  /* 0x00000000006a7805 */ /* 0x000fe4000001ff00 */
[----:B------:R-:W-:Y:S02]  /*0520*/  CS2R R104, SRZ ;  /* 0x0000000000687805 */ /* 0x000fe4000001ff00 */
[----:B------:R-:W-:-:S02]  /*0530*/  CS2R R98, SRZ ;  /* 0x0000000000627805 */ /* 0x000fc4000001ff00 */
[----:B------:R-:W-:Y:S01]  /*0540*/  CS2R R96, SRZ ;  /* 0x0000000000607805 */ /* 0x000fe2000001ff00 */
[----:B-1----:R-:W-:Y:S06]  /*0550*/  BRA `(.L_x_2796) ;  /* 0x0000000000dc7947 */ /* 0x002fec0003800000 */
.L_x_2795:
        /* <DEDUP_REMOVED lines=29> */
.L_x_2797:
        /* <DEDUP_REMOVED lines=18> */
[----:B------:R-:W-:-:S02]  /*0850*/  CS2R R58, SRZ ;  /* 0x00000000003a7805 */ /* 0x000fc4000001ff00 */
[----:B------:R-:W-:Y:S02]  /*0860*/  CS2R R56, SRZ ;  /* 0x0000000000387805 */ /* 0x000fe4000001ff00 */
[----:B------:R-:W-:Y:S02]  /*0870*/  CS2R R62, SRZ ;  /* 0x00000000003e7805 */ /* 0x000fe4000001ff00 */
[----:B------:R-:W-:Y:S02]  /*0880*/  CS2R R60, SRZ ;  /* 0x00000000003c7805 */ /* 0x000fe4000001ff00 */
[----:B------:R-:W-:Y:S02]  /*0890*/  CS2R R66, SRZ ;  /* 0x0000000000427805 */ /* 0x000fe4000001ff00 */
[----:B------:R-:W-:Y:S02]  /*08a0*/  CS2R R64, SRZ ;  /* 0x0000000000407805 */ /* 0x000fe4000001ff00 */
[----:B------:R-:W-:-:S02]  /*08b0*/  CS2R R70, SRZ ;  /* 0x0000000000467805 */ /* 0x000fc4000001ff00 */
[----:B---3--:R-:W-:-:S07]  /*08c0*/  CS2R R68, SRZ ;  /* 0x0000000000447805 */ /* 0x008fce000001ff00 */
.L_x_2796:
[----:B------:R-:W1:Y:S02]  /*08d0*/  LDCU UR4, c[0x0][0x384] ;  /* 0x00007080ff0477ac */ /* 0x000e640008000800 */
[----:B-1----:R-:W-:-:S13]  /*08e0*/  ISETP.GE.AND P0, PT, R2, UR4, PT ;  /* 0x0000000402007c0c */ /* 0x002fda000bf06270 */
[----:B------:R-:W-:Y:S05]  /*08f0*/  @P0 EXIT ;  /* 0x000000000000094d */ /* 0x000fea0003800000 */
[----:B------:R-:W-:Y:S01]  /*0900*/  IMAD.HI.U32 R7, R3, -0x2daee0ad, RZ ;  /* 0xd2511f5303077827 */ /* 0x000fe200078e00ff */
[----:B------:R-:W1:Y:S01]  /*0910*/  LDCU.64 UR4, c[0x0][0x398] ;  /* 0x00007300ff0477ac */ /* 0x000e620008000a00 */
[----:B------:R-:W-:Y:S01]  /*0920*/  BSSY B0, `(.L_x_2798) ;  /* 0x00010cc000007945 */ /* 0x000fe20003800000 */
[----:B------:R-:W-:Y:S01]  /*0930*/  LOP3.LUT R91, R6, 0x3, RZ, 0xc0, !PT ;  /* 0x00000003065b7812 */ /* 0x000fe200078ec0ff */
[C---:B------:R-:W-:Y:S01]  /*0940*/  IMAD.HI.U32 R5, R0.reuse, -0x326172a9, RZ ;  /* 0xcd9e8d5700057827 */ /* 0x040fe200078e00ff */
[----:B------:R-:W-:Y:S01]  /*0950*/  LOP3.LUT R7, R7, UR7, RZ, 0x3c, !PT ;  /* 0x0000000707077c12 */ /* 0x000fe2000f8e3cff */
[----:B------:R-:W2:Y:S02]  /*0960*/  LDCU UR31, c[0x0][0x404] ;  /* 0x00008080ff1f77ac */ /* 0x000ea40008000800 */
[----:B0-----:R-:W-:Y:S01]  /*0970*/  IMAD R9, R0, -0x326172a9, RZ ;  /* 0xcd9e8d5700097824 */ /* 0x001fe200078e02ff */
[----:B------:R-:W-:Y:S01]  /*0980*/  LOP3.LUT R5, R4, UR6, R5, 0x96, !PT ;  /* 0x0000000604057c12 */ /* 0x000fe2000f8e9605 */
[----:B------:R-:W-:Y:S01]  /*0990*/  IMAD.HI.U32 R8, R7, -0x326172a9, RZ ;  /* 0xcd9e8d5707087827 */ /* 0x000fe200078e00ff */
[----:B------:R-:W0:Y:S03]  /*09a0*/  LDCU UR32, c[0x0][0x408] ;  /* 0x00008100ff2077ac */ /* 0x000e260008000800 */
[----:B------:R-:W-:Y:S01]  /*09b0*/  IMAD R11, R3, -0x2daee0ad, RZ ;  /* 0xd2511f53030b7824 */ /* 0x000fe200078e02ff */
[----:B------:R-:W-:Y:S01]  /*09c0*/  LOP3.LUT R8, R9, UR13, R8, 0x96, !PT ;  /* 0x0000000d09087c12 */ /* 0x000fe2000f8e9608 */
[C---:B------:R-:W-:Y:S01]  /*09d0*/  IMAD.HI.U32 R10, R5.reuse, -0x2daee0ad, RZ ;  /* 0xd2511f53050a7827 */ /* 0x040fe200078e00ff */
[----:B------:R-:W3:Y:S03]  /*09e0*/  LDCU UR12, c[0x0][0x448] ;  /* 0x00008900ff0c77ac */ /* 0x000ee60008000800 */
[----:B------:R-:W-:Y:S01]  /*09f0*/  IMAD R14, R5, -0x2daee0ad, RZ ;  /* 0xd2511f53050e7824 */ /* 0x000fe200078e02ff */
[----:B------:R-:W-:Y:S01]  /*0a00*/  LOP3.LUT R10, R11, UR14, R10, 0x96, !PT ;  /* 0x0000000e0b0a7c12 */ /* 0x000fe2000f8e960a */
[----:B------:R-:W-:Y:S01]  /*0a10*/  IMAD.HI.U32 R5, R8, -0x2daee0ad, RZ ;  /* 0xd2511f5308057827 */ /* 0x000fe200078e00ff */
[----:B-1----:R-:W-:Y:S01]  /*0a20*/  UISETP.NE.U32.AND UP0, UPT, UR4, URZ, UPT ;  /* 0x000000ff0400728c */ /* 0x002fe2000bf05070 */
[----:B------:R-:W1:Y:S02]  /*0a30*/  LDCU.U8 UR4, c[0x0][0x410] ;  /* 0x00008200ff0477ac */ /* 0x000e640008000000 */
[----:B------:R-:W-:Y:S01]  /*0a40*/  IMAD R12, R7, -0x326172a9, RZ ;  /* 0xcd9e8d57070c7824 */ /* 0x000fe200078e02ff */
[----:B------:R-:W-:Y:S01]  /*0a50*/  LOP3.LUT R5, R14, UR16, R5, 0x96, !PT ;  /* 0x000000100e057c12 */ /* 0x000fe2000f8e9605 */
[C---:B------:R-:W-:Y:S01]  /*0a60*/  IMAD.HI.U32 R7, R10.reuse, -0x326172a9, RZ ;  /* 0xcd9e8d570a077827 */ /* 0x040fe200078e00ff */
[----:B------:R-:W-:Y:S01]  /*0a70*/  UISETP.NE.AND.EX UP0, UPT, UR5, URZ, UPT, UP0 ;  /* 0x000000ff0500728c */ /* 0x000fe2000bf05300 */
[----:B------:R-:W4:Y:S02]  /*0a80*/  LDCU UR5, c[0x0][0x388] ;  /* 0x00007100ff0577ac */ /* 0x000f240008000800 */
[----:B------:R-:W-:Y:S01]  /*0a90*/  IMAD R9, R10, -0x326172a9, RZ ;  /* 0xcd9e8d570a097824 */ /* 0x000fe200078e02ff */
[----:B------:R-:W-:Y:S01]  /*0aa0*/  LOP3.LUT R7, R12, UR15, R7, 0x96, !PT ;  /* 0x0000000f0c077c12 */ /* 0x000fe2000f8e9607 */
[----:B------:R-:W-:Y:S01]  /*0ab0*/  IMAD R12, R8, -0x2daee0ad, RZ ;  /* 0xd2511f53080c7824 */ /* 0x000fe200078e02ff */
[----:B------:R-:W-:Y:S01]  /*0ac0*/  PLOP3.LUT P0, PT, PT, PT, UP0, 0x80, 0x8 ;  /* 0x000000000008781c */ /* 0x000fe20003f0f008 */
[----:B------:R-:W-:Y:S01]  /*0ad0*/  IMAD.HI.U32 R8, R5, -0x326172a9, RZ ;  /* 0xcd9e8d5705087827 */ /* 0x000fe200078e00ff */
[----:B------:R-:W0:Y:S03]  /*0ae0*/  LDCU.64 UR10, c[0x0][0x3a0] ;  /* 0x00007400ff0a77ac */ /* 0x000e260008000a00 */
[----:B------:R-:W-:Y:S01]  /*0af0*/  IMAD.HI.U32 R11, R7, -0x2daee0ad, RZ ;  /* 0xd2511f53070b7827 */ /* 0x000fe200078e00ff */
[----:B------:R-:W-:Y:S01]  /*0b00*/  LOP3.LUT R8, R9, UR17, R8, 0x96, !PT ;  /* 0x0000001109087c12 */ /* 0x000fe2000f8e9608 */
[----:B-1----:R-:W-:-:S02]  /*0b10*/  UISETP.NE.AND UP0, UPT, UR4, URZ, UPT ;  /* 0x000000ff0400728c */ /* 0x002fc4000bf05270 */
        /* <DEDUP_REMOVED lines=30> */
[----:B------:R-:W-:Y:S01]  /*0d00*/  IMAD.HI.U32 R88, R7, -0x326172a9, RZ ;  /* 0xcd9e8d5707587827 */ /* 0x000fe200078e00ff */
[----:B------:R-:W-:-:S03]  /*0d10*/  LOP3.LUT R12, R12, UR27, R5, 0x96, !PT ;  /* 0x0000001b0c0c7c12 */ /* 0x000fc6000f8e9605 */
[----:B------:R-:W-:Y:S02]  /*0d20*/  IMAD R5, R10, -0x326172a9, RZ ;  /* 0xcd9e8d570a057824 */ /* 0x000fe400078e02ff */
[----:B------:R-:W-:Y:S02]  /*0d30*/  IMAD R8, R8, -0x2daee0ad, RZ ;  /* 0xd2511f5308087824 */ /* 0x000fe400078e02ff */
[----:B------:R-:W-:Y:S01]  /*0d40*/  IMAD.HI.U32 R89, R12, -0x2daee0ad, RZ ;  /* 0xd2511f530c597827 */ /* 0x000fe200078e00ff */
[----:B------:R-:W-:-:S03]  /*0d50*/  LOP3.LUT R88, R5, UR29, R88, 0x96, !PT ;  /* 0x0000001d05587c12 */ /* 0x000fc6000f8e9658 */
[----:B------:R-:W-:Y:S02]  /*0d60*/  HFMA2 R5, -RZ, RZ, 0, 0 ;  /* 0x00000000ff057431 */ /* 0x000fe400000001ff */
[----:B------:R-:W-:Y:S01]  /*0d70*/  IMAD R90, R7, -0x326172a9, RZ ;  /* 0xcd9e8d57075a7824 */ /* 0x000fe200078e02ff */
[----:B------:R-:W-:Y:S01]  /*0d80*/  LOP3.LUT R89, R8, UR30, R89, 0x96, !PT ;  /* 0x0000001e08597c12 */ /* 0x000fe2000f8e9659 */
[----:B0-234-:R-:W-:-:S07]  /*0d90*/  IMAD R8, R12, -0x2daee0ad, RZ ;  /* 0xd2511f530c087824 */ /* 0x01dfce00078e02ff */
.L_x_3046:
[----:B------:R-:W-:Y:S01]  /*0da0*/  ISETP.NE.U32.AND P1, PT, RZ, UR10, PT ;  /* 0x0000000aff007c0c */ /* 0x000fe2000bf25070 */
[----:B------:R-:W0:Y:S01]  /*0db0*/  LDC.64 R108, c[0x0][0x390] ;  /* 0x0000e400ff6c7b82 */ /* 0x000e220000000a00 */
[----:B------:R-:W-:Y:S02]  /*0dc0*/  IMAD R6, R2, UR5, RZ ;  /* 0x0000000502067c24 */ /* 0x000fe4000f8e02ff */
[----:B------:R-:W-:-:S03]  /*0dd0*/  ISETP.NE.AND.EX P1, PT, RZ, UR11, PT, P1 ;  /* 0x0000000bff007c0c */ /* 0x000fc6000bf25310 */
[----:B------:R-:W-:Y:S02]  /*0de0*/  SHF.R.S32.HI R9, RZ, 0x1f, R6 ;  /* 0x0000001fff097819 */ /* 0x000fe40000011406 */
[----:B-1----:R-:W1:Y:S02]  /*0df0*/  @P0 LDC.64 R10, c[0x0][0x398] ;  /* 0x0000e600ff0a0b82 */ /* 0x002e640000000a00 */
[----:B------:R-:W-:-:S04]  /*0e00*/  LEA.HI R6, R9, R6, RZ, 0x3 ;  /* 0x0000000609067211 */ /* 0x000fc800078f18ff */
[----:B------:R-:W-:Y:S02]  /*0e10*/  LEA.HI.SX32 R6, R6, R125, 0x1d ;  /* 0x0000007d06067211 */ /* 0x000fe400078feaff */
[----:B------:R-:W2:Y:S03]  /*0e20*/  @P1 LDC.64 R78, c[0x0][0x3a0] ;  /* 0x0000e800ff4e1b82 */ /* 0x000ea60000000a00 */
[----:B0-----:R-:W-:-:S05]  /*0e30*/  IMAD.WIDE.U32 R72, R6, 0x10, R108 ;  /* 0x0000001006487825 */ /* 0x001fca00078e006c */
[----:B------:R-:W0:Y:S01]  /*0e40*/  LDC.64 R84, c[0x0][0x398] ;  /* 0x0000e600ff547b82 */ /* 0x000e220000000a00 */
[----:B-----5:R-:W5:Y:S01]  /*0e50*/  LDG.E.128 R72, desc[UR8][R72.64] ;  /* 0x0000000848487981 */ /* 0x020f62000c1e1d00 */
[----:B--2---:R-:W-:-:S05]  /*0e60*/  @P1 IMAD.WIDE.U32 R78, R6, 0x10, R78 ;  /* 0x00000010064e1825 */ /* 0x004fca00078e004e */
[----:B------:R-:W2:Y:S01]  /*0e70*/  @P1 LDG.E.128 R20, desc[UR8][R78.64] ;  /* 0x000000084e141981 */ /* 0x000ea2000c1e1d00 */
[----:B-1----:R-:W-:-:S05]  /*0e80*/  @P0 IMAD.WIDE.U32 R14, R6, 0x10, R10 ;  /* 0x00000010060e0825 */ /* 0x002fca00078e000a */
[----:B------:R1:W5:Y:S01]  /*0e90*/  @P0 LDG.E.128 R16, desc[UR8][R14.64] ;  /* 0x000000080e100981 */ /* 0x000362000c1e1d00 */
[----:B0-----:R-:W-:-:S04]  /*0ea0*/  ISETP.NE.U32.AND P0, PT, R84, RZ, PT ;  /* 0x000000ff5400720c */ /* 0x001fc80003f05070 */
[----:B------:R-:W-:Y:S01]  /*0eb0*/  ISETP.NE.AND.EX P0, PT, R85, RZ, PT, P0 ;  /* 0x000000ff5500720c */ /* 0x000fe20003f05300 */
[----:B------:R-:W-:Y:S01]  /*0ec0*/  IMAD.MOV.U32 R124, RZ, RZ, 0x2f800000 ;  /* 0x2f800000ff7c7424 */ /* 0x000fe200078e00ff */
[----:B--2---:R-:W-:Y:S02]  /*0ed0*/  PRMT R76, R23, 0x7632, R76 ;  /* 0x00007632174c7816 */ /* 0x004fe4000000004c */
[----:B------:R-:W-:Y:S02]  /*0ee0*/  PRMT R13, R22, 0x7632, R13 ;  /* 0x00007632160d7816 */ /* 0x000fe4000000000d */
[----:B------:R-:W-:Y:S02]  /*0ef0*/  PRMT R12, R21, 0x7632, R12 ;  /* 0x00007632150c7816 */ /* 0x000fe4000000000c */
[----:B------:R-:W-:-:S05]  /*0f00*/  PRMT R10, R20, 0x7632, R10 ;  /* 0x00007632140a7816 */ /* 0x000fca000000000a */
[----:B-1----:R-:W-:Y:S05]  /*0f10*/  @P0 BRA `(.L_x_2799) ;  /* 0x0000002800400947 */ /* 0x002fea0003800000 */
        /* <DEDUP_REMOVED lines=16> */
.L_x_2802:
        /* <DEDUP_REMOVED lines=13> */
.L_x_2804:
[----:B------:R-:W-:Y:S05]  /*10f0*/  BSYNC.RECONVERGENT B2 ;  /* 0x0000000000027941 */ /* 0x000fea0003800200 */
.L_x_2803:
        /* <DEDUP_REMOVED lines=41> */
.L_x_2801:
[----:B------:R-:W-:Y:S05]  /*1390*/  BSYNC.RECONVERGENT B1 ;  /* 0x0000000000017941 */ /* 0x000fea0003800200 */
.L_x_2800:
[----:B------:R-:W-:Y:S01]  /*13a0*/  I2FP.F32.U32 R9, R9 ;  /* 0x0000000900097245 */ /* 0x000fe20000201000 */
[----:B------:R-:W-:Y:S01]  /*13b0*/  IMAD.U32 R77, RZ, RZ, UR32 ;  /* 0x00000020ff4d7e24 */ /* 0x000fe2000f8e00ff */
[----:B-----5:R-:W-:Y:S01]  /*13c0*/  SHF.L.U32 R8, R72, 0x10, RZ ;  /* 0x0000001048087819 */ /* 0x020fe200000006ff */
[----:B------:R-:W-:Y:S01]  /*13d0*/  IMAD.U32 R78, RZ, RZ, UR31 ;  /* 0x0000001fff4e7e24 */ /* 0x000fe2000f8e00ff */
[----:B------:R-:W-:Y:S01]  /*13e0*/  ISETP.NE.AND P2, PT, R15, 0x1, PT ;  /* 0x000000010f00780c */ /* 0x000fe20003f45270 */
[----:B------:R-:W-:Y:S01]  /*13f0*/  FFMA.FTZ R9, R9, R124, 1.1641532182693481445e-10 ;  /* 0x2f00000009097423 */ /* 0x000fe2000001007c */
[----:B------:R-:W-:Y:S02]  /*1400*/  @P1 IMAD.U32 R14, R20, 0x10000, RZ ;  /* 0x00010000140e1824 */ /* 0x000fe400078e00ff */
[----:B------:R-:W-:Y:S01]  /*1410*/  FMUL.FTZ R8, R8, R77 ;  /* 0x0000004d08087220 */ /* 0x000fe20000410000 */
[----:B------:R-:W-:Y:S01]  /*1420*/  BSSY.RECONVERGENT B1, `(.L_x_2805) ;  /* 0x000004b000017945 */ /* 0x000fe20003800200 */
[----:B------:R-:W-:Y:S01]  /*1430*/  IMAD.MOV.U32 R11, RZ, RZ, R90 ;  /* 0x000000ffff0b7224 */ /* 0x000fe200078e005a */
[----:B------:R-:W-:-:S04]  /*1440*/  FSETP.GTU.FTZ.AND P0, PT, R9, R78, PT ;  /* 0x0000004e0900720b */ /* 0x000fc80003f1c000 */
[----:B------:R-:W-:Y:S02]  /*1450*/  FSEL R9, R8, RZ, !P0 ;  /* 0x000000ff08097208 */ /* 0x000fe40004000000 */
[----:B------:R-:W-:Y:S02]  /*1460*/  PLOP3.LUT P0, PT, P0, PT, PT, 0x8, 0x80 ;  /* 0x000000000080781c */ /* 0x000fe4000070e170 */
[----:B------:R-:W-:Y:S01]  /*1470*/  PRMT R8, R72, 0x7632, R8 ;  /* 0x0000763248087816 */ /* 0x000fe20000000008 */
[----:B------:R-:W-:Y:S01]  /*1480*/  @P1 FADD.FTZ R9, R9, R14 ;  /* 0x0000000e09091221 */ /* 0x000fe20000010000 */
[----:B------:R-:W-:Y:S01]  /*1490*/  HFMA2 R14, -RZ, RZ, 0, 1.1920928955078125e-07 ;  /* 0x00000002ff0e7431 */ /* 0x000fe200000001ff */
[----:B------:R-:W-:-:S03]  /*14a0*/  P2R R79, PR, RZ, 0x1 ;  /* 0x00000001ff4f7803 */ /* 0x000fc60000000000 */
        /* <DEDUP_REMOVED lines=10> */
.L_x_2807:
        /* <DEDUP_REMOVED lines=13> */
.L_x_2809:
[----:B------:R-:W-:Y:S05]  /*1620*/  BSYNC.RECONVERGENT B2 ;  /* 0x0000000000027941 */ /* 0x000fea0003800200 */
.L_x_2808:
        /* <DEDUP_REMOVED lines=42> */
.L_x_2806:
[----:B------:R-:W-:Y:S05]  /*18d0*/  BSYNC.RECONVERGENT B1 ;  /* 0x0000000000017941 */ /* 0x000fea0003800200 */
.L_x_2805:
        /* <DEDUP_REMOVED lines=24> */
.L_x_2812:
        /* <DEDUP_REMOVED lines=13> */
.L_x_2814:
[----:B------:R-:W-:Y:S05]  /*1b30*/  BSYNC.RECONVERGENT B2 ;  /* 0x0000000000027941 */ /* 0x000fea0003800200 */
.L_x_2813:
        /* <DEDUP_REMOVED lines=42> */
.L_x_2811:
[----:B------:R-:W-:Y:S05]  /*1de0*/  BSYNC.RECONVERGENT B1 ;  /* 0x0000000000017941 */ /* 0x000fea0003800200 */
.L_x_2810:
[----:B------:R-:W-:Y:S01]  /*1df0*/  I2FP.F32.U32 R11, R11 ;  /* 0x0000000b000b7245 */ /* 0x000fe20000201000 */
[----:B------:R-:W-:Y:S01]  /*1e00*/  IMAD.U32 R14, R73, 0x10000, RZ ;  /* 0x00010000490e7824 */ /* 0x000fe200078e00ff */
[----:B------:R-:W-:Y:S01]  /*1e10*/  ISETP.NE.AND P2, PT, R87, 0x1, PT ;  /* 0x000000015700780c */ /* 0x000fe20003f45270 */
[----:B------:R-:W-:Y:S01]  /*1e20*/  @P1 IMAD.U32 R86, R21, 0x10000, RZ ;  /* 0x0001000015561824 */ /* 0x000fe200078e00ff */
[----:B------:R-:W-:Y:S01]  /*1e30*/  BSSY.RECONVERGENT B1, `(.L_x_2815) ;  /* 0x000004d000017945 */ /* 0x000fe20003800200 */
[----:B------:R-:W-:Y:S01]  /*1e40*/  FFMA.FTZ R11, R11, R124, 1.1641532182693481445e-10 ;  /* 0x2f0000000b0b7423 */ /* 0x000fe2000001007c */
[----:B------:R-:W-:Y:S01]  /*1e50*/  FMUL.FTZ R14, R14, R77 ;  /* 0x0000004d0e0e7220 */ /* 0x000fe20000410000 */
[----:B------:R-:W-:-:S03]  /*1e60*/  IMAD.MOV.U32 R15, RZ, RZ, R90 ;  /* 0x000000ffff0f7224 */ /* 0x000fc600078e005a */
        /* <DEDUP_REMOVED lines=17> */
.L_x_2817:
        /* <DEDUP_REMOVED lines=13> */
.L_x_2819:
[----:B------:R-:W-:Y:S05]  /*2050*/  BSYNC.RECONVERGENT B2 ;  /* 0x0000000000027941 */ /* 0x000fea0003800200 */
.L_x_2818:
        /* <DEDUP_REMOVED lines=42> */
.L_x_2816:
[----:B------:R-:W-:Y:S05]  /*2300*/  BSYNC.RECONVERGENT B1 ;  /* 0x0000000000017941 */ /* 0x000fea0003800200 */
.L_x_2815:
        /* <DEDUP_REMOVED lines=23> */
.L_x_2822:
        /* <DEDUP_REMOVED lines=13> */
.L_x_2824:
[----:B------:R-:W-:Y:S05]  /*2550*/  BSYNC.RECONVERGENT B2 ;  /* 0x0000000000027941 */ /* 0x000fea0003800200 */
.L_x_2823:
        /* <DEDUP_REMOVED lines=42> */
.L_x_2821:
[----:B------:R-:W-:Y:S05]  /*2800*/  BSYNC.RECONVERGENT B1 ;  /* 0x0000000000017941 */ /* 0x000fea0003800200 */
.L_x_2820:
        /* <DEDUP_REMOVED lines=24> */
.L_x_2827:
        /* <DEDUP_REMOVED lines=13> */
.L_x_2829:
[----:B------:R-:W-:Y:S05]  /*2a60*/  BSYNC.RECONVERGENT B2 ;  /* 0x0000000000027941 */ /* 0x000fea0003800200 */
.L_x_2828:
        /* <DEDUP_REMOVED lines=42> */
.L_x_2826:
[----:B------:R-:W-:Y:S05]  /*2d10*/  BSYNC.RECONVERGENT B1 ;  /* 0x0000000000017941 */ /* 0x000fea0003800200 */
.L_x_2825:
        /* <DEDUP_REMOVED lines=23> */
.L_x_2832:
        /* <DEDUP_REMOVED lines=13> */
.L_x_2834:
[----:B------:R-:W-:Y:S05]  /*2f60*/  BSYNC.RECONVERGENT B2 ;  /* 0x0000000000027941 */ /* 0x000fea0003800200 */
.L_x_2833:
        /* <DEDUP_REMOVED lines=42> */
.L_x_2831:
[----:B------:R-:W-:Y:S05]  /*3210*/  BSYNC.RECONVERGENT B1 ;  /* 0x0000000000017941 */ /* 0x000fea0003800200 */
.L_x_2830:
        /* <DEDUP_REMOVED lines=8> */
[----:B------:R-:W-:Y:S02]  /*32a0*/  FSETP.GTU.FTZ.AND P4, PT, R87, R78, PT ;  /* 0x0000004e5700720b */ /* 0x000fe40003f9c000 */
[----:B------:R-:W-:Y:S02]  /*32b0*/  PRMT R87, R75, 0x7632, R87 ;  /* 0x000076324b577816 */ /* 0x000fe40000000057 */
[----:B------:R-:W-:Y:S02]  /*32c0*/  FSEL R14, R14, RZ, !P4 ;  /* 0x000000ff0e0e7208 */ /* 0x000fe40006000000 */
        /* <DEDUP_REMOVED lines=13> */
.L_x_2837:
        /* <DEDUP_REMOVED lines=13> */
.L_x_2839:
[----:B------:R-:W-:Y:S05]  /*3470*/  BSYNC.RECONVERGENT B2 ;  /* 0x0000000000027941 */ /* 0x000fea0003800200 */
.L_x_2838:
        /* <DEDUP_REMOVED lines=40> */
[----:B------:R-:W-:Y:S02]  /*3700*/  IMAD.MOV.U32 R93, RZ, RZ, R80 ;  /* 0x000000ffff5d7224 */ /* 0x000fe400078e0050 */
[----:B------:R-:W-:-:S07]  /*3710*/  IMAD.MOV.U32 R80, RZ, RZ, R92 ;  /* 0x000000ffff507224 */ /* 0x000fce00078e005c */
.L_x_2836:
[----:B------:R-:W-:Y:S05]  /*3720*/  BSYNC.RECONVERGENT B1 ;  /* 0x0000000000017941 */ /* 0x000fea0003800200 */
.L_x_2835:
[----:B------:R-:W-:Y:S02]  /*3730*/  I2FP.F32.U32 R93, R93 ;  /* 0x0000005d005d7245 */ /* 0x000fe40000201000 */
[----:B------:R-:W-:Y:S01]  /*3740*/  SHF.L.U32 R92, R87, 0x10, RZ ;  /* 0x00000010575c7819 */ /* 0x000fe200000006ff */
[----:B------:R-:W-:Y:S01]  /*3750*/  @P1 IMAD.U32 R87, R76, 0x10000, RZ ;  /* 0x000100004c571824 */ /* 0x000fe200078e00ff */
[----:B------:R-:W-:Y:S01]  /*3760*/  PRMT R74, R86, 0x5410, R74 ;  /* 0x00005410564a7816 */ /* 0x000fe2000000004a */
[----:B------:R-:W-:Y:S01]  /*3770*/  FFMA.FTZ R93, R93, R124, 1.1641532182693481445e-10 ;  /* 0x2f0000005d5d7423 */ /* 0x000fe2000001007c */
[----:B------:R-:W-:Y:S01]  /*3780*/  PRMT R73, R83, 0x5410, R73 ;  /* 0x0000541053497816 */ /* 0x000fe20000000049 */
[----:B------:R-:W-:Y:S01]  /*3790*/  FMUL.FTZ R92, R92, R77 ;  /* 0x0000004d5c5c7220 */ /* 0x000fe20000410000 */
[----:B------:R-:W-:Y:S02]  /*37a0*/  PRMT R72, R82, 0x5410, R72 ;  /* 0x0000541052487816 */ /* 0x000fe40000000048 */
[----:B------:R-:W-:-:S04]  /*37b0*/  FSETP.GTU.FTZ.AND P5, PT, R93, R78, PT ;  /* 0x0000004e5d00720b */ /* 0x000fc80003fbc000 */
[----:B------:R-:W-:Y:S02]  /*37c0*/  FSEL R76, R92, RZ, !P5 ;  /* 0x000000ff5c4c7208 */ /* 0x000fe40006800000 */
[----:B------:R-:W-:-:S03]  /*37d0*/  PLOP3.LUT P5, PT, P5, PT, PT, 0x8, 0x80 ;  /* 0x000000000080781c */ /* 0x000fc60002fae170 */
[----:B------:R-:W-:-:S05]  /*37e0*/  @P1 FADD.FTZ R76, R76, R87 ;  /* 0x000000574c4c1221 */ /* 0x000fca0000010000 */
[----:B------:R-:W-:-:S04]  /*37f0*/  F2FP.BF16.F32.PACK_AB R87, RZ, R76 ;  /* 0x0000004cff57723e */ /* 0x000fc800000010ff */
[----:B------:R-:W-:Y:S01]  /*3800*/  PRMT R75, R75, 0x5410, R87 ;  /* 0x000054104b4b7816 */ /* 0x000fe20000000057 */
[----:B------:R-:W-:Y:S06]  /*3810*/  BRA `(.L_x_2840) ;  /* 0x0000005000387947 */ /* 0x000fec0003800000 */
.L_x_2799:
        /* <DEDUP_REMOVED lines=16> */
.L_x_2843:
        /* <DEDUP_REMOVED lines=13> */
.L_x_2845:
[----:B------:R-:W-:Y:S05]  /*39f0*/  BSYNC.RECONVERGENT B2 ;  /* 0x0000000000027941 */ /* 0x000fea0003800200 */
.L_x_2844:
        /* <DEDUP_REMOVED lines=41> */
.L_x_2842:
[----:B------:R-:W-:Y:S05]  /*3c90*/  BSYNC.RECONVERGENT B1 ;  /* 0x0000000000017941 */ /* 0x000fea0003800200 */
.L_x_2841:
[----:B------:R-:W-:Y:S01]  /*3ca0*/  I2FP.F32.U32 R7, R7 ;  /* 0x0000000700077245 */ /* 0x000fe20000201000 */
[----:B-----5:R-:W-:Y:S01]  /*3cb0*/  IMAD.U32 R8, R72, 0x10000, RZ ;  /* 0x0001000048087824 */ /* 0x020fe200078e00ff */
[----:B------:R-:W-:Y:S01]  /*3cc0*/  ISETP.NE.AND P2, PT, R9, 0x1, PT ;  /* 0x000000010900780c */ /* 0x000fe20003f45270 */
[----:B------:R-:W-:Y:S01]  /*3cd0*/  IMAD.U32 R77, RZ, RZ, UR32 ;  /* 0x00000020ff4d7e24 */ /* 0x000fe2000f8e00ff */
[----:B------:R-:W-:Y:S01]  /*3ce0*/  MOV R78, UR31 ;  /* 0x0000001f004e7c02 */ /* 0x000fe20008000f00 */
[----:B------:R-:W-:Y:S01]  /*3cf0*/  FFMA.FTZ R7, R7, R124, 1.1641532182693481445e-10 ;  /* 0x2f00000007077423 */ /* 0x000fe2000001007c */
[----:B------:R-:W-:Y:S01]  /*3d00*/  BSSY.RECONVERGENT B1, `(.L_x_2846) ;  /* 0x000004a000017945 */ /* 0x000fe20003800200 */
[----:B------:R-:W-:Y:S01]  /*3d10*/  FMUL.FTZ R11, R8, R77 ;  /* 0x0000004d080b7220 */ /* 0x000fe20000410000 */
[----:B------:R-:W-:Y:S02]  /*3d20*/  HFMA2 R15, -RZ, RZ, 0, 1.1920928955078125e-07 ;  /* 0x00000002ff0f7431 */ /* 0x000fe400000001ff */
[----:B------:R-:W-:Y:S01]  /*3d30*/  IMAD.MOV.U32 R8, RZ, RZ, R90 ;  /* 0x000000ffff087224 */ /* 0x000fe200078e005a */
[----:B------:R-:W-:-:S02]  /*3d40*/  FSETP.GTU.FTZ.AND P0, PT, R7, R78, PT ;  /* 0x0000004e0700720b */ /* 0x000fc40003f1c000 */
        /* <DEDUP_REMOVED lines=13> */
.L_x_2848:
        /* <DEDUP_REMOVED lines=13> */
.L_x_2850:
[----:B------:R-:W-:Y:S05]  /*3ef0*/  BSYNC.RECONVERGENT B2 ;  /* 0x0000000000027941 */ /* 0x000fea0003800200 */
.L_x_2849:
        /* <DEDUP_REMOVED lines=42> */
.L_x_2847:
[----:B------:R-:W-:Y:S05]  /*41a0*/  BSYNC.RECONVERGENT B1 ;  /* 0x0000000000017941 */ /* 0x000fea0003800200 */
.L_x_2846:
[----:B------:R-:W-:Y:S01]  /*41b0*/  I2FP.F32.U32 R9, R8 ;  /* 0x0000000800097245 */ /* 0x000fe20000201000 */
[----:B------:R-:W-:Y:S01]  /*41c0*/  IMAD.U32 R8, R16, 0x10000, RZ ;  /* 0x0001000010087824 */ /* 0x000fe200078e00ff */
[----:B------:R-:W-:Y:S01]  /*41d0*/  ISETP.NE.AND P2, PT, R15, 0x1, PT ;  /* 0x000000010f00780c */ /* 0x000fe20003f45270 */
[----:B------:R-:W-:Y:S01]  /*41e0*/  @P1 IMAD.U32 R14, R20, 0x10000, RZ ;  /* 0x00010000140e1824 */ /* 0x000fe200078e00ff */
[----:B------:R-:W-:Y:S01]  /*41f0*/  BSSY.RECONVERGENT B1, `(.L_x_2851) ;  /* 0x000004d000017945 */ /* 0x000fe20003800200 */
[----:B------:R-:W-:Y:S01]  /*4200*/  FFMA.FTZ R9, R9, R124, 1.1641532182693481445e-10 ;  /* 0x2f00000009097423 */ /* 0x000fe2000001007c */
[----:B------:R-:W-:-:S04]  /*4210*/  FMUL.FTZ R8, R8, R77 ;  /* 0x0000004d08087220 */ /* 0x000fc80000410000 */
[----:B------:R-:W-:-:S04]  /*4220*/  FSETP.GTU.FTZ.AND P0, PT, R9, R78, PT ;  /* 0x0000004e0900720b */ /* 0x000fc80003f1c000 */
[----:B------:R-:W-:Y:S02]  /*4230*/  FSEL R8, R8, RZ, !P0 ;  /* 0x000000ff08087208 */ /* 0x000fe40004000000 */
[----:B------:R-:W-:-:S03]  /*4240*/  SEL R123, RZ, 0x1, P0 ;  /* 0x00000001ff7b7807 */ /* 0x000fc60000000000 */
[----:B------:R-:W-:Y:S01]  /*4250*/  FADD.FTZ R11, R11, R8 ;  /* 0x000000080b0b7221 */ /* 0x000fe20000010000 */
[----:B------:R-:W-:-:S03]  /*4260*/  IMAD.MOV.U32 R8, RZ, RZ, R90 ;  /* 0x000000ffff087224 */ /* 0x000fc600078e005a */
[----:B------:R-:W-:Y:S01]  /*4270*/  @P1 FADD.FTZ R9, R14, R11 ;  /* 0x0000000b0e091221 */ /* 0x000fe20000010000 */
[----:B------:R-:W-:Y:S01]  /*4280*/  @!P1 MOV R9, R11 ;  /* 0x0000000b00099202 */ /* 0x000fe20000000f00 */
        /* <DEDUP_REMOVED lines=11> */
.L_x_2853:
        /* <DEDUP_REMOVED lines=13> */
.L_x_2855:
[----:B------:R-:W-:Y:S05]  /*4410*/  BSYNC.RECONVERGENT B2 ;  /* 0x0000000000027941 */ /* 0x000fea0003800200 */
.L_x_2854:
        /* <DEDUP_REMOVED lines=42> */
.L_x_2852:
[----:B------:R-:W-:Y:S05]  /*46c0*/  BSYNC.RECONVERGENT B1 ;  /* 0x0000000000017941 */ /* 0x000fea0003800200 */
.L_x_2851:
        /* <DEDUP_REMOVED lines=21> */
.L_x_2858:
        /* <DEDUP_REMOVED lines=13> */
.L_x_2860:
[----:B------:R-:W-:Y:S05]  /*48f0*/  BSYNC.RECONVERGENT B2 ;  /* 0x0000000000027941 */ /* 0x000fea0003800200 */
.L_x_2859:
        /* <DEDUP_REMOVED lines=42> */
.L_x_2857:
[----:B------:R-:W-:Y:S05]  /*4ba0*/  BSYNC.RECONVERGENT B1 ;  /* 0x0000000000017941 */ /* 0x000fea0003800200 */
.L_x_2856:
[----:B------:R-:W-:Y:S01]  /*4bb0*/  I2FP.F32.U32 R11, R11 ;  /* 0x0000000b000b7245 */ /* 0x000fe20000201000 */
[----:B------:R-:W-:Y:S01]  /*4bc0*/  @P1 IMAD.U32 R10, R10, 0x10000, RZ ;  /* 0x000100000a0a1824 */ /* 0x000fe200078e00ff */
[----:B------:R-:W-:Y:S01]  /*4bd0*/  PRMT R14, R16, 0x7632, R14 ;  /* 0x00007632100e7816 */ /* 0x000fe2000000000e */
[----:B------:R-:W-:Y:S01]  /*4be0*/  BSSY.RECONVERGENT B1, `(.L_x_2861) ;  /* 0x000004f000017945 */ /* 0x000fe20003800200 */
[----:B------:R-:W-:Y:S01]  /*4bf0*/  ISETP.NE.AND P2, PT, R15, 0x1, PT ;  /* 0x000000010f00780c */ /* 0x000fe20003f45270 */
[----:B------:R-:W-:Y:S01]  /*4c00*/  FFMA.FTZ R11, R11, R124, 1.1641532182693481445e-10 ;  /* 0x2f0000000b0b7423 */ /* 0x000fe2000001007c */
[----:B------:R-:W-:Y:S02]  /*4c10*/  IMAD.MOV.U32 R83, RZ, RZ, 0x2 ;  /* 0x00000002ff537424 */ /* 0x000fe400078e00ff */
[----:B------:R-:W-:Y:S02]  /*4c20*/  IMAD.U32 R14, R14, 0x10000, RZ ;  /* 0x000100000e0e7824 */ /* 0x000fe400078e00ff */
[----:B------:R-:W-:-:S02]  /*4c30*/  FSETP.GTU.FTZ.AND P0, PT, R11, R78, PT ;  /* 0x0000004e0b00720b */ /* 0x000fc40003f1c000 */
[----:B------:R-:W-:Y:S02]  /*4c40*/  FMUL.FTZ R14, R14, R77 ;  /* 0x0000004d0e0e7220 */ /* 0x000fe40000410000 */
[----:B------:R-:W-:-:S03]  /*4c50*/  SEL R122, RZ, 0x1, P0 ;  /* 0x00000001ff7a7807 */ /* 0x000fc60000000000 */
[----:B------:R-:W-:-:S05]  /*4c60*/  FSEL R14, R14, RZ, !P0 ;  /* 0x000000ff0e0e7208 */ /* 0x000fca0004000000 */
        /* <DEDUP_REMOVED lines=14> */
.L_x_2863:
        /* <DEDUP_REMOVED lines=13> */
.L_x_2865:
[----:B------:R-:W-:Y:S05]  /*4e20*/  BSYNC.RECONVERGENT B2 ;  /* 0x0000000000027941 */ /* 0x000fea0003800200 */
.L_x_2864:
        /* <DEDUP_REMOVED lines=42> */
.L_x_2862:
[----:B------:R-:W-:Y:S05]  /*50d0*/  BSYNC.RECONVERGENT B1 ;  /* 0x0000000000017941 */ /* 0x000fea0003800200 */
.L_x_2861:
        /* <DEDUP_REMOVED lines=8> */
[----:B------:R-:W-:Y:S02]  /*5160*/  FSETP.GTU.FTZ.AND P0, PT, R7, R78, PT ;  /* 0x0000004e0700720b */ /* 0x000fe40003f1c000 */
        /* <DEDUP_REMOVED lines=13> */
.L_x_2868:
        /* <DEDUP_REMOVED lines=13> */
.L_x_2870:
[----:B------:R-:W-:Y:S05]  /*5310*/  BSYNC.RECONVERGENT B2 ;  /* 0x0000000000027941 */ /* 0x000fea0003800200 */
.L_x_2869:
        /* <DEDUP_REMOVED lines=42> */
.L_x_2867:
[----:B------:R-:W-:Y:S05]  /*55c0*/  BSYNC.RECONVERGENT B1 ;  /* 0x0000000000017941 */ /* 0x000fea0003800200 */
.L_x_2866:
[----:B------:R-:W-:Y:S01]  /*55d0*/  I2FP.F32.U32 R15, R15 ;  /* 0x0000000f000f7245 */ /* 0x000fe20000201000 */
[----:B------:R-:W-:Y:S01]  /*55e0*/  IMAD.U32 R14, R17, 0x10000, RZ ;  /* 0x00010000110e7824 */ /* 0x000fe200078e00ff */
[----:B------:R-:W-:Y:S01]  /*55f0*/  ISETP.NE.AND P2, PT, R86, 0x1, PT ;  /* 0x000000015600780c */ /* 0x000fe20003f45270 */
[----:B------:R-:W-:Y:S01]  /*5600*/  BSSY.RECONVERGENT B1, `(.L_x_2871) ;  /* 0x000004e000017945 */ /* 0x000fe20003800200 */
[----:B------:R-:W-:Y:S02]  /*5610*/  IMAD.MOV.U32 R83, RZ, RZ, 0x2 ;  /* 0x00000002ff537424 */ /* 0x000fe400078e00ff */
[----:B------:R-:W-:Y:S01]  /*5620*/  FFMA.FTZ R15, R15, R124, 1.1641532182693481445e-10 ;  /* 0x2f0000000f0f7423 */ /* 0x000fe2000001007c */
[----:B------:R-:W-:-:S04]  /*5630*/  FMUL.FTZ R14, R14, R77 ;  /* 0x0000004d0e0e7220 */ /* 0x000fc80000410000 */
[----:B------:R-:W-:Y:S01]  /*5640*/  FSETP.GTU.FTZ.AND P0, PT, R15, R78, PT ;  /* 0x0000004e0f00720b */ /* 0x000fe20003f1c000 */
[----:B------:R-:W-:-:S03]  /*5650*/  @P1 IMAD.U32 R15, R21, 0x10000, RZ ;  /* 0x00010000150f1824 */ /* 0x000fc600078e00ff */
[----:B------:R-:W-:Y:S02]  /*5660*/  FSEL R14, R14, RZ, !P0 ;  /* 0x000000ff0e0e7208 */ /* 0x000fe40004000000 */
[----:B------:R-:W-:-:S03]  /*5670*/  SEL R121, RZ, 0x1, P0 ;  /* 0x00000001ff797807 */ /* 0x000fc60000000000 */
        /* <DEDUP_REMOVED lines=14> */
.L_x_2873:
        /* <DEDUP_REMOVED lines=13> */
.L_x_2875:
[----:B------:R-:W-:Y:S05]  /*5830*/  BSYNC.RECONVERGENT B2 ;  /* 0x0000000000027941 */ /* 0x000fea0003800200 */
.L_x_2874:
        /* <DEDUP_REMOVED lines=42> */
.L_x_2872:
[----:B------:R-:W-:Y:S05]  /*5ae0*/  BSYNC.RECONVERGENT B1 ;  /* 0x0000000000017941 */ /* 0x000fea0003800200 */
.L_x_2871:
[----:B------:R-:W-:Y:S01]  /*5af0*/  ISETP.NE.AND P3, PT, R83, 0x1, PT ;  /* 0x000000015300780c */ /* 0x000fe20003f65270 */
[----:B------:R-:W-:Y:S01]  /*5b00*/  IMAD.U32 R14, R7, 0x10000, RZ ;  /* 0x00010000070e7824 */ /* 0x000fe200078e00ff */
[----:B------:R-:W-:Y:S01]  /*5b10*/  I2FP.F32.U32 R15, R15 ;  /* 0x0000000f000f7245 */ /* 0x000fe20000201000 */
[----:B------:R-:W-:Y:S01]  /*5b20*/  BSSY.RECONVERGENT B1, `(.L_x_2876) ;  /* 0x0000049000017945 */ /* 0x000fe20003800200 */
[----:B------:R-:W-:Y:S02]  /*5b30*/  HFMA2 R86, -RZ, RZ, 0, 1.1920928955078125e-07 ;  /* 0x00000002ff567431 */ /* 0x000fe400000001ff */
[----:B------:R-:W-:Y:S01]  /*5b40*/  FMUL.FTZ R7, R14, R77 ;  /* 0x0000004d0e077220 */ /* 0x000fe20000410000 */
[----:B------:R-:W-:-:S05]  /*5b50*/  FFMA.FTZ R15, R15, R124, 1.1641532182693481445e-10 ;  /* 0x2f0000000f0f7423 */ /* 0x000fca000001007c */
        /* <DEDUP_REMOVED lines=13> */
.L_x_2878:
        /* <DEDUP_REMOVED lines=13> */
.L_x_2880:
[----:B------:R-:W-:Y:S05]  /*5d00*/  BSYNC.RECONVERGENT B2 ;  /* 0x0000000000027941 */ /* 0x000fea0003800200 */
.L_x_2879:
        /* <DEDUP_REMOVED lines=42> */
.L_x_2877:
[----:B------:R-:W-:Y:S05]  /*5fb0*/  BSYNC.RECONVERGENT B1 ;  /* 0x0000000000017941 */ /* 0x000fea0003800200 */
.L_x_2876:
        /* <DEDUP_REMOVED lines=26> */
.L_x_2883:
        /* <DEDUP_REMOVED lines=13> */
.L_x_2885:
[----:B------:R-:W-:Y:S05]  /*6230*/  BSYNC.RECONVERGENT B2 ;  /* 0x0000000000027941 */ /* 0x000fea0003800200 */
.L_x_2884:
        /* <DEDUP_REMOVED lines=42> */
.L_x_2882:
[----:B------:R-:W-:Y:S05]  /*64e0*/  BSYNC.RECONVERGENT B1 ;  /* 0x0000000000017941 */ /* 0x000fea0003800200 */
.L_x_2881:
        /* <DEDUP_REMOVED lines=21> */
.L_x_2888:
        /* <DEDUP_REMOVED lines=13> */
.L_x_2890:
[----:B------:R-:W-:Y:S05]  /*6710*/  BSYNC.RECONVERGENT B2 ;  /* 0x0000000000027941 */ /* 0x000fea0003800200 */
.L_x_2889:
        /* <DEDUP_REMOVED lines=42> */
.L_x_2887:
[----:B------:R-:W-:Y:S05]  /*69c0*/  BSYNC.RECONVERGENT B1 ;  /* 0x0000000000017941 */ /* 0x000fea0003800200 */
.L_x_2886:
        /* <DEDUP_REMOVED lines=25> */
.L_x_2893:
        /* <DEDUP_REMOVED lines=13> */
.L_x_2895:
[----:B------:R-:W-:Y:S05]  /*6c30*/  BSYNC.RECONVERGENT B2 ;  /* 0x0000000000027941 */ /* 0x000fea0003800200 */
.L_x_2894:
        /* <DEDUP_REMOVED lines=42> */
.L_x_2892:
[----:B------:R-:W-:Y:S05]  /*6ee0*/  BSYNC.RECONVERGENT B1 ;  /* 0x0000000000017941 */ /* 0x000fea0003800200 */
.L_x_2891:
        /* <DEDUP_REMOVED lines=20> */
.L_x_2898:
        /* <DEDUP_REMOVED lines=13> */
.L_x_2900:
[----:B------:R-:W-:Y:S05]  /*7100*/  BSYNC.RECONVERGENT B2 ;  /* 0x0000000000027941 */ /* 0x000fea0003800200 */
.L_x_2899:
        /* <DEDUP_REMOVED lines=42> */
.L_x_2897:
[----:B------:R-:W-:Y:S05]  /*73b0*/  BSYNC.RECONVERGENT B1 ;  /* 0x0000000000017941 */ /* 0x000fea0003800200 */
.L_x_2896:
[----:B------:R-:W-:Y:S01]  /*73c0*/  I2FP.F32.U32 R87, R14 ;  /* 0x0000000e00577245 */ /* 0x000fe20000201000 */
[----:B------:R-:W-:Y:S01]  /*73d0*/  @P1 IMAD.U32 R86, R13, 0x10000, RZ ;  /* 0x000100000d561824 */ /* 0x000fe200078e00ff */
[----:B------:R-:W-:Y:S01]  /*73e0*/  PRMT R14, R18, 0x7632, R14 ;  /* 0x00007632120e7816 */ /* 0x000fe2000000000e */
[----:B------:R-:W-:Y:S01]  /*73f0*/  BSSY.RECONVERGENT B1, `(.L_x_2901) ;  /* 0x000004f000017945 */ /* 0x000fe20003800200 */
[----:B------:R-:W-:Y:S02]  /*7400*/  IMAD.MOV.U32 R92, RZ, RZ, 0x2 ;  /* 0x00000002ff5c7424 */ /* 0x000fe400078e00ff */
[----:B------:R-:W-:Y:S01]  /*7410*/  FFMA.FTZ R87, R87, R124, 1.1641532182693481445e-10 ;  /* 0x2f00000057577423 */ /* 0x000fe2000001007c */
[----:B------:R-:W-:-:S04]  /*7420*/  IMAD.U32 R14, R14, 0x10000, RZ ;  /* 0x000100000e0e7824 */ /* 0x000fc800078e00ff */
[----:B------:R-:W-:Y:S01]  /*7430*/  FSETP.GTU.FTZ.AND P4, PT, R87, R78, PT ;  /* 0x0000004e5700720b */ /* 0x000fe20003f9c000 */
[----:B------:R-:W-:-:S03]  /*7440*/  FMUL.FTZ R14, R14, R77 ;  /* 0x0000004d0e0e7220 */ /* 0x000fc60000410000 */
[----:B------:R-:W-:Y:S02]  /*7450*/  SEL R102, RZ, 0x1, P4 ;  /* 0x00000001ff667807 */ /* 0x000fe40002000000 */
[----:B------:R-:W-:Y:S02]  /*7460*/  FSEL R14, R14, RZ, !P4 ;  /* 0x000000ff0e0e7208 */ /* 0x000fe40006000000 */
        /* <DEDUP_REMOVED lines=15> */
.L_x_2903:
        /* <DEDUP_REMOVED lines=13> */
.L_x_2905:
[----:B------:R-:W-:Y:S05]  /*7630*/  BSYNC.RECONVERGENT B2 ;  /* 0x0000000000027941 */ /* 0x000fea0003800200 */
.L_x_2904:
        /* <DEDUP_REMOVED lines=42> */
.L_x_2902:
[----:B------:R-:W-:Y:S05]  /*78e0*/  BSYNC.RECONVERGENT B1 ;  /* 0x0000000000017941 */ /* 0x000fea0003800200 */
.L_x_2901:
        /* <DEDUP_REMOVED lines=21> */
.L_x_2908:
        /* <DEDUP_REMOVED lines=13> */
.L_x_2910:
[----:B------:R-:W-:Y:S05]  /*7b10*/  BSYNC.RECONVERGENT B2 ;  /* 0x0000000000027941 */ /* 0x000fea0003800200 */
.L_x_2909:
        /* <DEDUP_REMOVED lines=42> */
.L_x_2907:
[----:B------:R-:W-:Y:S05]  /*7dc0*/  BSYNC.RECONVERGENT B1 ;  /* 0x0000000000017941 */ /* 0x000fea0003800200 */
.L_x_2906:
[----:B------:R-:W-:Y:S01]  /*7dd0*/  I2FP.F32.U32 R75, R75 ;  /* 0x0000004b004b7245 */ /* 0x000fe20000201000 */
[----:B------:R-:W-:Y:S01]  /*7de0*/  IMAD.U32 R92, R19, 0x10000, RZ ;  /* 0x00010000135c7824 */ /* 0x000fe200078e00ff */
[----:B------:R-:W-:Y:S01]  /*7df0*/  BSSY.RECONVERGENT B1, `(.L_x_2911) ;  /* 0x000004f000017945 */ /* 0x000fe20003800200 */
[----:B------:R-:W-:Y:S02]  /*7e00*/  IMAD.MOV.U32 R93, RZ, RZ, 0x2 ;  /* 0x00000002ff5d7424 */ /* 0x000fe400078e00ff */
[----:B------:R-:W-:Y:S01]  /*7e10*/  FFMA.FTZ R75, R75, R124, 1.1641532182693481445e-10 ;  /* 0x2f0000004b4b7423 */ /* 0x000fe2000001007c */
[----:B------:R-:W-:Y:S01]  /*7e20*/  FMUL.FTZ R92, R92, R77 ;  /* 0x0000004d5c5c7220 */ /* 0x000fe20000410000 */
[----:B------:R-:W-:-:S03]  /*7e30*/  IMAD.MOV.U32 R87, RZ, RZ, R90 ;  /* 0x000000ffff577224 */ /* 0x000fc600078e005a */
[----:B------:R-:W-:-:S04]  /*7e40*/  FSETP.GTU.FTZ.AND P5, PT, R75, R78, PT ;  /* 0x0000004e4b00720b */ /* 0x000fc80003fbc000 */
[----:B------:R-:W-:Y:S01]  /*7e50*/  FSEL R75, R92, RZ, !P5 ;  /* 0x000000ff5c4b7208 */ /* 0x000fe20006800000 */
[----:B------:R-:W-:Y:S01]  /*7e60*/  @P1 IMAD.U32 R92, R23, 0x10000, RZ ;  /* 0x00010000175c1824 */ /* 0x000fe200078e00ff */
        /* <DEDUP_REMOVED lines=15> */
.L_x_2913:
        /* <DEDUP_REMOVED lines=13> */
.L_x_2915:
[----:B------:R-:W-:Y:S05]  /*8030*/  BSYNC.RECONVERGENT B2 ;  /* 0x0000000000027941 */ /* 0x000fea0003800200 */
.L_x_2914:
        /* <DEDUP_REMOVED lines=42> */
.L_x_2912:
[----:B------:R-:W-:Y:S05]  /*82e0*/  BSYNC.RECONVERGENT B1 ;  /* 0x0000000000017941 */ /* 0x000fea0003800200 */
.L_x_2911:
        /* <DEDUP_REMOVED lines=20> */
.L_x_2918:
        /* <DEDUP_REMOVED lines=15> */
.L_x_2920:
[----:B------:R-:W-:Y:S05]  /*8520*/  BSYNC.RECONVERGENT B2 ;  /* 0x0000000000027941 */ /* 0x000fea0003800200 */
.L_x_2919:
        /* <DEDUP_REMOVED lines=42> */
.L_x_2917:
[----:B------:R-:W-:Y:S05]  /*87d0*/  BSYNC.RECONVERGENT B1 ;  /* 0x0000000000017941 */ /* 0x000fea0003800200 */
.L_x_2916:
[----:B------:R-:W-:Y:S01]  /*87e0*/  I2FP.F32.U32 R87, R94 ;  /* 0x0000005e00577245 */ /* 0x000fe20000201000 */
[----:B------:R-:W-:Y:S01]  /*87f0*/  @P1 IMAD.U32 R76, R76, 0x10000, RZ ;  /* 0x000100004c4c1824 */ /* 0x000fe200078e00ff */
[----:B------:R-:W-:Y:S02]  /*8800*/  PRMT R92, R19, 0x7632, R92 ;  /* 0x00007632135c7816 */ /* 0x000fe4000000005c */
[----:B------:R-:W-:Y:S01]  /*8810*/  PRMT R74, R74, 0x5410, R86 ;  /* 0x000054104a4a7816 */ /* 0x000fe20000000056 */
[----:B------:R-:W-:Y:S01]  /*8820*/  FFMA.FTZ R87, R87, R124, 1.1641532182693481445e-10 ;  /* 0x2f00000057577423 */ /* 0x000fe2000001007c */
[----:B------:R-:W-:Y:S01]  /*8830*/  PRMT R73, R73, 0x5410, R83 ;  /* 0x0000541049497816 */ /* 0x000fe20000000053 */
[----:B------:R-:W-:Y:S01]  /*8840*/  IMAD.U32 R92, R92, 0x10000, RZ ;  /* 0x000100005c5c7824 */ /* 0x000fe200078e00ff */
[----:B------:R-:W-:Y:S02]  /*8850*/  PRMT R72, R72, 0x5410, R82 ;  /* 0x0000541048487816 */ /* 0x000fe40000000052 */
[----:B------:R-:W-:Y:S01]  /*8860*/  FSETP.GTU.FTZ.AND P6, PT, R87, R78, PT ;  /* 0x0000004e5700720b */ /* 0x000fe20003fdc000 */
[----:B------:R-:W-:-:S03]  /*8870*/  FMUL.FTZ R92, R92, R77 ;  /* 0x0000004d5c5c7220 */ /* 0x000fc60000410000 */
[----:B------:R-:W-:Y:S02]  /*8880*/  SEL R87, RZ, 0x1, P6 ;  /* 0x00000001ff577807 */ /* 0x000fe40003000000 */
[----:B------:R-:W-:-:S05]  /*8890*/  FSEL R92, R92, RZ, !P6 ;  /* 0x000000ff5c5c7208 */ /* 0x000fca0007000000 */
[----:B------:R-:W-:-:S04]  /*88a0*/  FADD.FTZ R7, R7, R92 ;  /* 0x0000005c07077221 */ /* 0x000fc80000010000 */
[--C-:B------:R-:W-:Y:S01]  /*88b0*/  @P1 FADD.FTZ R76, R76, R7.reuse ;  /* 0x000000074c4c1221 */ /* 0x100fe20000010000 */
[----:B------:R-:W-:Y:S02]  /*88c0*/  @!P1 MOV R76, R7 ;  /* 0x00000007004c9202 */ /* 0x000fe40000000f00 */
[----:B------:R-:W-:Y:S02]  /*88d0*/  PRMT R7, R87, 0x7610, R7 ;  /* 0x0000761057077816 */ /* 0x000fe40000000007 */
[----:B------:R-:W-:-:S04]  /*88e0*/  F2FP.BF16.F32.PACK_AB R87, RZ, R76 ;  /* 0x0000004cff57723e */ /* 0x000fc800000010ff */
[----:B------:R-:W-:-:S07]  /*88f0*/  PRMT R75, R75, 0x5410, R87 ;  /* 0x000054104b4b7816 */ /* 0x000fce0000000057 */
.L_x_2840:
        /* <DEDUP_REMOVED lines=25> */
[----:B-1----:R-:W-:Y:S01]  /*8a90*/  IMAD.U32 R74, R101, 0x10000, RZ ;  /* 0x00010000654a7824 */ /* 0x002fe200078e00ff */
[----:B------:R-:W1:Y:S01]  /*8aa0*/  LDC.64 R86, c[0x0][0x3b8] ;  /* 0x0000ee00ff567b82 */ /* 0x000e620000000a00 */
[----:B------:R-:W-:Y:S02]  /*8ab0*/  LOP3.LUT R8, R7, 0xffff, RZ, 0xc0, !PT ;  /* 0x0000ffff07087812 */ /* 0x000fe400078ec0ff */
[----:B------:R-:W-:Y:S02]  /*8ac0*/  LOP3.LUT R82, R121, 0xff, RZ, 0xc0, !PT ;  /* 0x000000ff79527812 */ /* 0x000fe400078ec0ff */
[----:B------:R-:W-:Y:S02]  /*8ad0*/  LOP3.LUT R79, R74, 0xff0000, RZ, 0xc0, !PT ;  /* 0x00ff00004a4f7812 */ /* 0x000fe400078ec0ff */
[----:B------:R-:W-:Y:S01]  /*8ae0*/  LOP3.LUT R74, R120, 0xff, RZ, 0xc0, !PT ;  /* 0x000000ff784a7812 */ /* 0x000fe200078ec0ff */
[----:B------:R-:W-:Y:S01]  /*8af0*/  IMAD.WIDE.U32 R82, R82, 0x10000, RZ ;  /* 0x0001000052527825 */ /* 0x000fe200078e00ff */
[----:B------:R-:W-:-:S02]  /*8b00*/  PRMT R79, R79, 0x4210, R8 ;  /* 0x000042104f4f7816 */ /* 0x000fc40000000008 */
[----:B------:R-:W-:Y:S01]  /*8b10*/  PRMT R8, R102, 0x7104, RZ ;  /* 0x0000710466087816 */ /* 0x000fe200000000ff */
[----:B------:R-:W-:Y:S01]  /*8b20*/  IMAD.WIDE.U32 R74, R74, 0x1000000, RZ ;  /* 0x010000004a4a7825 */ /* 0x000fe200078e00ff */
[----:B------:R-:W-:Y:S02]  /*8b30*/  LOP3.LUT R84, R122, 0xff, RZ, 0xc0, !PT ;  /* 0x000000ff7a547812 */ /* 0x000fe400078ec0ff */
[----:B------:R-:W-:-:S03]  /*8b40*/  LOP3.LUT R79, R79, 0xff00, R8, 0xf8, !PT ;  /* 0x0000ff004f4f7812 */ /* 0x000fc600078ef808 */
[----:B------:R-:W-:Y:S01]  /*8b50*/  IMAD.WIDE.U32 R84, R84, 0x100, RZ ;  /* 0x0000010054547825 */ /* 0x000fe200078e00ff */
[----:B------:R-:W-:-:S04]  /*8b60*/  LOP3.LUT R79, R79, 0xff, R110, 0xf8, !PT ;  /* 0x000000ff4f4f7812 */ /* 0x000fc800078ef86e */
[----:B------:R-:W-:Y:S02]  /*8b70*/  LOP3.LUT R75, R83, R79, R75, 0xfe, !PT ;  /* 0x0000004f534b7212 */ /* 0x000fe400078efe4b */
[----:B------:R-:W-:Y:S01]  /*8b80*/  LOP3.LUT R74, R84, R74, R82, 0xfe, !PT ;  /* 0x0000004a544a7212 */ /* 0x000fe200078efe52 */
[----:B-1----:R-:W-:Y:S01]  /*8b90*/  IMAD.WIDE.U32 R82, R6, 0x8, R86 ;  /* 0x0000000806527825 */ /* 0x002fe200078e0056 */
[----:B------:R-:W-:Y:S02]  /*8ba0*/  LOP3.LUT R75, R75, R85, RZ, 0xfc, !PT ;  /* 0x000000554b4b7212 */ /* 0x000fe400078efcff */
[----:B------:R-:W-:-:S05]  /*8bb0*/  LOP3.LUT R74, R74, 0xff, R123, 0xf8, !PT ;  /* 0x000000ff4a4a7812 */ /* 0x000fca00078ef87b */
[----:B------:R2:W-:Y:S02]  /*8bc0*/  STG.E.64 desc[UR8][R82.64], R74 ;  /* 0x0000004a52007986 */ /* 0x0005e4000c101b08 */
.L_x_2921:
        /* <DEDUP_REMOVED lines=25> */
.L_x_2925:
        /* <DEDUP_REMOVED lines=13> */
.L_x_2927:
[----:B------:R-:W-:Y:S05]  /*8e30*/  BSYNC.RECONVERGENT B2 ;  /* 0x0000000000027941 */ /* 0x000fea0003800200 */
.L_x_2926:
        /* <DEDUP_REMOVED lines=42> */
.L_x_2924:
[----:B------:R-:W-:Y:S05]  /*90e0*/  BSYNC.RECONVERGENT B1 ;  /* 0x0000000000017941 */ /* 0x000fea0003800200 */
.L_x_2923:
[----:B------:R-:W-:Y:S01]  /*90f0*/  I2FP.F32.U32 R7, R7 ;  /* 0x0000000700077245 */ /* 0x000fe20000201000 */
[----:B-----5:R-:W-:Y:S01]  /*9100*/  IMAD.U32 R80, R72, 0x10000, RZ ;  /* 0x0001000048507824 */ /* 0x020fe200078e00ff */
        /* <DEDUP_REMOVED lines=20> */
.L_x_2930:
        /* <DEDUP_REMOVED lines=13> */
.L_x_2932:
[----:B------:R-:W-:Y:S05]  /*9320*/  BSYNC.RECONVERGENT B2 ;  /* 0x0000000000027941 */ /* 0x000fea0003800200 */
.L_x_2931:
        /* <DEDUP_REMOVED lines=43> */
.L_x_2929:
[----:B------:R-:W-:Y:S05]  /*95e0*/  BSYNC.RECONVERGENT B1 ;  /* 0x0000000000017941 */ /* 0x000fea0003800200 */
.L_x_2928:
        /* <DEDUP_REMOVED lines=25> */
.L_x_2935:
        /* <DEDUP_REMOVED lines=13> */
.L_x_2937:
[----:B------:R-:W-:Y:S05]  /*9850*/  BSYNC.RECONVERGENT B2 ;  /* 0x0000000000027941 */ /* 0x000fea0003800200 */
.L_x_2936:
        /* <DEDUP_REMOVED lines=43> */
.L_x_2934:
[----:B------:R-:W-:Y:S05]  /*9b10*/  BSYNC.RECONVERGENT B1 ;  /* 0x0000000000017941 */ /* 0x000fea0003800200 */
.L_x_2933:
        /* <DEDUP_REMOVED lines=21> */
.L_x_2940:
        /* <DEDUP_REMOVED lines=13> */
.L_x_2942:
[----:B------:R-:W-:Y:S05]  /*9d40*/  BSYNC.RECONVERGENT B2 ;  /* 0x0000000000027941 */ /* 0x000fea0003800200 */
.L_x_2941:
        /* <DEDUP_REMOVED lines=43> */
.L_x_2939:
[----:B------:R-:W-:Y:S05]  /*a000*/  BSYNC.RECONVERGENT B1 ;  /* 0x0000000000017941 */ /* 0x000fea0003800200 */
.L_x_2938:
        /* <DEDUP_REMOVED lines=27> */
.L_x_2945:
        /* <DEDUP_REMOVED lines=13> */
.L_x_2947:
[----:B------:R-:W-:Y:S05]  /*a290*/  BSYNC.RECONVERGENT B2 ;  /* 0x0000000000027941 */ /* 0x000fea0003800200 */
.L_x_2946:
        /* <DEDUP_REMOVED lines=43> */
.L_x_2944:
[----:B------:R-:W-:Y:S05]  /*a550*/  BSYNC.RECONVERGENT B1 ;  /* 0x0000000000017941 */ /* 0x000fea0003800200 */
.L_x_2943:
[----:B------:R-:W-:Y:S01]  /*a560*/  I2FP.F32.U32 R7, R7 ;  /* 0x0000000700077245 */ /* 0x000fe20000201000 */
[----:B------:R-:W-:Y:S01]  /*a570*/  IMAD.U32 R72, R73, 0x10000, RZ ;  /* 0x0001000049487824 */ /* 0x000fe200078e00ff */
[----:B------:R-:W-:Y:S01]  /*a580*/  ISETP.NE.AND P3, PT, R82, 0x1, PT ;  /* 0x000000015200780c */ /* 0x000fe20003f65270 */
[----:B------:R-:W-:Y:S01]  /*a590*/  BSSY.RECONVERGENT B1, `(.L_x_2948) ;  /* 0x000004c000017945 */ /* 0x000fe20003800200 */
[----:B------:R-:W-:Y:S02]  /*a5a0*/  HFMA2 R84, -RZ, RZ, 0, 1.1920928955078125e-07 ;  /* 0x00000002ff547431 */ /* 0x000fe400000001ff */
[----:B------:R-:W-:Y:S01]  /*a5b0*/  FFMA.FTZ R7, R7, R124, 1.1641532182693481445e-10 ;  /* 0x2f00000007077423 */ /* 0x000fe2000001007c */
[----:B------:R-:W-:-:S04]  /*a5c0*/  FMUL.FTZ R72, R72, R77 ;  /* 0x0000004d48487220 */ /* 0x000fc80000410000 */
[----:B------:R-:W-:Y:S02]  /*a5d0*/  FSETP.GTU.FTZ.AND P2, PT, R7, R78, PT ;  /* 0x0000004e0700720b */ /* 0x000fe40003f5c000 */
[----:B------:R-:W-:Y:S01]  /*a5e0*/  PRMT R7, R73, 0x7632, R7 ;  /* 0x0000763249077816 */ /* 0x000fe20000000007 */
[----:B------:R-:W-:Y:S01]  /*a5f0*/  IMAD.MOV.U32 R73, RZ, RZ, R90 ;  /* 0x000000ffff497224 */ /* 0x000fe200078e005a */
        /* <DEDUP_REMOVED lines=12> */
.L_x_2950:
        /* <DEDUP_REMOVED lines=13> */
.L_x_2952:
[----:B------:R-:W-:Y:S05]  /*a790*/  BSYNC.RECONVERGENT B2 ;  /* 0x0000000000027941 */ /* 0x000fea0003800200 */
.L_x_2951:
        /* <DEDUP_REMOVED lines=43> */
.L_x_2949:
[----:B------:R-:W-:Y:S05]  /*aa50*/  BSYNC.RECONVERGENT B1 ;  /* 0x0000000000017941 */ /* 0x000fea0003800200 */
.L_x_2948:
[----:B------:R-:W-:Y:S01]  /*aa60*/  I2FP.F32.U32 R73, R73 ;  /* 0x0000004900497245 */ /* 0x000fe20000201000 */
[----:B------:R-:W-:Y:S01]  /*aa70*/  IMAD.U32 R82, R17, 0x10000, RZ ;  /* 0x0001000011527824 */ /* 0x000fe200078e00ff */
[----:B------:R-:W-:Y:S01]  /*aa80*/  ISETP.NE.AND P3, PT, R84, 0x1, PT ;  /* 0x000000015400780c */ /* 0x000fe20003f65270 */
[----:B------:R-:W-:Y:S01]  /*aa90*/  BSSY.RECONVERGENT B1, `(.L_x_2953) ;  /* 0x000004f000017945 */ /* 0x000fe20003800200 */
[----:B------:R-:W-:Y:S01]  /*aaa0*/  @P1 SHF.L.U32 R83, R21, 0x10, RZ ;  /* 0x0000001015531819 */ /* 0x000fe200000006ff */
[----:B------:R-:W-:Y:S01]  /*aab0*/  FFMA.FTZ R73, R73, R124, 1.1641532182693481445e-10 ;  /* 0x2f00000049497423 */ /* 0x000fe2000001007c */
[----:B------:R-:W-:-:S04]  /*aac0*/  FMUL.FTZ R82, R82, R77 ;  /* 0x0000004d52527220 */ /* 0x000fc80000410000 */
[----:B------:R-:W-:-:S04]  /*aad0*/  FSETP.GTU.FTZ.AND P2, PT, R73, R78, PT ;  /* 0x0000004e4900720b */ /* 0x000fc80003f5c000 */
[----:B------:R-:W-:Y:S02]  /*aae0*/  FSEL R73, R82, RZ, !P2 ;  /* 0x000000ff52497208 */ /* 0x000fe40005000000 */
[----:B------:R-:W-:-:S03]  /*aaf0*/  SEL R121, RZ, 0x1, P2 ;  /* 0x00000001ff797807 */ /* 0x000fc60001000000 */
[----:B------:R-:W-:Y:S01]  /*ab00*/  FADD.FTZ R72, R72, R73 ;  /* 0x0000004948487221 */ /* 0x000fe20000010000 */
        /* <DEDUP_REMOVED lines=14> */
.L_x_2955:
        /* <DEDUP_REMOVED lines=13> */
.L_x_2957:
[----:B------:R-:W-:Y:S05]  /*acc0*/  BSYNC.RECONVERGENT B2 ;  /* 0x0000000000027941 */ /* 0x000fea0003800200 */
.L_x_2956:
        /* <DEDUP_REMOVED lines=43> */
.L_x_2954:
[----:B------:R-:W-:Y:S05]  /*af80*/  BSYNC.RECONVERGENT B1 ;  /* 0x0000000000017941 */ /* 0x000fea0003800200 */
.L_x_2953:
        /* <DEDUP_REMOVED lines=21> */
.L_x_2960:
        /* <DEDUP_REMOVED lines=13> */
.L_x_2962:
[----:B------:R-:W-:Y:S05]  /*b1b0*/  BSYNC.RECONVERGENT B2 ;  /* 0x0000000000027941 */ /* 0x000fea0003800200 */
.L_x_2961:
        /* <DEDUP_REMOVED lines=43> */
.L_x_2959:
[----:B------:R-:W-:Y:S05]  /*b470*/  BSYNC.RECONVERGENT B1 ;  /* 0x0000000000017941 */ /* 0x000fea0003800200 */
.L_x_2958:
[----:B------:R-:W-:Y:S01]  /*b480*/  I2FP.F32.U32 R73, R73 ;  /* 0x0000004900497245 */ /* 0x000fe20000201000 */
[----:B------:R-:W-:Y:S01]  /*b490*/  BSSY.RECONVERGENT B1, `(.L_x_2963) ;  /* 0x0000053000017945 */ /* 0x000fe20003800200 */
[----:B------:R-:W-:-:S03]  /*b4a0*/  PRMT R72, R17, 0x7632, R72 ;  /* 0x0000763211487816 */ /* 0x000fc60000000048 */
        /* <DEDUP_REMOVED lines=8> */
[----:B------:R-:W-:Y:S01]  /*b530*/  ISETP.NE.AND P2, PT, R84, 0x1, PT ;  /* 0x000000015400780c */ /* 0x000fe20003f45270 */
[----:B------:R-:W-:Y:S02]  /*b540*/  IMAD.MOV.U32 R73, RZ, RZ, R90 ;  /* 0x000000ffff497224 */ /* 0x000fe400078e005a */
[----:B------:R-:W-:-:S04]  /*b550*/  FADD.FTZ R7, R7, R86 ;  /* 0x0000005607077221 */ /* 0x000fc80000010000 */
        /* <DEDUP_REMOVED lines=13> */
.L_x_2965:
        /* <DEDUP_REMOVED lines=13> */
.L_x_2967:
[----:B------:R-:W-:Y:S05]  /*b700*/  BSYNC.RECONVERGENT B2 ;  /* 0x0000000000027941 */ /* 0x000fea0003800200 */
.L_x_2966:
        /* <DEDUP_REMOVED lines=43> */
.L_x_2964:
[----:B------:R-:W-:Y:S05]  /*b9c0*/  BSYNC.RECONVERGENT B1 ;  /* 0x0000000000017941 */ /* 0x000fea0003800200 */
.L_x_2963:
[----:B------:R-:W-:Y:S01]  /*b9d0*/  I2FP.F32.U32 R73, R73 ;  /* 0x0000004900497245 */ /* 0x000fe20000201000 */
[----:B------:R-:W-:Y:S01]  /*b9e0*/  BSSY.RECONVERGENT B1, `(.L_x_2968) ;  /* 0x000004d000017945 */ /* 0x000fe20003800200 */
[----:B------:R-:W-:Y:S01]  /*b9f0*/  ISETP.NE.AND P3, PT, R72, 0x1, PT ;  /* 0x000000014800780c */ /* 0x000fe20003f65270 */
[----:B------:R-:W-:Y:S01]  /*ba00*/  IMAD.MOV.U32 R86, RZ, RZ, 0x2 ;  /* 0x00000002ff567424 */ /* 0x000fe200078e00ff */
[C---:B------:R-:W-:Y:S01]  /*ba10*/  SHF.L.U32 R84, R74.reuse, 0x10, RZ ;  /* 0x000000104a547819 */ /* 0x040fe200000006ff */
[----:B------:R-:W-:Y:S01]  /*ba20*/  FFMA.FTZ R73, R73, R124, 1.1641532182693481445e-10 ;  /* 0x2f00000049497423 */ /* 0x000fe2000001007c */
[----:B------:R-:W-:-:S03]  /*ba30*/  PRMT R85, R74, 0x7632, R85 ;  /* 0x000076324a557816 */ /* 0x000fc60000000055 */
        /* <DEDUP_REMOVED lines=14> */
.L_x_2970:
        /* <DEDUP_REMOVED lines=13> */
.L_x_2972:
[----:B------:R-:W-:Y:S05]  /*bbf0*/  BSYNC.RECONVERGENT B2 ;  /* 0x0000000000027941 */ /* 0x000fea0003800200 */
.L_x_2971:
        /* <DEDUP_REMOVED lines=43> */
.L_x_2969:
[----:B------:R-:W-:Y:S05]  /*beb0*/  BSYNC.RECONVERGENT B1 ;  /* 0x0000000000017941 */ /* 0x000fea0003800200 */
.L_x_2968:
[----:B------:R-:W-:Y:S01]  /*bec0*/  I2FP.F32.U32 R73, R73 ;  /* 0x0000004900497245 */ /* 0x000fe20000201000 */
[----:B------:R-:W-:Y:S01]  /*bed0*/  BSSY.RECONVERGENT B1, `(.L_x_2973) ;  /* 0x0000051000017945 */ /* 0x000fe20003800200 */
[----:B------:R-:W-:-:S03]  /*bee0*/  SHF.L.U32 R72, R18, 0x10, RZ ;  /* 0x0000001012487819 */ /* 0x000fc600000006ff */
[----:B------:R-:W-:Y:S02]  /*bef0*/  FFMA.FTZ R73, R73, R124, 1.1641532182693481445e-10 ;  /* 0x2f00000049497423 */ /* 0x000fe4000001007c */
[----:B------:R-:W-:-:S03]  /*bf00*/  FMUL.FTZ R72, R72, R77 ;  /* 0x0000004d48487220 */ /* 0x000fc60000410000 */
[----:B------:R-:W-:-:S04]  /*bf10*/  FSETP.GTU.FTZ.AND P3, PT, R73, R78, PT ;  /* 0x0000004e4900720b */ /* 0x000fc80003f7c000 */
[----:B------:R-:W-:Y:S01]  /*bf20*/  FSEL R73, R72, RZ, !P3 ;  /* 0x000000ff48497208 */ /* 0x000fe20005800000 */
[----:B------:R-:W-:Y:S01]  /*bf30*/  HFMA2 R72, -RZ, RZ, 0, 1.1920928955078125e-07 ;  /* 0x00000002ff487431 */ /* 0x000fe200000001ff */
        /* <DEDUP_REMOVED lines=17> */
.L_x_2975:
        /* <DEDUP_REMOVED lines=13> */
.L_x_2977:
[----:B------:R-:W-:Y:S05]  /*c120*/  BSYNC.RECONVERGENT B2 ;  /* 0x0000000000027941 */ /* 0x000fea0003800200 */
.L_x_2976:
        /* <DEDUP_REMOVED lines=43> */
.L_x_2974:
[----:B------:R-:W-:Y:S05]  /*c3e0*/  BSYNC.RECONVERGENT B1 ;  /* 0x0000000000017941 */ /* 0x000fea0003800200 */
.L_x_2973:
        /* <DEDUP_REMOVED lines=20> */
.L_x_2980:
        /* <DEDUP_REMOVED lines=13> */
.L_x_2982:
[----:B------:R-:W-:Y:S05]  /*c600*/  BSYNC.RECONVERGENT B2 ;  /* 0x0000000000027941 */ /* 0x000fea0003800200 */
.L_x_2981:
        /* <DEDUP_REMOVED lines=39> */
[----:B------:R-:W-:Y:S01]  /*c880*/  IMAD.MOV.U32 R87, RZ, RZ, RZ ;  /* 0x000000ffff577224 */ /* 0x000fe200078e00ff */
[----:B------:R-:W-:Y:S01]  /*c890*/  LOP3.LUT R89, R86, UR30, R73, 0x96, !PT ;  /* 0x0000001e56597c12 */ /* 0x000fe2000f8e9649 */
[----:B------:R-:W-:Y:S01]  /*c8a0*/  IMAD.MOV.U32 R73, RZ, RZ, R8 ;  /* 0x000000ffff497224 */ /* 0x000fe200078e0008 */
[----:B------:R-:W-:-:S07]  /*c8b0*/  MOV R8, R72 ;  /* 0x0000004800087202 */ /* 0x000fce0000000f00 */
.L_x_2979:
[----:B------:R-:W-:Y:S05]  /*c8c0*/  BSYNC.RECONVERGENT B1 ;  /* 0x0000000000017941 */ /* 0x000fea0003800200 */
.L_x_2978:
        /* <DEDUP_REMOVED lines=27> */
.L_x_2985:
        /* <DEDUP_REMOVED lines=13> */
.L_x_2987:
[----:B------:R-:W-:Y:S05]  /*cb50*/  BSYNC.RECONVERGENT B2 ;  /* 0x0000000000027941 */ /* 0x000fea0003800200 */
.L_x_2986:
        /* <DEDUP_REMOVED lines=43> */
.L_x_2984:
[----:B------:R-:W-:Y:S05]  /*ce10*/  BSYNC.RECONVERGENT B1 ;  /* 0x0000000000017941 */ /* 0x000fea0003800200 */
.L_x_2983:
        /* <DEDUP_REMOVED lines=21> */
.L_x_2990:
        /* <DEDUP_REMOVED lines=13> */
.L_x_2992:
[----:B------:R-:W-:Y:S05]  /*d040*/  BSYNC.RECONVERGENT B2 ;  /* 0x0000000000027941 */ /* 0x000fea0003800200 */
.L_x_2991:
        /* <DEDUP_REMOVED lines=41> */
[----:B------:R-:W-:Y:S02]  /*d2e0*/  IMAD.MOV.U32 R87, RZ, RZ, R8 ;  /* 0x000000ffff577224 */ /* 0x000fe400078e0008 */
[----:B------:R-:W-:-:S07]  /*d2f0*/  IMAD.MOV.U32 R8, RZ, RZ, R86 ;  /* 0x000000ffff087224 */ /* 0x000fce00078e0056 */
.L_x_2989:
[----:B------:R-:W-:Y:S05]  /*d300*/  BSYNC.RECONVERGENT B1 ;  /* 0x0000000000017941 */ /* 0x000fea0003800200 */
.L_x_2988:
[----:B------:R-:W-:Y:S01]  /*d310*/  I2FP.F32.U32 R87, R87 ;  /* 0x0000005700577245 */ /* 0x000fe20000201000 */
[----:B------:R-:W-:Y:S01]  /*d320*/  BSSY.RECONVERGENT B1, `(.L_x_2993) ;  /* 0x0000050000017945 */ /* 0x000fe20003800200 */
[----:B------:R-:W-:-:S03]  /*d330*/  IMAD.MOV.U32 R92, RZ, RZ, 0x2 ;  /* 0x00000002ff5c7424 */ /* 0x000fc600078e00ff */
[----:B------:R-:W-:Y:S01]  /*d340*/  FFMA.FTZ R86, R87, R124, 1.1641532182693481445e-10 ;  /* 0x2f00000057567423 */ /* 0x000fe2000001007c */
[----:B------:R-:W-:-:S04]  /*d350*/  IMAD.U32 R87, R19, 0x10000, RZ ;  /* 0x0001000013577824 */ /* 0x000fc800078e00ff */
[----:B------:R-:W-:Y:S01]  /*d360*/  FMUL.FTZ R87, R87, R77 ;  /* 0x0000004d57577220 */ /* 0x000fe20000410000 */
[----:B------:R-:W-:Y:S01]  /*d370*/  FSETP.GTU.FTZ.AND P5, PT, R86, R78, PT ;  /* 0x0000004e5600720b */ /* 0x000fe20003fbc000 */
[----:B------:R-:W-:-:S03]  /*d380*/  @P1 IMAD.U32 R86, R23, 0x10000, RZ ;  /* 0x0001000017561824 */ /* 0x000fc600078e00ff */
[----:B------:R-:W-:Y:S02]  /*d390*/  FSEL R87, R87, RZ, !P5 ;  /* 0x000000ff57577208 */ /* 0x000fe40006800000 */
[----:B------:R-:W-:Y:S02]  /*d3a0*/  SEL R101, RZ, 0x1, P5 ;  /* 0x00000001ff657807 */ /* 0x000fe40002800000 */
[----:B------:R-:W-:Y:S01]  /*d3b0*/  ISETP.NE.AND P5, PT, R91, 0x1, PT ;  /* 0x000000015b00780c */ /* 0x000fe20003fa5270 */
[----:B------:R-:W-:Y:S01]  /*d3c0*/  FADD.FTZ R75, R75, R87 ;  /* 0x000000574b4b7221 */ /* 0x000fe20000010000 */
[----:B------:R-:W-:-:S03]  /*d3d0*/  IMAD.MOV.U32 R87, RZ, RZ, R90 ;  /* 0x000000ffff577224 */ /* 0x000fc600078e005a */
        /* <DEDUP_REMOVED lines=12> */
.L_x_2995:
        /* <DEDUP_REMOVED lines=13> */
.L_x_2997:
[----:B------:R-:W-:Y:S05]  /*d570*/  BSYNC.RECONVERGENT B2 ;  /* 0x0000000000027941 */ /* 0x000fea0003800200 */
.L_x_2996:
        /* <DEDUP_REMOVED lines=38> */
[----:B------:R-:W-:Y:S01]  /*d7e0*/  IMAD.MOV.U32 R92, RZ, RZ, RZ ;  /* 0x000000ffff5c7224 */ /* 0x000fe200078e00ff */
[----:B------:R-:W-:Y:S01]  /*d7f0*/  MOV R8, R90 ;  /* 0x0000005a00087202 */ /* 0x000fe20000000f00 */
[----:B------:R-:W-:-:S05]  /*d800*/  IMAD.WIDE.U32 R90, R93, -0x326172a9, RZ ;  /* 0xcd9e8d575d5a7825 */ /* 0x000fca00078e00ff */
[----:B------:R-:W-:-:S07]  /*d810*/  LOP3.LUT R88, R88, UR29, R91, 0x96, !PT ;  /* 0x0000001d58587c12 */ /* 0x000fce000f8e965b */
.L_x_2994:
[----:B------:R-:W-:Y:S05]  /*d820*/  BSYNC.RECONVERGENT B1 ;  /* 0x0000000000017941 */ /* 0x000fea0003800200 */
.L_x_2993:
        /* <DEDUP_REMOVED lines=20> */
.L_x_3000:
        /* <DEDUP_REMOVED lines=15> */
.L_x_3002:
[----:B------:R-:W-:Y:S05]  /*da60*/  BSYNC.RECONVERGENT B2 ;  /* 0x0000000000027941 */ /* 0x000fea0003800200 */
.L_x_3001:
        /* <DEDUP_REMOVED lines=41> */
[----:B------:R-:W-:-:S07]  /*dd00*/  HFMA2 R91, -RZ, RZ, 0, 0 ;  /* 0x00000000ff5b7431 */ /* 0x000fce00000001ff */
.L_x_2999:
[----:B------:R-:W-:Y:S05]  /*dd10*/  BSYNC.RECONVERGENT B1 ;  /* 0x0000000000017941 */ /* 0x000fea0003800200 */
.L_x_2998:
[----:B------:R-:W-:Y:S02]  /*dd20*/  I2FP.F32.U32 R87, R87 ;  /* 0x0000005700577245 */ /* 0x000fe40000201000 */
[----:B------:R-:W-:Y:S02]  /*dd30*/  PRMT R74, R74, 0x5410, R72 ;  /* 0x000054104a4a7816 */ /* 0x000fe40000000048 */
[----:B------:R-:W-:Y:S01]  /*dd40*/  PRMT R72, R100, 0x5410, R95 ;  /* 0x0000541064487816 */ /* 0x000fe2000000005f */
[----:B------:R-:W-:Y:S01]  /*dd50*/  FFMA.FTZ R124, R87, R124, 1.1641532182693481445e-10 ;  /* 0x2f000000577c7423 */ /* 0x000fe2000001007c */
[----:B------:R-:W-:-:S04]  /*dd60*/  PRMT R87, R19, 0x7632, R87 ;  /* 0x0000763213577816 */ /* 0x000fc80000000057 */
[----:B------:R-:W-:Y:S01]  /*dd70*/  FSETP.GTU.FTZ.AND P6, PT, R124, R78, PT ;  /* 0x0000004e7c00720b */ /* 0x000fe20003fdc000 */
[----:B------:R-:W-:-:S04]  /*dd80*/  IMAD.U32 R87, R87, 0x10000, RZ ;  /* 0x0001000057577824 */ /* 0x000fc800078e00ff */
[----:B------:R-:W-:Y:S01]  /*dd90*/  FMUL.FTZ R87, R87, R77 ;  /* 0x0000004d57577220 */ /* 0x000fe20000410000 */
[----:B------:R-:W-:-:S04]  /*dda0*/  @P1 PRMT R77, R23, 0x7632, R77 ;  /* 0x00007632174d1816 */ /* 0x000fc8000000004d */
[----:B------:R-:W-:Y:S02]  /*ddb0*/  FSEL R78, R87, RZ, !P6 ;  /* 0x000000ff574e7208 */ /* 0x000fe40007000000 */
[----:B------:R-:W-:-:S03]  /*ddc0*/  SEL R87, RZ, 0x1, P6 ;  /* 0x00000001ff577807 */ /* 0x000fc60003000000 */
[----:B------:R-:W-:Y:S01]  /*ddd0*/  FADD.FTZ R73, R73, R78 ;  /* 0x0000004e49497221 */ /* 0x000fe20000010000 */
[----:B------:R-:W-:-:S04]  /*dde0*/  @P1 IMAD.U32 R78, R77, 0x10000, RZ ;  /* 0x000100004d4e1824 */ /* 0x000fc800078e00ff */
[----:B------:R-:W-:Y:S01]  /*ddf0*/  @P1 FADD.FTZ R77, R73, R78 ;  /* 0x0000004e494d1221 */ /* 0x000fe20000010000 */
[----:B------:R-:W-:Y:S02]  /*de00*/  @!P1 MOV R77, R73 ;  /* 0x00000049004d9202 */ /* 0x000fe40000000f00 */
[--C-:B------:R-:W-:Y:S02]  /*de10*/  PRMT R73, R94, 0x5410, R7.reuse ;  /* 0x000054105e497816 */ /* 0x100fe40000000007 */
[----:B------:R-:W-:Y:S02]  /*de20*/  F2FP.BF16.F32.PACK_AB R78, RZ, R77 ;  /* 0x0000004dff4e723e */ /* 0x000fe400000010ff */
[----:B------:R-:W-:Y:S02]  /*de30*/  PRMT R7, R87, 0x7610, R7 ;  /* 0x0000761057077816 */ /* 0x000fe40000000007 */
[----:B------:R-:W-:Y:S01]  /*de40*/  PRMT R75, R75, 0x5410, R78 ;  /* 0x000054104b4b7816 */ /* 0x000fe2000000004e */
[----:B------:R-:W-:Y:S06]  /*de50*/  BRA `(.L_x_3003) ;  /* 0x0000002800607947 */ /* 0x000fec0003800000 */
.L_x_2922:
        /* <DEDUP_REMOVED lines=16> */
.L_x_3006:
        /* <DEDUP_REMOVED lines=13> */
.L_x_3008:
[----:B------:R-:W-:Y:S05]  /*e030*/  BSYNC.RECONVERGENT B2 ;  /* 0x0000000000027941 */ /* 0x000fea0003800200 */
.L_x_3007:
        /* <DEDUP_REMOVED lines=43> */
.L_x_3005:
[----:B------:R-:W-:Y:S05]  /*e2f0*/  BSYNC.RECONVERGENT B1 ;  /* 0x0000000000017941 */ /* 0x000fea0003800200 */
.L_x_3004:
        /* <DEDUP_REMOVED lines=25> */
.L_x_3011:
        /* <DEDUP_REMOVED lines=13> */
.L_x_3013:
[----:B------:R-:W-:Y:S05]  /*e560*/  BSYNC.RECONVERGENT B2 ;  /* 0x0000000000027941 */ /* 0x000fea0003800200 */
.L_x_3012:
        /* <DEDUP_REMOVED lines=41> */
[----:B------:R-:W-:Y:S02]  /*e800*/  HFMA2 R83, -RZ, RZ, 0, 0 ;  /* 0x00000000ff537431 */ /* 0x000fe400000001ff */
[----:B------:R-:W-:-:S07]  /*e810*/  IMAD.MOV.U32 R8, RZ, RZ, R82 ;  /* 0x000000ffff087224 */ /* 0x000fce00078e0052 */
.L_x_3010:
[----:B------:R-:W-:Y:S05]  /*e820*/  BSYNC.RECONVERGENT B1 ;  /* 0x0000000000017941 */ /* 0x000fea0003800200 */
.L_x_3009:
        /* <DEDUP_REMOVED lines=8> */
[----:B------:R-:W-:-:S05]  /*e8b0*/  @P1 PRMT R81, R20, 0x7632, R81 ;  /* 0x0000763214511816 */ /* 0x000fca0000000051 */
[----:B------:R-:W-:Y:S01]  /*e8c0*/  @P1 IMAD.U32 R82, R81, 0x10000, RZ ;  /* 0x0001000051521824 */ /* 0x000fe200078e00ff */
        /* <DEDUP_REMOVED lines=15> */
.L_x_3016:
        /* <DEDUP_REMOVED lines=13> */
.L_x_3018:
[----:B------:R-:W-:Y:S05]  /*ea90*/  BSYNC.RECONVERGENT B2 ;  /* 0x0000000000027941 */ /* 0x000fea0003800200 */
.L_x_3017:
        /* <DEDUP_REMOVED lines=34> */
[----:B------:R-:W-:Y:S01]  /*ecc0*/  IMAD.MOV.U32 R85, RZ, RZ, RZ ;  /* 0x000000ffff557224 */ /* 0x000fe200078e00ff */
[----:B------:R-:W-:Y:S01]  /*ecd0*/  LOP3.LUT R72, R82, UR27, R87, 0x96, !PT ;  /* 0x0000001b52487c12 */ /* 0x000fe2000f8e9657 */
[----:B------:R-:W-:-:S04]  /*ece0*/  IMAD.WIDE.U32 R82, R83, -0x326172a9, RZ ;  /* 0xcd9e8d5753527825 */ /* 0x000fc800078e00ff */
[----:B------:R-:W-:Y:S01]  /*ecf0*/  IMAD.MOV.U32 R90, RZ, RZ, R82 ;  /* 0x000000ffff5a7224 */ /* 0x000fe200078e0052 */
[----:B------:R-:W-:Y:S01]  /*ed00*/  LOP3.LUT R88, R86, UR29, R83, 0x96, !PT ;  /* 0x0000001d56587c12 */ /* 0x000fe2000f8e9653 */
[----:B------:R-:W-:-:S04]  /*ed10*/  IMAD.WIDE.U32 R82, R72, -0x2daee0ad, RZ ;  /* 0xd2511f5348527825 */ /* 0x000fc800078e00ff */
[----:B------:R-:W-:Y:S01]  /*ed20*/  IMAD.MOV.U32 R72, RZ, RZ, R8 ;  /* 0x000000ffff487224 */ /* 0x000fe200078e0008 */
[----:B------:R-:W-:Y:S02]  /*ed30*/  LOP3.LUT R89, R84, UR30, R83, 0x96, !PT ;  /* 0x0000001e54597c12 */ /* 0x000fe4000f8e9653 */
[----:B------:R-:W-:-:S07]  /*ed40*/  MOV R8, R82 ;  /* 0x0000005200087202 */ /* 0x000fce0000000f00 */
.L_x_3015:
[----:B------:R-:W-:Y:S05]  /*ed50*/  BSYNC.RECONVERGENT B1 ;  /* 0x0000000000017941 */ /* 0x000fea0003800200 */
.L_x_3014:
        /* <DEDUP_REMOVED lines=9> */
[----:B------:R-:W-:Y:S02]  /*edf0*/  @P1 SHF.L.U32 R83, R21, 0x10, RZ ;  /* 0x0000001015531819 */ /* 0x000fe400000006ff */
        /* <DEDUP_REMOVED lines=15> */
.L_x_3021:
        /* <DEDUP_REMOVED lines=13> */
.L_x_3023:
[----:B------:R-:W-:Y:S05]  /*efc0*/  BSYNC.RECONVERGENT B2 ;  /* 0x0000000000027941 */ /* 0x000fea0003800200 */
.L_x_3022:
        /* <DEDUP_REMOVED lines=41> */
[----:B------:R-:W-:Y:S01]  /*f260*/  LOP3.LUT R89, R86, UR30, R85, 0x96, !PT ;  /* 0x0000001e56597c12 */ /* 0x000fe2000f8e9655 */
[----:B------:R-:W-:-:S07]  /*f270*/  IMAD.MOV.U32 R84, RZ, RZ, RZ ;  /* 0x000000ffff547224 */ /* 0x000fce00078e00ff */
.L_x_3020:
[----:B------:R-:W-:Y:S05]  /*f280*/  BSYNC.RECONVERGENT B1 ;  /* 0x0000000000017941 */ /* 0x000fea0003800200 */
.L_x_3019:
[----:B------:R-:W-:Y:S01]  /*f290*/  I2FP.F32.U32 R83, R83 ;  /* 0x0000005300537245 */ /* 0x000fe20000201000 */
[----:B------:R-:W-:Y:S01]  /*f2a0*/  BSSY.RECONVERGENT B1, `(.L_x_3024) ;  /* 0x0000051000017945 */ /* 0x000fe20003800200 */
[----:B------:R-:W-:Y:S02]  /*f2b0*/  SHF.L.U32 R86, R73, 0x10, RZ ;  /* 0x0000001049567819 */ /* 0x000fe400000006ff */
[----:B------:R-:W-:Y:S01]  /*f2c0*/  ISETP.NE.AND P2, PT, R84, 0x1, PT ;  /* 0x000000015400780c */ /* 0x000fe20003f45270 */
[----:B------:R-:W-:Y:S01]  /*f2d0*/  FFMA.FTZ R83, R83, R124, 1.1641532182693481445e-10 ;  /* 0x2f00000053537423 */ /* 0x000fe2000001007c */
[----:B------:R-:W-:Y:S01]  /*f2e0*/  @P1 PRMT R73, R21, 0x7632, R73 ;  /* 0x0000763215491816 */ /* 0x000fe20000000049 */
[----:B------:R-:W-:Y:S01]  /*f2f0*/  FMUL.FTZ R86, R86, R77 ;  /* 0x0000004d56567220 */ /* 0x000fe20000410000 */
[----:B------:R-:W-:Y:S02]  /*f300*/  MOV R85, R90 ;  /* 0x0000005a00557202 */ /* 0x000fe40000000f00 */
[----:B------:R-:W-:Y:S01]  /*f310*/  FSETP.GTU.FTZ.AND P3, PT, R83, R78, PT ;  /* 0x0000004e5300720b */ /* 0x000fe20003f7c000 */
[----:B------:R-:W-:-:S03]  /*f320*/  @P1 IMAD.U32 R92, R73, 0x10000, RZ ;  /* 0x00010000495c1824 */ /* 0x000fc600078e00ff */
        /* <DEDUP_REMOVED lines=15> */
.L_x_3026:
        /* <DEDUP_REMOVED lines=13> */
.L_x_3028:
[----:B------:R-:W-:Y:S05]  /*f4f0*/  BSYNC.RECONVERGENT B2 ;  /* 0x0000000000027941 */ /* 0x000fea0003800200 */
.L_x_3027:
        /* <DEDUP_REMOVED lines=43> */
.L_x_3025:
[----:B------:R-:W-:Y:S05]  /*f7b0*/  BSYNC.RECONVERGENT B1 ;  /* 0x0000000000017941 */ /* 0x000fea0003800200 */
.L_x_3024:
        /* <DEDUP_REMOVED lines=24> */
.L_x_3031:
        /* <DEDUP_REMOVED lines=13> */
.L_x_3033:
[----:B------:R-:W-:Y:S05]  /*fa10*/  BSYNC.RECONVERGENT B2 ;  /* 0x0000000000027941 */ /* 0x000fea0003800200 */
.L_x_3032:
        /* <DEDUP_REMOVED lines=40> */
[----:B------:R-:W-:Y:S02]  /*fca0*/  HFMA2 R91, -RZ, RZ, 0, 0 ;  /* 0x00000000ff5b7431 */ /* 0x000fe400000001ff */
[----:B------:R-:W-:-:S07]  /*fcb0*/  IMAD.MOV.U32 R8, RZ, RZ, R86 ;  /* 0x000000ffff087224 */ /* 0x000fce00078e0056 */
.L_x_3030:
[----:B------:R-:W-:Y:S05]  /*fcc0*/  BSYNC.RECONVERGENT B1 ;  /* 0x0000000000017941 */ /* 0x000fea0003800200 */
.L_x_3029:
        /* <DEDUP_REMOVED lines=24> */
.L_x_3036:
        /* <DEDUP_REMOVED lines=13> */
.L_x_3038:
[----:B------:R-:W-:Y:S05]  /*ff20*/  BSYNC.RECONVERGENT B2 ;  /* 0x0000000000027941 */ /* 0x000fea0003800200 */
.L_x_3037:
        /* <DEDUP_REMOVED lines=42> */
.L_x_3035:
[----:B------:R-:W-:Y:S05]  /*101d0*/  BSYNC.RECONVERGENT B1 ;  /* 0x0000000000017941 */ /* 0x000fea0003800200 */
.L_x_3034:
        /* <DEDUP_REMOVED lines=8> */
[----:B------:R-:W-:Y:S01]  /*10260*/  FSETP.GTU.FTZ.AND P4, PT, R91, R78, PT ;  /* 0x0000004e5b00720b */ /* 0x000fe20003f9c000 */
[----:B------:R-:W-:-:S03]  /*10270*/  @P1 IMAD.U32 R91, R23, 0x10000, RZ ;  /* 0x00010000175b1824 */ /* 0x000fc600078e00ff */
        /* <DEDUP_REMOVED lines=14> */
.L_x_3041:
        /* <DEDUP_REMOVED lines=13> */
.L_x_3043:
[----:B------:R-:W-:Y:S05]  /*10430*/  BSYNC.RECONVERGENT B2 ;  /* 0x0000000000027941 */ /* 0x000fea0003800200 */
.L_x_3042:
        /* <DEDUP_REMOVED lines=37> */
[----:B------:R-:W-:Y:S02]  /*10690*/  IMAD.MOV.U32 R92, RZ, RZ, R8 ;  /* 0x000000ffff5c7224 */ /* 0x000fe400078e0008 */
[----:B------:R-:W-:Y:S02]  /*106a0*/  IMAD.MOV.U32 R8, RZ, RZ, R90 ;  /* 0x000000ffff087224 */ /* 0x000fe400078e005a */
[----:B------:R-:W-:-:S05]  /*106b0*/  IMAD.WIDE.U32 R90, R93, -0x326172a9, RZ ;  /* 0xcd9e8d575d5a7825 */ /* 0x000fca00078e00ff */
[----:B------:R-:W-:Y:S01]  /*106c0*/  LOP3.LUT R88, R88, UR29, R91, 0x96, !PT ;  /* 0x0000001d58587c12 */ /* 0x000fe2000f8e965b */
[----:B------:R-:W-:-:S07]  /*106d0*/  HFMA2 R91, -RZ, RZ, 0, 0 ;  /* 0x00000000ff5b7431 */ /* 0x000fce00000001ff */
.L_x_3040:
[----:B------:R-:W-:Y:S05]  /*106e0*/  BSYNC.RECONVERGENT B1 ;  /* 0x0000000000017941 */ /* 0x000fea0003800200 */
.L_x_3039:
        /* <DEDUP_REMOVED lines=14> */
[----:B------:R-:W-:-:S07]  /*107d0*/  PRMT R75, R75, 0x5410, R78 ;  /* 0x000054104b4b7816 */ /* 0x000fce000000004e */
.L_x_3003:
[----:B------:R-:W0:Y:S01]  /*107e0*/  LDC.64 R92, c[0x0][0x3a8] ;  /* 0x0000ea00ff5c7b82 */ /* 0x000e220000000a00 */
[----:B------:R-:W-:Y:S02]  /*107f0*/  SEL R94, RZ, 0x1000000, !P5 ;  /* 0x01000000ff5e7807 */ /* 0x000fe40006800000 */
[----:B------:R-:W-:Y:S02]  /*10800*/  SEL R78, RZ, 0x10000, !P4 ;  /* 0x00010000ff4e7807 */ /* 0x000fe40006000000 */
[----:B------:R-:W-:Y:S02]  /*10810*/  SEL R87, RZ, 0x100, !P3 ;  /* 0x00000100ff577807 */ /* 0x000fe40005800000 */
[----:B------:R-:W-:Y:S02]  /*10820*/  ISETP.NE.AND P6, PT, R109, RZ, PT ;  /* 0x000000ff6d00720c */ /* 0x000fe40003fc5270 */
[----:B------:R-:W-:Y:S02]  /*10830*/  ISETP.NE.AND P5, PT, R108, RZ, PT ;  /* 0x000000ff6c00720c */ /* 0x000fe40003fa5270 */
[----:B------:R-:W-:Y:S01]  /*10840*/  ISETP.NE.AND P4, PT, R103, RZ, PT ;  /* 0x000000ff6700720c */ /* 0x000fe20003f85270 */
[----:B------:R-:W1:Y:S01]  /*10850*/  LDC.64 R108, c[0x0][0x3b0] ;  /* 0x0000ec00ff6c7b82 */ /* 0x000e620000000a00 */
[----:B------:R-:W-:-:S02]  /*10860*/  LOP3.LUT R87, R87, R94, R78, 0xfe, !PT ;  /* 0x0000005e57577212 */ /* 0x000fc400078efe4e */
[----:B------:R-:W-:Y:S02]  /*10870*/  SEL R94, RZ, 0x1000000, !P4 ;  /* 0x01000000ff5e7807 */ /* 0x000fe40006000000 */
[----:B------:R-:W-:Y:S02]  /*10880*/  SEL R95, RZ, 0x10000, !P5 ;  /* 0x00010000ff5f7807 */ /* 0x000fe40006800000 */
[----:B------:R-:W-:Y:S02]  /*10890*/  SEL R78, RZ, 0x100, !P6 ;  /* 0x00000100ff4e7807 */ /* 0x000fe40007000000 */
[----:B------:R-:W-:Y:S02]  /*108a0*/  ISETP.NE.AND P1, PT, R111, RZ, PT ;  /* 0x000000ff6f00720c */ /* 0x000fe40003f25270 */
[----:B------:R-:W-:Y:S01]  /*108b0*/  LOP3.LUT R78, R78, R94, R95, 0xfe, !PT ;  /* 0x0000005e4e4e7212 */ /* 0x000fe200078efe5f */
[----:B------:R-:W-:Y:S01]  /*108c0*/  FADD.FTZ R95, RZ, R9 ;  /* 0x00000009ff5f7221 */ /* 0x000fe20000010000 */
[----:B0-----:R-:W-:-:S04]  /*108d0*/  IMAD.WIDE.U32 R92, R79, 0x10, R92 ;  /* 0x000000104f5c7825 */ /* 0x001fc800078e005c */
[----:B------:R-:W-:Y:S01]  /*108e0*/  FADD.FTZ R94, R95, R10 ;  /* 0x0000000a5f5e7221 */ /* 0x000fe20000010000 */
[----:B------:R0:W-:Y:S03]  /*108f0*/  STG.E.128 desc[UR8][R92.64], R72 ;  /* 0x000000485c007986 */ /* 0x0001e6000c101d08 */
[----:B------:R-:W-:-:S04]  /*10900*/  FADD.FTZ R94, R94, R11 ;  /* 0x0000000b5e5e7221 */ /* 0x000fc80000010000 */
[----:B------:R-:W-:-:S04]  /*10910*/  FADD.FTZ R95, R94, R15 ;  /* 0x0000000f5e5f7221 */ /* 0x000fc80000010000 */
[----:B0-----:R-:W-:Y:S01]  /*10920*/  FADD.FTZ R72, R95, R12 ;  /* 0x0000000c5f487221 */ /* 0x001fe20000010000 */
[----:B------:R-:W-:-:S03]  /*10930*/  SEL R74, RZ, 0x1, !P2 ;  /* 0x00000001ff4a7807 */ /* 0x000fc60005000000 */
[----:B------:R-:W-:-:S04]  /*10940*/  FADD.FTZ R73, R72, R13 ;  /* 0x0000000d48497221 */ /* 0x000fc80000010000 */
[----:B------:R-:W-:-:S04]  /*10950*/  FADD.FTZ R73, R73, R14 ;  /* 0x0000000e49497221 */ /* 0x000fc80000010000 */
[----:B------:R-:W-:-:S04]  /*10960*/  FADD.FTZ R73, R73, R76 ;  /* 0x0000004c49497221 */ /* 0x000fc80000010000 */
[----:B------:R-:W-:Y:S01]  /*10970*/  FADD.FTZ R72, R73, R80 ;  /* 0x0000005049487221 */ /* 0x000fe20000010000 */
[----:B------:R-:W-:Y:S02]  /*10980*/  LOP3.LUT R73, R87, R74, RZ, 0xfc, !PT ;  /* 0x0000004a57497212 */ /* 0x000fe400078efcff */
[----:B------:R-:W-:Y:S01]  /*10990*/  SEL R87, RZ, 0x1, !P1 ;  /* 0x00000001ff577807 */ /* 0x000fe20004800000 */
[----:B------:R-:W-:Y:S01]  /*109a0*/  FADD.FTZ R75, R72, R81 ;  /* 0x00000051484b7221 */ /* 0x000fe20000010000 */
[----:B------:R-:W-:Y:S02]  /*109b0*/  ISETP.NE.AND P1, PT, R125, RZ, PT ;  /* 0x000000ff7d00720c */ /* 0x000fe40003f25270 */
[----:B------:R-:W-:Y:S01]  /*109c0*/  LOP3.LUT R72, R78, R87, RZ, 0xfc, !PT ;  /* 0x000000574e487212 */ /* 0x000fe200078efcff */
[----:B------:R-:W-:Y:S01]  /*109d0*/  FADD.FTZ R78, R75, R82 ;  /* 0x000000524b4e7221 */ /* 0x000fe20000010000 */
[----:B-1----:R-:W-:-:S04]  /*109e0*/  IMAD.WIDE.U32 R74, R79, 0x8, R108 ;  /* 0x000000084f4a7825 */ /* 0x002fc800078e006c */
        /* <DEDUP_REMOVED lines=21> */
[----:B------:R-:W-:Y:S01]  /*10b40*/  LOP3.LUT R72, R92, R72, R74, 0xfe, !PT ;  /* 0x000000485c487212 */ /* 0x000fe200078efe4a */
[----:B0-----:R-:W-:Y:S01]  /*10b50*/  IMAD.WIDE.U32 R74, R79, 0x8, R94 ;  /* 0x000000084f4a7825 */ /* 0x001fe200078e005e */
[----:B------:R-:W-:Y:S02]  /*10b60*/  LOP3.LUT R73, R87, R93, RZ, 0xfc, !PT ;  /* 0x0000005d57497212 */ /* 0x000fe400078efcff */
[----:B------:R-:W-:-:S05]  /*10b70*/  LOP3.LUT R72, R72, 0xff, R123, 0xf8, !PT ;  /* 0x000000ff48487812 */ /* 0x000fca00078ef87b */
[----:B------:R1:W-:Y:S02]  /*10b80*/  STG.E.64 desc[UR8][R74.64], R72 ;  /* 0x000000484a007986 */ /* 0x0003e4000c101b08 */
.L_x_3044:
[----:B------:R-:W-:Y:S01]  /*10b90*/  UMOV UR4, 0xffffffff ;  /* 0xffffffff00047882 */ /* 0x000fe20000000000 */
[----:B------:R-:W-:Y:S02]  /*10ba0*/  FADD.FTZ R78, R78, R77 ;  /* 0x0000004d4e4e7221 */ /* 0x000fe40000010000 */
[----:B------:R-:W-:Y:S05]  /*10bb0*/  BRA.DIV UR4, `(.L_x_3045) ;  /* 0x0000000a04907947 */ /* 0x000fea000b800000 */
[----:B01----:R-:W0:Y:S02]  /*10bc0*/  SHFL.BFLY PT, R73, R78, 0x1, 0x1f ;  /* 0x0c201f004e497f89 */ /* 0x003e2400000e0000 */
        /* <DEDUP_REMOVED lines=52> */
.L_x_3058:
        /* <DEDUP_REMOVED lines=10> */
[----:B------:R-:W2:Y:S01]  /*10fb0*/  MUFU.RSQ R87, R87 ;  /* 0x0000005700577308 */ /* 0x000ea20000001400 */
[C---:B------:R-:W-:Y:S01]  /*10fc0*/  FADD.FTZ R78, -R92.reuse, R9 ;  /* 0x000000095c4e7221 */ /* 0x040fe20000010100 */
[C---:B------:R-:W-:Y:S01]  /*10fd0*/  FADD.FTZ R10, -R92.reuse, R10 ;  /* 0x0000000a5c0a7221 */ /* 0x040fe20000010100 */
[C---:B------:R-:W-:Y:S01]  /*10fe0*/  FADD.FTZ R94, -R92.reuse, R11 ;  /* 0x0000000b5c5e7221 */ /* 0x040fe20000010100 */
[C---:B------:R-:W-:Y:S01]  /*10ff0*/  FADD.FTZ R100, -R92.reuse, R15 ;  /* 0x0000000f5c647221 */ /* 0x040fe20000010100 */
[----:B------:R-:W3:Y:S01]  /*11000*/  LDC.64 R108, c[0x0][0x428] ;  /* 0x00010a00ff6c7b82 */ /* 0x000ee20000000a00 */
        /* <DEDUP_REMOVED lines=8> */
[----:B------:R-:W-:Y:S01]  /*11090*/  FADD.FTZ R80, -R92, R80 ;  /* 0x000000505c507221 */ /* 0x000fe20000010100 */
[----:B------:R0:W-:Y:S01]  /*110a0*/  @!P1 STG.E desc[UR8][R74.64], R93 ;  /* 0x0000005d4a009986 */ /* 0x0001e2000c101908 */
[C---:B--2---:R-:W-:Y:S01]  /*110b0*/  FMUL.FTZ R78, R87.reuse, R78 ;  /* 0x0000004e574e7220 */ /* 0x044fe20000410000 */
[----:B------:R-:W-:Y:S01]  /*110c0*/  FMUL.FTZ R9, R87, R10 ;  /* 0x0000000a57097220 */ /* 0x000fe20000410000 */
[----:B-1----:R-:W-:-:S04]  /*110d0*/  @!P1 IMAD.WIDE R72, R2, 0x4, R72 ;  /* 0x0000000402489825 */ /* 0x002fc800078e0248 */
[----:B------:R-:W-:Y:S01]  /*110e0*/  FMUL.FTZ R15, R87, R100 ;  /* 0x00000064570f7220 */ /* 0x000fe20000410000 */
[----:B------:R-:W-:Y:S01]  /*110f0*/  FFMA.FTZ R10, R78, R52, R96 ;  /* 0x000000344e0a7223 */ /* 0x000fe20000010060 */
[----:B------:R-:W-:Y:S01]  /*11100*/  FFMA.FTZ R11, R9, R53, R97 ;  /* 0x00000035090b7223 */ /* 0x000fe20000010061 */
[C---:B------:R-:W-:Y:S01]  /*11110*/  FMUL.FTZ R14, R87.reuse, R14 ;  /* 0x0000000e570e7220 */ /* 0x040fe20000410000 */
[----:B------:R1:W-:Y:S01]  /*11120*/  @!P1 STG.E desc[UR8][R72.64], R87 ;  /* 0x0000005748009986 */ /* 0x0003e2000c101908 */
[C---:B------:R-:W-:Y:S01]  /*11130*/  FMUL.FTZ R76, R87.reuse, R76 ;  /* 0x0000004c574c7220 */ /* 0x040fe20000410000 */
[C---:B------:R-:W-:Y:S01]  /*11140*/  FMUL.FTZ R85, R87.reuse, R85 ;  /* 0x0000005557557220 */ /* 0x040fe20000410000 */
[----:B------:R-:W-:Y:S01]  /*11150*/  FADD.FTZ R100, -R92, R83 ;  /* 0x000000535c647221 */ /* 0x000fe20000010100 */
[C---:B0-----:R-:W-:Y:S01]  /*11160*/  FMUL.FTZ R93, R87.reuse, R94 ;  /* 0x0000005e575d7220 */ /* 0x041fe20000410000 */
[----:B------:R-:W-:Y:S01]  /*11170*/  FFMA.FTZ R75, R14, R50, R106 ;  /* 0x000000320e4b7223 */ /* 0x000fe2000001006a */
[C---:B------:R-:W-:Y:S01]  /*11180*/  FADD.FTZ R94, -R92.reuse, R81 ;  /* 0x000000515c5e7221 */ /* 0x040fe20000010100 */
[----:B------:R-:W-:Y:S01]  /*11190*/  FADD.FTZ R81, -R92, R77 ;  /* 0x0000004d5c517221 */ /* 0x000fe20000010100 */
[----:B------:R-:W-:Y:S01]  /*111a0*/  FMUL.FTZ R95, R87, R84 ;  /* 0x00000054575f7220 */ /* 0x000fe20000410000 */
[----:B------:R-:W-:Y:S01]  /*111b0*/  FFMA.FTZ R9, R9, R45, R69 ;  /* 0x0000002d09097223 */ /* 0x000fe20000010045 */
[C---:B------:R-:W-:Y:S01]  /*111c0*/  FMUL.FTZ R86, R87.reuse, R94 ;  /* 0x0000005e57567220 */ /* 0x040fe20000410000 */
[----:B------:R-:W-:Y:S01]  /*111d0*/  FMUL.FTZ R77, R87, R80 ;  /* 0x00000050574d7220 */ /* 0x000fe20000410000 */
[----:B-1----:R-:W-:Y:S01]  /*111e0*/  F2FP.BF16.F32.PACK_AB R72, R11, R10 ;  /* 0x0000000a0b48723e */ /* 0x002fe200000010ff */
[----:B------:R-:W-:Y:S01]  /*111f0*/  FFMA.FTZ R10, R93, R54, R98 ;  /* 0x000000365d0a7223 */ /* 0x000fe20000010062 */
[----:B------:R-:W-:Y:S01]  /*11200*/  FFMA.FTZ R73, R15, R55, R99 ;  /* 0x000000370f497223 */ /* 0x000fe20000010063 */
[----:B------:R-:W-:Y:S01]  /*11210*/  FFMA.FTZ R93, R93, R46, R70 ;  /* 0x0000002e5d5d7223 */ /* 0x000fe20000010046 */
[C---:B------:R-:W-:Y:S01]  /*11220*/  FMUL.FTZ R94, R87.reuse, R100 ;  /* 0x00000064575e7220 */ /* 0x040fe20000410000 */
[----:B------:R-:W-:-:S02]  /*11230*/  FMUL.FTZ R100, R87, R124 ;  /* 0x0000007c57647220 */ /* 0x000fc40000410000 */
[----:B------:R-:W-:Y:S01]  /*11240*/  F2FP.BF16.F32.PACK_AB R73, R73, R10 ;  /* 0x0000000a4949723e */ /* 0x000fe200000010ff */
[----:B------:R-:W-:Y:S01]  /*11250*/  FADD.FTZ R10, -R92, R13 ;  /* 0x0000000d5c0a7221 */ /* 0x000fe20000010100 */
[C---:B------:R-:W-:Y:S01]  /*11260*/  FMUL.FTZ R13, R87.reuse, R12 ;  /* 0x0000000c570d7220 */ /* 0x040fe20000410000 */
[C---:B------:R-:W-:Y:S02]  /*11270*/  FMUL.FTZ R92, R87.reuse, R82 ;  /* 0x00000052575c7220 */ /* 0x040fe40000410000 */
[----:B------:R-:W-:Y:S01]  /*11280*/  FMUL.FTZ R12, R87, R10 ;  /* 0x0000000a570c7220 */ /* 0x000fe20000410000 */
[C---:B------:R-:W-:Y:S01]  /*11290*/  FFMA.FTZ R74, R13.reuse, R48, R104 ;  /* 0x000000300d4a7223 */ /* 0x040fe20000010068 */
[C---:B------:R-:W-:Y:S01]  /*112a0*/  FFMA.FTZ R10, R76.reuse, R51, R107 ;  /* 0x000000334c0a7223 */ /* 0x040fe2000001006b */
[----:B------:R-:W-:Y:S01]  /*112b0*/  FFMA.FTZ R76, R76, R43, R67 ;  /* 0x0000002b4c4c7223 */ /* 0x000fe20000010043 */
[----:B------:R-:W-:Y:S01]  /*112c0*/  FFMA.FTZ R11, R12, R49, R105 ;  /* 0x000000310c0b7223 */ /* 0x000fe20000010069 */
[----:B------:R-:W-:-:S02]  /*112d0*/  FFMA.FTZ R13, R13, R40, R64 ;  /* 0x000000280d0d7223 */ /* 0x000fc40000010040 */
[----:B------:R-:W-:Y:S02]  /*112e0*/  F2FP.BF16.F32.PACK_AB R75, R10, R75 ;  /* 0x0000004b0a4b723e */ /* 0x000fe400000010ff */
[----:B------:R-:W-:Y:S01]  /*112f0*/  F2FP.BF16.F32.PACK_AB R74, R11, R74 ;  /* 0x0000004a0b4a723e */ /* 0x000fe200000010ff */
[----:B---3--:R-:W-:-:S05]  /*11300*/  IMAD.WIDE.U32 R10, R6, 0x10, R108 ;  /* 0x00000010060a7825 */ /* 0x008fca00078e006c */
[----:B------:R0:W-:Y:S02]  /*11310*/  STG.E.128 desc[UR8][R10.64], R72 ;  /* 0x000000480a007986 */ /* 0x0001e4000c101d08 */
[----:B0-----:R-:W0:Y:S01]  /*11320*/  LDC.64 R72, c[0x0][0x430] ;  /* 0x00010c00ff487b82 */ /* 0x001e220000000a00 */
[----:B------:R-:W-:Y:S01]  /*11330*/  FFMA.FTZ R75, R14, R42, R66 ;  /* 0x0000002a0e4b7223 */ /* 0x000fe20000010042 */
[----:B------:R-:W-:Y:S01]  /*11340*/  FFMA.FTZ R14, R12, R41, R65 ;  /* 0x000000290c0e7223 */ /* 0x000fe20000010041 */
[----:B------:R-:W-:Y:S01]  /*11350*/  FFMA.FTZ R12, R15, R47, R71 ;  /* 0x0000002f0f0c7223 */ /* 0x000fe20000010047 */
[----:B------:R-:W-:-:S04]  /*11360*/  IMAD.WIDE.U32 R10, R79, 0x10, R108 ;  /* 0x000000104f0a7825 */ /* 0x000fc800078e006c */
[----:B------:R-:W-:Y:S01]  /*11370*/  FMUL.FTZ R74, R87, R81 ;  /* 0x00000051574a7220 */ /* 0x000fe20000410000 */
[----:B------:R-:W-:Y:S01]  /*11380*/  F2FP.BF16.F32.PACK_AB R15, R76, R75 ;  /* 0x0000004b4c0f723e */ /* 0x000fe200000010ff */
[----:B------:R-:W-:Y:S01]  /*11390*/  FFMA.FTZ R75, R85, R34, R118 ;  /* 0x00000022554b7223 */ /* 0x000fe20000010076 */
[----:B------:R-:W-:Y:S01]  /*113a0*/  F2FP.BF16.F32.PACK_AB R14, R14, R13 ;  /* 0x0000000d0e0e723e */ /* 0x000fe200000010ff */
[----:B------:R-:W-:Y:S01]  /*113b0*/  FFMA.FTZ R76, R74, R27, R59 ;  /* 0x0000001b4a4c7223 */ /* 0x000fe2000001003b */
[----:B------:R-:W-:Y:S01]  /*113c0*/  F2FP.BF16.F32.PACK_AB R13, R12, R93 ;  /* 0x0000005d0c0d723e */ /* 0x000fe200000010ff */
[----:B------:R-:W-:Y:S01]  /*113d0*/  FFMA.FTZ R12, R78, R44, R68 ;  /* 0x0000002c4e0c7223 */ /* 0x000fe20000010044 */
[----:B------:R-:W-:Y:S01]  /*113e0*/  FFMA.FTZ R78, R95, R24, R56 ;  /* 0x000000185f4e7223 */ /* 0x000fe20000010038 */
[----:B------:R-:W-:-:S03]  /*113f0*/  FFMA.FTZ R87, R100, R25, R57 ;  /* 0x0000001964577223 */ /* 0x000fc60000010039 */
[----:B------:R-:W-:Y:S01]  /*11400*/  F2FP.BF16.F32.PACK_AB R12, R9, R12 ;  /* 0x0000000c090c723e */ /* 0x000fe200000010ff */
[----:B------:R-:W-:Y:S01]  /*11410*/  FFMA.FTZ R9, R100, R33, R117 ;  /* 0x0000002164097223 */ /* 0x000fe20000010075 */
[----:B------:R-:W-:Y:S01]  /*11420*/  F2FP.BF16.F32.PACK_AB R78, R87, R78 ;  /* 0x0000004e574e723e */ /* 0x000fe200000010ff */
[----:B0-----:R-:W-:-:S04]  /*11430*/  IMAD.WIDE.U32 R82, R79, 0x10, R72 ;  /* 0x000000104f527825 */ /* 0x001fc800078e0048 */
[----:B------:R-:W-:Y:S02]  /*11440*/  FFMA.FTZ R79, R85, R26, R58 ;  /* 0x0000001a554f7223 */ /* 0x000fe4000001003a */
[----:B------:R-:W0:Y:S01]  /*11450*/  LDC.64 R84, c[0x0][0x380] ;  /* 0x0000e000ff547b82 */ /* 0x000e220000000a00 */
[----:B------:R-:W-:-:S04]  /*11460*/  IMAD.WIDE.U32 R80, R6, 0x10, R72 ;  /* 0x0000001006507825 */ /* 0x000fc800078e0048 */
        /* <DEDUP_REMOVED lines=12> */
[----:B------:R-:W-:Y:S01]  /*11530*/  FFMA.FTZ R94, R94, R31, R63 ;  /* 0x0000001f5e5e7223 */ /* 0x000fe2000001003f */
[----:B------:R-:W-:Y:S01]  /*11540*/  FFMA.FTZ R9, R86, R29, R61 ;  /* 0x0000001d56097223 */ /* 0x000fe2000001003d */
[----:B------:R-:W-:Y:S01]  /*11550*/  F2FP.BF16.F32.PACK_AB R73, R6, R73 ;  /* 0x000000490649723e */ /* 0x000fe200000010ff */
[----:B------:R1:W-:Y:S02]  /*11560*/  STG.E.128 desc[UR8][R80.64], R12 ;  /* 0x0000000c50007986 */ /* 0x0003e4000c101d08 */
[----:B------:R-:W-:-:S02]  /*11570*/  F2FP.BF16.F32.PACK_AB R77, R94, R77 ;  /* 0x0000004d5e4d723e */ /* 0x000fc400000010ff */
[----:B------:R-:W-:Y:S01]  /*11580*/  F2FP.BF16.F32.PACK_AB R76, R9, R76 ;  /* 0x0000004c094c723e */ /* 0x000fe200000010ff */
[----:B------:R1:W-:Y:S01]  /*11590*/  STG.E.128 desc[UR8][R10.64], R72 ;  /* 0x000000480a007986 */ /* 0x0003e2000c101d08 */
[----:B0-----:R-:W-:-:S03]  /*115a0*/  IMAD R2, R84, 0x4, R2 ;  /* 0x0000000454027824 */ /* 0x001fc600078e0202 */
[----:B------:R1:W-:Y:S02]  /*115b0*/  STG.E.128 desc[UR8][R82.64], R76 ;  /* 0x0000004c52007986 */ /* 0x0003e4000c101d08 */
[----:B------:R-:W-:-:S13]  /*115c0*/  ISETP.GE.AND P1, PT, R2, R85, PT ;  /* 0x000000550200720c */ /* 0x000fda0003f26270 */
[----:B------:R-:W-:Y:S05]  /*115d0*/  @!P1 BRA `(.L_x_3046) ;  /* 0xfffffef400f09947 */ /* 0x000fea000383ffff */
[----:B------:R-:W-:Y:S05]  /*115e0*/  BSYNC B0 ;  /* 0x0000000000007941 */ /* 0x000fea0003800000 */
.L_x_2798:
[----:B------:R-:W-:Y:S05]  /*115f0*/  EXIT ;  /* 0x000000000000794d */ /* 0x000fea0003800000 */
.L_x_3045:
        /* <DEDUP_REMOVED lines=8> */
.L_x_3048:
[----:B------:R-:W-:Y:S05]  /*11680*/  BSYNC B1 ;  /* 0x0000000000017941 */ /* 0x000fea0003800000 */
.L_x_3047:
        /* <DEDUP_REMOVED lines=9> */
.L_x_3049:
        /* <DEDUP_REMOVED lines=8> */
.L_x_3050:
[----:B------:R-:W-:Y:S02]  /*117a0*/  IMAD.MOV.U32 R100, RZ, RZ, 0x8 ;  /* 0x00000008ff647424 */ /* 0x000fe400078e00ff */
[----:B------:R-:W-:-:S04]  /*117b0*/  IMAD.MOV.U32 R72, RZ, RZ, R95 ;  /* 0x000000ffff487224 */ /* 0x000fc800078e005f */
[----:B------:R-:W-:-:S05]  /*117c0*/  FADD.FTZ R87, R75, R72 ;  /* 0x000000484b577221 */ /* 0x000fca0000010000 */
[----:B------:R-:W-:-:S07]  /*117d0*/  MOV R103, R87 ;  /* 0x0000005700677202 */ /* 0x000fce0000000f00 */
[----:B------:R-:W-:Y:S05]  /*117e0*/  WARPSYNC.COLLECTIVE R94, `(.L_x_3051) ;  /* 0x000000005e087348 */ /* 0x000fea0003c00000 */
[----:B------:R0:W1:Y:S02]  /*117f0*/  SHFL.BFLY P2, R95, R103, R100, R109 ;  /* 0x0c000064675f7389 */ /* 0x000064000004006d */
[----:B01----:R-:W-:Y:S05]  /*11800*/  ENDCOLLECTIVE ;  /* 0x000000000000791b */ /* 0x003fea0003800000 */
.L_x_3051:
[----:B------:R-:W-:Y:S02]  /*11810*/  IMAD.MOV.U32 R100, RZ, RZ, 0x10 ;  /* 0x00000010ff647424 */ /* 0x000fe400078e00ff */
[----:B------:R-:W-:-:S04]  /*11820*/  IMAD.MOV.U32 R72, RZ, RZ, R95 ;  /* 0x000000ffff487224 */ /* 0x000fc800078e005f */
[----:B------:R-:W-:-:S05]  /*11830*/  FADD.FTZ R92, R87, R72 ;  /* 0x00000048575c7221 */ /* 0x000fca0000010000 */
[----:B------:R-:W-:-:S07]  /*11840*/  MOV R103, R92 ;  /* 0x0000005c00677202 */ /* 0x000fce0000000f00 */
[----:B------:R-:W-:Y:S05]  /*11850*/  WARPSYNC.COLLECTIVE R94, `(.L_x_3052) ;  /* 0x000000005e087348 */ /* 0x000fea0003c00000 */
[----:B------:R0:W1:Y:S02]  /*11860*/  SHFL.BFLY P2, R95, R103, R100, R109 ;  /* 0x0c000064675f7389 */ /* 0x000064000004006d */
[----:B01----:R-:W-:Y:S05]  /*11870*/  ENDCOLLECTIVE ;  /* 0x000000000000791b */ /* 0x003fea0003800000 */
.L_x_3052:
        /* <DEDUP_REMOVED lines=40> */
.L_x_3053:
[----:B------:R-:W-:Y:S02]  /*11b00*/  IMAD.MOV.U32 R100, RZ, RZ, 0x2 ;  /* 0x00000002ff647424 */ /* 0x000fe400078e00ff */
[----:B------:R-:W-:-:S04]  /*11b10*/  IMAD.MOV.U32 R75, RZ, RZ, R95 ;  /* 0x000000ffff4b7224 */ /* 0x000fc800078e005f */
[----:B------:R-:W-:-:S05]  /*11b20*/  FADD.FTZ R75, R72, R75 ;  /* 0x0000004b484b7221 */ /* 0x000fca0000010000 */
[----:B------:R-:W-:-:S07]  /*11b30*/  MOV R103, R75 ;  /* 0x0000004b00677202 */ /* 0x000fce0000000f00 */
[----:B------:R-:W-:Y:S05]  /*11b40*/  WARPSYNC.COLLECTIVE R94, `(.L_x_3054) ;  /* 0x000000005e087348 */ /* 0x000fea0003c00000 */
[----:B------:R0:W1:Y:S02]  /*11b50*/  SHFL.BFLY P2, R95, R103, R100, R109 ;  /* 0x0c000064675f7389 */ /* 0x000064000004006d */
[----:B01----:R-:W-:Y:S05]  /*11b60*/  ENDCOLLECTIVE ;  /* 0x000000000000791b */ /* 0x003fea0003800000 */
.L_x_3054:
[----:B------:R-:W-:Y:S02]  /*11b70*/  IMAD.MOV.U32 R100, RZ, RZ, 0x4 ;  /* 0x00000004ff647424 */ /* 0x000fe400078e00ff */
[----:B------:R-:W-:-:S04]  /*11b80*/  IMAD.MOV.U32 R74, RZ, RZ, R95 ;  /* 0x000000ffff4a7224 */ /* 0x000fc800078e005f */
[----:B------:R-:W-:-:S05]  /*11b90*/  FADD.FTZ R74, R75, R74 ;  /* 0x0000004a4b4a7221 */ /* 0x000fca0000010000 */
[----:B------:R-:W-:-:S07]  /*11ba0*/  MOV R103, R74 ;  /* 0x0000004a00677202 */ /* 0x000fce0000000f00 */
[----:B------:R-:W-:Y:S05]  /*11bb0*/  WARPSYNC.COLLECTIVE R94, `(.L_x_3055) ;  /* 0x000000005e087348 */ /* 0x000fea0003c00000 */
[----:B------:R0:W1:Y:S02]  /*11bc0*/  SHFL.BFLY P2, R95, R103, R100, R109 ;  /* 0x0c000064675f7389 */ /* 0x000064000004006d */
[----:B01----:R-:W-:Y:S05]  /*11bd0*/  ENDCOLLECTIVE ;  /* 0x000000000000791b */ /* 0x003fea0003800000 */
.L_x_3055:
[----:B------:R-:W-:Y:S02]  /*11be0*/  IMAD.MOV.U32 R100, RZ, RZ, 0x8 ;  /* 0x00000008ff647424 */ /* 0x000fe400078e00ff */
[----:B------:R-:W-:-:S04]  /*11bf0*/  IMAD.MOV.U32 R87, RZ, RZ, R95 ;  /* 0x000000ffff577224 */ /* 0x000fc800078e005f */
[----:B------:R-:W-:-:S05]  /*11c00*/  FADD.FTZ R87, R74, R87 ;  /* 0x000000574a577221 */ /* 0x000fca0000010000 */
[----:B------:R-:W-:-:S07]  /*11c10*/  MOV R103, R87 ;  /* 0x0000005700677202 */ /* 0x000fce0000000f00 */
[----:B------:R-:W-:Y:S05]  /*11c20*/  WARPSYNC.COLLECTIVE R94, `(.L_x_3056) ;  /* 0x000000005e087348 */ /* 0x000fea0003c00000 */
[----:B------:R0:W1:Y:S02]  /*11c30*/  SHFL.BFLY P2, R95, R103, R100, R109 ;  /* 0x0c000064675f7389 */ /* 0x000064000004006d */
[----:B01----:R-:W-:Y:S05]  /*11c40*/  ENDCOLLECTIVE ;  /* 0x000000000000791b */ /* 0x003fea0003800000 */
.L_x_3056:
[----:B------:R-:W-:Y:S02]  /*11c50*/  IMAD.MOV.U32 R100, RZ, RZ, 0x10 ;  /* 0x00000010ff647424 */ /* 0x000fe400078e00ff */
[----:B------:R-:W-:-:S04]  /*11c60*/  IMAD.MOV.U32 R78, RZ, RZ, R95 ;  /* 0x000000ffff4e7224 */ /* 0x000fc800078e005f */
[----:B------:R-:W-:-:S05]  /*11c70*/  FADD.FTZ R78, R87, R78 ;  /* 0x0000004e574e7221 */ /* 0x000fca0000010000 */
[----:B------:R-:W-:-:S07]  /*11c80*/  MOV R103, R78 ;  /* 0x0000004e00677202 */ /* 0x000fce0000000f00 */
[----:B------:R-:W-:Y:S05]  /*11c90*/  WARPSYNC.COLLECTIVE R94, `(.L_x_3057) ;  /* 0x000000005e087348 */ /* 0x000fea0003c00000 */
[----:B------:R0:W1:Y:S02]  /*11ca0*/  SHFL.BFLY P2, R95, R103, R100, R109 ;  /* 0x0c000064675f7389 */ /* 0x000064000004006d */
[----:B01----:R-:W-:Y:S05]  /*11cb0*/  ENDCOLLECTIVE ;  /* 0x000000000000791b */ /* 0x003fea0003800000 */
.L_x_3057:
[----:B------:R-:W-:Y:S05]  /*11cc0*/  BRA `(.L_x_3058) ;  /* 0xfffffff000907947 */ /* 0x000fea000383ffff */
.L_x_3059:
        /* <DEDUP_REMOVED lines=11> */
.L_x_12118:


//--------------------- .text._ZN10layer_norm31ln_parallel_residual_fwd_kernelINS_13Kernel_traitsIf13__nv_bfloat16S2_S2_fjLj512ELj1ELj4ELj1ELj16ENS_18Kernel_traits_baseILj512EfS2_S2_S2_fjLj128EEEEELb1ELb1ELb0EEEvNS_9FwdParamsE --------------------------
	.section	.text._ZN10layer_norm31ln_parallel_residual_fwd_kernelINS_13Kernel_traitsIf13__nv_bfloat16S2_S2_fjLj512ELj1ELj4ELj1ELj16ENS_18Kernel_traits_baseILj512EfS2_S2_S2_fjLj128EEEEELb1ELb1ELb0EEEvNS_9FwdParamsE,"ax",@progbits
	.align	128
        .global         _ZN10layer_norm31ln_parallel_residual_fwd_kernelINS_13Kernel_traitsIf13__nv_bfloat16S2_S2_fjLj512ELj1ELj4ELj1ELj16ENS_18Kernel_traits_baseILj512EfS2_S2_S2_fjLj128EEEEELb1ELb1ELb0EEEvNS_9FwdParamsE
        .type           _ZN10layer_norm31ln_parallel_residual_fwd_kernelINS_13Kernel_traitsIf13__nv_bfloat16S2_S2_fjLj512ELj1ELj4ELj1ELj16ENS_18Kernel_traits_baseILj512EfS2_S2_S2_fjLj128EEEEELb1ELb1ELb0EEEvNS_9FwdParamsE,@function
        .size           _ZN10layer_norm31ln_parallel_residual_fwd_kernelINS_13Kernel_traitsIf13__nv_bfloat16S2_S2_fjLj512ELj1ELj4ELj1ELj16ENS_18Kernel_traits_baseILj512EfS2_S2_S2_fjLj128EEEEELb1ELb1ELb0EEEvNS_9FwdParamsE,(.L_x_12119 - _ZN10layer_norm31ln_parallel_residual_fwd_kernelINS_13Kernel_traitsIf13__nv_bfloat16S2_S2_fjLj512ELj1ELj4ELj1ELj16ENS_18Kernel_traits_baseILj512EfS2_S2_S2_fjLj128EEEEELb1ELb1ELb0EEEvNS_9FwdParamsE)
        .other          _ZN10layer_norm31ln_parallel_residual_fwd_kernelINS_13Kernel_traitsIf13__nv_bfloat16S2_S2_fjLj512ELj1ELj4ELj1ELj16ENS_18Kernel_traits_baseILj512EfS2_S2_S2_fjLj128EEEEELb1ELb1ELb0EEEvNS_9FwdParamsE,@"STO_CUDA_ENTRY STV_DEFAULT"
_ZN10layer_norm31ln_parallel_residual_fwd_kernelINS_13Kernel_traitsIf13__nv_bfloat16S2_S2_fjLj512ELj1ELj4ELj1ELj16ENS_18Kernel_traits_baseILj512EfS2_S2_S2_fjLj128EEEEELb1ELb1ELb0EEEvNS_9FwdParamsE:
.text._ZN10layer_norm31ln_parallel_residual_fwd_kernelINS_13Kernel_traitsIf13__nv_bfloat16S2_S2_fjLj512ELj1ELj4ELj1ELj16ENS_18Kernel_traits_baseILj512EfS2_S2_S2_fjLj128EEEEELb1ELb1ELb0EEEvNS_9FwdParamsE:
        /* <DEDUP_REMOVED lines=70> */
.L_x_3063:
[----:B------:R-:W-:Y:S05]  /*0460*/  BSYNC.RECONVERGENT B1 ;  /* 0x0000000000017941 */ /* 0x000fea0003800200 */
.L_x_3062:
        /* <DEDUP_REMOVED lines=10> */
.L_x_3061:
        /* <DEDUP_REMOVED lines=20> */
.L_x_3064:
[----:B------:R-:W-:Y:S05]  /*0650*/  BSYNC.RECONVERGENT B0 ;  /* 0x0000000000007941 */ /* 0x000fea0003800200 */
.L_x_3060:
[----:B------:R-:W1:Y:S02]  /*0660*/  LDCU UR4, c[0x0][0x384] ;  /* 0x00007080ff0477ac */ /* 0x000e640008000800 */
[----:B-1----:R-:W-:-:S13]  /*0670*/  ISETP.GE.AND P0, PT, R62, UR4, PT ;  /* 0x000000043e007c0c */ /* 0x002fda000bf06270 */
[----:B------:R-:W-:Y:S05]  /*0680*/  @P0 EXIT ;  /* 0x000000000000094d */ /* 0x000fea0003800000 */
[----:B0-2---:R-:W-:-:S04]  /*0690*/  IMAD.HI.U32 R3, R64, -0x326172a9, RZ ;  /* 0xcd9e8d5740037827 */ /* 0x005fc800078e00ff */
[----:B------:R-:W-:Y:S01]  /*06a0*/  HFMA2 R11, -RZ, RZ, 0, 0 ;  /* 0x00000000ff0b7431 */ /* 0x000fe200000001ff */
[----:B------:R-:W-:Y:S01]  /*06b0*/  BSSY B0, `(.L_x_3065) ;  /* 0x00010c5000007945 */ /* 0x000fe20003800000 */
[----:B------:R-:W-:Y:S01]  /*06c0*/  LOP3.LUT R13, R0, 0x3, RZ, 0xc0, !PT ;  /* 0x00000003000d7812 */ /* 0x000fe200078ec0ff */
[C---:B------:R-:W-:Y:S01]  /*06d0*/  IMAD.HI.U32 R2, R61.reuse, -0x2daee0ad, RZ ;  /* 0xd2511f533d027827 */ /* 0x040fe200078e00ff */
[----:B------:R-:W-:Y:S01]  /*06e0*/  LOP3.LUT R3, R60, UR6, R3, 0x96, !PT ;  /* 0x000000063c037c12 */ /* 0x000fe2000f8e9603 */
[----:B------:R-:W0:Y:S02]  /*06f0*/  LDCU UR32, c[0x0][0x388] ;  /* 0x00007100ff2077ac */ /* 0x000e240008000800 */
[----:B------:R-:W-:Y:S01]  /*0700*/  IMAD R5, R64, -0x326172a9, RZ ;  /* 0xcd9e8d5740057824 */ /* 0x000fe200078e02ff */
[----:B------:R-:W-:Y:S01]  /*0710*/  LOP3.LUT R2, R2, UR7, RZ, 0x3c, !PT ;  /* 0x0000000702027c12 */ /* 0x000fe2000f8e3cff */
[----:B------:R-:W-:Y:S01]  /*0720*/  IMAD R7, R61, -0x2daee0ad, RZ ;  /* 0xd2511f533d077824 */ /* 0x000fe200078e02ff */
[----:B------:R-:W1:Y:S01]  /*0730*/  LDCU.U8 UR12, c[0x0][0x410] ;  /* 0x00008200ff0c77ac */ /* 0x000e620008000000 */
[----:B------:R-:W-:Y:S01]  /*0740*/  IMAD.HI.U32 R6, R3, -0x2daee0ad, RZ ;  /* 0xd2511f5303067827 */ /* 0x000fe200078e00ff */
[----:B------:R-:W2:Y:S03]  /*0750*/  LDCU UR13, c[0x0][0x448] ;  /* 0x00008900ff0d77ac */ /* 0x000ea60008000800 */
[C---:B------:R-:W-:Y:S01]  /*0760*/  IMAD.HI.U32 R4, R2.reuse, -0x326172a9, RZ ;  /* 0xcd9e8d5702047827 */ /* 0x040fe200078e00ff */
[----:B------:R-:W-:Y:S01]  /*0770*/  LOP3.LUT R6, R7, UR15, R6, 0x96, !PT ;  /* 0x0000000f07067c12 */ /* 0x000fe2000f8e9606 */
[----:B------:R-:W3:Y:S02]  /*0780*/  LDCU.64 UR4, c[0x0][0x398] ;  /* 0x00007300ff0477ac */ /* 0x000ee40008000a00 */
[----:B------:R-:W-:Y:S01]  /*0790*/  IMAD R8, R3, -0x2daee0ad, RZ ;  /* 0xd2511f5303087824 */ /* 0x000fe200078e02ff */
[----:B------:R-:W-:Y:S01]  /*07a0*/  LOP3.LUT R4, R5, UR14, R4, 0x96, !PT ;  /* 0x0000000e05047c12 */ /* 0x000fe2000f8e9604 */
[----:B------:R-:W-:Y:S01]  /*07b0*/  IMAD R5, R2, -0x326172a9, RZ ;  /* 0xcd9e8d5702057824 */ /* 0x000fe200078e02ff */
[----:B------:R-:W4:Y:S01]  /*07c0*/  LDCU.64 UR10, c[0x0][0x3a0] ;  /* 0x00007400ff0a77ac */ /* 0x000f220008000a00 */
        /* <DEDUP_REMOVED lines=47> */
[----:B01234-:R-:W-:-:S07]  /*0ac0*/  IMAD R12, R4, -0x326172a9, RZ ;  /* 0xcd9e8d57040c7824 */ /* 0x01ffce00078e02ff */
.L_x_3320:
        /* <DEDUP_REMOVED lines=34> */
[----:B------:R-:W-:Y:S02]  /*0cf0*/  @!P2 IMAD.MOV.U32 R82, RZ, RZ, R81 ;  /* 0x000000ffff52a224 */ /* 0x000fe400078e0051 */
[----:B------:R-:W-:Y:S02]  /*0d00*/  @!P2 IMAD.MOV.U32 R10, RZ, RZ, R15 ;  /* 0x000000ffff0aa224 */ /* 0x000fe400078e000f */
[----:B------:R-:W-:Y:S02]  /*0d10*/  @P2 IMAD.MOV.U32 R82, RZ, RZ, R81 ;  /* 0x000000ffff522224 */ /* 0x000fe400078e0051 */
[----:B------:R-:W-:Y:S01]  /*0d20*/  @P2 IMAD.MOV.U32 R10, RZ, RZ, R14 ;  /* 0x000000ffff0a2224 */ /* 0x000fe200078e000e */
[----:B------:R-:W-:Y:S06]  /*0d30*/  BRA `(.L_x_3070) ;  /* 0x0000000000dc7947 */ /* 0x000fec0003800000 */
.L_x_3071:
        /* <DEDUP_REMOVED lines=13> */
.L_x_3073:
[----:B------:R-:W-:Y:S05]  /*0e10*/  BSYNC.RECONVERGENT B3 ;  /* 0x0000000000037941 */ /* 0x000fea0003800200 */
.L_x_3072:
        /* <DEDUP_REMOVED lines=41> */
.L_x_3070:
[----:B------:R-:W-:Y:S05]  /*10b0*/  BSYNC.RECONVERGENT B2 ;  /* 0x0000000000027941 */ /* 0x000fea0003800200 */
.L_x_3069:
[----:B------:R-:W0:Y:S01]  /*10c0*/  LDC R89, c[0x0][0x408] ;  /* 0x00010200ff597b82 */ /* 0x000e220000000800 */
[----:B------:R-:W-:Y:S01]  /*10d0*/  HFMA2 R79, -RZ, RZ, 0.1171875, 0 ;  /* 0x2f800000ff4f7431 */ /* 0x000fe200000001ff */
[----:B------:R-:W-:Y:S01]  /*10e0*/  I2FP.F32.U32 R10, R10 ;  /* 0x0000000a000a7245 */ /* 0x000fe20000201000 */
[C---:B-----5:R-:W-:Y:S01]  /*10f0*/  IMAD.U32 R68, R56.reuse, 0x10000, RZ ;  /* 0x0001000038447824 */ /* 0x060fe200078e00ff */
        /* <DEDUP_REMOVED lines=24> */
.L_x_3076:
        /* <DEDUP_REMOVED lines=13> */
.L_x_3078:
[----:B------:R-:W-:Y:S05]  /*1350*/  BSYNC.RECONVERGENT B3 ;  /* 0x0000000000037941 */ /* 0x000fea0003800200 */
.L_x_3077:
        /* <DEDUP_REMOVED lines=42> */
.L_x_3075:
[----:B------:R-:W-:Y:S05]  /*1600*/  BSYNC.RECONVERGENT B2 ;  /* 0x0000000000027941 */ /* 0x000fea0003800200 */
.L_x_3074:
        /* <DEDUP_REMOVED lines=25> */
.L_x_3081:
        /* <DEDUP_REMOVED lines=13> */
.L_x_3083:
[----:B------:R-:W-:Y:S05]  /*1870*/  BSYNC.RECONVERGENT B3 ;  /* 0x0000000000037941 */ /* 0x000fea0003800200 */
.L_x_3082:
        /* <DEDUP_REMOVED lines=42> */
.L_x_3080:
[----:B------:R-:W-:Y:S05]  /*1b20*/  BSYNC.RECONVERGENT B2 ;  /* 0x0000000000027941 */ /* 0x000fea0003800200 */
.L_x_3079:
        /* <DEDUP_REMOVED lines=25> */
.L_x_3086:
        /* <DEDUP_REMOVED lines=13> */
.L_x_3088:
[----:B------:R-:W-:Y:S05]  /*1d90*/  BSYNC.RECONVERGENT B3 ;  /* 0x0000000000037941 */ /* 0x000fea0003800200 */
.L_x_3087:
        /* <DEDUP_REMOVED lines=42> */
.L_x_3085:
[----:B------:R-:W-:Y:S05]  /*2040*/  BSYNC.RECONVERGENT B2 ;  /* 0x0000000000027941 */ /* 0x000fea0003800200 */
.L_x_3084:
        /* <DEDUP_REMOVED lines=25> */
.L_x_3091:
        /* <DEDUP_REMOVED lines=13> */
.L_x_3093:
[----:B------:R-:W-:Y:S05]  /*22b0*/  BSYNC.RECONVERGENT B3 ;  /* 0x0000000000037941 */ /* 0x000fea0003800200 */
.L_x_3092:
        /* <DEDUP_REMOVED lines=41> */
[----:B------:R-:W-:-:S07]  /*2550*/  HFMA2 R74, -RZ, RZ, 0, 0 ;  /* 0x00000000ff4a7431 */ /* 0x000fce00000001ff */
.L_x_3090:
[----:B------:R-:W-:Y:S05]  /*2560*/  BSYNC.RECONVERGENT B2 ;  /* 0x0000000000027941 */ /* 0x000fea0003800200 */
.L_x_3089:
        /* <DEDUP_REMOVED lines=24> */
.L_x_3096:
        /* <DEDUP_REMOVED lines=13> */
.L_x_3098:
[----:B------:R-:W-:Y:S05]  /*27c0*/  BSYNC.RECONVERGENT B3 ;  /* 0x0000000000037941 */ /* 0x000fea0003800200 */
.L_x_3097:
        /* <DEDUP_REMOVED lines=42> */
.L_x_3095:
[----:B------:R-:W-:Y:S05]  /*2a70*/  BSYNC.RECONVERGENT B2 ;  /* 0x0000000000027941 */ /* 0x000fea0003800200 */
.L_x_3094:
        /* <DEDUP_REMOVED lines=24> */
.L_x_3101:
        /* <DEDUP_REMOVED lines=13> */
.L_x_3103:
[----:B------:R-:W-:Y:S05]  /*2cd0*/  BSYNC.RECONVERGENT B3 ;  /* 0x0000000000037941 */ /* 0x000fea0003800200 */
.L_x_3102:
        /* <DEDUP_REMOVED lines=41> */
[----:B------:R-:W-:-:S07]  /*2f70*/  IMAD.MOV.U32 R82, RZ, RZ, R92 ;  /* 0x000000ffff527224 */ /* 0x000fce00078e005c */
.L_x_3100:
[----:B------:R-:W-:Y:S05]  /*2f80*/  BSYNC.RECONVERGENT B2 ;  /* 0x0000000000027941 */ /* 0x000fea0003800200 */
.L_x_3099:
        /* <DEDUP_REMOVED lines=9> */
[----:B------:R-:W-:-:S03]  /*3020*/  IMAD.MOV.U32 R13, RZ, RZ, 0x2 ;  /* 0x00000002ff0d7424 */ /* 0x000fc600078e00ff */
        /* <DEDUP_REMOVED lines=14> */
.L_x_3106:
        /* <DEDUP_REMOVED lines=13> */
.L_x_3108:
[----:B------:R-:W-:Y:S05]  /*31e0*/  BSYNC.RECONVERGENT B3 ;  /* 0x0000000000037941 */ /* 0x000fea0003800200 */
.L_x_3107:
        /* <DEDUP_REMOVED lines=42> */
.L_x_3105:
[----:B------:R-:W-:Y:S05]  /*3490*/  BSYNC.RECONVERGENT B2 ;  /* 0x0000000000027941 */ /* 0x000fea0003800200 */
.L_x_3104:
        /* <DEDUP_REMOVED lines=8> */
[----:B------:R-:W-:-:S02]  /*3520*/  FSETP.GTU.FTZ.AND P5, PT, R79, R88, PT ;  /* 0x000000584f00720b */ /* 0x000fc40003fbc000 */
[----:B------:R-:W-:Y:S02]  /*3530*/  @P1 SHF.L.U32 R92, R89, 0x10, RZ ;  /* 0x00000010595c1819 */ /* 0x000fe400000006ff */
[----:B------:R-:W-:Y:S02]  /*3540*/  FSEL R79, R94, RZ, !P5 ;  /* 0x000000ff5e4f7208 */ /* 0x000fe40006800000 */
[----:B------:R-:W-:-:S03]  /*3550*/  PLOP3.LUT P5, PT, P5, PT, PT, 0x8, 0x80 ;  /* 0x000000000080781c */ /* 0x000fc60002fae170 */
[----:B------:R-:W-:-:S05]  /*3560*/  @P1 FADD.FTZ R79, R92, R79 ;  /* 0x0000004f5c4f1221 */ /* 0x000fca0000010000 */
[----:B------:R-:W-:-:S04]  /*3570*/  F2FP.BF16.F32.PACK_AB R88, RZ, R79 ;  /* 0x0000004fff58723e */ /* 0x000fc800000010ff */
[----:B------:R-:W-:Y:S01]  /*3580*/  PRMT R59, R59, 0x5410, R88 ;  /* 0x000054103b3b7816 */ /* 0x000fe20000000058 */
[----:B------:R-:W-:Y:S06]  /*3590*/  BRA `(.L_x_3109) ;  /* 0x0000005000587947 */ /* 0x000fec0003800000 */
.L_x_3068:
        /* <DEDUP_REMOVED lines=16> */
.L_x_3112:
        /* <DEDUP_REMOVED lines=13> */
.L_x_3114:
[----:B------:R-:W-:Y:S05]  /*3770*/  BSYNC.RECONVERGENT B3 ;  /* 0x0000000000037941 */ /* 0x000fea0003800200 */
.L_x_3113:
        /* <DEDUP_REMOVED lines=40> */
[----:B------:R-:W-:-:S07]  /*3a00*/  LOP3.LUT R15, R2, UR31, R83, 0x96, !PT ;  /* 0x0000001f020f7c12 */ /* 0x000fce000f8e9653 */
.L_x_3111:
[----:B------:R-:W-:Y:S05]  /*3a10*/  BSYNC.RECONVERGENT B2 ;  /* 0x0000000000027941 */ /* 0x000fea0003800200 */
.L_x_3110:
[----:B------:R-:W0:Y:S01]  /*3a20*/  LDC R2, c[0x0][0x404] ;  /* 0x00010100ff027b82 */ /* 0x000e220000000800 */
[----:B------:R-:W-:Y:S01]  /*3a30*/  I2FP.F32.U32 R3, R3 ;  /* 0x0000000300037245 */ /* 0x000fe20000201000 */
[----:B------:R-:W-:Y:S01]  /*3a40*/  IMAD.MOV.U32 R88, RZ, RZ, 0x2f800000 ;  /* 0x2f800000ff587424 */ /* 0x000fe200078e00ff */
[----:B------:R-:W-:Y:S01]  /*3a50*/  ISETP.NE.AND P3, PT, R6, 0x1, PT ;  /* 0x000000010600780c */ /* 0x000fe20003f65270 */
[----:B------:R-:W-:Y:S01]  /*3a60*/  BSSY.RECONVERGENT B2, `(.L_x_3115) ;  /* 0x000004d000027945 */ /* 0x000fe20003800200 */
[----:B-----5:R-:W-:Y:S01]  /*3a70*/  SHF.L.U32 R4, R56, 0x10, RZ ;  /* 0x0000001038047819 */ /* 0x020fe200000006ff */
[----:B------:R-:W-:Y:S01]  /*3a80*/  FFMA.FTZ R3, R3, R88, 1.1641532182693481445e-10 ;  /* 0x2f00000003037423 */ /* 0x000fe20000010058 */
[----:B------:R-:W-:Y:S01]  /*3a90*/  IMAD.MOV.U32 R8, RZ, RZ, 0x2 ;  /* 0x00000002ff087424 */ /* 0x000fe200078e00ff */
        /* <DEDUP_REMOVED lines=17> */
.L_x_3117:
        /* <DEDUP_REMOVED lines=13> */
.L_x_3119:
[----:B------:R-:W-:Y:S05]  /*3c80*/  BSYNC.RECONVERGENT B3 ;  /* 0x0000000000037941 */ /* 0x000fea0003800200 */
.L_x_3118:
        /* <DEDUP_REMOVED lines=42> */
.L_x_3116:
[----:B------:R-:W-:Y:S05]  /*3f30*/  BSYNC.RECONVERGENT B2 ;  /* 0x0000000000027941 */ /* 0x000fea0003800200 */
.L_x_3115:
        /* <DEDUP_REMOVED lines=25> */
.L_x_3122:
        /* <DEDUP_REMOVED lines=13> */
.L_x_3124:
[----:B------:R-:W-:Y:S05]  /*41a0*/  BSYNC.RECONVERGENT B3 ;  /* 0x0000000000037941 */ /* 0x000fea0003800200 */
.L_x_3123:
        /* <DEDUP_REMOVED lines=42> */
.L_x_3121:
[----:B------:R-:W-:Y:S05]  /*4450*/  BSYNC.RECONVERGENT B2 ;  /* 0x0000000000027941 */ /* 0x000fea0003800200 */
.L_x_3120:
        /* <DEDUP_REMOVED lines=21> */
.L_x_3127:
        /* <DEDUP_REMOVED lines=13> */
.L_x_3129:
[----:B------:R-:W-:Y:S05]  /*4680*/  BSYNC.RECONVERGENT B3 ;  /* 0x0000000000037941 */ /* 0x000fea0003800200 */
.L_x_3128:
        /* <DEDUP_REMOVED lines=42> */
.L_x_3126:
[----:B------:R-:W-:Y:S05]  /*4930*/  BSYNC.RECONVERGENT B2 ;  /* 0x0000000000027941 */ /* 0x000fea0003800200 */
.L_x_3125:
        /* <DEDUP_REMOVED lines=13> */
[----:B------:R-:W-:-:S03]  /*4a10*/  MOV R6, 0x2 ;  /* 0x0000000200067802 */ /* 0x000fc60000000f00 */
        /* <DEDUP_REMOVED lines=13> */
.L_x_3132:
        /* <DEDUP_REMOVED lines=13> */
.L_x_3134:
[----:B------:R-:W-:Y:S05]  /*4bc0*/  BSYNC.RECONVERGENT B3 ;  /* 0x0000000000037941 */ /* 0x000fea0003800200 */
.L_x_3133:
        /* <DEDUP_REMOVED lines=42> */
.L_x_3131:
[----:B------:R-:W-:Y:S05]  /*4e70*/  BSYNC.RECONVERGENT B2 ;  /* 0x0000000000027941 */ /* 0x000fea0003800200 */
.L_x_3130:
        /* <DEDUP_REMOVED lines=22> */
.L_x_3137:
        /* <DEDUP_REMOVED lines=13> */
.L_x_3139:
[----:B------:R-:W-:Y:S05]  /*50b0*/  BSYNC.RECONVERGENT B3 ;  /* 0x0000000000037941 */ /* 0x000fea0003800200 */
.L_x_3138:
        /* <DEDUP_REMOVED lines=42> */
.L_x_3136:
[----:B------:R-:W-:Y:S05]  /*5360*/  BSYNC.RECONVERGENT B2 ;  /* 0x0000000000027941 */ /* 0x000fea0003800200 */
.L_x_3135:
        /* <DEDUP_REMOVED lines=25> */
.L_x_3142:
        /* <DEDUP_REMOVED lines=13> */
.L_x_3144:
[----:B------:R-:W-:Y:S05]  /*55d0*/  BSYNC.RECONVERGENT B3 ;  /* 0x0000000000037941 */ /* 0x000fea0003800200 */
.L_x_3143:
        /* <DEDUP_REMOVED lines=42> */
.L_x_3141:
[----:B------:R-:W-:Y:S05]  /*5880*/  BSYNC.RECONVERGENT B2 ;  /* 0x0000000000027941 */ /* 0x000fea0003800200 */
.L_x_3140:
        /* <DEDUP_REMOVED lines=21> */
.L_x_3147:
        /* <DEDUP_REMOVED lines=13> */
.L_x_3149:
[----:B------:R-:W-:Y:S05]  /*5ab0*/  BSYNC.RECONVERGENT B3 ;  /* 0x0000000000037941 */ /* 0x000fea0003800200 */
.L_x_3148:
        /* <DEDUP_REMOVED lines=42> */
.L_x_3146:
[----:B------:R-:W-:Y:S05]  /*5d60*/  BSYNC.RECONVERGENT B2 ;  /* 0x0000000000027941 */ /* 0x000fea0003800200 */
.L_x_3145:
[----:B------:R-:W-:Y:S01]  /*5d70*/  I2FP.F32.U32 R5, R5 ;  /* 0x0000000500057245 */ /* 0x000fe20000201000 */
[----:B------:R-:W-:Y:S01]  /*5d80*/  BSSY.RECONVERGENT B2, `(.L_x_3150) ;  /* 0x0000052000027945 */ /* 0x000fe20003800200 */
[----:B------:R-:W-:Y:S02]  /*5d90*/  PRMT R4, R21, 0x7632, R4 ;  /* 0x0000763215047816 */ /* 0x000fe40000000004 */
[----:B------:R-:W-:Y:S01]  /*5da0*/  MOV R70, 0x2 ;  /* 0x0000000200467802 */ /* 0x000fe20000000f00 */
[----:B------:R-:W-:Y:S02]  /*5db0*/  FFMA.FTZ R5, R5, R88, 1.1641532182693481445e-10 ;  /* 0x2f00000005057423 */ /* 0x000fe40000010058 */
[----:B------:R-:W-:-:S03]  /*5dc0*/  IMAD.U32 R4, R4, 0x10000, RZ ;  /* 0x0001000004047824 */ /* 0x000fc600078e00ff */
[----:B------:R-:W-:Y:S01]  /*5dd0*/  FSETP.GTU.FTZ.AND P2, PT, R5, R2, PT ;  /* 0x000000020500720b */ /* 0x000fe20003f5c000 */
[----:B------:R-:W-:Y:S01]  /*5de0*/  FMUL.FTZ R4, R4, R79 ;  /* 0x0000004f04047220 */ /* 0x000fe20000410000 */
[----:B------:R-:W-:-:S04]  /*5df0*/  @P1 PRMT R5, R17, 0x7632, R5 ;  /* 0x0000763211051816 */ /* 0x000fc80000000005 */
[----:B------:R-:W-:Y:S01]  /*5e00*/  FSEL R6, R4, RZ, !P2 ;  /* 0x000000ff04067208 */ /* 0x000fe20005000000 */
[----:B------:R-:W-:-:S04]  /*5e10*/  @P1 IMAD.U32 R4, R5, 0x10000, RZ ;  /* 0x0001000005041824 */ /* 0x000fc800078e00ff */
[----:B------:R-:W-:Y:S01]  /*5e20*/  FADD.FTZ R3, R3, R6 ;  /* 0x0000000603037221 */ /* 0x000fe20000010000 */
[----:B------:R-:W-:Y:S02]  /*5e30*/  SEL R6, RZ, 0x1, P2 ;  /* 0x00000001ff067807 */ /* 0x000fe40001000000 */
[----:B------:R-:W-:Y:S01]  /*5e40*/  ISETP.NE.AND P2, PT, R13, 0x1, PT ;  /* 0x000000010d00780c */ /* 0x000fe20003f45270 */
[----:B------:R-:W-:Y:S01]  /*5e50*/  @P1 FADD.FTZ R71, R3, R4 ;  /* 0x0000000403471221 */ /* 0x000fe20000010000 */
        /* <DEDUP_REMOVED lines=12> */
.L_x_3152:
        /* <DEDUP_REMOVED lines=13> */
.L_x_3154:
[----:B------:R-:W-:Y:S05]  /*5ff0*/  BSYNC.RECONVERGENT B3 ;  /* 0x0000000000037941 */ /* 0x000fea0003800200 */
.L_x_3153:
        /* <DEDUP_REMOVED lines=42> */
.L_x_3151:
[----:B------:R-:W-:Y:S05]  /*62a0*/  BSYNC.RECONVERGENT B2 ;  /* 0x0000000000027941 */ /* 0x000fea0003800200 */
.L_x_3150:
        /* <DEDUP_REMOVED lines=21> */
.L_x_3157:
        /* <DEDUP_REMOVED lines=13> */
.L_x_3159:
[----:B------:R-:W-:Y:S05]  /*64d0*/  BSYNC.RECONVERGENT B3 ;  /* 0x0000000000037941 */ /* 0x000fea0003800200 */
.L_x_3158:
        /* <DEDUP_REMOVED lines=42> */
.L_x_3156:
[----:B------:R-:W-:Y:S05]  /*6780*/  BSYNC.RECONVERGENT B2 ;  /* 0x0000000000027941 */ /* 0x000fea0003800200 */
.L_x_3155:
        /* <DEDUP_REMOVED lines=25> */
.L_x_3162:
        /* <DEDUP_REMOVED lines=13> */
.L_x_3164:
[----:B------:R-:W-:Y:S05]  /*69f0*/  BSYNC.RECONVERGENT B3 ;  /* 0x0000000000037941 */ /* 0x000fea0003800200 */
.L_x_3163:
        /* <DEDUP_REMOVED lines=42> */
.L_x_3161:
[----:B------:R-:W-:Y:S05]  /*6ca0*/  BSYNC.RECONVERGENT B2 ;  /* 0x0000000000027941 */ /* 0x000fea0003800200 */
.L_x_3160:
        /* <DEDUP_REMOVED lines=20> */
.L_x_3167:
        /* <DEDUP_REMOVED lines=13> */
.L_x_3169:
[----:B------:R-:W-:Y:S05]  /*6ec0*/  BSYNC.RECONVERGENT B3 ;  /* 0x0000000000037941 */ /* 0x000fea0003800200 */
.L_x_3168:
        /* <DEDUP_REMOVED lines=42> */
.L_x_3166:
[----:B------:R-:W-:Y:S05]  /*7170*/  BSYNC.RECONVERGENT B2 ;  /* 0x0000000000027941 */ /* 0x000fea0003800200 */
.L_x_3165:
[----:B------:R-:W-:Y:S01]  /*7180*/  I2FP.F32.U32 R13, R89 ;  /* 0x00000059000d7245 */ /* 0x000fe20000201000 */
[----:B------:R-:W-:Y:S01]  /*7190*/  BSSY.RECONVERGENT B2, `(.L_x_3170) ;  /* 0x0000052000027945 */ /* 0x000fe20003800200 */
[----:B------:R-:W-:-:S03]  /*71a0*/  PRMT R4, R22, 0x7632, R4 ;  /* 0x0000763216047816 */ /* 0x000fc60000000004 */
[----:B------:R-:W-:Y:S02]  /*71b0*/  FFMA.FTZ R13, R13, R88, 1.1641532182693481445e-10 ;  /* 0x2f0000000d0d7423 */ /* 0x000fe40000010058 */
[----:B------:R-:W-:-:S03]  /*71c0*/  IMAD.U32 R4, R4, 0x10000, RZ ;  /* 0x0001000004047824 */ /* 0x000fc600078e00ff */
[----:B------:R-:W-:Y:S01]  /*71d0*/  FSETP.GTU.FTZ.AND P4, PT, R13, R2, PT ;  /* 0x000000020d00720b */ /* 0x000fe20003f9c000 */
[----:B------:R-:W-:Y:S01]  /*71e0*/  FMUL.FTZ R4, R4, R79 ;  /* 0x0000004f04047220 */ /* 0x000fe20000410000 */
[----:B------:R-:W-:-:S04]  /*71f0*/  @P1 PRMT R13, R18, 0x7632, R13 ;  /* 0x00007632120d1816 */ /* 0x000fc8000000000d */
[----:B------:R-:W-:Y:S02]  /*7200*/  FSEL R90, R4, RZ, !P4 ;  /* 0x000000ff045a7208 */ /* 0x000fe40006000000 */
[----:B------:R-:W-:Y:S02]  /*7210*/  SEL R4, RZ, 0x1, P4 ;  /* 0x00000001ff047807 */ /* 0x000fe40002000000 */
[----:B------:R-:W-:Y:S01]  /*7220*/  ISETP.NE.AND P4, PT, R75, 0x1, PT ;  /* 0x000000014b00780c */ /* 0x000fe20003f85270 */
[----:B------:R-:W-:Y:S01]  /*7230*/  FADD.FTZ R3, R3, R90 ;  /* 0x0000005a03037221 */ /* 0x000fe20000010000 */
[----:B------:R-:W-:Y:S01]  /*7240*/  @P1 SHF.L.U32 R74, R13, 0x10, RZ ;  /* 0x000000100d4a1819 */ /* 0x000fe200000006ff */
[----:B------:R-:W-:-:S04]  /*7250*/  IMAD.MOV.U32 R90, RZ, RZ, 0x2 ;  /* 0x00000002ff5a7424 */ /* 0x000fc800078e00ff */
        /* <DEDUP_REMOVED lines=13> */
.L_x_3172:
        /* <DEDUP_REMOVED lines=13> */
.L_x_3174:
[----:B------:R-:W-:Y:S05]  /*7400*/  BSYNC.RECONVERGENT B3 ;  /* 0x0000000000037941 */ /* 0x000fea0003800200 */
.L_x_3173:
        /* <DEDUP_REMOVED lines=42> */
.L_x_3171:
[----:B------:R-:W-:Y:S05]  /*76b0*/  BSYNC.RECONVERGENT B2 ;  /* 0x0000000000027941 */ /* 0x000fea0003800200 */
.L_x_3170:
        /* <DEDUP_REMOVED lines=21> */
.L_x_3177:
        /* <DEDUP_REMOVED lines=13> */
.L_x_3179:
[----:B------:R-:W-:Y:S05]  /*78e0*/  BSYNC.RECONVERGENT B3 ;  /* 0x0000000000037941 */ /* 0x000fea0003800200 */
.L_x_3178:
        /* <DEDUP_REMOVED lines=43> */
.L_x_3176:
[----:B------:R-:W-:Y:S05]  /*7ba0*/  BSYNC.RECONVERGENT B2 ;  /* 0x0000000000027941 */ /* 0x000fea0003800200 */
.L_x_3175:
[----:B------:R-:W-:Y:S01]  /*7bb0*/  I2FP.F32.U32 R59, R59 ;  /* 0x0000003b003b7245 */ /* 0x000fe20000201000 */
[----:B------:R-:W-:Y:S01]  /*7bc0*/  BSSY.RECONVERGENT B2, `(.L_x_3180) ;  /* 0x0000052000027945 */ /* 0x000fe20003800200 */
[----:B------:R-:W-:Y:S01]  /*7bd0*/  SHF.L.U32 R90, R23, 0x10, RZ ;  /* 0x00000010175a7819 */ /* 0x000fe200000006ff */
[----:B------:R-:W-:Y:S02]  /*7be0*/  IMAD.MOV.U32 R91, RZ, RZ, R12 ;  /* 0x000000ffff5b7224 */ /* 0x000fe400078e000c */
        /* <DEDUP_REMOVED lines=9> */
[--C-:B------:R-:W-:Y:S02]  /*7c80*/  @!P1 IMAD.MOV.U32 R75, RZ, RZ, R3.reuse ;  /* 0x000000ffff4b9224 */ /* 0x100fe400078e0003 */
[----:B------:R-:W-:Y:S01]  /*7c90*/  HFMA2 R90, -RZ, RZ, 0, 1.1920928955078125e-07 ;  /* 0x00000002ff5a7431 */ /* 0x000fe200000001ff */
[----:B------:R-:W-:Y:S02]  /*7ca0*/  PRMT R3, R59, 0x7610, R3 ;  /* 0x000076103b037816 */ /* 0x000fe40000000003 */
        /* <DEDUP_REMOVED lines=10> */
.L_x_3182:
        /* <DEDUP_REMOVED lines=13> */
.L_x_3184:
[----:B------:R-:W-:Y:S05]  /*7e20*/  BSYNC.RECONVERGENT B3 ;  /* 0x0000000000037941 */ /* 0x000fea0003800200 */
.L_x_3183:
        /* <DEDUP_REMOVED lines=40> */
[----:B------:R-:W-:Y:S01]  /*80b0*/  IMAD.MOV.U32 R91, RZ, RZ, R82 ;  /* 0x000000ffff5b7224 */ /* 0x000fe200078e0052 */
[----:B------:R-:W-:Y:S01]  /*80c0*/  MOV R82, R90 ;  /* 0x0000005a00527202 */ /* 0x000fe20000000f00 */
[----:B------:R-:W-:-:S07]  /*80d0*/  IMAD.MOV.U32 R90, RZ, RZ, RZ ;  /* 0x000000ffff5a7224 */ /* 0x000fce00078e00ff */
.L_x_3181:
[----:B------:R-:W-:Y:S05]  /*80e0*/  BSYNC.RECONVERGENT B2 ;  /* 0x0000000000027941 */ /* 0x000fea0003800200 */
.L_x_3180:
        /* <DEDUP_REMOVED lines=20> */
.L_x_3187:
        /* <DEDUP_REMOVED lines=15> */
.L_x_3189:
[----:B------:R-:W-:Y:S05]  /*8320*/  BSYNC.RECONVERGENT B3 ;  /* 0x0000000000037941 */ /* 0x000fea0003800200 */
.L_x_3188:
        /* <DEDUP_REMOVED lines=42> */
.L_x_3186:
[----:B------:R-:W-:Y:S05]  /*85d0*/  BSYNC.RECONVERGENT B2 ;  /* 0x0000000000027941 */ /* 0x000fea0003800200 */
.L_x_3185:
        /* <DEDUP_REMOVED lines=18> */
.L_x_3109:
        /* <DEDUP_REMOVED lines=43> */
.L_x_3190:
[----:B------:R-:W-:Y:S01]  /*89b0*/  IMAD.MOV.U32 R81, RZ, RZ, R82 ;  /* 0x000000ffff517224 */ /* 0x000fe200078e0052 */
[----:B------:R-:W-:-:S07]  /*89c0*/  IADD3 R82, PT, PT, R78, 0x20, RZ ;  /* 0x000000204e527810 */ /* 0x000fce0007ffe0ff */
.L_x_3067:
[----:B------:R-:W-:Y:S05]  /*89d0*/  BSYNC.RECONVERGENT B1 ;  /* 0x0000000000017941 */ /* 0x000fea0003800200 */
.L_x_3066:
        /* <DEDUP_REMOVED lines=33> */
.L_x_3196:
        /* <DEDUP_REMOVED lines=13> */
.L_x_3198:
[----:B------:R-:W-:Y:S05]  /*8cc0*/  BSYNC.RECONVERGENT B3 ;  /* 0x0000000000037941 */ /* 0x000fea0003800200 */
.L_x_3197:
        /* <DEDUP_REMOVED lines=41> */
[----:B------:R-:W-:-:S07]  /*8f60*/  IMAD.MOV.U32 R4, RZ, RZ, RZ ;  /* 0x000000ffff047224 */ /* 0x000fce00078e00ff */
.L_x_3195:
[----:B------:R-:W-:Y:S05]  /*8f70*/  BSYNC.RECONVERGENT B2 ;  /* 0x0000000000027941 */ /* 0x000fea0003800200 */
.L_x_3194:
        /* <DEDUP_REMOVED lines=25> */
.L_x_3201:
        /* <DEDUP_REMOVED lines=13> */
.L_x_3203:
[----:B------:R-:W-:Y:S05]  /*91e0*/  BSYNC.RECONVERGENT B3 ;  /* 0x0000000000037941 */ /* 0x000fea0003800200 */
.L_x_3202:
        /* <DEDUP_REMOVED lines=42> */
.L_x_3200:
[----:B------:R-:W-:Y:S05]  /*9490*/  BSYNC.RECONVERGENT B2 ;  /* 0x0000000000027941 */ /* 0x000fea0003800200 */
.L_x_3199:
[----:B------:R-:W-:Y:S01]  /*94a0*/  I2FP.F32.U32 R3, R3 ;  /* 0x0000000300037245 */ /* 0x000fe20000201000 */
[----:B------:R-:W-:Y:S01]  /*94b0*/  IMAD.U32 R4, R20, 0x10000, RZ ;  /* 0x0001000014047824 */ /* 0x000fe200078e00ff */
[----:B------:R-:W-:Y:S01]  /*94c0*/  ISETP.NE.AND P4, PT, R5, 0x1, PT ;  /* 0x000000010500780c */ /* 0x000fe20003f85270 */
[----:B------:R-:W-:Y:S02]  /*94d0*/  BSSY.RECONVERGENT B2, `(.L_x_3204) ;  /* 0x000004e000027945 */ /* 0x000fe40003800200 */
[----:B------:R-:W-:Y:S01]  /*94e0*/  FFMA.FTZ R3, R3, R80, 1.1641532182693481445e-10 ;  /* 0x2f00000003037423 */ /* 0x000fe20000010050 */
[----:B------:R-:W-:-:S04]  /*94f0*/  FMUL.FTZ R4, R4, R89 ;  /* 0x0000005904047220 */ /* 0x000fc80000410000 */
[----:B------:R-:W-:-:S04]  /*9500*/  FSETP.GTU.FTZ.AND P3, PT, R3, R90, PT ;  /* 0x0000005a0300720b */ /* 0x000fc80003f7c000 */
[----:B------:R-:W-:Y:S02]  /*9510*/  FSEL R3, R4, RZ, !P3 ;  /* 0x000000ff04037208 */ /* 0x000fe40005800000 */
[----:B------:R-:W-:Y:S02]  /*9520*/  @P2 SHF.L.U32 R4, R16, 0x10, RZ ;  /* 0x0000001010042819 */ /* 0x000fe400000006ff */
[----:B------:R-:W-:Y:S01]  /*9530*/  SEL R9, RZ, 0x1, P3 ;  /* 0x00000001ff097807 */ /* 0x000fe20001800000 */
[----:B------:R-:W-:-:S04]  /*9540*/  FADD.FTZ R3, R0, R3 ;  /* 0x0000000300037221 */ /* 0x000fc80000010000 */
[--C-:B------:R-:W-:Y:S01]  /*9550*/  @P2 FADD.FTZ R0, R4, R3.reuse ;  /* 0x0000000304002221 */ /* 0x100fe20000010000 */
[----:B------:R-:W-:Y:S01]  /*9560*/  @!P2 IMAD.MOV.U32 R0, RZ, RZ, R3 ;  /* 0x000000ffff00a224 */ /* 0x000fe200078e0003 */
[----:B------:R-:W-:Y:S01]  /*9570*/  MOV R3, R12 ;  /* 0x0000000c00037202 */ /* 0x000fe20000000f00 */
        /* <DEDUP_REMOVED lines=11> */
.L_x_3206:
        /* <DEDUP_REMOVED lines=13> */
.L_x_3208:
[----:B------:R-:W-:Y:S05]  /*9700*/  BSYNC.RECONVERGENT B3 ;  /* 0x0000000000037941 */ /* 0x000fea0003800200 */
.L_x_3207:
        /* <DEDUP_REMOVED lines=42> */
.L_x_3205:
[----:B------:R-:W-:Y:S05]  /*99b0*/  BSYNC.RECONVERGENT B2 ;  /* 0x0000000000027941 */ /* 0x000fea0003800200 */
.L_x_3204:
[----:B------:R-:W-:Y:S01]  /*99c0*/  I2FP.F32.U32 R3, R3 ;  /* 0x0000000300037245 */ /* 0x000fe20000201000 */
[----:B------:R-:W-:Y:S01]  /*99d0*/  BSSY.RECONVERGENT B2, `(.L_x_3209) ;  /* 0x000004c000027945 */ /* 0x000fe20003800200 */
[----:B------:R-:W-:Y:S01]  /*99e0*/  ISETP.NE.AND P4, PT, R4, 0x1, PT ;  /* 0x000000010400780c */ /* 0x000fe20003f85270 */
[----:B------:R-:W-:Y:S01]  /*99f0*/  IMAD.MOV.U32 R7, RZ, RZ, 0x2 ;  /* 0x00000002ff077424 */ /* 0x000fe200078e00ff */
[----:B------:R-:W-:Y:S01]  /*9a00*/  SHF.L.U32 R56, R56, 0x10, RZ ;  /* 0x0000001038387819 */ /* 0x000fe200000006ff */
        /* <DEDUP_REMOVED lines=16> */
.L_x_3211:
        /* <DEDUP_REMOVED lines=13> */
.L_x_3213:
[----:B------:R-:W-:Y:S05]  /*9be0*/  BSYNC.RECONVERGENT B3 ;  /* 0x0000000000037941 */ /* 0x000fea0003800200 */
.L_x_3212:
        /* <DEDUP_REMOVED lines=42> */
.L_x_3210:
[----:B------:R-:W-:Y:S05]  /*9e90*/  BSYNC.RECONVERGENT B2 ;  /* 0x0000000000027941 */ /* 0x000fea0003800200 */
.L_x_3209:
        /* <DEDUP_REMOVED lines=27> */
.L_x_3216:
        /* <DEDUP_REMOVED lines=13> */
.L_x_3218:
[----:B------:R-:W-:Y:S05]  /*a120*/  BSYNC.RECONVERGENT B3 ;  /* 0x0000000000037941 */ /* 0x000fea0003800200 */
.L_x_3217:
        /* <DEDUP_REMOVED lines=42> */
.L_x_3215:
[----:B------:R-:W-:Y:S05]  /*a3d0*/  BSYNC.RECONVERGENT B2 ;  /* 0x0000000000027941 */ /* 0x000fea0003800200 */
.L_x_3214:
[----:B------:R-:W-:Y:S01]  /*a3e0*/  I2FP.F32.U32 R3, R3 ;  /* 0x0000000300037245 */ /* 0x000fe20000201000 */
[----:B------:R-:W-:Y:S01]  /*a3f0*/  BSSY.RECONVERGENT B2, `(.L_x_3219) ;  /* 0x000004d000027945 */ /* 0x000fe20003800200 */
[----:B------:R-:W-:Y:S01]  /*a400*/  SHF.L.U32 R4, R57, 0x10, RZ ;  /* 0x0000001039047819 */ /* 0x000fe200000006ff */
[----:B------:R-:W-:Y:S01]  /*a410*/  IMAD.MOV.U32 R13, RZ, RZ, 0x2 ;  /* 0x00000002ff0d7424 */ /* 0x000fe200078e00ff */
[----:B------:R-:W-:Y:S01]  /*a420*/  ISETP.NE.AND P3, PT, R6, 0x1, PT ;  /* 0x000000010600780c */ /* 0x000fe20003f65270 */
[----:B------:R-:W-:Y:S01]  /*a430*/  FFMA.FTZ R3, R3, R80, 1.1641532182693481445e-10 ;  /* 0x2f00000003037423 */ /* 0x000fe20000010050 */
[----:B------:R-:W-:Y:S01]  /*a440*/  PRMT R57, R57, 0x7632, R57 ;  /* 0x0000763239397816 */ /* 0x000fe20000000039 */
[----:B------:R-:W-:Y:S01]  /*a450*/  FMUL.FTZ R4, R4, R89 ;  /* 0x0000005904047220 */ /* 0x000fe20000410000 */
[----:B------:R-:W-:Y:S02]  /*a460*/  IMAD.MOV.U32 R5, RZ, RZ, R12 ;  /* 0x000000ffff057224 */ /* 0x000fe400078e000c */
        /* <DEDUP_REMOVED lines=13> */
.L_x_3221:
        /* <DEDUP_REMOVED lines=13> */
.L_x_3223:
[----:B------:R-:W-:Y:S05]  /*a610*/  BSYNC.RECONVERGENT B3 ;  /* 0x0000000000037941 */ /* 0x000fea0003800200 */
.L_x_3222:
        /* <DEDUP_REMOVED lines=42> */
.L_x_3220:
[----:B------:R-:W-:Y:S05]  /*a8c0*/  BSYNC.RECONVERGENT B2 ;  /* 0x0000000000027941 */ /* 0x000fea0003800200 */
.L_x_3219:
        /* <DEDUP_REMOVED lines=25> */
.L_x_3226:
        /* <DEDUP_REMOVED lines=13> */
.L_x_3228:
[----:B------:R-:W-:Y:S05]  /*ab30*/  BSYNC.RECONVERGENT B3 ;  /* 0x0000000000037941 */ /* 0x000fea0003800200 */
.L_x_3227:
        /* <DEDUP_REMOVED lines=42> */
.L_x_3225:
[----:B------:R-:W-:Y:S05]  /*ade0*/  BSYNC.RECONVERGENT B2 ;  /* 0x0000000000027941 */ /* 0x000fea0003800200 */
.L_x_3224:
        /* <DEDUP_REMOVED lines=21> */
.L_x_3231:
        /* <DEDUP_REMOVED lines=13> */
.L_x_3233:
[----:B------:R-:W-:Y:S05]  /*b010*/  BSYNC.RECONVERGENT B3 ;  /* 0x0000000000037941 */ /* 0x000fea0003800200 */
.L_x_3232:
        /* <DEDUP_REMOVED lines=42> */
.L_x_3230:
[----:B------:R-:W-:Y:S05]  /*b2c0*/  BSYNC.RECONVERGENT B2 ;  /* 0x0000000000027941 */ /* 0x000fea0003800200 */
.L_x_3229:
[----:B------:R-:W-:Y:S01]  /*b2d0*/  I2FP.F32.U32 R5, R5 ;  /* 0x0000000500057245 */ /* 0x000fe20000201000 */
[----:B------:R-:W-:Y:S01]  /*b2e0*/  BSSY.RECONVERGENT B2, `(.L_x_3234) ;  /* 0x0000052000027945 */ /* 0x000fe20003800200 */
[----:B------:R-:W-:Y:S01]  /*b2f0*/  PRMT R4, R21, 0x7632, R4 ;  /* 0x0000763215047816 */ /* 0x000fe20000000004 */
[----:B------:R-:W-:Y:S02]  /*b300*/  IMAD.MOV.U32 R73, RZ, RZ, 0x2 ;  /* 0x00000002ff497424 */ /* 0x000fe400078e00ff */
[----:B------:R-:W-:Y:S02]  /*b310*/  FFMA.FTZ R5, R5, R80, 1.1641532182693481445e-10 ;  /* 0x2f00000005057423 */ /* 0x000fe40000010050 */
[----:B------:R-:W-:-:S03]  /*b320*/  IMAD.U32 R4, R4, 0x10000, RZ ;  /* 0x0001000004047824 */ /* 0x000fc600078e00ff */
[----:B------:R-:W-:Y:S01]  /*b330*/  FSETP.GTU.FTZ.AND P3, PT, R5, R90, PT ;  /* 0x0000005a0500720b */ /* 0x000fe20003f7c000 */
[----:B------:R-:W-:-:S03]  /*b340*/  FMUL.FTZ R4, R4, R89 ;  /* 0x0000005904047220 */ /* 0x000fc60000410000 */
[----:B------:R-:W-:Y:S02]  /*b350*/  SEL R6, RZ, 0x1, P3 ;  /* 0x00000001ff067807 */ /* 0x000fe40001800000 */
[----:B------:R-:W-:Y:S02]  /*b360*/  FSEL R72, R4, RZ, !P3 ;  /* 0x000000ff04487208 */ /* 0x000fe40005800000 */
[----:B------:R-:W-:Y:S02]  /*b370*/  @P2 PRMT R4, R17, 0x7632, R4 ;  /* 0x0000763211042816 */ /* 0x000fe40000000004 */
[----:B------:R-:W-:Y:S01]  /*b380*/  ISETP.NE.AND P3, PT, R13, 0x1, PT ;  /* 0x000000010d00780c */ /* 0x000fe20003f65270 */
[----:B------:R-:W-:Y:S01]  /*b390*/  FADD.FTZ R3, R3, R72 ;  /* 0x0000004803037221 */ /* 0x000fe20000010000 */
[----:B------:R-:W-:-:S05]  /*b3a0*/  @P2 SHF.L.U32 R4, R4, 0x10, RZ ;  /* 0x0000001004042819 */ /* 0x000fca00000006ff */
        /* <DEDUP_REMOVED lines=13> */
.L_x_3236:
        /* <DEDUP_REMOVED lines=13> */
.L_x_3238:
[----:B------:R-:W-:Y:S05]  /*b550*/  BSYNC.RECONVERGENT B3 ;  /* 0x0000000000037941 */ /* 0x000fea0003800200 */
.L_x_3237:
        /* <DEDUP_REMOVED lines=42> */
.L_x_3235:
[----:B------:R-:W-:Y:S05]  /*b800*/  BSYNC.RECONVERGENT B2 ;  /* 0x0000000000027941 */ /* 0x000fea0003800200 */
.L_x_3234:
[----:B------:R-:W-:Y:S01]  /*b810*/  I2FP.F32.U32 R3, R3 ;  /* 0x0000000300037245 */ /* 0x000fe20000201000 */
[----:B------:R-:W-:Y:S01]  /*b820*/  BSSY.RECONVERGENT B2, `(.L_x_3239) ;  /* 0x000004d000027945 */ /* 0x000fe20003800200 */
[C---:B------:R-:W-:Y:S01]  /*b830*/  SHF.L.U32 R4, R58.reuse, 0x10, RZ ;  /* 0x000000103a047819 */ /* 0x040fe200000006ff */
[----:B------:R-:W-:Y:S02]  /*b840*/  IMAD.MOV.U32 R76, RZ, RZ, 0x2 ;  /* 0x00000002ff4c7424 */ /* 0x000fe400078e00ff */
[----:B------:R-:W-:Y:S01]  /*b850*/  FFMA.FTZ R5, R3, R80, 1.1641532182693481445e-10 ;  /* 0x2f00000003057423 */ /* 0x000fe20000010050 */
[----:B------:R-:W-:Y:S01]  /*b860*/  PRMT R3, R58, 0x7632, R3 ;  /* 0x000076323a037816 */ /* 0x000fe20000000003 */
[----:B------:R-:W-:Y:S01]  /*b870*/  FMUL.FTZ R4, R4, R89 ;  /* 0x0000005904047220 */ /* 0x000fe20000410000 */
[----:B------:R-:W-:Y:S02]  /*b880*/  IMAD.MOV.U32 R13, RZ, RZ, R12 ;  /* 0x000000ffff0d7224 */ /* 0x000fe400078e000c */
        /* <DEDUP_REMOVED lines=14> */
.L_x_3241:
        /* <DEDUP_REMOVED lines=13> */
.L_x_3243:
[----:B------:R-:W-:Y:S05]  /*ba40*/  BSYNC.RECONVERGENT B3 ;  /* 0x0000000000037941 */ /* 0x000fea0003800200 */
.L_x_3242:
        /* <DEDUP_REMOVED lines=42> */
.L_x_3240:
[----:B------:R-:W-:Y:S05]  /*bcf0*/  BSYNC.RECONVERGENT B2 ;  /* 0x0000000000027941 */ /* 0x000fea0003800200 */
.L_x_3239:
        /* <DEDUP_REMOVED lines=25> */
.L_x_3246:
        /* <DEDUP_REMOVED lines=13> */
.L_x_3248:
[----:B------:R-:W-:Y:S05]  /*bf60*/  BSYNC.RECONVERGENT B3 ;  /* 0x0000000000037941 */ /* 0x000fea0003800200 */
.L_x_3247:
        /* <DEDUP_REMOVED lines=42> */
.L_x_3245:
[----:B------:R-:W-:Y:S05]  /*c210*/  BSYNC.RECONVERGENT B2 ;  /* 0x0000000000027941 */ /* 0x000fea0003800200 */
.L_x_3244:
[----:B------:R-:W-:Y:S01]  /*c220*/  I2FP.F32.U32 R13, R4 ;  /* 0x00000004000d7245 */ /* 0x000fe20000201000 */
[----:B------:R-:W-:Y:S01]  /*c230*/  BSSY.RECONVERGENT B2, `(.L_x_3249) ;  /* 0x000004b000027945 */ /* 0x000fe20003800200 */
[----:B------:R-:W-:Y:S01]  /*c240*/  ISETP.NE.AND P4, PT, R77, 0x1, PT ;  /* 0x000000014d00780c */ /* 0x000fe20003f85270 */
[----:B------:R-:W-:Y:S01]  /*c250*/  IMAD.MOV.U32 R4, RZ, RZ, R12 ;  /* 0x000000ffff047224 */ /* 0x000fe200078e000c */
[----:B------:R-:W-:Y:S01]  /*c260*/  SHF.L.U32 R76, R3, 0x10, RZ ;  /* 0x00000010034c7819 */ /* 0x000fe200000006ff */
[----:B------:R-:W-:Y:S01]  /*c270*/  FFMA.FTZ R3, R13, R80, 1.1641532182693481445e-10 ;  /* 0x2f0000000d037423 */ /* 0x000fe20000010050 */
[----:B------:R-:W-:-:S03]  /*c280*/  IMAD.MOV.U32 R13, RZ, RZ, 0x2 ;  /* 0x00000002ff0d7424 */ /* 0x000fc600078e00ff */
        /* <DEDUP_REMOVED lines=13> */
.L_x_3251:
        /* <DEDUP_REMOVED lines=13> */
.L_x_3253:
[----:B------:R-:W-:Y:S05]  /*c430*/  BSYNC.RECONVERGENT B3 ;  /* 0x0000000000037941 */ /* 0x000fea0003800200 */
.L_x_3252:
        /* <DEDUP_REMOVED lines=42> */
.L_x_3250:
[----:B------:R-:W-:Y:S05]  /*c6e0*/  BSYNC.RECONVERGENT B2 ;  /* 0x0000000000027941 */ /* 0x000fea0003800200 */
.L_x_3249:
[----:B------:R-:W-:Y:S01]  /*c6f0*/  I2FP.F32.U32 R77, R4 ;  /* 0x00000004004d7245 */ /* 0x000fe20000201000 */
[----:B------:R-:W-:Y:S01]  /*c700*/  BSSY.RECONVERGENT B2, `(.L_x_3254) ;  /* 0x0000052000027945 */ /* 0x000fe20003800200 */
[----:B------:R-:W-:Y:S02]  /*c710*/  PRMT R4, R22, 0x7632, R4 ;  /* 0x0000763216047816 */ /* 0x000fe40000000004 */
[----:B------:R-:W-:Y:S01]  /*c720*/  @P2 PRMT R76, R18, 0x7632, R76 ;  /* 0x00007632124c2816 */ /* 0x000fe2000000004c */
[----:B------:R-:W-:Y:S02]  /*c730*/  FFMA.FTZ R77, R77, R80, 1.1641532182693481445e-10 ;  /* 0x2f0000004d4d7423 */ /* 0x000fe40000010050 */
[----:B------:R-:W-:Y:S01]  /*c740*/  IMAD.U32 R4, R4, 0x10000, RZ ;  /* 0x0001000004047824 */ /* 0x000fe200078e00ff */
[----:B------:R-:W-:Y:S02]  /*c750*/  @P2 SHF.L.U32 R76, R76, 0x10, RZ ;  /* 0x000000104c4c2819 */ /* 0x000fe400000006ff */
        /* <DEDUP_REMOVED lines=20> */
.L_x_3256:
        /* <DEDUP_REMOVED lines=13> */
.L_x_3258:
[----:B------:R-:W-:Y:S05]  /*c970*/  BSYNC.RECONVERGENT B3 ;  /* 0x0000000000037941 */ /* 0x000fea0003800200 */
.L_x_3257:
        /* <DEDUP_REMOVED lines=42> */
.L_x_3255:
[----:B------:R-:W-:Y:S05]  /*cc20*/  BSYNC.RECONVERGENT B2 ;  /* 0x0000000000027941 */ /* 0x000fea0003800200 */
.L_x_3254:
        /* <DEDUP_REMOVED lines=21> */
.L_x_3261:
        /* <DEDUP_REMOVED lines=13> */
.L_x_3263:
[----:B------:R-:W-:Y:S05]  /*ce50*/  BSYNC.RECONVERGENT B3 ;  /* 0x0000000000037941 */ /* 0x000fea0003800200 */
.L_x_3262:
        /* <DEDUP_REMOVED lines=42> */
.L_x_3260:
[----:B------:R-:W-:Y:S05]  /*d100*/  BSYNC.RECONVERGENT B2 ;  /* 0x0000000000027941 */ /* 0x000fea0003800200 */
.L_x_3259:
[----:B------:R-:W-:Y:S01]  /*d110*/  I2FP.F32.U32 R59, R59 ;  /* 0x0000003b003b7245 */ /* 0x000fe20000201000 */
[----:B------:R-:W-:Y:S01]  /*d120*/  IMAD.U32 R92, R23, 0x10000, RZ ;  /* 0x00010000175c7824 */ /* 0x000fe200078e00ff */
        /* <DEDUP_REMOVED lines=24> */
.L_x_3266:
        /* <DEDUP_REMOVED lines=13> */
.L_x_3268:
[----:B------:R-:W-:Y:S05]  /*d380*/  BSYNC.RECONVERGENT B3 ;  /* 0x0000000000037941 */ /* 0x000fea0003800200 */
.L_x_3267:
        /* <DEDUP_REMOVED lines=42> */
.L_x_3265:
[----:B------:R-:W-:Y:S05]  /*d630*/  BSYNC.RECONVERGENT B2 ;  /* 0x0000000000027941 */ /* 0x000fea0003800200 */
.L_x_3264:
[----:B------:R-:W-:Y:S01]  /*d640*/  I2FP.F32.U32 R13, R92 ;  /* 0x0000005c000d7245 */ /* 0x000fe20000201000 */
[----:B------:R-:W-:Y:S01]  /*d650*/  BSSY.RECONVERGENT B2, `(.L_x_3269) ;  /* 0x000004d000027945 */ /* 0x000fe20003800200 */
[----:B------:R-:W-:Y:S02]  /*d660*/  ISETP.NE.AND P6, PT, R94, 0x1, PT ;  /* 0x000000015e00780c */ /* 0x000fe40003fc5270 */
[----:B------:R-:W-:Y:S01]  /*d670*/  SHF.L.U32 R92, R93, 0x10, RZ ;  /* 0x000000105d5c7819 */ /* 0x000fe200000006ff */
[----:B------:R-:W-:Y:S01]  /*d680*/  FFMA.FTZ R13, R13, R80, 1.1641532182693481445e-10 ;  /* 0x2f0000000d0d7423 */ /* 0x000fe20000010050 */
[----:B------:R-:W-:-:S03]  /*d690*/  IMAD.MOV.U32 R93, RZ, RZ, R12 ;  /* 0x000000ffff5d7224 */ /* 0x000fc600078e000c */
        /* <DEDUP_REMOVED lines=14> */
.L_x_3271:
        /* <DEDUP_REMOVED lines=15> */
.L_x_3273:
[----:B------:R-:W-:Y:S05]  /*d870*/  BSYNC.RECONVERGENT B3 ;  /* 0x0000000000037941 */ /* 0x000fea0003800200 */
.L_x_3272:
        /* <DEDUP_REMOVED lines=42> */
.L_x_3270:
[----:B------:R-:W-:Y:S05]  /*db20*/  BSYNC.RECONVERGENT B2 ;  /* 0x0000000000027941 */ /* 0x000fea0003800200 */
.L_x_3269:
        /* <DEDUP_REMOVED lines=21> */
.L_x_3193:
        /* <DEDUP_REMOVED lines=16> */
.L_x_3277:
        /* <DEDUP_REMOVED lines=13> */
.L_x_3279:
[----:B------:R-:W-:Y:S05]  /*de50*/  BSYNC.RECONVERGENT B3 ;  /* 0x0000000000037941 */ /* 0x000fea0003800200 */
.L_x_3278:
        /* <DEDUP_REMOVED lines=41> */
.L_x_3276:
[----:B------:R-:W-:Y:S05]  /*e0f0*/  BSYNC.RECONVERGENT B2 ;  /* 0x0000000000027941 */ /* 0x000fea0003800200 */
.L_x_3275:
[----:B------:R-:W0:Y:S01]  /*e100*/  LDC R80, c[0x0][0x408] ;  /* 0x00010200ff507b82 */ /* 0x000e220000000800 */
[----:B------:R-:W-:Y:S01]  /*e110*/  HFMA2 R92, -RZ, RZ, 0.1171875, 0 ;  /* 0x2f800000ff5c7431 */ /* 0x000fe200000001ff */
[----:B------:R-:W-:Y:S01]  /*e120*/  I2FP.F32.U32 R13, R0 ;  /* 0x00000000000d7245 */ /* 0x000fe20000201000 */
[----:B-----5:R-:W-:Y:S01]  /*e130*/  IMAD.U32 R67, R56, 0x10000, RZ ;  /* 0x0001000038437824 */ /* 0x020fe200078e00ff */
[----:B------:R-:W-:Y:S01]  /*e140*/  ISETP.NE.AND P4, PT, R66, 0x1, PT ;  /* 0x000000014200780c */ /* 0x000fe20003f85270 */
[----:B------:R-:W-:Y:S01]  /*e150*/  BSSY.RECONVERGENT B2, `(.L_x_3280) ;  /* 0x000004f000027945 */ /* 0x000fe20003800200 */
[----:B------:R-:W-:Y:S01]  /*e160*/  HFMA2 R73, -RZ, RZ, 0, 1.1920928955078125e-07 ;  /* 0x00000002ff497431 */ /* 0x000fe200000001ff */
[----:B------:R-:W-:Y:S01]  /*e170*/  PRMT R56, R56, 0x7632, R56 ;  /* 0x0000763238387816 */ /* 0x000fe20000000038 */
[----:B------:R-:W1:Y:S01]  /*e180*/  LDC R81, c[0x0][0x404] ;  /* 0x00010100ff517b82 */ /* 0x000e620000000800 */
[----:B------:R-:W-:Y:S01]  /*e190*/  FFMA.FTZ R0, R13, R92, 1.1641532182693481445e-10 ;  /* 0x2f0000000d007423 */ /* 0x000fe2000001005c */
[----:B------:R-:W-:-:S02]  /*e1a0*/  @P2 IMAD.U32 R13, R16, 0x10000, RZ ;  /* 0x00010000100d2824 */ /* 0x000fc400078e00ff */
[----:B0-----:R-:W-:Y:S02]  /*e1b0*/  FMUL.FTZ R67, R67, R80 ;  /* 0x0000005043437220 */ /* 0x001fe40000410000 */
        /* <DEDUP_REMOVED lines=16> */
.L_x_3282:
        /* <DEDUP_REMOVED lines=13> */
.L_x_3284:
[----:B------:R-:W-:Y:S05]  /*e390*/  BSYNC.RECONVERGENT B3 ;  /* 0x0000000000037941 */ /* 0x000fea0003800200 */
.L_x_3283:
        /* <DEDUP_REMOVED lines=42> */
.L_x_3281:
[----:B------:R-:W-:Y:S05]  /*e640*/  BSYNC.RECONVERGENT B2 ;  /* 0x0000000000027941 */ /* 0x000fea0003800200 */
.L_x_3280:
        /* <DEDUP_REMOVED lines=25> */
.L_x_3287:
        /* <DEDUP_REMOVED lines=13> */
.L_x_3289:
[----:B------:R-:W-:Y:S05]  /*e8b0*/  BSYNC.RECONVERGENT B3 ;  /* 0x0000000000037941 */ /* 0x000fea0003800200 */
.L_x_3288:
        /* <DEDUP_REMOVED lines=42> */
.L_x_3286:
[----:B------:R-:W-:Y:S05]  /*eb60*/  BSYNC.RECONVERGENT B2 ;  /* 0x0000000000027941 */ /* 0x000fea0003800200 */
.L_x_3285:
        /* <DEDUP_REMOVED lines=25> */
.L_x_3292:
        /* <DEDUP_REMOVED lines=13> */
.L_x_3294:
[----:B------:R-:W-:Y:S05]  /*edd0*/  BSYNC.RECONVERGENT B3 ;  /* 0x0000000000037941 */ /* 0x000fea0003800200 */
.L_x_3293:
        /* <DEDUP_REMOVED lines=42> */
.L_x_3291:
[----:B------:R-:W-:Y:S05]  /*f080*/  BSYNC.RECONVERGENT B2 ;  /* 0x0000000000027941 */ /* 0x000fea0003800200 */
.L_x_3290:
[----:B------:R-:W-:Y:S01]  /*f090*/  I2FP.F32.U32 R13, R13 ;  /* 0x0000000d000d7245 */ /* 0x000fe20000201000 */
[----:B------:R-:W-:Y:S01]  /*f0a0*/  IMAD.U32 R57, R57, 0x10000, RZ ;  /* 0x0001000039397824 */ /* 0x000fe200078e00ff */
[----:B------:R-:W-:Y:S01]  /*f0b0*/  BSSY.RECONVERGENT B2, `(.L_x_3295) ;  /* 0x000004f000027945 */ /* 0x000fe20003800200 */
[----:B------:R-:W-:Y:S02]  /*f0c0*/  MOV R76, 0x2 ;  /* 0x00000002004c7802 */ /* 0x000fe40000000f00 */
[----:B------:R-:W-:Y:S01]  /*f0d0*/  FFMA.FTZ R72, R13, R92, 1.1641532182693481445e-10 ;  /* 0x2f0000000d487423 */ /* 0x000fe2000001005c */
[----:B------:R-:W-:Y:S01]  /*f0e0*/  FMUL.FTZ R57, R57, R80 ;  /* 0x0000005039397220 */ /* 0x000fe20000410000 */
[----:B------:R-:W-:-:S03]  /*f0f0*/  @P2 PRMT R13, R17, 0x7632, R13 ;  /* 0x00007632110d2816 */ /* 0x000fc6000000000d */
[----:B------:R-:W-:Y:S02]  /*f100*/  FSETP.GTU.FTZ.AND P3, PT, R72, R81, PT ;  /* 0x000000514800720b */ /* 0x000fe40003f7c000 */
[----:B------:R-:W-:Y:S02]  /*f110*/  @P2 IMAD.U32 R13, R13, 0x10000, RZ ;  /* 0x000100000d0d2824 */ /* 0x000fe400078e00ff */
        /* <DEDUP_REMOVED lines=16> */
.L_x_3297:
        /* <DEDUP_REMOVED lines=13> */
.L_x_3299:
[----:B------:R-:W-:Y:S05]  /*f2f0*/  BSYNC.RECONVERGENT B3 ;  /* 0x0000000000037941 */ /* 0x000fea0003800200 */
.L_x_3298:
        /* <DEDUP_REMOVED lines=42> */
.L_x_3296:
[----:B------:R-:W-:Y:S05]  /*f5a0*/  BSYNC.RECONVERGENT B2 ;  /* 0x0000000000027941 */ /* 0x000fea0003800200 */
.L_x_3295:
[----:B------:R-:W-:Y:S01]  /*f5b0*/  I2FP.F32.U32 R13, R13 ;  /* 0x0000000d000d7245 */ /* 0x000fe20000201000 */
[----:B------:R-:W-:Y:S01]  /*f5c0*/  IMAD.U32 R73, R58, 0x10000, RZ ;  /* 0x000100003a497824 */ /* 0x000fe200078e00ff */
[----:B------:R-:W-:Y:S01]  /*f5d0*/  BSSY.RECONVERGENT B2, `(.L_x_3300) ;  /* 0x0000050000027945 */ /* 0x000fe20003800200 */
[----:B------:R-:W-:Y:S02]  /*f5e0*/  @P2 IMAD.U32 R94, R18, 0x10000, RZ ;  /* 0x00010000125e2824 */ /* 0x000fe400078e00ff */
[----:B------:R-:W-:Y:S02]  /*f5f0*/  HFMA2 R77, -RZ, RZ, 0, 1.1920928955078125e-07 ;  /* 0x00000002ff4d7431 */ /* 0x000fe400000001ff */
[----:B------:R-:W-:Y:S01]  /*f600*/  FFMA.FTZ R88, R13, R92, 1.1641532182693481445e-10 ;  /* 0x2f0000000d587423 */ /* 0x000fe2000001005c */
[----:B------:R-:W-:Y:S01]  /*f610*/  FMUL.FTZ R73, R73, R80 ;  /* 0x0000005049497220 */ /* 0x000fe20000410000 */
[----:B------:R-:W-:Y:S01]  /*f620*/  PRMT R13, R58, 0x7632, R13 ;  /* 0x000076323a0d7816 */ /* 0x000fe2000000000d */
[----:B------:R-:W-:-:S02]  /*f630*/  IMAD.MOV.U32 R91, RZ, RZ, R12 ;  /* 0x000000ffff5b7224 */ /* 0x000fc400078e000c */
        /* <DEDUP_REMOVED lines=16> */
.L_x_3302:
        /* <DEDUP_REMOVED lines=13> */
.L_x_3304:
[----:B------:R-:W-:Y:S05]  /*f810*/  BSYNC.RECONVERGENT B3 ;  /* 0x0000000000037941 */ /* 0x000fea0003800200 */
.L_x_3303:
        /* <DEDUP_REMOVED lines=41> */
[----:B------:R-:W-:Y:S01]  /*fab0*/  IMAD.MOV.U32 R77, RZ, RZ, RZ ;  /* 0x000000ffff4d7224 */ /* 0x000fe200078e00ff */
[----:B------:R-:W-:-:S07]  /*fac0*/  MOV R90, R76 ;  /* 0x0000004c005a7202 */ /* 0x000fce0000000f00 */
.L_x_3301:
[----:B------:R-:W-:Y:S05]  /*fad0*/  BSYNC.RECONVERGENT B2 ;  /* 0x0000000000027941 */ /* 0x000fea0003800200 */
.L_x_3300:
        /* <DEDUP_REMOVED lines=24> */
.L_x_3307:
        /* <DEDUP_REMOVED lines=13> */
.L_x_3309:
[----:B------:R-:W-:Y:S05]  /*fd30*/  BSYNC.RECONVERGENT B3 ;  /* 0x0000000000037941 */ /* 0x000fea0003800200 */
.L_x_3308:
        /* <DEDUP_REMOVED lines=42> */
.L_x_3306:
[----:B------:R-:W-:Y:S05]  /*ffe0*/  BSYNC.RECONVERGENT B2 ;  /* 0x0000000000027941 */ /* 0x000fea0003800200 */
.L_x_3305:
        /* <DEDUP_REMOVED lines=24> */
.L_x_3312:
        /* <DEDUP_REMOVED lines=13> */
.L_x_3314:
[----:B------:R-:W-:Y:S05]  /*10240*/  BSYNC.RECONVERGENT B3 ;  /* 0x0000000000037941 */ /* 0x000fea0003800200 */
.L_x_3313:
        /* <DEDUP_REMOVED lines=42> */
.L_x_3311:
[----:B------:R-:W-:Y:S05]  /*104f0*/  BSYNC.RECONVERGENT B2 ;  /* 0x0000000000027941 */ /* 0x000fea0003800200 */
.L_x_3310:
        /* <DEDUP_REMOVED lines=9> */
[----:B------:R-:W-:Y:S01]  /*10590*/  IMAD.MOV.U32 R81, RZ, RZ, R90 ;  /* 0x000000ffff517224 */ /* 0x000fe200078e005a */
[----:B------:R-:W-:-:S02]  /*105a0*/  @P2 SHF.L.U32 R93, R93, 0x10, RZ ;  /* 0x000000105d5d2819 */ /* 0x000fc400000006ff */
[----:B------:R-:W-:Y:S02]  /*105b0*/  FSEL R80, R80, RZ, !P5 ;  /* 0x000000ff50507208 */ /* 0x000fe40006800000 */
[----:B------:R-:W-:-:S03]  /*105c0*/  PLOP3.LUT P5, PT, P5, PT, PT, 0x8, 0x80 ;  /* 0x000000000080781c */ /* 0x000fc60002fae170 */
[----:B------:R-:W-:-:S05]  /*105d0*/  @P2 FADD.FTZ R80, R93, R80 ;  /* 0x000000505d502221 */ /* 0x000fca0000010000 */
[----:B------:R-:W-:-:S04]  /*105e0*/  F2FP.BF16.F32.PACK_AB R90, RZ, R80 ;  /* 0x00000050ff5a723e */ /* 0x000fc800000010ff */
[----:B------:R-:W-:-:S07]  /*105f0*/  PRMT R59, R59, 0x5410, R90 ;  /* 0x000054103b3b7816 */ /* 0x000fce000000005a */
.L_x_3274:
[----:B------:R-:W-:Y:S02]  /*10600*/  ISETP.NE.AND P2, PT, R83, RZ, PT ;  /* 0x000000ff5300720c */ /* 0x000fe40003f45270 */
[----:B------:R-:W-:Y:S02]  /*10610*/  ISETP.NE.AND P6, PT, R88, RZ, PT ;  /* 0x000000ff5800720c */ /* 0x000fe40003fc5270 */
[----:B------:R-:W-:Y:S02]  /*10620*/  SEL R83, RZ, 0x1000000, !P5 ;  /* 0x01000000ff537807 */ /* 0x000fe40006800000 */
[----:B------:R-:W-:Y:S02]  /*10630*/  ISETP.NE.AND P5, PT, R84, RZ, PT ;  /* 0x000000ff5400720c */ /* 0x000fe40003fa5270 */
[----:B------:R-:W-:Y:S01]  /*10640*/  SEL R88, RZ, 0x10000, !P4 ;  /* 0x00010000ff587807 */ /* 0x000fe20006000000 */
[----:B------:R-:W0:Y:S01]  /*10650*/  LDC.64 R84, c[0x0][0x3a8] ;  /* 0x0000ea00ff547b82 */ /* 0x000e220000000a00 */
[----:B------:R-:W-:-:S02]  /*10660*/  SEL R90, RZ, 0x100, !P3 ;  /* 0x00000100ff5a7807 */ /* 0x000fc40005800000 */
[----:B------:R-:W-:Y:S02]  /*10670*/  ISETP.NE.AND P4, PT, R86, RZ, PT ;  /* 0x000000ff5600720c */ /* 0x000fe40003f85270 */
[----:B------:R-:W-:Y:S02]  /*10680*/  ISETP.NE.AND P3, PT, R87, RZ, PT ;  /* 0x000000ff5700720c */ /* 0x000fe40003f65270 */
[----:B------:R-:W-:Y:S01]  /*10690*/  LOP3.LUT R90, R90, R83, R88, 0xfe, !PT ;  /* 0x000000535a5a7212 */ /* 0x000fe200078efe58 */
[----:B------:R-:W1:Y:S01]  /*106a0*/  LDC.64 R86, c[0x0][0x3b0] ;  /* 0x0000ec00ff567b82 */ /* 0x000e620000000a00 */
[----:B------:R-:W-:Y:S02]  /*106b0*/  SEL R89, RZ, 0x1000000, !P3 ;  /* 0x01000000ff597807 */ /* 0x000fe40005800000 */
[----:B------:R-:W-:Y:S02]  /*106c0*/  SEL R88, RZ, 0x10000, !P4 ;  /* 0x00010000ff587807 */ /* 0x000fe40006000000 */
[----:B------:R-:W-:-:S04]  /*106d0*/  SEL R83, RZ, 0x100, !P5 ;  /* 0x00000100ff537807 */ /* 0x000fc80006800000 */
[----:B------:R-:W-:Y:S02]  /*106e0*/  LOP3.LUT R83, R83, R89, R88, 0xfe, !PT ;  /* 0x0000005953537212 */ /* 0x000fe400078efe58 */
[----:B------:R-:W-:Y:S02]  /*106f0*/  SEL R89, RZ, 0x1, !P6 ;  /* 0x00000001ff597807 */ /* 0x000fe40007000000 */
[----:B------:R-:W-:Y:S02]  /*10700*/  SEL R88, RZ, 0x1, !P2 ;  /* 0x00000001ff587807 */ /* 0x000fe40005000000 */
[----:B------:R-:W-:Y:S01]  /*10710*/  LOP3.LUT R89, R90, R89, RZ, 0xfc, !PT ;  /* 0x000000595a597212 */ /* 0x000fe200078efcff */
[----:B0-----:R-:W-:Y:S01]  /*10720*/  IMAD.WIDE.U32 R84, R82, 0x10, R84 ;  /* 0x0000001052547825 */ /* 0x001fe200078e0054 */
[----:B------:R-:W-:-:S04]  /*10730*/  LOP3.LUT R88, R83, R88, RZ, 0xfc, !PT ;  /* 0x0000005853587212 */ /* 0x000fc800078efcff */
[----:B------:R2:W-:Y:S01]  /*10740*/  STG.E.128 desc[UR8][R84.64], R56 ;  /* 0x0000003854007986 */ /* 0x0005e2000c101d08 */
[----:B-1----:R-:W-:-:S05]  /*10750*/  IMAD.WIDE.U32 R86, R82, 0x8, R86 ;  /* 0x0000000852567825 */ /* 0x002fca00078e0056 */
[----:B------:R2:W-:Y:S01]  /*10760*/  STG.E.64 desc[UR8][R86.64], R88 ;  /* 0x0000005856007986 */ /* 0x0005e2000c101b08 */
[----:B------:R-:W-:Y:S05]  /*10770*/  @!P1 BRA `(.L_x_3192) ;  /* 0x0000000000509947 */ /* 0x000fea0003800000 */
[----:B--2---:R-:W-:Y:S01]  /*10780*/  IMAD.U32 R56, R3, 0x10000, RZ ;  /* 0x0001000003387824 */ /* 0x004fe200078e00ff */
        /* <DEDUP_REMOVED lines=19> */
.L_x_3192:
[----:B------:R-:W-:Y:S05]  /*108c0*/  BSYNC.RECONVERGENT B1 ;  /* 0x0000000000017941 */ /* 0x000fea0003800200 */
.L_x_3191:
        /* <DEDUP_REMOVED lines=76> */
.L_x_3332:
        /* <DEDUP_REMOVED lines=18> */
[----:B------:R-:W0:Y:S01]  /*10eb0*/  LDC.64 R82, c[0x0][0x428] ;  /* 0x00010a00ff527b82 */ /* 0x000e220000000a00 */
[--C-:B------:R-:W-:Y:S01]  /*10ec0*/  FADD.FTZ R87, R71, -R85.reuse ;  /* 0x8000005547577221 */ /* 0x100fe20000010000 */
[C---:B------:R-:W-:Y:S01]  /*10ed0*/  FMUL.FTZ R57, R84.reuse, R57 ;  /* 0x0000003954397220 */ /* 0x040fe20000410000 */
[----:B------:R-:W-:Y:S01]  /*10ee0*/  FMUL.FTZ R58, R84, R59 ;  /* 0x0000003b543a7220 */ /* 0x000fe20000410000 */
[--C-:B------:R-:W-:Y:S01]  /*10ef0*/  FADD.FTZ R59, R68, -R85.reuse ;  /* 0x80000055443b7221 */ /* 0x100fe20000010000 */
[----:B------:R-:W-:Y:S01]  /*10f00*/  FADD.FTZ R89, R75, -R85 ;  /* 0x800000554b597221 */ /* 0x000fe20000010000 */
[----:B-----5:R-:W-:Y:S01]  /*10f10*/  FFMA.FTZ R56, R57, R52, R44 ;  /* 0x0000003439387223 */ /* 0x020fe2000001002c */
[----:B------:R-:W-:Y:S01]  /*10f20*/  FFMA.FTZ R57, R58, R53, R45 ;  /* 0x000000353a397223 */ /* 0x000fe2000001002d */
[C---:B------:R-:W-:Y:S01]  /*10f30*/  FMUL.FTZ R58, R84.reuse, R87 ;  /* 0x00000057543a7220 */ /* 0x040fe20000410000 */
[--C-:B------:R-:W-:Y:S01]  /*10f40*/  FADD.FTZ R91, R79, -R85.reuse ;  /* 0x800000554f5b7221 */ /* 0x100fe20000010000 */
[C---:B------:R-:W-:Y:S01]  /*10f50*/  FMUL.FTZ R59, R84.reuse, R59 ;  /* 0x0000003b543b7220 */ /* 0x040fe20000410000 */
[----:B------:R-:W-:Y:S01]  /*10f60*/  FMUL.FTZ R89, R84, R89 ;  /* 0x0000005954597220 */ /* 0x000fe20000410000 */
[----:B------:R-:W-:Y:S01]  /*10f70*/  F2FP.BF16.F32.PACK_AB R56, R57, R56 ;  /* 0x000000383938723e */ /* 0x000fe200000010ff */
[----:B------:R-:W-:Y:S01]  /*10f80*/  FADD.FTZ R57, R70, -R85 ;  /* 0x8000005546397221 */ /* 0x000fe20000010000 */
[----:B------:R-:W-:Y:S01]  /*10f90*/  FMUL.FTZ R88, R84, R91 ;  /* 0x0000005b54587220 */ /* 0x000fe20000410000 */
[----:B------:R-:W-:-:S02]  /*10fa0*/  FFMA.FTZ R58, R58, R55, R47 ;  /* 0x000000373a3a7223 */ /* 0x000fc4000001002f */
[----:B------:R-:W-:Y:S01]  /*10fb0*/  FMUL.FTZ R87, R84, R57 ;  /* 0x0000003954577220 */ /* 0x000fe20000410000 */
[----:B------:R-:W-:Y:S01]  /*10fc0*/  FADD.FTZ R57, R74, -R85 ;  /* 0x800000554a397221 */ /* 0x000fe20000010000 */
[----:B------:R-:W-:Y:S02]  /*10fd0*/  FFMA.FTZ R88, R88, R51, R43 ;  /* 0x0000003358587223 */ /* 0x000fe4000001002b */
[----:B------:R-:W-:Y:S01]  /*10fe0*/  FFMA.FTZ R87, R87, R48, R40 ;  /* 0x0000003057577223 */ /* 0x000fe20000010028 */
[----:B------:R-:W-:Y:S01]  /*10ff0*/  FMUL.FTZ R86, R84, R57 ;  /* 0x0000003954567220 */ /* 0x000fe20000410000 */
[----:B------:R-:W-:Y:S01]  /*11000*/  FFMA.FTZ R57, R59, R54, R46 ;  /* 0x000000363b397223 */ /* 0x000fe2000001002e */
[----:B------:R-:W-:Y:S01]  /*11010*/  FFMA.FTZ R59, R89, R50, R42 ;  /* 0x00000032593b7223 */ /* 0x000fe2000001002a */
[----:B0-----:R-:W-:-:S04]  /*11020*/  IMAD.WIDE.U32 R82, R78, 0x10, R82 ;  /* 0x000000104e527825 */ /* 0x001fc800078e0052 */
[----:B------:R-:W-:Y:S01]  /*11030*/  FFMA.FTZ R86, R86, R49, R41 ;  /* 0x0000003156567223 */ /* 0x000fe20000010029 */
[----:B------:R-:W-:Y:S02]  /*11040*/  IADD3 R78, PT, PT, R78, 0x20, RZ ;  /* 0x000000204e4e7810 */ /* 0x000fe40007ffe0ff */
[----:B------:R-:W-:Y:S02]  /*11050*/  F2FP.BF16.F32.PACK_AB R57, R58, R57 ;  /* 0x000000393a39723e */ /* 0x000fe400000010ff */
[----:B------:R-:W-:Y:S02]  /*11060*/  F2FP.BF16.F32.PACK_AB R58, R86, R87 ;  /* 0x00000057563a723e */ /* 0x000fe400000010ff */
[----:B------:R-:W-:-:S05]  /*11070*/  F2FP.BF16.F32.PACK_AB R59, R88, R59 ;  /* 0x0000003b583b723e */ /* 0x000fca00000010ff */
[----:B------:R1:W-:Y:S02]  /*11080*/  STG.E.128 desc[UR8][R82.64], R56 ;  /* 0x0000003852007986 */ /* 0x0003e4000c101d08 */
.L_x_3317:
[----:B------:R-:W-:Y:S05]  /*11090*/  BSYNC.RECONVERGENT B1 ;  /* 0x0000000000017941 */ /* 0x000fea0003800200 */
.L_x_3316:
        /* <DEDUP_REMOVED lines=21> */
[C---:B------:R-:W-:Y:S01]  /*111f0*/  FMUL.FTZ R87, R84.reuse, R87 ;  /* 0x0000005754577220 */ /* 0x040fe20000410000 */
[----:B------:R-:W-:Y:S01]  /*11200*/  FMUL.FTZ R84, R84, R59 ;  /* 0x0000003b54547220 */ /* 0x000fe20000410000 */
[----:B------:R-:W-:-:S02]  /*11210*/  F2FP.BF16.F32.PACK_AB R59, R86, R95 ;  /* 0x0000005f563b723e */ /* 0x000fc400000010ff */
[----:B------:R-:W-:Y:S01]  /*11220*/  F2FP.BF16.F32.PACK_AB R58, R85, R58 ;  /* 0x0000003a553a723e */ /* 0x000fe200000010ff */
[----:B------:R-:W-:Y:S01]  /*11230*/  FFMA.FTZ R86, R84, R39, R31 ;  /* 0x0000002754567223 */ /* 0x000fe2000001001f */
[----:B------:R-:W-:Y:S01]  /*11240*/  FFMA.FTZ R87, R87, R38, R30 ;  /* 0x0000002657577223 */ /* 0x000fe2000001001e */
[----:B------:R-:W-:Y:S01]  /*11250*/  FFMA.FTZ R84, R57, R36, R28 ;  /* 0x0000002439547223 */ /* 0x000fe2000001001c */
[----:B------:R-:W-:Y:S01]  /*11260*/  FFMA.FTZ R85, R56, R37, R29 ;  /* 0x0000002538557223 */ /* 0x000fe2000001001d */
[----:B0-----:R-:W-:Y:S02]  /*11270*/  IMAD.WIDE.U32 R82, R78, 0x10, R82 ;  /* 0x000000104e527825 */ /* 0x001fe400078e0052 */
[----:B------:R-:W-:Y:S02]  /*11280*/  F2FP.BF16.F32.PACK_AB R57, R86, R87 ;  /* 0x000000575639723e */ /* 0x000fe400000010ff */
[----:B------:R-:W-:-:S05]  /*11290*/  F2FP.BF16.F32.PACK_AB R56, R85, R84 ;  /* 0x000000545538723e */ /* 0x000fca00000010ff */
[----:B------:R2:W-:Y:S02]  /*112a0*/  STG.E.128 desc[UR8][R82.64], R56 ;  /* 0x0000003852007986 */ /* 0x0005e4000c101d08 */
.L_x_3319:
[----:B------:R-:W-:Y:S05]  /*112b0*/  BSYNC.RECONVERGENT B1 ;  /* 0x0000000000017941 */ /* 0x000fea0003800200 */
.L_x_3318:
[----:B012---:R-:W0:Y:S02]  /*112c0*/  LDC.64 R56, c[0x0][0x380] ;  /* 0x0000e000ff387b82 */ /* 0x007e240000000a00 */
[----:B0-----:R-:W-:-:S05]  /*112d0*/  IMAD R62, R56, 0x4, R62 ;  /* 0x00000004383e7824 */ /* 0x001fca00078e023e */
[----:B------:R-:W-:-:S13]  /*112e0*/  ISETP.GE.AND P0, PT, R62, R57, PT ;  /* 0x000000393e00720c */ /* 0x000fda0003f06270 */
[----:B------:R-:W-:Y:S05]  /*112f0*/  @!P0 BRA `(.L_x_3320) ;  /* 0xfffffef400f48947 */ /* 0x000fea000383ffff */
[----:B------:R-:W-:Y:S05]  /*11300*/  BSYNC B0 ;  /* 0x0000000000007941 */ /* 0x000fea0003800000 */
.L_x_3065:
[----:B------:R-:W-:Y:S05]  /*11310*/  EXIT ;  /* 0x000000000000794d */ /* 0x000fea0003800000 */
.L_x_3315:
[----:B------:R-:W-:Y:S01]  /*11320*/  HFMA2 R88, -RZ, RZ, 0, 5.9604644775390625e-08 ;  /* 0x00000001ff587431 */ /* 0x000fe200000001ff */
[----:B------:R-:W-:Y:S01]  /*11330*/  BSSY B1, `(.L_x_3321) ;  /* 0x0000007000017945 */ /* 0x000fe20003800000 */
[----:B------:R-:W-:Y:S02]  /*11340*/  IMAD.MOV.U32 R89, RZ, RZ, R59 ;  /* 0x000000ffff597224 */ /* 0x000fe400078e003b */
[----:B------:R-:W-:Y:S02]  /*11350*/  IMAD.MOV.U32 R91, RZ, RZ, 0x1f ;  /* 0x0000001fff5b7424 */ /* 0x000fe400078e00ff */
[----:B------:R-:W-:-:S07]  /*11360*/  IMAD.MOV.U32 R86, RZ, RZ, -0x1 ;  /* 0xffffffffff567424 */ /* 0x000fce00078e00ff */
[----:B-----5:R-:W-:Y:S05]  /*11370*/  WARPSYNC.COLLECTIVE R86, `(.L_x_3322) ;  /* 0x0000000056087348 */ /* 0x020fea0003c00000 */
[----:B------:R0:W1:Y:S02]  /*11380*/  SHFL.BFLY P4, R87, R89, R88, R91 ;  /* 0x0c00005859577389 */ /* 0x000064000008005b */
[----:B01---5:R-:W-:Y:S05]  /*11390*/  ENDCOLLECTIVE ;  /* 0x000000000000791b */ /* 0x023fea0003800000 */
.L_x_3322:
[----:B------:R-:W-:Y:S05]  /*113a0*/  BSYNC B1 ;  /* 0x0000000000017941 */ /* 0x000fea0003800000 */
.L_x_3321:
        /* <DEDUP_REMOVED lines=9> */
.L_x_3323:
[----:B------:R-:W-:Y:S02]  /*11440*/  IMAD.MOV.U32 R88, RZ, RZ, 0x4 ;  /* 0x00000004ff587424 */ /* 0x000fe400078e00ff */
[----:B------:R-:W-:-:S04]  /*11450*/  IMAD.MOV.U32 R57, RZ, RZ, R87 ;  /* 0x000000ffff397224 */ /* 0x000fc800078e0057 */
[----:B------:R-:W-:-:S05]  /*11460*/  FADD.FTZ R82, R58, R57 ;  /* 0x000000393a527221 */ /* 0x000fca0000010000 */
[----:B------:R-:W-:-:S07]  /*11470*/  MOV R89, R82 ;  /* 0x0000005200597202 */ /* 0x000fce0000000f00 */
[----:B------:R-:W-:Y:S05]  /*11480*/  WARPSYNC.COLLECTIVE R86, `(.L_x_3324) ;  /* 0x0000000056087348 */ /* 0x000fea0003c00000 */
[----:B------:R0:W1:Y:S02]  /*11490*/  SHFL.BFLY P4, R87, R89, R88, R91 ;  /* 0x0c00005859577389 */ /* 0x000064000008005b */
[----:B01----:R-:W-:Y:S05]  /*114a0*/  ENDCOLLECTIVE ;  /* 0x000000000000791b */ /* 0x003fea0003800000 */
.L_x_3324:
[----:B------:R-:W-:Y:S02]  /*114b0*/  IMAD.MOV.U32 R88, RZ, RZ, 0x8 ;  /* 0x00000008ff587424 */ /* 0x000fe400078e00ff */
[----:B------:R-:W-:-:S04]  /*114c0*/  IMAD.MOV.U32 R57, RZ, RZ, R87 ;  /* 0x000000ffff397224 */ /* 0x000fc800078e0057 */
[----:B------:R-:W-:-:S05]  /*114d0*/  FADD.FTZ R84, R82, R57 ;  /* 0x0000003952547221 */ /* 0x000fca0000010000 */
[----:B------:R-:W-:-:S07]  /*114e0*/  MOV R89, R84 ;  /* 0x0000005400597202 */ /* 0x000fce0000000f00 */
[----:B------:R-:W-:Y:S05]  /*114f0*/  WARPSYNC.COLLECTIVE R86, `(.L_x_3325) ;  /* 0x0000000056087348 */ /* 0x000fea0003c00000 */
[----:B------:R0:W1:Y:S02]  /*11500*/  SHFL.BFLY P4, R87, R89, R88, R91 ;  /* 0x0c00005859577389 */ /* 0x000064000008005b */
[----:B01----:R-:W-:Y:S05]  /*11510*/  ENDCOLLECTIVE ;  /* 0x000000000000791b */ /* 0x003fea0003800000 */
.L_x_3325:
        /* <DEDUP_REMOVED lines=8> */
.L_x_3326:
        /* <DEDUP_REMOVED lines=41> */
.L_x_3327:
[----:B------:R-:W-:Y:S02]  /*11830*/  IMAD.MOV.U32 R88, RZ, RZ, 0x2 ;  /* 0x00000002ff587424 */ /* 0x000fe400078e00ff */
[----:B------:R-:W-:-:S04]  /*11840*/  IMAD.MOV.U32 R59, RZ, RZ, R87 ;  /* 0x000000ffff3b7224 */ /* 0x000fc800078e0057 */
[----:B------:R-:W-:-:S05]  /*11850*/  FADD.FTZ R59, R56, R59 ;  /* 0x0000003b383b7221 */ /* 0x000fca0000010000 */
[----:B------:R-:W-:-:S07]  /*11860*/  MOV R89, R59 ;  /* 0x0000003b00597202 */ /* 0x000fce0000000f00 */
[----:B------:R-:W-:Y:S05]  /*11870*/  WARPSYNC.COLLECTIVE R86, `(.L_x_3328) ;  /* 0x0000000056087348 */ /* 0x000fea0003c00000 */
[----:B------:R0:W1:Y:S02]  /*11880*/  SHFL.BFLY P4, R87, R89, R88, R91 ;  /* 0x0c00005859577389 */ /* 0x000064000008005b */
[----:B01----:R-:W-:Y:S05]  /*11890*/  ENDCOLLECTIVE ;  /* 0x000000000000791b */ /* 0x003fea0003800000 */
.L_x_3328:
[----:B------:R-:W-:Y:S02]  /*118a0*/  IMAD.MOV.U32 R88, RZ, RZ, 0x4 ;  /* 0x00000004ff587424 */ /* 0x000fe400078e00ff */
[----:B------:R-:W-:-:S04]  /*118b0*/  IMAD.MOV.U32 R58, RZ, RZ, R87 ;  /* 0x000000ffff3a7224 */ /* 0x000fc800078e0057 */
[----:B------:R-:W-:-:S05]  /*118c0*/  FADD.FTZ R58, R59, R58 ;  /* 0x0000003a3b3a7221 */ /* 0x000fca0000010000 */
[----:B------:R-:W-:-:S07]  /*118d0*/  MOV R89, R58 ;  /* 0x0000003a00597202 */ /* 0x000fce0000000f00 */
[----:B------:R-:W-:Y:S05]  /*118e0*/  WARPSYNC.COLLECTIVE R86, `(.L_x_3329) ;  /* 0x0000000056087348 */ /* 0x000fea0003c00000 */
[----:B------:R0:W1:Y:S02]  /*118f0*/  SHFL.BFLY P4, R87, R89, R88, R91 ;  /* 0x0c00005859577389 */ /* 0x000064000008005b */
[----:B01----:R-:W-:Y:S05]  /*11900*/  ENDCOLLECTIVE ;  /* 0x000000000000791b */ /* 0x003fea0003800000 */
.L_x_3329:
[----:B------:R-:W-:Y:S02]  /*11910*/  IMAD.MOV.U32 R88, RZ, RZ, 0x8 ;  /* 0x00000008ff587424 */ /* 0x000fe400078e00ff */
[----:B------:R-:W-:-:S04]  /*11920*/  IMAD.MOV.U32 R85, RZ, RZ, R87 ;  /* 0x000000ffff557224 */ /* 0x000fc800078e0057 */
[----:B------:R-:W-:-:S05]  /*11930*/  FADD.FTZ R85, R58, R85 ;  /* 0x000000553a557221 */ /* 0x000fca0000010000 */
[----:B------:R-:W-:-:S07]  /*11940*/  MOV R89, R85 ;  /* 0x0000005500597202 */ /* 0x000fce0000000f00 */
[----:B------:R-:W-:Y:S05]  /*11950*/  WARPSYNC.COLLECTIVE R86, `(.L_x_3330) ;  /* 0x0000000056087348 */ /* 0x000fea0003c00000 */
[----:B------:R0:W1:Y:S02]  /*11960*/  SHFL.BFLY P4, R87, R89, R88, R91 ;  /* 0x0c00005859577389 */ /* 0x000064000008005b */
[----:B01----:R-:W-:Y:S05]  /*11970*/  ENDCOLLECTIVE ;  /* 0x000000000000791b */ /* 0x003fea0003800000 */
.L_x_3330:
[----:B------:R-:W-:Y:S02]  /*11980*/  IMAD.MOV.U32 R88, RZ, RZ, 0x10 ;  /* 0x00000010ff587424 */ /* 0x000fe400078e00ff */
[----:B------:R-:W-:-:S04]  /*11990*/  IMAD.MOV.U32 R82, RZ, RZ, R87 ;  /* 0x000000ffff527224 */ /* 0x000fc800078e0057 */
[----:B------:R-:W-:-:S05]  /*119a0*/  FADD.FTZ R82, R85, R82 ;  /* 0x0000005255527221 */ /* 0x000fca0000010000 */
[----:B------:R-:W-:-:S07]  /*119b0*/  MOV R89, R82 ;  /* 0x0000005200597202 */ /* 0x000fce0000000f00 */
[----:B------:R-:W-:Y:S05]  /*119c0*/  WARPSYNC.COLLECTIVE R86, `(.L_x_3331) ;  /* 0x0000000056087348 */ /* 0x000fea0003c00000 */
[----:B------:R0:W1:Y:S02]  /*119d0*/  SHFL.BFLY P4, R87, R89, R88, R91 ;  /* 0x0c00005859577389 */ /* 0x000064000008005b */
[----:B01----:R-:W-:Y:S05]  /*119e0*/  ENDCOLLECTIVE ;  /* 0x000000000000791b */ /* 0x003fea0003800000 */
.L_x_3331:
[----:B------:R-:W-:Y:S05]  /*119f0*/  BRA `(.L_x_3332) ;  /* 0xfffffff000e47947 */ /* 0x000fea000383ffff */
.L_x_3333:
        /* <DEDUP_REMOVED lines=16> */
.L_x_12119:


//--------------------- .text._ZN10layer_norm31ln_parallel_residual_fwd_kernelINS_13Kernel_traitsIf13__nv_bfloat16S2_S2_fjLj512ELj1ELj4ELj1ELj16ENS_18Kernel_traits_baseILj512EfS2_S2_S2_fjLj128EEEEELb1ELb1ELb1EEEvNS_9FwdParamsE --------------------------
	.section	.text._ZN10layer_norm31ln_parallel_residual_fwd_kernelINS_13Kernel_traitsIf13__nv_bfloat16S2_S2_fjLj512ELj1ELj4ELj1ELj16ENS_18Kernel_traits_baseILj512EfS2_S2_S2_fjLj128EEEEELb1ELb1ELb1EEEvNS_9FwdParamsE,"ax",@progbits
	.align	128
        .global         _ZN10layer_norm31ln_parallel_residual_fwd_kernelINS_13Kernel_traitsIf13__nv_bfloat16S2_S2_fjLj512ELj1ELj4ELj1ELj16ENS_18Kernel_traits_baseILj512EfS2_S2_S2_fjLj128EEEEELb1ELb1ELb1EEEvNS_9FwdParamsE
        .type           _ZN10layer_norm31ln_parallel_residual_fwd_kernelINS_13Kernel_traitsIf13__nv_bfloat16S2_S2_fjLj512ELj1ELj4ELj1ELj16ENS_18Kernel_traits_baseILj512EfS2_S2_S2_fjLj128EEEEELb1ELb1ELb1EEEvNS_9FwdParamsE,@function
        .size           _ZN10layer_norm31ln_parallel_residual_fwd_kernelINS_13Kernel_traitsIf13__nv_bfloat16S2_S2_fjLj512ELj1ELj4ELj1ELj16ENS_18Kernel_traits_baseILj512EfS2_S2_S2_fjLj128EEEEELb1ELb1ELb1EEEvNS_9FwdParamsE,(.L_x_12120 - _ZN10layer_norm31ln_parallel_residual_fwd_kernelINS_13Kernel_traitsIf13__nv_bfloat16S2_S2_fjLj512ELj1ELj4ELj1ELj16ENS_18Kernel_traits_baseILj512EfS2_S2_S2_fjLj128EEEEELb1ELb1ELb1EEEvNS_9FwdParamsE)
        .other          _ZN10layer_norm31ln_parallel_residual_fwd_kernelINS_13Kernel_traitsIf13__nv_bfloat16S2_S2_fjLj512ELj1ELj4ELj1ELj16ENS_18Kernel_traits_baseILj512EfS2_S2_S2_fjLj128EEEEELb1ELb1ELb1EEEvNS_9FwdParamsE,@"STO_CUDA_ENTRY STV_DEFAULT"
_ZN10layer_norm31ln_parallel_residual_fwd_kernelINS_13Kernel_traitsIf13__nv_bfloat16S2_S2_fjLj512ELj1ELj4ELj1ELj16ENS_18Kernel_traits_baseILj512EfS2_S2_S2_fjLj128EEEEELb1ELb1ELb1EEEvNS_9FwdParamsE:
.text._ZN10layer_norm31ln_parallel_residual_fwd_kernelINS_13Kernel_traitsIf13__nv_bfloat16S2_S2_fjLj512ELj1ELj4ELj1ELj16ENS_18Kernel_traits_baseILj512EfS2_S2_S2_fjLj128EEEEELb1ELb1ELb1EEEvNS_9FwdParamsE:
        /* <DEDUP_REMOVED lines=19> */
[----:B------:R-:W0:Y:S01]  /*0130*/  @P1 LDC.64 R40, c[0x0][0x438] ;  /* 0x00010e00ff281b82 */ /* 0x000e220000000a00 */
[----:B------:R-:W-:-:S05]  /*0140*/  IMAD.WIDE.U32 R6, R0, 0x20, R6 ;  /* 0x0000002000067825 */ /* 0x000fca00078e0006 */
        /* <DEDUP_REMOVED lines=9> */
[----:B------:R-:W0:Y:S01]  /*01e0*/  S2UR UR5, SR_CTAID.X ;  /* 0x00000000000579c3 */ /* 0x000e220000002500 */
[----:B------:R-:W-:-:S07]  /*01f0*/  SHF.R.U32.HI R0, RZ, 0x5, R42 ;  /* 0x00000005ff007819 */ /* 0x000fce000001162a */
[----:B------:R-:W2:Y:S01]  /*0200*/  LDC R43, c[0x0][0x360] ;  /* 0x0000d800ff2b7b82 */ /* 0x000ea20000000800 */
[----:B0-----:R-:W-:-:S06]  /*0210*/  USHF.L.U32 UR4, UR5, 0x2, URZ ;  /* 0x0000000205047899 */ /* 0x001fcc00080006ff */
[----:B------:R-:W-:-:S04]  /*0220*/  LOP3.LUT R0, R0, UR4, RZ, 0xfc, !PT ;  /* 0x0000000400007c12 */ /* 0x000fc8000f8efcff */
[----:B------:R-:W-:Y:S02]  /*0230*/  ISETP.GE.AND P2, PT, R0, UR10, PT ;  /* 0x0000000a00007c0c */ /* 0x000fe4000bf46270 */
[----:B---3--:R-:W-:Y:S02]  /*0240*/  @P0 R2UR UR6, R2 ;  /* 0x00000000020602ca */ /* 0x008fe400000e0000 */
[----:B------:R-:W-:Y:S02]  /*0250*/  @P0 R2UR UR7, R3 ;  /* 0x00000000030702ca */ /* 0x000fe400000e0000 */
[----:B----4-:R-:W-:Y:S01]  /*0260*/  @P0 IADD3 R58, P3, PT, R4, R45, RZ ;  /* 0x0000002d043a0210 */ /* 0x010fe20007f7e0ff */
[----:B--2---:R-:W-:-:S04]  /*0270*/  IMAD R4, R43, UR5, R42 ;  /* 0x000000052b047c24 */ /* 0x004fc8000f8e022a */
[----:B------:R-:W-:Y:S02]  /*0280*/  @P0 IMAD.X R59, RZ, RZ, R5, P3 ;  /* 0x000000ffff3b0224 */ /* 0x000fe400018e0605 */
[----:B-1----:R-:W-:Y:S06]  /*0290*/  @P2 EXIT ;  /* 0x000000000000294d */ /* 0x002fec0003800000 */
[----:B------:R-:W-:Y:S01]  /*02a0*/  MOV R2, R4 ;  /* 0x0000000400027202 */ /* 0x000fe20000000f00 */
[----:B------:R-:W-:Y:S01]  /*02b0*/  UIADD3 UR12, UPT, UPT, UR6, -0x61c88647, URZ ;  /* 0x9e3779b9060c7890 */ /* 0x000fe2000fffe0ff */
[--C-:B------:R-:W-:Y:S01]  /*02c0*/  SHF.R.U64 R3, R58, 0x2, R59.reuse ;  /* 0x000000023a037819 */ /* 0x100fe2000000123b */
[----:B------:R-:W-:Y:S01]  /*02d0*/  UIADD3 UR13, UPT, UPT, UR7, -0x4498517b, URZ ;  /* 0xbb67ae85070d7890 */ /* 0x000fe2000fffe0ff */
[----:B------:R-:W-:Y:S01]  /*02e0*/  SHF.R.U32.HI R4, RZ, 0x2, R59 ;  /* 0x00000002ff047819 */ /* 0x000fe2000001163b */
[----:B------:R-:W-:Y:S01]  /*02f0*/  IMAD.HI.U32 R5, R2, -0x326172a9, RZ ;  /* 0xcd9e8d5702057827 */ /* 0x000fe200078e00ff */
[----:B------:R-:W-:Y:S01]  /*0300*/  UIADD3 UR14, UPT, UPT, UR6, 0x3c6ef372, URZ ;  /* 0x3c6ef372060e7890 */ /* 0x000fe2000fffe0ff */
[----:B-----5:R-:W-:Y:S01]  /*0310*/  @P1 MOV R81, R8 ;  /* 0x0000000800511202 */ /* 0x020fe20000000f00 */
[----:B------:R-:W-:Y:S01]  /*0320*/  UIADD3 UR15, UPT, UPT, UR7, 0x76cf5d0a, URZ ;  /* 0x76cf5d0a070f7890 */ /* 0x000fe2000fffe0ff */
[C---:B------:R-:W-:Y:S01]  /*0330*/  IMAD.HI.U32 R6, R3.reuse, -0x2daee0ad, RZ ;  /* 0xd2511f5303067827 */ /* 0x040fe200078e00ff */
[----:B------:R-:W-:Y:S01]  /*0340*/  LOP3.LUT R5, R4, UR6, R5, 0x96, !PT ;  /* 0x0000000604057c12 */ /* 0x000fe2000f8e9605 */
[----:B------:R-:W-:Y:S01]  /*0350*/  UIADD3 UR16, UPT, UPT, UR6, -0x255992d5, URZ ;  /* 0xdaa66d2b06107890 */ /* 0x000fe2000fffe0ff */
[----:B------:R-:W-:Y:S01]  /*0360*/  BSSY B0, `(.L_x_3334) ;  /* 0x00010d9000007945 */ /* 0x000fe20003800000 */
[----:B------:R-:W-:Y:S01]  /*0370*/  IMAD R42, R3, -0x2daee0ad, RZ ;  /* 0xd2511f53032a7824 */ /* 0x000fe200078e02ff */
[----:B------:R-:W-:Y:S01]  /*0380*/  LOP3.LUT R6, R6, UR7, RZ, 0x3c, !PT ;  /* 0x0000000706067c12 */ /* 0x000fe2000f8e3cff */
[C---:B------:R-:W-:Y:S01]  /*0390*/  IMAD.HI.U32 R41, R5.reuse, -0x2daee0ad, RZ ;  /* 0xd2511f5305297827 */ /* 0x040fe200078e00ff */
[----:B------:R-:W-:Y:S01]  /*03a0*/  UIADD3 UR17, UPT, UPT, UR7, 0x32370b8f, URZ ;  /* 0x32370b8f07117890 */ /* 0x000fe2000fffe0ff */
[----:B------:R-:W-:Y:S01]  /*03b0*/  @P1 MOV R87, R18 ;  /* 0x0000001200571202 */ /* 0x000fe20000000f00 */
[----:B------:R-:W-:Y:S01]  /*03c0*/  UIADD3 UR18, UPT, UPT, UR6, 0x78dde6e4, URZ ;  /* 0x78dde6e406127890 */ /* 0x000fe2000fffe0ff */
[----:B------:R-:W-:Y:S01]  /*03d0*/  IMAD R40, R2, -0x326172a9, RZ ;  /* 0xcd9e8d5702287824 */ /* 0x000fe200078e02ff */
[----:B------:R-:W-:Y:S01]  /*03e0*/  LOP3.LUT R41, R42, UR13, R41, 0x96, !PT ;  /* 0x0000000d2a297c12 */ /* 0x000fe2000f8e9629 */
[C---:B------:R-:W-:Y:S01]  /*03f0*/  IMAD.HI.U32 R7, R6.reuse, -0x326172a9, RZ ;  /* 0xcd9e8d5706077827 */ /* 0x040fe200078e00ff */
[----:B------:R-:W-:Y:S01]  /*0400*/  UIADD3 UR19, UPT, UPT, UR7, -0x126145ec, URZ ;  /* 0xed9eba1407137890 */ /* 0x000fe2000fffe0ff */
[----:B------:R-:W-:Y:S01]  /*0410*/  @!P1 CS2R R38, SRZ ;  /* 0x0000000000269805 */ /* 0x000fe2000001ff00 */
[----:B------:R-:W-:Y:S01]  /*0420*/  UIADD3 UR20, UPT, UPT, UR6, 0x1715609d, URZ ;  /* 0x1715609d06147890 */ /* 0x000fe2000fffe0ff */
[----:B------:R-:W-:Y:S01]  /*0430*/  IMAD R43, R6, -0x326172a9, RZ ;  /* 0xcd9e8d57062b7824 */ /* 0x000fe200078e02ff */
[----:B------:R-:W-:Y:S01]  /*0440*/  LOP3.LUT R7, R40, UR12, R7, 0x96, !PT ;  /* 0x0000000c28077c12 */ /* 0x000fe2000f8e9607 */
[----:B------:R-:W-:Y:S01]  /*0450*/  IMAD R40, R5, -0x2daee0ad, RZ ;  /* 0xd2511f5305287824 */ /* 0x000fe200078e02ff */
[----:B------:R-:W-:Y:S01]  /*0460*/  UIADD3 UR21, UPT, UPT, UR7, -0x56f99767, URZ ;  /* 0xa906689907157890 */ /* 0x000fe2000fffe0ff */
[----:B------:R-:W-:Y:S01]  /*0470*/  IMAD.HI.U32 R6, R41, -0x326172a9, RZ ;  /* 0xcd9e8d5729067827 */ /* 0x000fe200078e00ff */
[----:B------:R-:W-:Y:S01]  /*0480*/  UIADD3 UR22, UPT, UPT, UR6, -0x4ab325aa, URZ ;  /* 0xb54cda5606167890 */ /* 0x000fe2000fffe0ff */
[----:B------:R-:W-:Y:S01]  /*0490*/  @!P1 CS2R R36, SRZ ;  /* 0x0000000000249805 */ /* 0x000fe2000001ff00 */
[----:B------:R-:W-:Y:S01]  /*04a0*/  UIADD3 UR23, UPT, UPT, UR7, 0x646e171e, URZ ;  /* 0x646e171e07177890 */ /* 0x000fe2000fffe0ff */
[----:B------:R-:W-:Y:S01]  /*04b0*/  IMAD.HI.U32 R5, R7, -0x2daee0ad, RZ ;  /* 0xd2511f5307057827 */ /* 0x000fe200078e00ff */
[----:B------:R-:W-:Y:S01]  /*04c0*/  LOP3.LUT R6, R43, UR14, R6, 0x96, !PT ;  /* 0x0000000e2b067c12 */ /* 0x000fe2000f8e9606 */
[----:B------:R-:W0:Y:S01]  /*04d0*/  LDCU.64 UR4, c[0x0][0x398] ;  /* 0x00007300ff0477ac */ /* 0x000e220008000a00 */
[----:B------:R-:W-:Y:S01]  /*04e0*/  @!P1 CS2R R34, SRZ ;  /* 0x0000000000229805 */ /* 0x000fe2000001ff00 */
[----:B------:R-:W-:Y:S01]  /*04f0*/  IMAD R42, R7, -0x2daee0ad, RZ ;  /* 0xd2511f53072a7824 */ /* 0x000fe200078e02ff */
[----:B------:R-:W-:Y:S01]  /*0500*/  LOP3.LUT R5, R40, UR15, R5, 0x96, !PT ;  /* 0x0000000f28057c12 */ /* 0x000fe2000f8e9605 */
[----:B------:R-:W-:Y:S01]  /*0510*/  IMAD R40, R41, -0x326172a9, RZ ;  /* 0xcd9e8d5729287824 */ /* 0x000fe200078e02ff */
[----:B------:R-:W-:Y:S01]  /*0520*/  UIADD3 UR24, UPT, UPT, UR6, 0x5384540f, URZ ;  /* 0x5384540f06187890 */ /* 0x000fe2000fffe0ff */
[----:B------:R-:W-:Y:S01]  /*0530*/  IMAD.HI.U32 R41, R6, -0x2daee0ad, RZ ;  /* 0xd2511f5306297827 */ /* 0x000fe200078e00ff */
[----:B------:R-:W-:Y:S01]  /*0540*/  UIADD3 UR25, UPT, UPT, UR7, 0x1fd5c5a3, URZ ;  /* 0x1fd5c5a307197890 */ /* 0x000fe2000fffe0ff */
[----:B------:R-:W-:Y:S01]  /*0550*/  @!P1 CS2R R32, SRZ ;  /* 0x0000000000209805 */ /* 0x000fe2000001ff00 */
[----:B------:R-:W-:Y:S01]  /*0560*/  UIADD3 UR26, UPT, UPT, UR6, -0xe443238, URZ ;  /* 0xf1bbcdc8061a7890 */ /* 0x000fe2000fffe0ff */
[C---:B------:R-:W-:Y:S01]  /*0570*/  IMAD.HI.U32 R7, R5.reuse, -0x326172a9, RZ ;  /* 0xcd9e8d5705077827 */ /* 0x040fe200078e00ff */
[----:B------:R-:W-:Y:S01]  /*0580*/  LOP3.LUT R41, R42, UR17, R41, 0x96, !PT ;  /* 0x000000112a297c12 */ /* 0x000fe2000f8e9629 */
[----:B------:R-:W-:Y:S01]  /*0590*/  UIADD3 UR27, UPT, UPT, UR7, -0x24c28bd8, URZ ;  /* 0xdb3d7428071b7890 */ /* 0x000fe2000fffe0ff */
[----:B------:R-:W-:Y:S01]  /*05a0*/  @!P1 CS2R R30, SRZ ;  /* 0x00000000001e9805 */ /* 0x000fe2000001ff00 */
[--C-:B------:R-:W-:Y:S01]  /*05b0*/  @P1 IMAD.MOV.U32 R93, RZ, RZ, R20.reuse ;  /* 0x000000ffff5d1224 */ /* 0x100fe200078e0014 */
[----:B------:R-:W-:Y:S01]  /*05c0*/  LOP3.LUT R7, R40, UR16, R7, 0x96, !PT ;  /* 0x0000001028077c12 */ /* 0x000fe2000f8e9607 */
[----:B------:R-:W-:Y:S01]  /*05d0*/  @P1 IMAD.MOV.U32 R92, RZ, RZ, R21 ;  /* 0x000000ffff5c1224 */ /* 0x000fe200078e0015 */
[----:B------:R-:W-:Y:S01]  /*05e0*/  @!P1 MOV R92, R21 ;  /* 0x00000015005c9202 */ /* 0x000fe20000000f00 */
[----:B------:R-:W-:Y:S01]  /*05f0*/  @!P1 IMAD.MOV.U32 R93, RZ, RZ, R20 ;  /* 0x000000ffff5d9224 */ /* 0x000fe200078e0014 */
[----:B0-----:R-:W-:Y:S01]  /*0600*/  UISETP.NE.U32.AND UP0, UPT, UR4, URZ, UPT ;  /* 0x000000ff0400728c */ /* 0x001fe2000bf05070 */
[----:B------:R-:W-:Y:S01]  /*0610*/  IMAD R20, R5, -0x326172a9, RZ ;  /* 0xcd9e8d5705147824 */ /* 0x000fe200078e02ff */
[----:B------:R-:W-:Y:S01]  /*0620*/  UIADD3 UR28, UPT, UPT, UR6, -0x700cb87f, URZ ;  /* 0x8ff34781061c7890 */ /* 0x000fe2000fffe0ff */
[----:B------:R-:W-:Y:S01]  /*0630*/  IMAD R21, R6, -0x2daee0ad, RZ ;  /* 0xd2511f5306157824 */ /* 0x000fe200078e02ff */
[----:B------:R-:W-:Y:S01]  /*0640*/  UISETP.NE.AND.EX UP0, UPT, UR5, URZ, UPT, UP0 ;  /* 0x000000ff0500728c */ /* 0x000fe2000bf05300 */
[----:B------:R-:W-:Y:S01]  /*0650*/  IMAD.HI.U32 R5, R41, -0x326172a9, RZ ;  /* 0xcd9e8d5729057827 */ /* 0x000fe200078e00ff */
[----:B------:R-:W-:Y:S01]  /*0660*/  UIADD3 UR29, UPT, UPT, UR7, -0x695add53, URZ ;  /* 0x96a522ad071d7890 */ /* 0x000fe2000fffe0ff */
[----:B------:R-:W-:-:S02]  /*0670*/  @!P1 CS2R R28, SRZ ;  /* 0x00000000001c9805 */ /* 0x000fc4000001ff00 */
[----:B------:R-:W-:Y:S01]  /*0680*/  @!P1 CS2R R26, SRZ ;  /* 0x00000000001a9805 */ /* 0x000fe2000001ff00 */
[----:B------:R-:W-:Y:S01]  /*0690*/  IMAD.HI.U32 R6, R7, -0x2daee0ad, RZ ;  /* 0xd2511f5307067827 */ /* 0x000fe200078e00ff */
[----:B------:R-:W-:Y:S02]  /*06a0*/  LOP3.LUT R5, R20, UR18, R5, 0x96, !PT ;  /* 0x0000001214057c12 */ /* 0x000fe4000f8e9605 */
[----:B------:R-:W-:Y:S02]  /*06b0*/  @!P1 CS2R R24, SRZ ;  /* 0x0000000000189805 */ /* 0x000fe4000001ff00 */
[----:B------:R-:W-:Y:S01]  /*06c0*/  PLOP3.LUT P0, PT, PT, PT, UP0, 0x80, 0x8 ;  /* 0x000000000008781c */ /* 0x000fe20003f0f008 */
[----:B------:R-:W-:Y:S01]  /*06d0*/  @P1 IMAD.MOV.U32 R89, RZ, RZ, R16 ;  /* 0x000000ffff591224 */ /* 0x000fe200078e0010 */
[----:B------:R-:W-:Y:S01]  /*06e0*/  LOP3.LUT R6, R21, UR19, R6, 0x96, !PT ;  /* 0x0000001315067c12 */ /* 0x000fe2000f8e9606 */
[----:B------:R-:W-:Y:S01]  /*06f0*/  @!P1 IMAD.MOV.U32 R89, RZ, RZ, R16 ;  /* 0x000000ffff599224 */ /* 0x000fe200078e0010 */
[----:B------:R-:W-:Y:S01]  /*0700*/  LOP3.LUT R58, R58, 0x3, RZ, 0xc0, !PT ;  /* 0x000000033a3a7812 */ /* 0x000fe200078ec0ff */
[----:B------:R-:W-:Y:S01]  /*0710*/  IMAD R21, R7, -0x2daee0ad, RZ ;  /* 0xd2511f5307157824 */ /* 0x000fe200078e02ff */
[----:B------:R-:W0:Y:S01]  /*0720*/  LDCU UR31, c[0x0][0x404] ;  /* 0x00008080ff1f77ac */ /* 0x000e220008000800 */
[----:B------:R-:W-:-:S02]  /*0730*/  IMAD R16, R41, -0x326172a9, RZ ;  /* 0xcd9e8d5729107824 */ /* 0x000fc400078e02ff */
[----:B------:R-:W-:Y:S01]  /*0740*/  IMAD.HI.U32 R7, R6, -0x326172a9, RZ ;  /* 0xcd9e8d5706077827 */ /* 0x000fe200078e00ff */
[----:B------:R-:W1:Y:S03]  /*0750*/  LDCU UR32, c[0x0][0x408] ;  /* 0x00008100ff2077ac */ /* 0x000e660008000800 */
[----:B------:R-:W-:Y:S01]  /*0760*/  IMAD.HI.U32 R20, R5, -0x2daee0ad, RZ ;  /* 0xd2511f5305147827 */ /* 0x000fe200078e00ff */
[----:B------:R-:W-:Y:S01]  /*0770*/  LOP3.LUT R7, R16, UR20, R7, 0x96, !PT ;  /* 0x0000001410077c12 */ /* 0x000fe2000f8e9607 */
[----:B------:R-:W2:Y:S02]  /*0780*/  LDCU UR4, c[0x0][0x388] ;  /* 0x00007100ff0477ac */ /* 0x000ea40008000800 */
[--C-:B------:R-:W-:Y:S01]  /*0790*/  @P1 IMAD.MOV.U32 R88, RZ, RZ, R17.reuse ;  /* 0x000000ffff581224 */ /* 0x100fe200078e0011 */
[----:B------:R-:W-:Y:S01]  /*07a0*/  LOP3.LUT R20, R21, UR21, R20, 0x96, !PT ;  /* 0x0000001515147c12 */ /* 0x000fe2000f8e9614 */
[----:B------:R-:W-:Y:S01]  /*07b0*/  @!P1 IMAD.MOV.U32 R88, RZ, RZ, R17 ;  /* 0x000000ffff589224 */ /* 0x000fe200078e0011 */
[----:B------:R-:W3:Y:S01]  /*07c0*/  LDCU.U8 UR30, c[0x0][0x410] ;  /* 0x00008200ff1e77ac */ /* 0x000ee20008000000 */
[----:B------:R-:W-:-:S02]  /*07d0*/  IMAD R17, R5, -0x2daee0ad, RZ ;  /* 0xd2511f5305117824 */ /* 0x000fc400078e02ff */
[----:B------:R-:W-:Y:S01]  /*07e0*/  IMAD R6, R6, -0x326172a9, RZ ;  /* 0xcd9e8d5706067824 */ /* 0x000fe200078e02ff */
[----:B------:R-:W4:Y:S01]  /*07f0*/  LDCU UR5, c[0x0][0x448] ;  /* 0x00008900ff0577ac */ /* 0x000f220008000800 */
[----:B------:R-:W-:Y:S01]  /*0800*/  IMAD.HI.U32 R5, R20, -0x326172a9, RZ ;  /* 0xcd9e8d5714057827 */ /* 0x000fe200078e00ff */
[----:B------:R-:W0:Y:S03]  /*0810*/  LDCU.64 UR10, c[0x0][0x3a0] ;  /* 0x00007400ff0a77ac */ /* 0x000e260008000a00 */
[----:B------:R-:W-:Y:S01]  /*0820*/  IMAD.HI.U32 R16, R7, -0x2daee0ad, RZ ;  /* 0xd2511f5307107827 */ /* 0x000fe200078e00ff */
[----:B------:R-:W-:-:S03]  /*0830*/  LOP3.LUT R5, R6, UR22, R5, 0x96, !PT ;  /* 0x0000001606057c12 */ /* 0x000fc6000f8e9605 */
[----:B------:R-:W-:Y:S01]  /*0840*/  @P1 IMAD.MOV.U32 R85, RZ, RZ, R12 ;  /* 0x000000ffff551224 */ /* 0x000fe200078e000c */
[----:B------:R-:W-:Y:S01]  /*0850*/  LOP3.LUT R16, R17, UR23, R16, 0x96, !PT ;  /* 0x0000001711107c12 */ /* 0x000fe2000f8e9610 */
[--C-:B------:R-:W-:Y:S01]  /*0860*/  @P1 IMAD.MOV.U32 R84, RZ, RZ, R13.reuse ;  /* 0x000000ffff541224 */ /* 0x100fe200078e000d */
[----:B------:R-:W-:Y:S01]  /*0870*/  @!P1 MOV R85, R12 ;  /* 0x0000000c00559202 */ /* 0x000fe20000000f00 */
[----:B------:R-:W-:Y:S02]  /*0880*/  @!P1 IMAD.MOV.U32 R84, RZ, RZ, R13 ;  /* 0x000000ffff549224 */ /* 0x000fe400078e000d */
[----:B------:R-:W-:Y:S02]  /*0890*/  IMAD R12, R7, -0x2daee0ad, RZ ;  /* 0xd2511f53070c7824 */ /* 0x000fe400078e02ff */
[----:B------:R-:W-:Y:S02]  /*08a0*/  IMAD R13, R20, -0x326172a9, RZ ;  /* 0xcd9e8d57140d7824 */ /* 0x000fe400078e02ff */
[----:B------:R-:W-:-:S04]  /*08b0*/  IMAD.HI.U32 R6, R16, -0x326172a9, RZ ;  /* 0xcd9e8d5710067827 */ /* 0x000fc800078e00ff */
[----:B------:R-:W-:Y:S01]  /*08c0*/  IMAD.HI.U32 R7, R5, -0x2daee0ad, RZ ;  /* 0xd2511f5305077827 */ /* 0x000fe200078e00ff */
[----:B------:R-:W-:-:S03]  /*08d0*/  LOP3.LUT R6, R13, UR24, R6, 0x96, !PT ;  /* 0x000000180d067c12 */ /* 0x000fc6000f8e9606 */
[----:B------:R-:W-:Y:S01]  /*08e0*/  @!P1 IMAD.MOV.U32 R81, RZ, RZ, R8 ;  /* 0x000000ffff519224 */ /* 0x000fe200078e0008 */
[----:B------:R-:W-:Y:S01]  /*08f0*/  LOP3.LUT R7, R12, UR25, R7, 0x96, !PT ;  /* 0x000000190c077c12 */ /* 0x000fe2000f8e9607 */
[----:B------:R-:W-:Y:S02]  /*0900*/  IMAD R12, R5, -0x2daee0ad, RZ ;  /* 0xd2511f53050c7824 */ /* 0x000fe400078e02ff */
        /* <DEDUP_REMOVED lines=10> */
[----:B------:R-:W-:Y:S01]  /*09b0*/  @P1 IMAD.MOV.U32 R82, RZ, RZ, R15 ;  /* 0x000000ffff521224 */ /* 0x000fe200078e000f */
[----:B------:R-:W-:Y:S01]  /*09c0*/  LOP3.LUT R56, R7, UR28, R56, 0x96, !PT ;  /* 0x0000001c07387c12 */ /* 0x000fe2000f8e9638 */
[----:B------:R-:W-:Y:S01]  /*09d0*/  @P1 IMAD.MOV.U32 R91, RZ, RZ, R22 ;  /* 0x000000ffff5b1224 */ /* 0x000fe200078e0016 */
[----:B------:R-:W-:Y:S01]  /*09e0*/  @!P1 MOV R91, R22 ;  /* 0x00000016005b9202 */ /* 0x000fe20000000f00 */
[----:B------:R-:W-:Y:S02]  /*09f0*/  @P1 IMAD.MOV.U32 R90, RZ, RZ, R23 ;  /* 0x000000ffff5a1224 */ /* 0x000fe400078e0017 */
[----:B------:R-:W-:Y:S01]  /*0a00*/  @P1 IMAD.MOV.U32 R86, RZ, RZ, R19 ;  /* 0x000000ffff561224 */ /* 0x000fe200078e0013 */
[----:B------:R-:W-:Y:S01]  /*0a10*/  @!P1 MOV R86, R19 ;  /* 0x0000001300569202 */ /* 0x000fe20000000f00 */
[----:B------:R-:W-:Y:S02]  /*0a20*/  @P1 IMAD.MOV.U32 R83, RZ, RZ, R14 ;  /* 0x000000ffff531224 */ /* 0x000fe400078e000e */
[----:B------:R-:W-:-:S02]  /*0a30*/  @!P1 IMAD.MOV.U32 R82, RZ, RZ, R15 ;  /* 0x000000ffff529224 */ /* 0x000fc400078e000f */
[----:B------:R-:W-:Y:S01]  /*0a40*/  @P1 IMAD.MOV.U32 R80, RZ, RZ, R9 ;  /* 0x000000ffff501224 */ /* 0x000fe200078e0009 */
[----:B------:R-:W-:Y:S01]  /*0a50*/  @!P1 MOV R80, R9 ;  /* 0x0000000900509202 */ /* 0x000fe20000000f00 */
[----:B------:R-:W-:Y:S02]  /*0a60*/  @P1 IMAD.MOV.U32 R79, RZ, RZ, R10 ;  /* 0x000000ffff4f1224 */ /* 0x000fe400078e000a */
[----:B------:R-:W-:Y:S01]  /*0a70*/  @P1 IMAD.MOV.U32 R78, RZ, RZ, R11 ;  /* 0x000000ffff4e1224 */ /* 0x000fe200078e000b */
[----:B------:R-:W-:Y:S01]  /*0a80*/  @!P1 MOV R78, R11 ;  /* 0x0000000b004e9202 */ /* 0x000fe20000000f00 */
[----:B------:R-:W-:Y:S02]  /*0a90*/  @!P1 IMAD.MOV.U32 R90, RZ, RZ, R23 ;  /* 0x000000ffff5a9224 */ /* 0x000fe400078e0017 */
[----:B------:R-:W-:Y:S02]  /*0aa0*/  @!P1 IMAD.MOV.U32 R87, RZ, RZ, R18 ;  /* 0x000000ffff579224 */ /* 0x000fe400078e0012 */
[----:B------:R-:W-:-:S02]  /*0ab0*/  @!P1 IMAD.MOV.U32 R83, RZ, RZ, R14 ;  /* 0x000000ffff539224 */ /* 0x000fc400078e000e */
[----:B------:R-:W-:Y:S02]  /*0ac0*/  @!P1 IMAD.MOV.U32 R79, RZ, RZ, R10 ;  /* 0x000000ffff4f9224 */ /* 0x000fe400078e000a */
[----:B------:R-:W-:Y:S02]  /*0ad0*/  IMAD.MOV.U32 R5, RZ, RZ, RZ ;  /* 0x000000ffff057224 */ /* 0x000fe400078e00ff */
[----:B------:R-:W-:Y:S02]  /*0ae0*/  IMAD R15, R8, -0x2daee0ad, RZ ;  /* 0xd2511f53080f7824 */ /* 0x000fe400078e02ff */
[----:B01234-:R-:W-:-:S07]  /*0af0*/  IMAD R60, R12, -0x326172a9, RZ ;  /* 0xcd9e8d570c3c7824 */ /* 0x01ffce00078e02ff */
.L_x_3582:
[----:B------:R-:W-:Y:S01]  /*0b00*/  ISETP.NE.U32.AND P1, PT, RZ, UR10, PT ;  /* 0x0000000aff007c0c */ /* 0x000fe2000bf25070 */
[----:B0-----:R-:W0:Y:S01]  /*0b10*/  S2R R40, SR_TID.X ;  /* 0x0000000000287919 */ /* 0x001e220000002100 */
[----:B------:R-:W1:Y:S01]  /*0b20*/  LDC.64 R64, c[0x0][0x390] ;  /* 0x0000e400ff407b82 */ /* 0x000e620000000a00 */
[----:B------:R-:W-:Y:S01]  /*0b30*/  IMAD R6, R0, UR4, RZ ;  /* 0x0000000400067c24 */ /* 0x000fe2000f8e02ff */
[----:B------:R-:W-:-:S04]  /*0b40*/  ISETP.NE.AND.EX P1, PT, RZ, UR11, PT, P1 ;  /* 0x0000000bff007c0c */ /* 0x000fc8000bf25310 */
[----:B------:R-:W-:Y:S02]  /*0b50*/  SHF.R.S32.HI R7, RZ, 0x1f, R6 ;  /* 0x0000001fff077819 */ /* 0x000fe40000011406 */
[----:B------:R-:W2:Y:S02]  /*0b60*/  @P0 LDC.64 R8, c[0x0][0x398] ;  /* 0x0000e600ff080b82 */ /* 0x000ea40000000a00 */
[----:B------:R-:W-:-:S06]  /*0b70*/  LEA.HI R6, R7, R6, RZ, 0x3 ;  /* 0x0000000607067211 */ /* 0x000fcc00078f18ff */
[----:B------:R-:W3:Y:S08]  /*0b80*/  @P1 LDC.64 R12, c[0x0][0x3a0] ;  /* 0x0000e800ff0c1b82 */ /* 0x000ef00000000a00 */
[----:B------:R-:W4:Y:S01]  /*0b90*/  LDC.64 R54, c[0x0][0x398] ;  /* 0x0000e600ff367b82 */ /* 0x000f220000000a00 */
[----:B0-----:R-:W-:-:S04]  /*0ba0*/  LOP3.LUT R40, R40, 0x1f, RZ, 0xc0, !PT ;  /* 0x0000001f28287812 */ /* 0x001fc800078ec0ff */
[----:B------:R-:W-:-:S05]  /*0bb0*/  LEA.HI.SX32 R6, R6, R40, 0x1d ;  /* 0x0000002806067211 */ /* 0x000fca00078feaff */
[----:B---3--:R-:W-:-:S04]  /*0bc0*/  @P1 IMAD.WIDE.U32 R12, R6, 0x10, R12 ;  /* 0x00000010060c1825 */ /* 0x008fc800078e000c */
[C---:B-1----:R-:W-:Y:S01]  /*0bd0*/  IMAD.WIDE.U32 R40, R6.reuse, 0x10, R64 ;  /* 0x0000001006287825 */ /* 0x042fe200078e0040 */
[----:B------:R-:W3:Y:S03]  /*0be0*/  @P1 LDG.E.128 R20, desc[UR8][R12.64] ;  /* 0x000000080c141981 */ /* 0x000ee6000c1e1d00 */
[----:B--2---:R-:W-:Y:S02]  /*0bf0*/  @P0 IMAD.WIDE.U32 R8, R6, 0x10, R8 ;  /* 0x0000001006080825 */ /* 0x004fe400078e0008 */
[----:B------:R-:W5:Y:S04]  /*0c00*/  LDG.E.128 R40, desc[UR8][R40.64] ;  /* 0x0000000828287981 */ /* 0x000f68000c1e1d00 */
[----:B------:R0:W5:Y:S01]  /*0c10*/  @P0 LDG.E.128 R16, desc[UR8][R8.64] ;  /* 0x0000000808100981 */ /* 0x000162000c1e1d00 */
        /* <DEDUP_REMOVED lines=23> */
.L_x_3338:
        /* <DEDUP_REMOVED lines=13> */
.L_x_3340:
[----:B------:R-:W-:Y:S05]  /*0e60*/  BSYNC.RECONVERGENT B2 ;  /* 0x0000000000027941 */ /* 0x000fea0003800200 */
.L_x_3339:
        /* <DEDUP_REMOVED lines=41> */
.L_x_3337:
[----:B------:R-:W-:Y:S05]  /*1100*/  BSYNC.RECONVERGENT B1 ;  /* 0x0000000000017941 */ /* 0x000fea0003800200 */
.L_x_3336:
[----:B------:R-:W-:Y:S01]  /*1110*/  I2FP.F32.U32 R44, R7 ;  /* 0x00000007002c7245 */ /* 0x000fe20000201000 */
[----:B-----5:R-:W-:Y:S01]  /*1120*/  IMAD.U32 R50, R40, 0x10000, RZ ;  /* 0x0001000028327824 */ /* 0x020fe200078e00ff */
[----:B------:R-:W-:Y:S01]  /*1130*/  ISETP.NE.AND P2, PT, R13, 0x1, PT ;  /* 0x000000010d00780c */ /* 0x000fe20003f45270 */
[----:B------:R-:W-:Y:S01]  /*1140*/  IMAD.U32 R45, RZ, RZ, UR32 ;  /* 0x00000020ff2d7e24 */ /* 0x000fe2000f8e00ff */
[----:B------:R-:W-:Y:S01]  /*1150*/  BSSY.RECONVERGENT B1, `(.L_x_3341) ;  /* 0x000004f000017945 */ /* 0x000fe20003800200 */
[----:B------:R-:W-:Y:S01]  /*1160*/  FFMA.FTZ R7, R44, R77, 1.1641532182693481445e-10 ;  /* 0x2f0000002c077423 */ /* 0x000fe2000001004d */
[----:B------:R-:W-:Y:S02]  /*1170*/  IMAD.U32 R46, RZ, RZ, UR31 ;  /* 0x0000001fff2e7e24 */ /* 0x000fe4000f8e00ff */
[----:B------:R-:W-:Y:S01]  /*1180*/  FMUL.FTZ R50, R50, R45 ;  /* 0x0000002d32327220 */ /* 0x000fe20000410000 */
[----:B------:R-:W-:Y:S01]  /*1190*/  @P1 SHF.L.U32 R44, R20, 0x10, RZ ;  /* 0x00000010142c1819 */ /* 0x000fe200000006ff */
[----:B------:R-:W-:Y:S01]  /*11a0*/  IMAD.MOV.U32 R47, RZ, RZ, 0x2 ;  /* 0x00000002ff2f7424 */ /* 0x000fe200078e00ff */
[----:B------:R-:W-:Y:S01]  /*11b0*/  PRMT R40, R40, 0x7632, R40 ;  /* 0x0000763228287816 */ /* 0x000fe20000000028 */
[----:B------:R-:W-:Y:S01]  /*11c0*/  IMAD.MOV.U32 R9, RZ, RZ, R60 ;  /* 0x000000ffff097224 */ /* 0x000fe200078e003c */
        /* <DEDUP_REMOVED lines=15> */
.L_x_3343:
        /* <DEDUP_REMOVED lines=13> */
.L_x_3345:
[----:B------:R-:W-:Y:S05]  /*1390*/  BSYNC.RECONVERGENT B2 ;  /* 0x0000000000027941 */ /* 0x000fea0003800200 */
.L_x_3344:
        /* <DEDUP_REMOVED lines=42> */
.L_x_3342:
[----:B------:R-:W-:Y:S05]  /*1640*/  BSYNC.RECONVERGENT B1 ;  /* 0x0000000000017941 */ /* 0x000fea0003800200 */
.L_x_3341:
        /* <DEDUP_REMOVED lines=24> */
.L_x_3348:
        /* <DEDUP_REMOVED lines=13> */
.L_x_3350:
[----:B------:R-:W-:Y:S05]  /*18a0*/  BSYNC.RECONVERGENT B2 ;  /* 0x0000000000027941 */ /* 0x000fea0003800200 */
.L_x_3349:
        /* <DEDUP_REMOVED lines=42> */
.L_x_3347:
[----:B------:R-:W-:Y:S05]  /*1b50*/  BSYNC.RECONVERGENT B1 ;  /* 0x0000000000017941 */ /* 0x000fea0003800200 */
.L_x_3346:
        /* <DEDUP_REMOVED lines=8> */
[----:B------:R-:W-:Y:S02]  /*1be0*/  IMAD.MOV.U32 R47, RZ, RZ, 0x2 ;  /* 0x00000002ff2f7424 */ /* 0x000fe400078e00ff */
        /* <DEDUP_REMOVED lines=16> */
.L_x_3353:
        /* <DEDUP_REMOVED lines=13> */
.L_x_3355:
[----:B------:R-:W-:Y:S05]  /*1dc0*/  BSYNC.RECONVERGENT B2 ;  /* 0x0000000000027941 */ /* 0x000fea0003800200 */
.L_x_3354:
        /* <DEDUP_REMOVED lines=42> */
.L_x_3352:
[----:B------:R-:W-:Y:S05]  /*2070*/  BSYNC.RECONVERGENT B1 ;  /* 0x0000000000017941 */ /* 0x000fea0003800200 */
.L_x_3351:
        /* <DEDUP_REMOVED lines=23> */
.L_x_3358:
        /* <DEDUP_REMOVED lines=13> */
.L_x_3360:
[----:B------:R-:W-:Y:S05]  /*22c0*/  BSYNC.RECONVERGENT B2 ;  /* 0x0000000000027941 */ /* 0x000fea0003800200 */
.L_x_3359:
        /* <DEDUP_REMOVED lines=42> */
.L_x_3357:
[----:B------:R-:W-:Y:S05]  /*2570*/  BSYNC.RECONVERGENT B1 ;  /* 0x0000000000017941 */ /* 0x000fea0003800200 */
.L_x_3356:
[----:B------:R-:W-:Y:S01]  /*2580*/  I2FP.F32.U32 R44, R13 ;  /* 0x0000000d002c7245 */ /* 0x000fe20000201000 */
[C---:B------:R-:W-:Y:S01]  /*2590*/  IMAD.U32 R58, R42.reuse, 0x10000, RZ ;  /* 0x000100002a3a7824 */ /* 0x040fe200078e00ff */
[----:B------:R-:W-:Y:S01]  /*25a0*/  ISETP.NE.AND P0, PT, R59, 0x1, PT ;  /* 0x000000013b00780c */ /* 0x000fe20003f05270 */
[----:B------:R-:W-:Y:S01]  /*25b0*/  BSSY.RECONVERGENT B1, `(.L_x_3361) ;  /* 0x000004d000017945 */ /* 0x000fe20003800200 */
[----:B------:R-:W-:Y:S01]  /*25c0*/  PRMT R42, R42, 0x7632, R42 ;  /* 0x000076322a2a7816 */ /* 0x000fe2000000002a */
[----:B------:R-:W-:Y:S01]  /*25d0*/  FFMA.FTZ R13, R44, R77, 1.1641532182693481445e-10 ;  /* 0x2f0000002c0d7423 */ /* 0x000fe2000001004d */
[----:B------:R-:W-:Y:S01]  /*25e0*/  FMUL.FTZ R58, R58, R45 ;  /* 0x0000002d3a3a7220 */ /* 0x000fe20000410000 */
[----:B------:R-:W-:-:S03]  /*25f0*/  @P1 SHF.L.U32 R44, R22, 0x10, RZ ;  /* 0x00000010162c1819 */ /* 0x000fc600000006ff */
[----:B------:R-:W-:-:S04]  /*2600*/  FSETP.GTU.FTZ.AND P3, PT, R13, R46, PT ;  /* 0x0000002e0d00720b */ /* 0x000fc80003f7c000 */
        /* <DEDUP_REMOVED lines=15> */
.L_x_3363:
        /* <DEDUP_REMOVED lines=13> */
.L_x_3365:
[----:B------:R-:W-:Y:S05]  /*27d0*/  BSYNC.RECONVERGENT B2 ;  /* 0x0000000000027941 */ /* 0x000fea0003800200 */
.L_x_3364:
        /* <DEDUP_REMOVED lines=42> */
.L_x_3362:
[----:B------:R-:W-:Y:S05]  /*2a80*/  BSYNC.RECONVERGENT B1 ;  /* 0x0000000000017941 */ /* 0x000fea0003800200 */
.L_x_3361:
        /* <DEDUP_REMOVED lines=23> */
.L_x_3368:
        /* <DEDUP_REMOVED lines=13> */
.L_x_3370:
[----:B------:R-:W-:Y:S05]  /*2cd0*/  BSYNC.RECONVERGENT B2 ;  /* 0x0000000000027941 */ /* 0x000fea0003800200 */
.L_x_3369:
        /* <DEDUP_REMOVED lines=42> */
.L_x_3367:
[----:B------:R-:W-:Y:S05]  /*2f80*/  BSYNC.RECONVERGENT B1 ;  /* 0x0000000000017941 */ /* 0x000fea0003800200 */
.L_x_3366:
[----:B------:R-:W-:Y:S01]  /*2f90*/  I2FP.F32.U32 R44, R44 ;  /* 0x0000002c002c7245 */ /* 0x000fe20000201000 */
[----:B------:R-:W-:Y:S01]  /*2fa0*/  @P1 IMAD.U32 R59, R23, 0x10000, RZ ;  /* 0x00010000173b1824 */ /* 0x000fe200078e00ff */
[----:B------:R-:W-:Y:S01]  /*2fb0*/  SHF.L.U32 R58, R43, 0x10, RZ ;  /* 0x000000102b3a7819 */ /* 0x000fe200000006ff */
[----:B------:R-:W-:Y:S01]  /*2fc0*/  BSSY.RECONVERGENT B1, `(.L_x_3371) ;  /* 0x000004d000017945 */ /* 0x000fe20003800200 */
[----:B------:R-:W-:Y:S01]  /*2fd0*/  ISETP.NE.AND P5, PT, R61, 0x1, PT ;  /* 0x000000013d00780c */ /* 0x000fe20003fa5270 */
[----:B------:R-:W-:Y:S02]  /*2fe0*/  FFMA.FTZ R47, R44, R77, 1.1641532182693481445e-10 ;  /* 0x2f0000002c2f7423 */ /* 0x000fe4000001004d */
[----:B------:R-:W-:-:S03]  /*2ff0*/  FMUL.FTZ R58, R58, R45 ;  /* 0x0000002d3a3a7220 */ /* 0x000fc60000410000 */
[----:B------:R-:W-:Y:S02]  /*3000*/  FSETP.GTU.FTZ.AND P4, PT, R47, R46, PT ;  /* 0x0000002e2f00720b */ /* 0x000fe40003f9c000 */
[----:B------:R-:W-:Y:S02]  /*3010*/  PRMT R47, R43, 0x7632, R47 ;  /* 0x000076322b2f7816 */ /* 0x000fe4000000002f */
[----:B------:R-:W-:Y:S01]  /*3020*/  FSEL R44, R58, RZ, !P4 ;  /* 0x000000ff3a2c7208 */ /* 0x000fe20006000000 */
[----:B------:R-:W-:Y:S01]  /*3030*/  IMAD.MOV.U32 R58, RZ, RZ, 0x2 ;  /* 0x00000002ff3a7424 */ /* 0x000fe200078e00ff */
        /* <DEDUP_REMOVED lines=13> */
.L_x_3373:
        /* <DEDUP_REMOVED lines=13> */
.L_x_3375:
[----:B------:R-:W-:Y:S05]  /*31e0*/  BSYNC.RECONVERGENT B2 ;  /* 0x0000000000027941 */ /* 0x000fea0003800200 */
.L_x_3374:
        /* <DEDUP_REMOVED lines=42> */
.L_x_3372:
[----:B------:R-:W-:Y:S05]  /*3490*/  BSYNC.RECONVERGENT B1 ;  /* 0x0000000000017941 */ /* 0x000fea0003800200 */
.L_x_3371:
[----:B------:R-:W-:Y:S02]  /*34a0*/  I2FP.F32.U32 R62, R59 ;  /* 0x0000003b003e7245 */ /* 0x000fe40000201000 */
[----:B------:R-:W-:Y:S02]  /*34b0*/  SHF.L.U32 R66, R47, 0x10, RZ ;  /* 0x000000102f427819 */ /* 0x000fe400000006ff */
[----:B------:R-:W-:Y:S01]  /*34c0*/  @P1 PRMT R59, R23, 0x7632, R59 ;  /* 0x00007632173b1816 */ /* 0x000fe2000000003b */
[----:B------:R-:W-:Y:S01]  /*34d0*/  FFMA.FTZ R47, R62, R77, 1.1641532182693481445e-10 ;  /* 0x2f0000003e2f7423 */ /* 0x000fe2000001004d */
[----:B------:R-:W-:Y:S01]  /*34e0*/  PRMT R42, R53, 0x5410, R42 ;  /* 0x00005410352a7816 */ /* 0x000fe2000000002a */
[----:B------:R-:W-:Y:S01]  /*34f0*/  FMUL.FTZ R66, R66, R45 ;  /* 0x0000002d42427220 */ /* 0x000fe20000410000 */
[----:B------:R-:W-:Y:S01]  /*3500*/  PRMT R41, R52, 0x5410, R41 ;  /* 0x0000541034297816 */ /* 0x000fe20000000029 */
[----:B------:R-:W-:Y:S01]  /*3510*/  @P1 IMAD.U32 R62, R59, 0x10000, RZ ;  /* 0x000100003b3e1824 */ /* 0x000fe200078e00ff */
        /* <DEDUP_REMOVED lines=8> */
.L_x_3335:
        /* <DEDUP_REMOVED lines=16> */
.L_x_3379:
        /* <DEDUP_REMOVED lines=13> */
.L_x_3381:
[----:B------:R-:W-:Y:S05]  /*3770*/  BSYNC.RECONVERGENT B2 ;  /* 0x0000000000027941 */ /* 0x000fea0003800200 */
.L_x_3380:
        /* <DEDUP_REMOVED lines=41> */
.L_x_3378:
[----:B------:R-:W-:Y:S05]  /*3a10*/  BSYNC.RECONVERGENT B1 ;  /* 0x0000000000017941 */ /* 0x000fea0003800200 */
.L_x_3377:
[----:B------:R-:W-:Y:S01]  /*3a20*/  I2FP.F32.U32 R10, R7 ;  /* 0x00000007000a7245 */ /* 0x000fe20000201000 */
[----:B------:R-:W-:Y:S01]  /*3a30*/  IMAD.U32 R46, RZ, RZ, UR31 ;  /* 0x0000001fff2e7e24 */ /* 0x000fe2000f8e00ff */
[----:B------:R-:W-:Y:S01]  /*3a40*/  ISETP.NE.AND P2, PT, R13, 0x1, PT ;  /* 0x000000010d00780c */ /* 0x000fe20003f45270 */
[----:B------:R-:W-:Y:S01]  /*3a50*/  IMAD.U32 R45, RZ, RZ, UR32 ;  /* 0x00000020ff2d7e24 */ /* 0x000fe2000f8e00ff */
[----:B------:R-:W-:Y:S01]  /*3a60*/  BSSY.RECONVERGENT B1, `(.L_x_3382) ;  /* 0x000004c000017945 */ /* 0x000fe20003800200 */
[----:B------:R-:W-:Y:S01]  /*3a70*/  FFMA.FTZ R7, R10, R77, 1.1641532182693481445e-10 ;  /* 0x2f0000000a077423 */ /* 0x000fe2000001004d */
[C---:B-----5:R-:W-:Y:S01]  /*3a80*/  SHF.L.U32 R10, R40.reuse, 0x10, RZ ;  /* 0x00000010280a7819 */ /* 0x060fe200000006ff */
[----:B------:R-:W-:Y:S01]  /*3a90*/  IMAD.MOV.U32 R15, RZ, RZ, 0x2 ;  /* 0x00000002ff0f7424 */ /* 0x000fe200078e00ff */
[----:B------:R-:W-:Y:S02]  /*3aa0*/  PRMT R9, R40, 0x7632, R9 ;  /* 0x0000763228097816 */ /* 0x000fe40000000009 */
[----:B------:R-:W-:Y:S01]  /*3ab0*/  FSETP.GTU.FTZ.AND P0, PT, R7, R46, PT ;  /* 0x0000002e0700720b */ /* 0x000fe20003f1c000 */
[----:B------:R-:W-:Y:S01]  /*3ac0*/  FMUL.FTZ R7, R10, R45 ;  /* 0x0000002d0a077220 */ /* 0x000fe20000410000 */
[----:B------:R-:W-:-:S02]  /*3ad0*/  MOV R11, R60 ;  /* 0x0000003c000b7202 */ /* 0x000fc40000000f00 */
        /* <DEDUP_REMOVED lines=12> */
.L_x_3384:
        /* <DEDUP_REMOVED lines=13> */
.L_x_3386:
[----:B------:R-:W-:Y:S05]  /*3c70*/  BSYNC.RECONVERGENT B2 ;  /* 0x0000000000027941 */ /* 0x000fea0003800200 */
.L_x_3385:
        /* <DEDUP_REMOVED lines=42> */
.L_x_3383:
[----:B------:R-:W-:Y:S05]  /*3f20*/  BSYNC.RECONVERGENT B1 ;  /* 0x0000000000017941 */ /* 0x000fea0003800200 */
.L_x_3382:
[----:B------:R-:W-:Y:S01]  /*3f30*/  I2FP.F32.U32 R10, R11 ;  /* 0x0000000b000a7245 */ /* 0x000fe20000201000 */
[----:B------:R-:W-:Y:S01]  /*3f40*/  BSSY.RECONVERGENT B1, `(.L_x_3387) ;  /* 0x0000050000017945 */ /* 0x000fe20003800200 */
[----:B------:R-:W-:Y:S01]  /*3f50*/  SHF.L.U32 R40, R16, 0x10, RZ ;  /* 0x0000001010287819 */ /* 0x000fe200000006ff */
[----:B------:R-:W-:Y:S01]  /*3f60*/  HFMA2 R13, -RZ, RZ, 0, 1.1920928955078125e-07 ;  /* 0x00000002ff0d7431 */ /* 0x000fe200000001ff */
[----:B------:R-:W-:Y:S01]  /*3f70*/  ISETP.NE.AND P2, PT, R15, 0x1, PT ;  /* 0x000000010f00780c */ /* 0x000fe20003f45270 */
[----:B------:R-:W-:Y:S02]  /*3f80*/  FFMA.FTZ R11, R10, R77, 1.1641532182693481445e-10 ;  /* 0x2f0000000a0b7423 */ /* 0x000fe4000001004d */
[----:B------:R-:W-:-:S03]  /*3f90*/  FMUL.FTZ R40, R40, R45 ;  /* 0x0000002d28287220 */ /* 0x000fc60000410000 */
        /* <DEDUP_REMOVED lines=18> */
.L_x_3389:
        /* <DEDUP_REMOVED lines=13> */
.L_x_3391:
[----:B------:R-:W-:Y:S05]  /*4190*/  BSYNC.RECONVERGENT B2 ;  /* 0x0000000000027941 */ /* 0x000fea0003800200 */
.L_x_3390:
        /* <DEDUP_REMOVED lines=42> */
.L_x_3388:
[----:B------:R-:W-:Y:S05]  /*4440*/  BSYNC.RECONVERGENT B1 ;  /* 0x0000000000017941 */ /* 0x000fea0003800200 */
.L_x_3387:
[----:B------:R-:W-:Y:S01]  /*4450*/  I2FP.F32.U32 R10, R11 ;  /* 0x0000000b000a7245 */ /* 0x000fe20000201000 */
[----:B------:R-:W-:Y:S01]  /*4460*/  BSSY.RECONVERGENT B1, `(.L_x_3392) ;  /* 0x000004c000017945 */ /* 0x000fe20003800200 */
[----:B------:R-:W-:Y:S01]  /*4470*/  ISETP.NE.AND P2, PT, R13, 0x1, PT ;  /* 0x000000010d00780c */ /* 0x000fe20003f45270 */
[----:B------:R-:W-:Y:S02]  /*4480*/  IMAD.MOV.U32 R47, RZ, RZ, 0x2 ;  /* 0x00000002ff2f7424 */ /* 0x000fe400078e00ff */
        /* <DEDUP_REMOVED lines=17> */
.L_x_3394:
        /* <DEDUP_REMOVED lines=13> */
.L_x_3396:
[----:B------:R-:W-:Y:S05]  /*4670*/  BSYNC.RECONVERGENT B2 ;  /* 0x0000000000027941 */ /* 0x000fea0003800200 */
.L_x_3395:
        /* <DEDUP_REMOVED lines=42> */
.L_x_3393:
[----:B------:R-:W-:Y:S05]  /*4920*/  BSYNC.RECONVERGENT B1 ;  /* 0x0000000000017941 */ /* 0x000fea0003800200 */
.L_x_3392:
        /* <DEDUP_REMOVED lines=26> */
.L_x_3399:
        /* <DEDUP_REMOVED lines=13> */
.L_x_3401:
[----:B------:R-:W-:Y:S05]  /*4ba0*/  BSYNC.RECONVERGENT B2 ;  /* 0x0000000000027941 */ /* 0x000fea0003800200 */
.L_x_3400:
        /* <DEDUP_REMOVED lines=42> */
.L_x_3398:
[----:B------:R-:W-:Y:S05]  /*4e50*/  BSYNC.RECONVERGENT B1 ;  /* 0x0000000000017941 */ /* 0x000fea0003800200 */
.L_x_3397:
[----:B------:R-:W-:Y:S01]  /*4e60*/  I2FP.F32.U32 R10, R9 ;  /* 0x00000009000a7245 */ /* 0x000fe20000201000 */
[----:B------:R-:W-:Y:S01]  /*4e70*/  BSSY.RECONVERGENT B1, `(.L_x_3402) ;  /* 0x000004d000017945 */ /* 0x000fe20003800200 */
[----:B------:R-:W-:Y:S01]  /*4e80*/  ISETP.NE.AND P2, PT, R13, 0x1, PT ;  /* 0x000000010d00780c */ /* 0x000fe20003f45270 */
[----:B------:R-:W-:Y:S01]  /*4e90*/  IMAD.MOV.U32 R47, RZ, RZ, 0x2 ;  /* 0x00000002ff2f7424 */ /* 0x000fe200078e00ff */
[----:B------:R-:W-:Y:S01]  /*4ea0*/  MOV R11, R60 ;  /* 0x0000003c000b7202 */ /* 0x000fe20000000f00 */
[----:B------:R-:W-:Y:S01]  /*4eb0*/  FFMA.FTZ R9, R10, R77, 1.1641532182693481445e-10 ;  /* 0x2f0000000a097423 */ /* 0x000fe2000001004d */
[----:B------:R-:W-:-:S04]  /*4ec0*/  IMAD.U32 R10, R41, 0x10000, RZ ;  /* 0x00010000290a7824 */ /* 0x000fc800078e00ff */
        /* <DEDUP_REMOVED lines=15> */
.L_x_3404:
        /* <DEDUP_REMOVED lines=13> */
.L_x_3406:
[----:B------:R-:W-:Y:S05]  /*5090*/  BSYNC.RECONVERGENT B2 ;  /* 0x0000000000027941 */ /* 0x000fea0003800200 */
.L_x_3405:
        /* <DEDUP_REMOVED lines=42> */
.L_x_3403:
[----:B------:R-:W-:Y:S05]  /*5340*/  BSYNC.RECONVERGENT B1 ;  /* 0x0000000000017941 */ /* 0x000fea0003800200 */
.L_x_3402:
        /* <DEDUP_REMOVED lines=25> */
.L_x_3409:
        /* <DEDUP_REMOVED lines=13> */
.L_x_3411:
[----:B------:R-:W-:Y:S05]  /*55b0*/  BSYNC.RECONVERGENT B2 ;  /* 0x0000000000027941 */ /* 0x000fea0003800200 */
.L_x_3410:
        /* <DEDUP_REMOVED lines=42> */
.L_x_3408:
[----:B------:R-:W-:Y:S05]  /*5860*/  BSYNC.RECONVERGENT B1 ;  /* 0x0000000000017941 */ /* 0x000fea0003800200 */
.L_x_3407:
        /* <DEDUP_REMOVED lines=20> */
.L_x_3414:
        /* <DEDUP_REMOVED lines=13> */
.L_x_3416:
[----:B------:R-:W-:Y:S05]  /*5a80*/  BSYNC.RECONVERGENT B2 ;  /* 0x0000000000027941 */ /* 0x000fea0003800200 */
.L_x_3415:
        /* <DEDUP_REMOVED lines=42> */
.L_x_3413:
[----:B------:R-:W-:Y:S05]  /*5d30*/  BSYNC.RECONVERGENT B1 ;  /* 0x0000000000017941 */ /* 0x000fea0003800200 */
.L_x_3412:
        /* <DEDUP_REMOVED lines=26> */
.L_x_3419:
        /* <DEDUP_REMOVED lines=13> */
.L_x_3421:
[----:B------:R-:W-:Y:S05]  /*5fb0*/  BSYNC.RECONVERGENT B2 ;  /* 0x0000000000027941 */ /* 0x000fea0003800200 */
.L_x_3420:
        /* <DEDUP_REMOVED lines=42> */
.L_x_3418:
[----:B------:R-:W-:Y:S05]  /*6260*/  BSYNC.RECONVERGENT B1 ;  /* 0x0000000000017941 */ /* 0x000fea0003800200 */
.L_x_3417:
        /* <DEDUP_REMOVED lines=21> */
.L_x_3424:
        /* <DEDUP_REMOVED lines=13> */
.L_x_3426:
[----:B------:R-:W-:Y:S05]  /*6490*/  BSYNC.RECONVERGENT B2 ;  /* 0x0000000000027941 */ /* 0x000fea0003800200 */
.L_x_3425:
        /* <DEDUP_REMOVED lines=42> */
.L_x_3423:
[----:B------:R-:W-:Y:S05]  /*6740*/  BSYNC.RECONVERGENT B1 ;  /* 0x0000000000017941 */ /* 0x000fea0003800200 */
.L_x_3422:
        /* <DEDUP_REMOVED lines=25> */
.L_x_3429:
        /* <DEDUP_REMOVED lines=13> */
.L_x_3431:
[----:B------:R-:W-:Y:S05]  /*69b0*/  BSYNC.RECONVERGENT B2 ;  /* 0x0000000000027941 */ /* 0x000fea0003800200 */
.L_x_3430:
        /* <DEDUP_REMOVED lines=42> */
.L_x_3428:
[----:B------:R-:W-:Y:S05]  /*6c60*/  BSYNC.RECONVERGENT B1 ;  /* 0x0000000000017941 */ /* 0x000fea0003800200 */
.L_x_3427:
        /* <DEDUP_REMOVED lines=20> */
.L_x_3434:
        /* <DEDUP_REMOVED lines=13> */
.L_x_3436:
[----:B------:R-:W-:Y:S05]  /*6e80*/  BSYNC.RECONVERGENT B2 ;  /* 0x0000000000027941 */ /* 0x000fea0003800200 */
.L_x_3435:
        /* <DEDUP_REMOVED lines=42> */
.L_x_3433:
[----:B------:R-:W-:Y:S05]  /*7130*/  BSYNC.RECONVERGENT B1 ;  /* 0x0000000000017941 */ /* 0x000fea0003800200 */
.L_x_3432:
[----:B------:R-:W-:Y:S01]  /*7140*/  I2FP.F32.U32 R44, R11 ;  /* 0x0000000b002c7245 */ /* 0x000fe20000201000 */
[----:B------:R-:W-:Y:S01]  /*7150*/  @P1 IMAD.U32 R53, R14, 0x10000, RZ ;  /* 0x000100000e351824 */ /* 0x000fe200078e00ff */
[----:B------:R-:W-:Y:S01]  /*7160*/  PRMT R11, R18, 0x7632, R11 ;  /* 0x00007632120b7816 */ /* 0x000fe2000000000b */
[----:B------:R-:W-:Y:S03]  /*7170*/  BSSY.RECONVERGENT B1, `(.L_x_3437) ;  /* 0x000004f000017945 */ /* 0x000fe60003800200 */
[----:B------:R-:W-:Y:S01]  /*7180*/  SHF.L.U32 R58, R11, 0x10, RZ ;  /* 0x000000100b3a7819 */ /* 0x000fe200000006ff */
[----:B------:R-:W-:-:S04]  /*7190*/  FFMA.FTZ R11, R44, R77, 1.1641532182693481445e-10 ;  /* 0x2f0000002c0b7423 */ /* 0x000fc8000001004d */
[----:B------:R-:W-:Y:S01]  /*71a0*/  FMUL.FTZ R58, R58, R45 ;  /* 0x0000002d3a3a7220 */ /* 0x000fe20000410000 */
[----:B------:R-:W-:-:S04]  /*71b0*/  FSETP.GTU.FTZ.AND P4, PT, R11, R46, PT ;  /* 0x0000002e0b00720b */ /* 0x000fc80003f9c000 */
[----:B------:R-:W-:Y:S01]  /*71c0*/  FSEL R11, R58, RZ, !P4 ;  /* 0x000000ff3a0b7208 */ /* 0x000fe20006000000 */
[----:B------:R-:W-:Y:S01]  /*71d0*/  HFMA2 R58, -RZ, RZ, 0, 1.1920928955078125e-07 ;  /* 0x00000002ff3a7431 */ /* 0x000fe200000001ff */
        /* <DEDUP_REMOVED lines=16> */
.L_x_3439:
        /* <DEDUP_REMOVED lines=13> */
.L_x_3441:
[----:B------:R-:W-:Y:S05]  /*73b0*/  BSYNC.RECONVERGENT B2 ;  /* 0x0000000000027941 */ /* 0x000fea0003800200 */
.L_x_3440:
        /* <DEDUP_REMOVED lines=42> */
.L_x_3438:
[----:B------:R-:W-:Y:S05]  /*7660*/  BSYNC.RECONVERGENT B1 ;  /* 0x0000000000017941 */ /* 0x000fea0003800200 */
.L_x_3437:
        /* <DEDUP_REMOVED lines=21> */
.L_x_3444:
        /* <DEDUP_REMOVED lines=13> */
.L_x_3446:
[----:B------:R-:W-:Y:S05]  /*7890*/  BSYNC.RECONVERGENT B2 ;  /* 0x0000000000027941 */ /* 0x000fea0003800200 */
.L_x_3445:
        /* <DEDUP_REMOVED lines=42> */
.L_x_3443:
[----:B------:R-:W-:Y:S05]  /*7b40*/  BSYNC.RECONVERGENT B1 ;  /* 0x0000000000017941 */ /* 0x000fea0003800200 */
.L_x_3442:
        /* <DEDUP_REMOVED lines=26> */
.L_x_3449:
        /* <DEDUP_REMOVED lines=13> */
.L_x_3451:
[----:B------:R-:W-:Y:S05]  /*7dc0*/  BSYNC.RECONVERGENT B2 ;  /* 0x0000000000027941 */ /* 0x000fea0003800200 */
.L_x_3450:
        /* <DEDUP_REMOVED lines=42> */
.L_x_3448:
[----:B------:R-:W-:Y:S05]  /*8070*/  BSYNC.RECONVERGENT B1 ;  /* 0x0000000000017941 */ /* 0x000fea0003800200 */
.L_x_3447:
        /* <DEDUP_REMOVED lines=20> */
.L_x_3454:
        /* <DEDUP_REMOVED lines=15> */
.L_x_3456:
[----:B------:R-:W-:Y:S05]  /*82b0*/  BSYNC.RECONVERGENT B2 ;  /* 0x0000000000027941 */ /* 0x000fea0003800200 */
.L_x_3455:
        /* <DEDUP_REMOVED lines=42> */
.L_x_3453:
[----:B------:R-:W-:Y:S05]  /*8560*/  BSYNC.RECONVERGENT B1 ;  /* 0x0000000000017941 */ /* 0x000fea0003800200 */
.L_x_3452:
[----:B------:R-:W-:Y:S02]  /*8570*/  I2FP.F32.U32 R62, R47 ;  /* 0x0000002f003e7245 */ /* 0x000fe40000201000 */
[----:B------:R-:W-:Y:S02]  /*8580*/  PRMT R47, R19, 0x7632, R47 ;  /* 0x00007632132f7816 */ /* 0x000fe4000000002f */
[----:B------:R-:W-:Y:S02]  /*8590*/  PRMT R42, R42, 0x5410, R53 ;  /* 0x000054102a2a7816 */ /* 0x000fe40000000035 */
[----:B------:R-:W-:Y:S01]  /*85a0*/  SHF.L.U32 R66, R47, 0x10, RZ ;  /* 0x000000102f427819 */ /* 0x000fe200000006ff */
[----:B------:R-:W-:Y:S01]  /*85b0*/  FFMA.FTZ R47, R62, R77, 1.1641532182693481445e-10 ;  /* 0x2f0000003e2f7423 */ /* 0x000fe2000001004d */
[----:B------:R-:W-:Y:S02]  /*85c0*/  PRMT R41, R41, 0x5410, R52 ;  /* 0x0000541029297816 */ /* 0x000fe40000000034 */
[----:B------:R-:W-:Y:S01]  /*85d0*/  PRMT R40, R40, 0x5410, R50 ;  /* 0x0000541028287816 */ /* 0x000fe20000000032 */
[----:B------:R-:W-:Y:S01]  /*85e0*/  FMUL.FTZ R66, R66, R45 ;  /* 0x0000002d42427220 */ /* 0x000fe20000410000 */
[----:B------:R-:W-:-:S02]  /*85f0*/  FSETP.GTU.FTZ.AND P6, PT, R47, R46, PT ;  /* 0x0000002e2f00720b */ /* 0x000fc40003fdc000 */
[----:B------:R-:W-:Y:S02]  /*8600*/  @P1 PRMT R47, R23, 0x7632, R47 ;  /* 0x00007632172f1816 */ /* 0x000fe4000000002f */
[----:B------:R-:W-:Y:S02]  /*8610*/  FSEL R66, R66, RZ, !P6 ;  /* 0x000000ff42427208 */ /* 0x000fe40007000000 */
[----:B------:R-:W-:Y:S01]  /*8620*/  SEL R59, RZ, 0x1, P6 ;  /* 0x00000001ff3b7807 */ /* 0x000fe20003000000 */
[----:B------:R-:W-:Y:S02]  /*8630*/  @P1 IMAD.U32 R62, R47, 0x10000, RZ ;  /* 0x000100002f3e1824 */ /* 0x000fe400078e00ff */
[----:B------:R-:W-:-:S04]  /*8640*/  FADD.FTZ R11, R11, R66 ;  /* 0x000000420b0b7221 */ /* 0x000fc80000010000 */
[----:B------:R-:W-:Y:S01]  /*8650*/  @P1 FADD.FTZ R47, R11, R62 ;  /* 0x0000003e0b2f1221 */ /* 0x000fe20000010000 */
[--C-:B------:R-:W-:Y:S01]  /*8660*/  @!P1 IMAD.MOV.U32 R47, RZ, RZ, R11.reuse ;  /* 0x000000ffff2f9224 */ /* 0x100fe200078e000b */
[----:B------:R-:W-:-:S04]  /*8670*/  PRMT R11, R59, 0x7610, R11 ;  /* 0x000076103b0b7816 */ /* 0x000fc8000000000b */
[----:B------:R-:W-:-:S04]  /*8680*/  F2FP.BF16.F32.PACK_AB R59, RZ, R47 ;  /* 0x0000002fff3b723e */ /* 0x000fc800000010ff */
[----:B------:R-:W-:-:S07]  /*8690*/  PRMT R43, R43, 0x5410, R59 ;  /* 0x000054102b2b7816 */ /* 0x000fce000000003b */
.L_x_3376:
[----:B------:R-:W-:Y:S01]  /*86a0*/  SEL R52, RZ, 0x10000, !P4 ;  /* 0x00010000ff347807 */ /* 0x000fe20006000000 */
[----:B------:R-:W0:Y:S01]  /*86b0*/  LDC.64 R70, c[0x0][0x3b0] ;  /* 0x0000ec00ff467b82 */ /* 0x000e220000000a00 */
[----:B------:R-:W-:Y:S02]  /*86c0*/  ISETP.NE.AND P4, PT, R51, RZ, PT ;  /* 0x000000ff3300720c */ /* 0x000fe40003f85270 */
[----:B------:R-:W-:Y:S02]  /*86d0*/  ISETP.NE.AND P6, PT, R49, RZ, PT ;  /* 0x000000ff3100720c */ /* 0x000fe40003fc5270 */
[----:B------:R-:W-:Y:S02]  /*86e0*/  SEL R49, RZ, 0x1000000, !P5 ;  /* 0x01000000ff317807 */ /* 0x000fe40006800000 */
[----:B------:R-:W-:Y:S01]  /*86f0*/  SEL R62, RZ, 0x100, !P0 ;  /* 0x00000100ff3e7807 */ /* 0x000fe20004000000 */
[----:B------:R-:W1:Y:S01]  /*8700*/  LDC.64 R50, c[0x0][0x3a8] ;  /* 0x0000ea00ff327b82 */ /* 0x000e620000000a00 */
[----:B------:R-:W-:-:S02]  /*8710*/  ISETP.NE.AND P5, PT, R15, RZ, PT ;  /* 0x000000ff0f00720c */ /* 0x000fc40003fa5270 */
[----:B------:R-:W-:Y:S02]  /*8720*/  ISETP.NE.U32.AND P0, PT, R54, RZ, PT ;  /* 0x000000ff3600720c */ /* 0x000fe40003f05070 */
[----:B------:R-:W-:Y:S02]  /*8730*/  SEL R53, RZ, 0x1000000, !P2 ;  /* 0x01000000ff357807 */ /* 0x000fe40005000000 */
[----:B------:R-:W-:Y:S02]  /*8740*/  ISETP.NE.AND.EX P0, PT, R55, RZ, PT, P0 ;  /* 0x000000ff3700720c */ /* 0x000fe40003f05300 */
[----:B------:R-:W-:Y:S02]  /*8750*/  SEL R54, RZ, 0x10000, !P4 ;  /* 0x00010000ff367807 */ /* 0x000fe40006000000 */
[----:B------:R-:W-:Y:S02]  /*8760*/  SEL R15, RZ, 0x100, !P5 ;  /* 0x00000100ff0f7807 */ /* 0x000fe40006800000 */
[----:B------:R-:W-:-:S02]  /*8770*/  LOP3.LUT R62, R62, R49, R52, 0xfe, !PT ;  /* 0x000000313e3e7212 */ /* 0x000fc400078efe34 */
[----:B------:R-:W-:Y:S02]  /*8780*/  LOP3.LUT R15, R15, R53, R54, 0xfe, !PT ;  /* 0x000000350f0f7212 */ /* 0x000fe400078efe36 */
[----:B------:R-:W-:Y:S02]  /*8790*/  SEL R49, RZ, 0x1, !P3 ;  /* 0x00000001ff317807 */ /* 0x000fe40005800000 */
[----:B------:R-:W-:Y:S01]  /*87a0*/  SEL R52, RZ, 0x1, !P6 ;  /* 0x00000001ff347807 */ /* 0x000fe20007000000 */
[----:B-1----:R-:W-:-:S05]  /*87b0*/  IMAD.WIDE.U32 R50, R6, 0x10, R50 ;  /* 0x0000001006327825 */ /* 0x002fca00078e0032 */
[----:B------:R1:W-:Y:S02]  /*87c0*/  STG.E.128 desc[UR8][R50.64], R40 ;  /* 0x0000002832007986 */ /* 0x0003e4000c101d08 */
[----:B-1----:R-:W-:Y:S01]  /*87d0*/  LOP3.LUT R43, R62, R49, RZ, 0xfc, !PT ;  /* 0x000000313e2b7212 */ /* 0x002fe200078efcff */
[----:B0-----:R-:W-:Y:S01]  /*87e0*/  IMAD.WIDE.U32 R50, R6, 0x8, R70 ;  /* 0x0000000806327825 */ /* 0x001fe200078e0046 */
        /* <DEDUP_REMOVED lines=24> */
.L_x_3457:
        /* <DEDUP_REMOVED lines=25> */
.L_x_3461:
        /* <DEDUP_REMOVED lines=13> */
.L_x_3463:
[----:B------:R-:W-:Y:S05]  /*8bd0*/  BSYNC.RECONVERGENT B2 ;  /* 0x0000000000027941 */ /* 0x000fea0003800200 */
.L_x_3462:
        /* <DEDUP_REMOVED lines=42> */
.L_x_3460:
[----:B------:R-:W-:Y:S05]  /*8e80*/  BSYNC.RECONVERGENT B1 ;  /* 0x0000000000017941 */ /* 0x000fea0003800200 */
.L_x_3459:
[----:B------:R-:W-:Y:S01]  /*8e90*/  I2FP.F32.U32 R10, R10 ;  /* 0x0000000a000a7245 */ /* 0x000fe20000201000 */
[----:B------:R-:W-:Y:S01]  /*8ea0*/  BSSY.RECONVERGENT B1, `(.L_x_3464) ;  /* 0x000004d000017945 */ /* 0x000fe20003800200 */
[----:B------:R-:W-:Y:S01]  /*8eb0*/  ISETP.NE.AND P3, PT, R50, 0x1, PT ;  /* 0x000000013200780c */ /* 0x000fe20003f65270 */
[----:B------:R-:W-:Y:S02]  /*8ec0*/  IMAD.MOV.U32 R52, RZ, RZ, 0x2 ;  /* 0x00000002ff347424 */ /* 0x000fe400078e00ff */
[----:B------:R-:W-:Y:S01]  /*8ed0*/  FFMA.FTZ R11, R10, R77, 1.1641532182693481445e-10 ;  /* 0x2f0000000a0b7423 */ /* 0x000fe2000001004d */
[C---:B-----5:R-:W-:Y:S02]  /*8ee0*/  SHF.L.U32 R10, R40.reuse, 0x10, RZ ;  /* 0x00000010280a7819 */ /* 0x060fe400000006ff */
[----:B------:R-:W-:Y:S02]  /*8ef0*/  PRMT R40, R40, 0x7632, R40 ;  /* 0x0000763228287816 */ /* 0x000fe40000000028 */
        /* <DEDUP_REMOVED lines=15> */
.L_x_3466:
        /* <DEDUP_REMOVED lines=13> */
.L_x_3468:
[----:B------:R-:W-:Y:S05]  /*90c0*/  BSYNC.RECONVERGENT B2 ;  /* 0x0000000000027941 */ /* 0x000fea0003800200 */
.L_x_3467:
        /* <DEDUP_REMOVED lines=42> */
.L_x_3465:
[----:B------:R-:W-:Y:S05]  /*9370*/  BSYNC.RECONVERGENT B1 ;  /* 0x0000000000017941 */ /* 0x000fea0003800200 */
.L_x_3464:
        /* <DEDUP_REMOVED lines=8> */
[----:B------:R-:W-:Y:S01]  /*9400*/  FSEL R11, R50, RZ, !P2 ;  /* 0x000000ff320b7208 */ /* 0x000fe20005000000 */
[----:B------:R-:W-:Y:S01]  /*9410*/  IMAD.MOV.U32 R50, RZ, RZ, 0x2 ;  /* 0x00000002ff327424 */ /* 0x000fe200078e00ff */
[----:B------:R-:W-:-:S03]  /*9420*/  SEL R76, RZ, 0x1, P2 ;  /* 0x00000001ff4c7807 */ /* 0x000fc60001000000 */
[----:B------:R-:W-:Y:S01]  /*9430*/  FADD.FTZ R10, R10, R11 ;  /* 0x0000000b0a0a7221 */ /* 0x000fe20000010000 */
[----:B------:R-:W-:-:S03]  /*9440*/  MOV R11, R60 ;  /* 0x0000003c000b7202 */ /* 0x000fc60000000f00 */
        /* <DEDUP_REMOVED lines=12> */
.L_x_3471:
        /* <DEDUP_REMOVED lines=13> */
.L_x_3473:
[----:B------:R-:W-:Y:S05]  /*95e0*/  BSYNC.RECONVERGENT B2 ;  /* 0x0000000000027941 */ /* 0x000fea0003800200 */
.L_x_3472:
        /* <DEDUP_REMOVED lines=42> */
.L_x_3470:
[----:B------:R-:W-:Y:S05]  /*9890*/  BSYNC.RECONVERGENT B1 ;  /* 0x0000000000017941 */ /* 0x000fea0003800200 */
.L_x_3469:
        /* <DEDUP_REMOVED lines=21> */
.L_x_3476:
        /* <DEDUP_REMOVED lines=13> */
.L_x_3478:
[----:B------:R-:W-:Y:S05]  /*9ac0*/  BSYNC.RECONVERGENT B2 ;  /* 0x0000000000027941 */ /* 0x000fea0003800200 */
.L_x_3477:
        /* <DEDUP_REMOVED lines=42> */
.L_x_3475:
[----:B------:R-:W-:Y:S05]  /*9d70*/  BSYNC.RECONVERGENT B1 ;  /* 0x0000000000017941 */ /* 0x000fea0003800200 */
.L_x_3474:
[----:B------:R-:W-:Y:S01]  /*9d80*/  I2FP.F32.U32 R40, R11 ;  /* 0x0000000b00287245 */ /* 0x000fe20000201000 */
[----:B------:R-:W-:Y:S01]  /*9d90*/  BSSY.RECONVERGENT B1, `(.L_x_3479) ;  /* 0x0000052000017945 */ /* 0x000fe20003800200 */
[----:B------:R-:W-:Y:S02]  /*9da0*/  PRMT R11, R16, 0x7632, R11 ;  /* 0x00007632100b7816 */ /* 0x000fe4000000000b */
[----:B------:R-:W-:-:S03]  /*9db0*/  ISETP.NE.AND P3, PT, R52, 0x1, PT ;  /* 0x000000013400780c */ /* 0x000fc60003f65270 */
[----:B------:R-:W-:Y:S02]  /*9dc0*/  IMAD.U32 R50, R11, 0x10000, RZ ;  /* 0x000100000b327824 */ /* 0x000fe400078e00ff */
[----:B------:R-:W-:Y:S01]  /*9dd0*/  FFMA.FTZ R11, R40, R77, 1.1641532182693481445e-10 ;  /* 0x2f000000280b7423 */ /* 0x000fe2000001004d */
[----:B------:R-:W-:Y:S02]  /*9de0*/  IMAD.MOV.U32 R40, RZ, RZ, 0x2 ;  /* 0x00000002ff287424 */ /* 0x000fe400078e00ff */
[----:B------:R-:W-:Y:S02]  /*9df0*/  FMUL.FTZ R50, R50, R45 ;  /* 0x0000002d32327220 */ /* 0x000fe40000410000 */
[----:B------:R-:W-:Y:S02]  /*9e00*/  FSETP.GTU.FTZ.AND P2, PT, R11, R46, PT ;  /* 0x0000002e0b00720b */ /* 0x000fe40003f5c000 */
[----:B------:R-:W-:Y:S02]  /*9e10*/  @P1 PRMT R11, R20, 0x7632, R11 ;  /* 0x00007632140b1816 */ /* 0x000fe4000000000b */
[----:B------:R-:W-:-:S02]  /*9e20*/  FSEL R51, R50, RZ, !P2 ;  /* 0x000000ff32337208 */ /* 0x000fc40005000000 */
[----:B------:R-:W-:Y:S02]  /*9e30*/  @P1 SHF.L.U32 R11, R11, 0x10, RZ ;  /* 0x000000100b0b1819 */ /* 0x000fe400000006ff */
[----:B------:R-:W-:Y:S01]  /*9e40*/  SEL R75, RZ, 0x1, P2 ;  /* 0x00000001ff4b7807 */ /* 0x000fe20001000000 */
        /* <DEDUP_REMOVED lines=14> */
.L_x_3481:
        /* <DEDUP_REMOVED lines=13> */
.L_x_3483:
[----:B------:R-:W-:Y:S05]  /*a000*/  BSYNC.RECONVERGENT B2 ;  /* 0x0000000000027941 */ /* 0x000fea0003800200 */
.L_x_3482:
        /* <DEDUP_REMOVED lines=42> */
.L_x_3480:
[----:B------:R-:W-:Y:S05]  /*a2b0*/  BSYNC.RECONVERGENT B1 ;  /* 0x0000000000017941 */ /* 0x000fea0003800200 */
.L_x_3479:
[----:B------:R-:W-:Y:S01]  /*a2c0*/  I2FP.F32.U32 R10, R11 ;  /* 0x0000000b000a7245 */ /* 0x000fe20000201000 */
[----:B------:R-:W-:Y:S01]  /*a2d0*/  BSSY.RECONVERGENT B1, `(.L_x_3484) ;  /* 0x000004d000017945 */ /* 0x000fe20003800200 */
[----:B------:R-:W-:Y:S01]  /*a2e0*/  ISETP.NE.AND P3, PT, R40, 0x1, PT ;  /* 0x000000012800780c */ /* 0x000fe20003f65270 */
[----:B------:R-:W-:Y:S02]  /*a2f0*/  IMAD.MOV.U32 R53, RZ, RZ, 0x2 ;  /* 0x00000002ff357424 */ /* 0x000fe400078e00ff */
[----:B------:R-:W-:Y:S01]  /*a300*/  FFMA.FTZ R11, R10, R77, 1.1641532182693481445e-10 ;  /* 0x2f0000000a0b7423 */ /* 0x000fe2000001004d */
[----:B------:R-:W-:-:S04]  /*a310*/  SHF.L.U32 R10, R41, 0x10, RZ ;  /* 0x00000010290a7819 */ /* 0x000fc800000006ff */
[----:B------:R-:W-:Y:S01]  /*a320*/  FSETP.GTU.FTZ.AND P2, PT, R11, R46, PT ;  /* 0x0000002e0b00720b */ /* 0x000fe20003f5c000 */
[----:B------:R-:W-:Y:S01]  /*a330*/  FMUL.FTZ R11, R10, R45 ;  /* 0x0000002d0a0b7220 */ /* 0x000fe20000410000 */
        /* <DEDUP_REMOVED lines=14> */
.L_x_3486:
        /* <DEDUP_REMOVED lines=13> */
.L_x_3488:
[----:B------:R-:W-:Y:S05]  /*a4f0*/  BSYNC.RECONVERGENT B2 ;  /* 0x0000000000027941 */ /* 0x000fea0003800200 */
.L_x_3487:
        /* <DEDUP_REMOVED lines=42> */
.L_x_3485:
[----:B------:R-:W-:Y:S05]  /*a7a0*/  BSYNC.RECONVERGENT B1 ;  /* 0x0000000000017941 */ /* 0x000fea0003800200 */
.L_x_3484:
        /* <DEDUP_REMOVED lines=9> */
[----:B------:R-:W-:Y:S02]  /*a840*/  FSEL R40, R40, RZ, !P2 ;  /* 0x000000ff28287208 */ /* 0x000fe40005000000 */
[----:B------:R-:W-:-:S03]  /*a850*/  SEL R74, RZ, 0x1, P2 ;  /* 0x00000001ff4a7807 */ /* 0x000fc60001000000 */
[----:B------:R-:W-:-:S04]  /*a860*/  FADD.FTZ R11, R11, R40 ;  /* 0x000000280b0b7221 */ /* 0x000fc80000010000 */
[--C-:B------:R-:W-:Y:S01]  /*a870*/  @P1 FADD.FTZ R50, R50, R11.reuse ;  /* 0x0000000b32321221 */ /* 0x100fe20000010000 */
        /* <DEDUP_REMOVED lines=12> */
.L_x_3491:
        /* <DEDUP_REMOVED lines=13> */
.L_x_3493:
[----:B------:R-:W-:Y:S05]  /*aa10*/  BSYNC.RECONVERGENT B2 ;  /* 0x0000000000027941 */ /* 0x000fea0003800200 */
.L_x_3492:
        /* <DEDUP_REMOVED lines=42> */
.L_x_3490:
[----:B------:R-:W-:Y:S05]  /*acc0*/  BSYNC.RECONVERGENT B1 ;  /* 0x0000000000017941 */ /* 0x000fea0003800200 */
.L_x_3489:
        /* <DEDUP_REMOVED lines=21> */
.L_x_3496:
        /* <DEDUP_REMOVED lines=13> */
.L_x_3498:
[----:B------:R-:W-:Y:S05]  /*aef0*/  BSYNC.RECONVERGENT B2 ;  /* 0x0000000000027941 */ /* 0x000fea0003800200 */
.L_x_3497:
        /* <DEDUP_REMOVED lines=42> */
.L_x_3495:
[----:B------:R-:W-:Y:S05]  /*b1a0*/  BSYNC.RECONVERGENT B1 ;  /* 0x0000000000017941 */ /* 0x000fea0003800200 */
.L_x_3494:
[----:B------:R-:W-:Y:S01]  /*b1b0*/  I2FP.F32.U32 R40, R11 ;  /* 0x0000000b00287245 */ /* 0x000fe20000201000 */
[----:B------:R-:W-:Y:S01]  /*b1c0*/  BSSY.RECONVERGENT B1, `(.L_x_3499) ;  /* 0x0000052000017945 */ /* 0x000fe20003800200 */
[----:B------:R-:W-:Y:S01]  /*b1d0*/  PRMT R11, R17, 0x7632, R11 ;  /* 0x00007632110b7816 */ /* 0x000fe2000000000b */
[----:B------:R-:W-:-:S04]  /*b1e0*/  IMAD.MOV.U32 R54, RZ, RZ, 0x2 ;  /* 0x00000002ff367424 */ /* 0x000fc800078e00ff */
[----:B------:R-:W-:Y:S02]  /*b1f0*/  IMAD.U32 R52, R11, 0x10000, RZ ;  /* 0x000100000b347824 */ /* 0x000fe400078e00ff */
[----:B------:R-:W-:Y:S02]  /*b200*/  FFMA.FTZ R11, R40, R77, 1.1641532182693481445e-10 ;  /* 0x2f000000280b7423 */ /* 0x000fe4000001004d */
[----:B------:R-:W-:-:S03]  /*b210*/  FMUL.FTZ R52, R52, R45 ;  /* 0x0000002d34347220 */ /* 0x000fc60000410000 */
[----:B------:R-:W-:Y:S02]  /*b220*/  FSETP.GTU.FTZ.AND P2, PT, R11, R46, PT ;  /* 0x0000002e0b00720b */ /* 0x000fe40003f5c000 */
[----:B------:R-:W-:Y:S02]  /*b230*/  @P1 PRMT R11, R21, 0x7632, R11 ;  /* 0x00007632150b1816 */ /* 0x000fe4000000000b */
[----:B------:R-:W-:Y:S02]  /*b240*/  FSEL R55, R52, RZ, !P2 ;  /* 0x000000ff34377208 */ /* 0x000fe40005000000 */
[----:B------:R-:W-:Y:S02]  /*b250*/  SEL R73, RZ, 0x1, P2 ;  /* 0x00000001ff497807 */ /* 0x000fe40001000000 */
        /* <DEDUP_REMOVED lines=16> */
.L_x_3501:
        /* <DEDUP_REMOVED lines=13> */
.L_x_3503:
[----:B------:R-:W-:Y:S05]  /*b430*/  BSYNC.RECONVERGENT B2 ;  /* 0x0000000000027941 */ /* 0x000fea0003800200 */
.L_x_3502:
        /* <DEDUP_REMOVED lines=42> */
.L_x_3500:
[----:B------:R-:W-:Y:S05]  /*b6e0*/  BSYNC.RECONVERGENT B1 ;  /* 0x0000000000017941 */ /* 0x000fea0003800200 */
.L_x_3499:
        /* <DEDUP_REMOVED lines=21> */
.L_x_3506:
        /* <DEDUP_REMOVED lines=13> */
.L_x_3508:
[----:B------:R-:W-:Y:S05]  /*b910*/  BSYNC.RECONVERGENT B2 ;  /* 0x0000000000027941 */ /* 0x000fea0003800200 */
.L_x_3507:
        /* <DEDUP_REMOVED lines=42> */
.L_x_3505:
[----:B------:R-:W-:Y:S05]  /*bbc0*/  BSYNC.RECONVERGENT B1 ;  /* 0x0000000000017941 */ /* 0x000fea0003800200 */
.L_x_3504:
[----:B------:R-:W-:Y:S01]  /*bbd0*/  I2FP.F32.U32 R42, R42 ;  /* 0x0000002a002a7245 */ /* 0x000fe20000201000 */
[----:B------:R-:W-:Y:S01]  /*bbe0*/  IMAD.U32 R54, R18, 0x10000, RZ ;  /* 0x0001000012367824 */ /* 0x000fe200078e00ff */
[----:B------:R-:W-:Y:S03]  /*bbf0*/  BSSY.RECONVERGENT B1, `(.L_x_3509) ;  /* 0x000004f000017945 */ /* 0x000fe60003800200 */
[----:B------:R-:W-:Y:S01]  /*bc00*/  FFMA.FTZ R53, R42, R77, 1.1641532182693481445e-10 ;  /* 0x2f0000002a357423 */ /* 0x000fe2000001004d */
[----:B------:R-:W-:-:S04]  /*bc10*/  FMUL.FTZ R54, R54, R45 ;  /* 0x0000002d36367220 */ /* 0x000fc80000410000 */
[----:B------:R-:W-:-:S04]  /*bc20*/  FSETP.GTU.FTZ.AND P3, PT, R53, R46, PT ;  /* 0x0000002e3500720b */ /* 0x000fc80003f7c000 */
[----:B------:R-:W-:Y:S01]  /*bc30*/  FSEL R53, R54, RZ, !P3 ;  /* 0x000000ff36357208 */ /* 0x000fe20005800000 */
[----:B------:R-:W-:Y:S01]  /*bc40*/  IMAD.MOV.U32 R54, RZ, RZ, 0x2 ;  /* 0x00000002ff367424 */ /* 0x000fe200078e00ff */
[----:B------:R-:W-:Y:S02]  /*bc50*/  SEL R68, RZ, 0x1, P3 ;  /* 0x00000001ff447807 */ /* 0x000fe40001800000 */
[----:B------:R-:W-:Y:S01]  /*bc60*/  ISETP.NE.AND P3, PT, R55, 0x1, PT ;  /* 0x000000013700780c */ /* 0x000fe20003f65270 */
[----:B------:R-:W-:Y:S01]  /*bc70*/  FADD.FTZ R40, R40, R53 ;  /* 0x0000003528287221 */ /* 0x000fe20000010000 */
[----:B------:R-:W-:-:S05]  /*bc80*/  @P1 SHF.L.U32 R53, R22, 0x10, RZ ;  /* 0x0000001016351819 */ /* 0x000fca00000006ff */
        /* <DEDUP_REMOVED lines=13> */
.L_x_3511:
        /* <DEDUP_REMOVED lines=13> */
.L_x_3513:
[----:B------:R-:W-:Y:S05]  /*be30*/  BSYNC.RECONVERGENT B2 ;  /* 0x0000000000027941 */ /* 0x000fea0003800200 */
.L_x_3512:
        /* <DEDUP_REMOVED lines=42> */
.L_x_3510:
[----:B------:R-:W-:Y:S05]  /*c0e0*/  BSYNC.RECONVERGENT B1 ;  /* 0x0000000000017941 */ /* 0x000fea0003800200 */
.L_x_3509:
        /* <DEDUP_REMOVED lines=20> */
.L_x_3516:
        /* <DEDUP_REMOVED lines=13> */
.L_x_3518:
[----:B------:R-:W-:Y:S05]  /*c300*/  BSYNC.RECONVERGENT B2 ;  /* 0x0000000000027941 */ /* 0x000fea0003800200 */
.L_x_3517:
        /* <DEDUP_REMOVED lines=42> */
.L_x_3515:
[----:B------:R-:W-:Y:S05]  /*c5b0*/  BSYNC.RECONVERGENT B1 ;  /* 0x0000000000017941 */ /* 0x000fea0003800200 */
.L_x_3514:
[----:B------:R-:W-:Y:S01]  /*c5c0*/  I2FP.F32.U32 R40, R40 ;  /* 0x0000002800287245 */ /* 0x000fe20000201000 */
[----:B------:R-:W-:Y:S01]  /*c5d0*/  BSSY.RECONVERGENT B1, `(.L_x_3519) ;  /* 0x0000052000017945 */ /* 0x000fe20003800200 */
[----:B------:R-:W-:-:S03]  /*c5e0*/  PRMT R54, R18, 0x7632, R54 ;  /* 0x0000763212367816 */ /* 0x000fc60000000036 */
[----:B------:R-:W-:Y:S01]  /*c5f0*/  FFMA.FTZ R59, R40, R77, 1.1641532182693481445e-10 ;  /* 0x2f000000283b7423 */ /* 0x000fe2000001004d */
[----:B------:R-:W-:Y:S01]  /*c600*/  @P1 PRMT R40, R22, 0x7632, R40 ;  /* 0x0000763216281816 */ /* 0x000fe20000000028 */
[----:B------:R-:W-:-:S03]  /*c610*/  IMAD.U32 R54, R54, 0x10000, RZ ;  /* 0x0001000036367824 */ /* 0x000fc600078e00ff */
[----:B------:R-:W-:Y:S01]  /*c620*/  FSETP.GTU.FTZ.AND P4, PT, R59, R46, PT ;  /* 0x0000002e3b00720b */ /* 0x000fe20003f9c000 */
[----:B------:R-:W-:-:S03]  /*c630*/  FMUL.FTZ R54, R54, R45 ;  /* 0x0000002d36367220 */ /* 0x000fc60000410000 */
[----:B------:R-:W-:Y:S02]  /*c640*/  SEL R67, RZ, 0x1, P4 ;  /* 0x00000001ff437807 */ /* 0x000fe40002000000 */
[----:B------:R-:W-:Y:S02]  /*c650*/  FSEL R59, R54, RZ, !P4 ;  /* 0x000000ff363b7208 */ /* 0x000fe40006000000 */
[----:B------:R-:W-:-:S03]  /*c660*/  ISETP.NE.AND P4, PT, R55, 0x1, PT ;  /* 0x000000013700780c */ /* 0x000fc60003f85270 */
[----:B------:R-:W-:Y:S01]  /*c670*/  FADD.FTZ R10, R10, R59 ;  /* 0x0000003b0a0a7221 */ /* 0x000fe20000010000 */
[----:B------:R-:W-:-:S05]  /*c680*/  @P1 SHF.L.U32 R59, R40, 0x10, RZ ;  /* 0x00000010283b1819 */ /* 0x000fca00000006ff */
[----:B------:R-:W-:Y:S01]  /*c690*/  @P1 FADD.FTZ R54, R10, R59 ;  /* 0x0000003b0a361221 */ /* 0x000fe20000010000 */
        /* <DEDUP_REMOVED lines=13> */
.L_x_3521:
        /* <DEDUP_REMOVED lines=13> */
.L_x_3523:
[----:B------:R-:W-:Y:S05]  /*c840*/  BSYNC.RECONVERGENT B2 ;  /* 0x0000000000027941 */ /* 0x000fea0003800200 */
.L_x_3522:
        /* <DEDUP_REMOVED lines=42> */
.L_x_3520:
[----:B------:R-:W-:Y:S05]  /*caf0*/  BSYNC.RECONVERGENT B1 ;  /* 0x0000000000017941 */ /* 0x000fea0003800200 */
.L_x_3519:
        /* <DEDUP_REMOVED lines=21> */
.L_x_3526:
        /* <DEDUP_REMOVED lines=13> */
.L_x_3528:
[----:B------:R-:W-:Y:S05]  /*cd20*/  BSYNC.RECONVERGENT B2 ;  /* 0x0000000000027941 */ /* 0x000fea0003800200 */
.L_x_3527:
        /* <DEDUP_REMOVED lines=42> */
.L_x_3525:
[----:B------:R-:W-:Y:S05]  /*cfd0*/  BSYNC.RECONVERGENT B1 ;  /* 0x0000000000017941 */ /* 0x000fea0003800200 */
.L_x_3524:
[----:B------:R-:W-:Y:S01]  /*cfe0*/  I2FP.F32.U32 R62, R55 ;  /* 0x00000037003e7245 */ /* 0x000fe20000201000 */
[----:B------:R-:W-:Y:S01]  /*cff0*/  IMAD.U32 R59, R19, 0x10000, RZ ;  /* 0x00010000133b7824 */ /* 0x000fe200078e00ff */
[----:B------:R-:W-:Y:S03]  /*d000*/  BSSY.RECONVERGENT B1, `(.L_x_3529) ;  /* 0x0000051000017945 */ /* 0x000fe60003800200 */
[----:B------:R-:W-:Y:S01]  /*d010*/  FFMA.FTZ R55, R62, R77, 1.1641532182693481445e-10 ;  /* 0x2f0000003e377423 */ /* 0x000fe2000001004d */
[----:B------:R-:W-:-:S04]  /*d020*/  FMUL.FTZ R59, R59, R45 ;  /* 0x0000002d3b3b7220 */ /* 0x000fc80000410000 */
[----:B------:R-:W-:Y:S02]  /*d030*/  FSETP.GTU.FTZ.AND P5, PT, R55, R46, PT ;  /* 0x0000002e3700720b */ /* 0x000fe40003fbc000 */
[----:B------:R-:W-:Y:S02]  /*d040*/  @P1 SHF.L.U32 R55, R23, 0x10, RZ ;  /* 0x0000001017371819 */ /* 0x000fe400000006ff */
[----:B------:R-:W-:Y:S02]  /*d050*/  FSEL R59, R59, RZ, !P5 ;  /* 0x000000ff3b3b7208 */ /* 0x000fe40006800000 */
[----:B------:R-:W-:Y:S02]  /*d060*/  SEL R61, RZ, 0x1, P5 ;  /* 0x00000001ff3d7807 */ /* 0x000fe40002800000 */
[----:B------:R-:W-:Y:S01]  /*d070*/  ISETP.NE.AND P5, PT, R58, 0x1, PT ;  /* 0x000000013a00780c */ /* 0x000fe20003fa5270 */
[----:B------:R-:W-:Y:S01]  /*d080*/  FADD.FTZ R10, R10, R59 ;  /* 0x0000003b0a0a7221 */ /* 0x000fe20000010000 */
[----:B------:R-:W-:-:S03]  /*d090*/  IMAD.MOV.U32 R59, RZ, RZ, 0x2 ;  /* 0x00000002ff3b7424 */ /* 0x000fc600078e00ff */
[--C-:B------:R-:W-:Y:S01]  /*d0a0*/  @P1 FADD.FTZ R55, R55, R10.reuse ;  /* 0x0000000a37371221 */ /* 0x100fe20000010000 */
[--C-:B------:R-:W-:Y:S01]  /*d0b0*/  @!P1 IMAD.MOV.U32 R55, RZ, RZ, R10.reuse ;  /* 0x000000ffff379224 */ /* 0x100fe200078e000a */
[----:B------:R-:W-:Y:S02]  /*d0c0*/  PRMT R10, R61, 0x7610, R10 ;  /* 0x000076103d0a7816 */ /* 0x000fe4000000000a */
[----:B------:R-:W-:Y:S02]  /*d0d0*/  MOV R61, R60 ;  /* 0x0000003c003d7202 */ /* 0x000fe40000000f00 */
        /* <DEDUP_REMOVED lines=10> */
.L_x_3531:
        /* <DEDUP_REMOVED lines=13> */
.L_x_3533:
[----:B------:R-:W-:Y:S05]  /*d250*/  BSYNC.RECONVERGENT B2 ;  /* 0x0000000000027941 */ /* 0x000fea0003800200 */
.L_x_3532:
        /* <DEDUP_REMOVED lines=43> */
.L_x_3530:
[----:B------:R-:W-:Y:S05]  /*d510*/  BSYNC.RECONVERGENT B1 ;  /* 0x0000000000017941 */ /* 0x000fea0003800200 */
.L_x_3529:
[----:B------:R-:W-:Y:S01]  /*d520*/  I2FP.F32.U32 R58, R61 ;  /* 0x0000003d003a7245 */ /* 0x000fe20000201000 */
[----:B------:R-:W-:Y:S01]  /*d530*/  IMAD.U32 R43, R43, 0x10000, RZ ;  /* 0x000100002b2b7824 */ /* 0x000fe200078e00ff */
        /* <DEDUP_REMOVED lines=18> */
.L_x_3536:
        /* <DEDUP_REMOVED lines=15> */
.L_x_3538:
[----:B------:R-:W-:Y:S05]  /*d750*/  BSYNC.RECONVERGENT B2 ;  /* 0x0000000000027941 */ /* 0x000fea0003800200 */
.L_x_3537:
        /* <DEDUP_REMOVED lines=40> */
[----:B------:R-:W-:Y:S02]  /*d9e0*/  IMAD.MOV.U32 R60, RZ, RZ, R58 ;  /* 0x000000ffff3c7224 */ /* 0x000fe400078e003a */
[----:B------:R-:W-:Y:S01]  /*d9f0*/  HFMA2 R58, -RZ, RZ, 0, 0 ;  /* 0x00000000ff3a7431 */ /* 0x000fe200000001ff */
[----:B------:R-:W-:-:S07]  /*da00*/  LOP3.LUT R56, R56, UR28, R59, 0x96, !PT ;  /* 0x0000001c38387c12 */ /* 0x000fce000f8e963b */
.L_x_3535:
[----:B------:R-:W-:Y:S05]  /*da10*/  BSYNC.RECONVERGENT B1 ;  /* 0x0000000000017941 */ /* 0x000fea0003800200 */
.L_x_3534:
        /* <DEDUP_REMOVED lines=9> */
[----:B------:R-:W-:-:S04]  /*dab0*/  @P1 PRMT R45, R23, 0x7632, R45 ;  /* 0x00007632172d1816 */ /* 0x000fc8000000002d */
[----:B------:R-:W-:-:S05]  /*dac0*/  FSEL R46, R59, RZ, !P6 ;  /* 0x000000ff3b2e7208 */ /* 0x000fca0007000000 */
[----:B------:R-:W-:Y:S01]  /*dad0*/  FADD.FTZ R43, R43, R46 ;  /* 0x0000002e2b2b7221 */ /* 0x000fe20000010000 */
[----:B------:R-:W-:-:S04]  /*dae0*/  @P1 IMAD.U32 R46, R45, 0x10000, RZ ;  /* 0x000100002d2e1824 */ /* 0x000fc800078e00ff */
[----:B------:R-:W-:Y:S01]  /*daf0*/  @P1 FADD.FTZ R45, R43, R46 ;  /* 0x0000002e2b2d1221 */ /* 0x000fe20000010000 */
[----:B------:R-:W-:Y:S02]  /*db00*/  @!P1 MOV R45, R43 ;  /* 0x0000002b002d9202 */ /* 0x000fe40000000f00 */
[----:B------:R-:W-:Y:S02]  /*db10*/  SEL R46, RZ, 0x1, P6 ;  /* 0x00000001ff2e7807 */ /* 0x000fe40003000000 */
[----:B------:R-:W-:Y:S02]  /*db20*/  F2FP.BF16.F32.PACK_AB R43, RZ, R45 ;  /* 0x0000002dff2b723e */ /* 0x000fe400000010ff */
[----:B------:R-:W-:Y:S02]  /*db30*/  PRMT R11, R46, 0x7610, R11 ;  /* 0x000076102e0b7816 */ /* 0x000fe4000000000b */
[----:B------:R-:W-:Y:S01]  /*db40*/  PRMT R43, R62, 0x5410, R43 ;  /* 0x000054103e2b7816 */ /* 0x000fe2000000002b */
[----:B------:R-:W-:Y:S06]  /*db50*/  BRA `(.L_x_3539) ;  /* 0x0000002800547947 */ /* 0x000fec0003800000 */
.L_x_3458:
[----:B------:R-:W-:Y:S01]  /*db60*/  ISETP.NE.AND P2, PT, R58, 0x1, PT ;  /* 0x000000013a00780c */ /* 0x000fe20003f45270 */
[----:B------:R-:W-:Y:S01]  /*db70*/  BSSY.RECONVERGENT B1, `(.L_x_3540) ;  /* 0x0000047000017945 */ /* 0x000fe20003800200 */
[----:B------:R-:W-:Y:S01]  /*db80*/  IMAD.MOV.U32 R53, RZ, RZ, 0x2 ;  /* 0x00000002ff357424 */ /* 0x000fe200078e00ff */
[----:B------:R-:W-:Y:S01]  /*db90*/  MOV R15, R48 ;  /* 0x00000030000f7202 */ /* 0x000fe20000000f00 */
[----:B0-----:R-:W-:-:S09]  /*dba0*/  IMAD.MOV.U32 R50, RZ, RZ, R60 ;  /* 0x000000ffff327224 */ /* 0x001fd200078e003c */
        /* <DEDUP_REMOVED lines=11> */
.L_x_3542:
        /* <DEDUP_REMOVED lines=13> */
.L_x_3544:
[----:B------:R-:W-:Y:S05]  /*dd30*/  BSYNC.RECONVERGENT B2 ;  /* 0x0000000000027941 */ /* 0x000fea0003800200 */
.L_x_3543:
        /* <DEDUP_REMOVED lines=42> */
.L_x_3541:
[----:B------:R-:W-:Y:S05]  /*dfe0*/  BSYNC.RECONVERGENT B1 ;  /* 0x0000000000017941 */ /* 0x000fea0003800200 */
.L_x_3540:
[----:B------:R-:W-:Y:S01]  /*dff0*/  I2FP.F32.U32 R48, R50 ;  /* 0x0000003200307245 */ /* 0x000fe20000201000 */
[C---:B-----5:R-:W-:Y:S01]  /*e000*/  IMAD.U32 R50, R40.reuse, 0x10000, RZ ;  /* 0x0001000028327824 */ /* 0x060fe200078e00ff */
        /* <DEDUP_REMOVED lines=23> */
.L_x_3547:
        /* <DEDUP_REMOVED lines=13> */
.L_x_3549:
[----:B------:R-:W-:Y:S05]  /*e250*/  BSYNC.RECONVERGENT B2 ;  /* 0x0000000000027941 */ /* 0x000fea0003800200 */
.L_x_3548:
        /* <DEDUP_REMOVED lines=42> */
.L_x_3546:
[----:B------:R-:W-:Y:S05]  /*e500*/  BSYNC.RECONVERGENT B1 ;  /* 0x0000000000017941 */ /* 0x000fea0003800200 */
.L_x_3545:
        /* <DEDUP_REMOVED lines=25> */
.L_x_3552:
        /* <DEDUP_REMOVED lines=13> */
.L_x_3554:
[----:B------:R-:W-:Y:S05]  /*e770*/  BSYNC.RECONVERGENT B2 ;  /* 0x0000000000027941 */ /* 0x000fea0003800200 */
.L_x_3553:
        /* <DEDUP_REMOVED lines=42> */
.L_x_3551:
[----:B------:R-:W-:Y:S05]  /*ea20*/  BSYNC.RECONVERGENT B1 ;  /* 0x0000000000017941 */ /* 0x000fea0003800200 */
.L_x_3550:
[----:B------:R-:W-:Y:S01]  /*ea30*/  I2FP.F32.U32 R40, R40 ;  /* 0x0000002800287245 */ /* 0x000fe20000201000 */
[----:B------:R-:W-:Y:S01]  /*ea40*/  BSSY.RECONVERGENT B1, `(.L_x_3555) ;  /* 0x0000050000017945 */ /* 0x000fe20003800200 */
[----:B------:R-:W-:Y:S02]  /*ea50*/  ISETP.NE.AND P3, PT, R55, 0x1, PT ;  /* 0x000000013700780c */ /* 0x000fe40003f65270 */
[C---:B------:R-:W-:Y:S01]  /*ea60*/  PRMT R54, R41.reuse, 0x7632, R54 ;  /* 0x0000763229367816 */ /* 0x040fe20000000036 */
[----:B------:R-:W-:Y:S01]  /*ea70*/  FFMA.FTZ R53, R40, R77, 1.1641532182693481445e-10 ;  /* 0x2f00000028357423 */ /* 0x000fe2000001004d */
[----:B------:R-:W-:Y:S02]  /*ea80*/  IMAD.U32 R40, R41, 0x10000, RZ ;  /* 0x0001000029287824 */ /* 0x000fe400078e00ff */
[----:B------:R-:W-:Y:S02]  /*ea90*/  IMAD.MOV.U32 R41, RZ, RZ, R60 ;  /* 0x000000ffff297224 */ /* 0x000fe400078e003c */
[----:B------:R-:W-:Y:S01]  /*eaa0*/  FMUL.FTZ R40, R40, R45 ;  /* 0x0000002d28287220 */ /* 0x000fe20000410000 */
[----:B------:R-:W-:-:S02]  /*eab0*/  FSETP.GTU.FTZ.AND P2, PT, R53, R46, PT ;  /* 0x0000002e3500720b */ /* 0x000fc40003f5c000 */
[----:B------:R-:W-:Y:S02]  /*eac0*/  @P1 SHF.L.U32 R53, R21, 0x10, RZ ;  /* 0x0000001015351819 */ /* 0x000fe400000006ff */
        /* <DEDUP_REMOVED lines=15> */
.L_x_3557:
        /* <DEDUP_REMOVED lines=13> */
.L_x_3559:
[----:B------:R-:W-:Y:S05]  /*ec90*/  BSYNC.RECONVERGENT B2 ;  /* 0x0000000000027941 */ /* 0x000fea0003800200 */
.L_x_3558:
        /* <DEDUP_REMOVED lines=42> */
.L_x_3556:
[----:B------:R-:W-:Y:S05]  /*ef40*/  BSYNC.RECONVERGENT B1 ;  /* 0x0000000000017941 */ /* 0x000fea0003800200 */
.L_x_3555:
[----:B------:R-:W-:Y:S01]  /*ef50*/  I2FP.F32.U32 R40, R41 ;  /* 0x0000002900287245 */ /* 0x000fe20000201000 */
[----:B------:R-:W-:Y:S01]  /*ef60*/  IMAD.U32 R54, R54, 0x10000, RZ ;  /* 0x0001000036367824 */ /* 0x000fe200078e00ff */
[----:B------:R-:W-:Y:S01]  /*ef70*/  ISETP.NE.AND P2, PT, R53, 0x1, PT ;  /* 0x000000013500780c */ /* 0x000fe20003f45270 */
[----:B------:R-:W-:Y:S02]  /*ef80*/  BSSY.RECONVERGENT B1, `(.L_x_3560) ;  /* 0x000004e000017945 */ /* 0x000fe40003800200 */
[----:B------:R-:W-:Y:S01]  /*ef90*/  FFMA.FTZ R41, R40, R77, 1.1641532182693481445e-10 ;  /* 0x2f00000028297423 */ /* 0x000fe2000001004d */
[----:B------:R-:W-:Y:S01]  /*efa0*/  FMUL.FTZ R54, R54, R45 ;  /* 0x0000002d36367220 */ /* 0x000fe20000410000 */
[----:B------:R-:W-:-:S03]  /*efb0*/  @P1 PRMT R40, R21, 0x7632, R40 ;  /* 0x0000763215281816 */ /* 0x000fc60000000028 */
[----:B------:R-:W-:Y:S02]  /*efc0*/  FSETP.GTU.FTZ.AND P3, PT, R41, R46, PT ;  /* 0x0000002e2900720b */ /* 0x000fe40003f7c000 */
[----:B------:R-:W-:Y:S01]  /*efd0*/  @P1 SHF.L.U32 R41, R40, 0x10, RZ ;  /* 0x0000001028291819 */ /* 0x000fe200000006ff */
[----:B------:R-:W-:Y:S01]  /*efe0*/  IMAD.MOV.U32 R40, RZ, RZ, R60 ;  /* 0x000000ffff287224 */ /* 0x000fe200078e003c */
        /* <DEDUP_REMOVED lines=15> */
.L_x_3562:
        /* <DEDUP_REMOVED lines=13> */
.L_x_3564:
[----:B------:R-:W-:Y:S05]  /*f1b0*/  BSYNC.RECONVERGENT B2 ;  /* 0x0000000000027941 */ /* 0x000fea0003800200 */
.L_x_3563:
        /* <DEDUP_REMOVED lines=42> */
.L_x_3561:
[----:B------:R-:W-:Y:S05]  /*f460*/  BSYNC.RECONVERGENT B1 ;  /* 0x0000000000017941 */ /* 0x000fea0003800200 */
.L_x_3560:
[----:B------:R-:W-:Y:S01]  /*f470*/  I2FP.F32.U32 R40, R40 ;  /* 0x0000002800287245 */ /* 0x000fe20000201000 */
[----:B------:R-:W-:Y:S01]  /*f480*/  BSSY.RECONVERGENT B1, `(.L_x_3565) ;  /* 0x0000050000017945 */ /* 0x000fe20003800200 */
[----:B------:R-:W-:Y:S01]  /*f490*/  ISETP.NE.AND P3, PT, R54, 0x1, PT ;  /* 0x000000013600780c */ /* 0x000fe20003f65270 */
[----:B------:R-:W-:Y:S02]  /*f4a0*/  IMAD.MOV.U32 R58, RZ, RZ, 0x2 ;  /* 0x00000002ff3a7424 */ /* 0x000fe400078e00ff */
[----:B------:R-:W-:Y:S01]  /*f4b0*/  FFMA.FTZ R53, R40, R77, 1.1641532182693481445e-10 ;  /* 0x2f00000028357423 */ /* 0x000fe2000001004d */
[----:B------:R-:W-:Y:S02]  /*f4c0*/  IMAD.U32 R40, R42, 0x10000, RZ ;  /* 0x000100002a287824 */ /* 0x000fe400078e00ff */
[----:B------:R-:W-:Y:S02]  /*f4d0*/  IMAD.MOV.U32 R55, RZ, RZ, R60 ;  /* 0x000000ffff377224 */ /* 0x000fe400078e003c */
[----:B------:R-:W-:Y:S01]  /*f4e0*/  FMUL.FTZ R40, R40, R45 ;  /* 0x0000002d28287220 */ /* 0x000fe20000410000 */
[----:B------:R-:W-:-:S04]  /*f4f0*/  FSETP.GTU.FTZ.AND P2, PT, R53, R46, PT ;  /* 0x0000002e3500720b */ /* 0x000fc80003f5c000 */
        /* <DEDUP_REMOVED lines=15> */
.L_x_3567:
        /* <DEDUP_REMOVED lines=13> */
.L_x_3569:
[----:B------:R-:W-:Y:S05]  /*f6c0*/  BSYNC.RECONVERGENT B2 ;  /* 0x0000000000027941 */ /* 0x000fea0003800200 */
.L_x_3568:
        /* <DEDUP_REMOVED lines=41> */
[----:B------:R-:W-:Y:S02]  /*f960*/  IMAD.MOV.U32 R15, RZ, RZ, R54 ;  /* 0x000000ffff0f7224 */ /* 0x000fe400078e0036 */
[----:B------:R-:W-:-:S07]  /*f970*/  IMAD.MOV.U32 R58, RZ, RZ, RZ ;  /* 0x000000ffff3a7224 */ /* 0x000fce00078e00ff */
.L_x_3566:
[----:B------:R-:W-:Y:S05]  /*f980*/  BSYNC.RECONVERGENT B1 ;  /* 0x0000000000017941 */ /* 0x000fea0003800200 */
.L_x_3565:
[----:B------:R-:W-:Y:S01]  /*f990*/  I2FP.F32.U32 R54, R55 ;  /* 0x0000003700367245 */ /* 0x000fe20000201000 */
[----:B------:R-:W-:Y:S01]  /*f9a0*/  BSSY.RECONVERGENT B1, `(.L_x_3570) ;  /* 0x000004f000017945 */ /* 0x000fe20003800200 */
[----:B------:R-:W-:Y:S02]  /*f9b0*/  SHF.L.U32 R40, R40, 0x10, RZ ;  /* 0x0000001028287819 */ /* 0x000fe400000006ff */
        /* <DEDUP_REMOVED lines=21> */
.L_x_3572:
        /* <DEDUP_REMOVED lines=13> */
.L_x_3574:
[----:B------:R-:W-:Y:S05]  /*fbe0*/  BSYNC.RECONVERGENT B2 ;  /* 0x0000000000027941 */ /* 0x000fea0003800200 */
.L_x_3573:
        /* <DEDUP_REMOVED lines=40> */
[----:B------:R-:W-:Y:S01]  /*fe70*/  IMAD.MOV.U32 R59, RZ, RZ, RZ ;  /* 0x000000ffff3b7224 */ /* 0x000fe200078e00ff */
[----:B------:R-:W-:-:S07]  /*fe80*/  LOP3.LUT R56, R56, UR28, R61, 0x96, !PT ;  /* 0x0000001c38387c12 */ /* 0x000fce000f8e963d */
.L_x_3571:
[----:B------:R-:W-:Y:S05]  /*fe90*/  BSYNC.RECONVERGENT B1 ;  /* 0x0000000000017941 */ /* 0x000fea0003800200 */
.L_x_3570:
[----:B------:R-:W-:Y:S01]  /*fea0*/  I2FP.F32.U32 R55, R55 ;  /* 0x0000003700377245 */ /* 0x000fe20000201000 */
[----:B------:R-:W-:Y:S01]  /*feb0*/  BSSY.RECONVERGENT B1, `(.L_x_3575) ;  /* 0x0000050000017945 */ /* 0x000fe20003800200 */
[----:B------:R-:W-:Y:S02]  /*fec0*/  ISETP.NE.AND P5, PT, R59, 0x1, PT ;  /* 0x000000013b00780c */ /* 0x000fe40003fa5270 */
[----:B------:R-:W-:Y:S01]  /*fed0*/  PRMT R63, R43, 0x7632, R63 ;  /* 0x000076322b3f7816 */ /* 0x000fe2000000003f */
[----:B------:R-:W-:Y:S01]  /*fee0*/  FFMA.FTZ R58, R55, R77, 1.1641532182693481445e-10 ;  /* 0x2f000000373a7423 */ /* 0x000fe2000001004d */
[----:B------:R-:W-:Y:S02]  /*fef0*/  SHF.L.U32 R55, R43, 0x10, RZ ;  /* 0x000000102b377819 */ /* 0x000fe400000006ff */
[----:B------:R-:W-:Y:S02]  /*ff00*/  MOV R61, R60 ;  /* 0x0000003c003d7202 */ /* 0x000fe40000000f00 */
[----:B------:R-:W-:Y:S01]  /*ff10*/  FSETP.GTU.FTZ.AND P4, PT, R58, R46, PT ;  /* 0x0000002e3a00720b */ /* 0x000fe20003f9c000 */
[----:B------:R-:W-:Y:S01]  /*ff20*/  FMUL.FTZ R55, R55, R45 ;  /* 0x0000002d37377220 */ /* 0x000fe20000410000 */
[----:B------:R-:W-:-:S04]  /*ff30*/  @P1 IMAD.U32 R58, R23, 0x10000, RZ ;  /* 0x00010000173a1824 */ /* 0x000fc800078e00ff */
        /* <DEDUP_REMOVED lines=14> */
.L_x_3577:
        /* <DEDUP_REMOVED lines=13> */
.L_x_3579:
[----:B------:R-:W-:Y:S05]  /*100f0*/  BSYNC.RECONVERGENT B2 ;  /* 0x0000000000027941 */ /* 0x000fea0003800200 */
.L_x_3578:
        /* <DEDUP_REMOVED lines=43> */
.L_x_3576:
[----:B------:R-:W-:Y:S05]  /*103b0*/  BSYNC.RECONVERGENT B1 ;  /* 0x0000000000017941 */ /* 0x000fea0003800200 */
.L_x_3575:
        /* <DEDUP_REMOVED lines=15> */
.L_x_3539:
[----:B------:R-:W0:Y:S01]  /*104b0*/  LDC.64 R62, c[0x0][0x3a8] ;  /* 0x0000ea00ff3e7b82 */ /* 0x000e220000000a00 */
[----:B------:R-:W-:Y:S01]  /*104c0*/  FADD.FTZ R61, RZ, R7 ;  /* 0x00000007ff3d7221 */ /* 0x000fe20000010000 */
[----:B------:R-:W-:Y:S01]  /*104d0*/  SEL R46, RZ, 0x1000000, !P5 ;  /* 0x01000000ff2e7807 */ /* 0x000fe20006800000 */
[----:B------:R-:W1:Y:S01]  /*104e0*/  S2R R65, SR_TID.X ;  /* 0x0000000000417919 */ /* 0x000e620000002100 */
[----:B------:R-:W-:Y:S01]  /*104f0*/  ISETP.NE.AND P6, PT, R71, RZ, PT ;  /* 0x000000ff4700720c */ /* 0x000fe20003fc5270 */
[----:B------:R-:W-:Y:S01]  /*10500*/  FADD.FTZ R64, R61, R8 ;  /* 0x000000083d407221 */ /* 0x000fe20000010000 */
[----:B------:R-:W-:Y:S02]  /*10510*/  ISETP.NE.AND P5, PT, R70, RZ, PT ;  /* 0x000000ff4600720c */ /* 0x000fe40003fa5270 */
[----:B------:R-:W2:Y:S01]  /*10520*/  LDC.64 R70, c[0x0][0x3b0] ;  /* 0x0000ec00ff467b82 */ /* 0x000ea20000000a00 */
[----:B------:R-:W-:Y:S01]  /*10530*/  FADD.FTZ R61, R64, R9 ;  /* 0x00000009403d7221 */ /* 0x000fe20000010000 */
[----:B------:R-:W-:-:S02]  /*10540*/  SEL R59, RZ, 0x10000, !P4 ;  /* 0x00010000ff3b7807 */ /* 0x000fc40006000000 */
[----:B------:R-:W-:Y:S01]  /*10550*/  SEL R66, RZ, 0x100, !P3 ;  /* 0x00000100ff427807 */ /* 0x000fe20005800000 */
[----:B------:R-:W-:Y:S01]  /*10560*/  FADD.FTZ R64, R61, R12 ;  /* 0x0000000c3d407221 */ /* 0x000fe20000010000 */
[----:B------:R-:W-:Y:S02]  /*10570*/  ISETP.NE.AND P4, PT, R69, RZ, PT ;  /* 0x000000ff4500720c */ /* 0x000fe40003f85270 */
[----:B------:R-:W-:Y:S01]  /*10580*/  LOP3.LUT R66, R66, R46, R59, 0xfe, !PT ;  /* 0x0000002e42427212 */ /* 0x000fe200078efe3b */
[----:B------:R-:W-:Y:S01]  /*10590*/  FADD.FTZ R61, R64, R13 ;  /* 0x0000000d403d7221 */ /* 0x000fe20000010000 */
[----:B------:R-:W-:Y:S02]  /*105a0*/  SEL R46, RZ, 0x1000000, !P4 ;  /* 0x01000000ff2e7807 */ /* 0x000fe40006000000 */
[----:B------:R-:W-:Y:S01]  /*105b0*/  ISETP.NE.AND P1, PT, R72, RZ, PT ;  /* 0x000000ff4800720c */ /* 0x000fe20003f25270 */
[----:B------:R-:W-:Y:S01]  /*105c0*/  FADD.FTZ R61, R61, R14 ;  /* 0x0000000e3d3d7221 */ /* 0x000fe20000010000 */
[----:B0-----:R-:W-:-:S04]  /*105d0*/  IMAD.WIDE.U32 R62, R49, 0x10, R62 ;  /* 0x00000010313e7825 */ /* 0x001fc800078e003e */
[----:B------:R-:W-:Y:S01]  /*105e0*/  FADD.FTZ R64, R61, R44 ;  /* 0x0000002c3d407221 */ /* 0x000fe20000010000 */
[----:B------:R-:W-:Y:S01]  /*105f0*/  SEL R61, RZ, 0x1, !P1 ;  /* 0x00000001ff3d7807 */ /* 0x000fe20004800000 */
[----:B------:R0:W-:Y:S01]  /*10600*/  STG.E.128 desc[UR8][R62.64], R40 ;  /* 0x000000283e007986 */ /* 0x0001e2000c101d08 */
[----:B-1----:R-:W-:-:S04]  /*10610*/  LOP3.LUT R65, R65, 0x1f, RZ, 0xc0, !PT ;  /* 0x0000001f41417812 */ /* 0x002fc800078ec0ff */
[----:B------:R-:W-:Y:S01]  /*10620*/  ISETP.NE.AND P1, PT, R65, RZ, PT ;  /* 0x000000ff4100720c */ /* 0x000fe20003f25270 */
[----:B0-----:R-:W-:Y:S01]  /*10630*/  FADD.FTZ R41, R64, R47 ;  /* 0x0000002f40297221 */ /* 0x001fe20000010000 */
[----:B------:R-:W-:Y:S02]  /*10640*/  SEL R43, RZ, 0x10000, !P5 ;  /* 0x00010000ff2b7807 */ /* 0x000fe40006800000 */
[----:B------:R-:W-:Y:S01]  /*10650*/  SEL R42, RZ, 0x100, !P6 ;  /* 0x00000100ff2a7807 */ /* 0x000fe20007000000 */
[----:B------:R-:W-:Y:S01]  /*10660*/  FADD.FTZ R40, R41, R48 ;  /* 0x0000003029287221 */ /* 0x000fe20000010000 */
[----:B------:R-:W-:Y:S02]  /*10670*/  SEL R41, RZ, 0x1, !P2 ;  /* 0x00000001ff297807 */ /* 0x000fe40005000000 */
[----:B------:R-:W-:Y:S01]  /*10680*/  LOP3.LUT R42, R42, R46, R43, 0xfe, !PT ;  /* 0x0000002e2a2a7212 */ /* 0x000fe200078efe2b */
[----:B------:R-:W-:Y:S01]  /*10690*/  FADD.FTZ R43, R40, R51 ;  /* 0x00000033282b7221 */ /* 0x000fe20000010000 */
[----:B------:R-:W-:-:S02]  /*106a0*/  LOP3.LUT R41, R66, R41, RZ, 0xfc, !PT ;  /* 0x0000002942297212 */ /* 0x000fc400078efcff */
[----:B------:R-:W-:Y:S01]  /*106b0*/  LOP3.LUT R40, R42, R61, RZ, 0xfc, !PT ;  /* 0x0000003d2a287212 */ /* 0x000fe200078efcff */
[----:B------:R-:W-:Y:S01]  /*106c0*/  FADD.FTZ R59, R43, R50 ;  /* 0x000000322b3b7221 */ /* 0x000fe20000010000 */
[----:B--2---:R-:W-:-:S04]  /*106d0*/  IMAD.WIDE.U32 R42, R49, 0x8, R70 ;  /* 0x00000008312a7825 */ /* 0x004fc800078e0046 */
        /* <DEDUP_REMOVED lines=26> */
.L_x_3580:
        /* <DEDUP_REMOVED lines=56> */
.L_x_3594:
        /* <DEDUP_REMOVED lines=33> */
[C---:B------:R-:W-:Y:S01]  /*10e10*/  FMUL.FTZ R63, R61.reuse, R63 ;  /* 0x0000003f3d3f7220 */ /* 0x040fe20000410000 */
[C---:B------:R-:W-:Y:S01]  /*10e20*/  FMUL.FTZ R12, R61.reuse, R12 ;  /* 0x0000000c3d0c7220 */ /* 0x040fe20000410000 */
[----:B------:R-:W-:Y:S01]  /*10e30*/  F2FP.BF16.F32.PACK_AB R43, R48, R47 ;  /* 0x0000002f302b723e */ /* 0x000fe200000010ff */
[C---:B------:R-:W-:Y:S01]  /*10e40*/  FMUL.FTZ R47, R61.reuse, R50 ;  /* 0x000000323d2f7220 */ /* 0x040fe20000410000 */
[----:B------:R-:W0:Y:S01]  /*10e50*/  @!P1 LDC.64 R48, c[0x0][0x3c0] ;  /* 0x0000f000ff309b82 */ /* 0x000e220000000a00 */
[----:B------:R-:W-:Y:S01]  /*10e60*/  FMUL.FTZ R45, R61, R13 ;  /* 0x0000000d3d2d7220 */ /* 0x000fe20000410000 */
[----:B------:R-:W-:Y:S01]  /*10e70*/  FFMA.FTZ R40, R41, R93, R36 ;  /* 0x0000005d29287223 */ /* 0x000fe20000010024 */
[----:B------:R-:W-:Y:S01]  /*10e80*/  FFMA.FTZ R13, R46, R92, R37 ;  /* 0x0000005c2e0d7223 */ /* 0x000fe20000010025 */
[----:B------:R-:W-:Y:S01]  /*10e90*/  FFMA.FTZ R41, R63, R91, R38 ;  /* 0x0000005b3f297223 */ /* 0x000fe20000010026 */
[----:B------:R-:W-:Y:S01]  /*10ea0*/  FFMA.FTZ R12, R12, R90, R39 ;  /* 0x0000005a0c0c7223 */ /* 0x000fe20000010027 */
[----:B------:R-:W-:Y:S01]  /*10eb0*/  FMUL.FTZ R64, R61, R64 ;  /* 0x000000403d407220 */ /* 0x000fe20000410000 */
[----:B------:R-:W-:Y:S01]  /*10ec0*/  FFMA.FTZ R42, R45, R89, R32 ;  /* 0x000000592d2a7223 */ /* 0x000fe20000010020 */
[----:B------:R-:W1:Y:S01]  /*10ed0*/  @!P1 LDC.64 R50, c[0x0][0x3c8] ;  /* 0x0000f200ff329b82 */ /* 0x000e620000000a00 */
[----:B------:R-:W-:Y:S01]  /*10ee0*/  F2FP.BF16.F32.PACK_AB R40, R13, R40 ;  /* 0x000000280d28723e */ /* 0x000fe200000010ff */
[----:B------:R-:W-:Y:S01]  /*10ef0*/  FFMA.FTZ R45, R64, R88, R33 ;  /* 0x00000058402d7223 */ /* 0x000fe20000010021 */
[----:B------:R-:W-:Y:S01]  /*10f00*/  F2FP.BF16.F32.PACK_AB R41, R12, R41 ;  /* 0x000000290c29723e */ /* 0x000fe200000010ff */
[C---:B------:R-:W-:Y:S01]  /*10f10*/  FMUL.FTZ R55, R61.reuse, R53 ;  /* 0x000000353d377220 */ /* 0x040fe20000410000 */
[C---:B------:R-:W-:Y:S01]  /*10f20*/  FMUL.FTZ R53, R61.reuse, R62 ;  /* 0x0000003e3d357220 */ /* 0x040fe20000410000 */
[----:B------:R-:W-:Y:S01]  /*10f30*/  FMUL.FTZ R66, R61, R66 ;  /* 0x000000423d427220 */ /* 0x000fe20000410000 */
[----:B------:R-:W-:Y:S01]  /*10f40*/  F2FP.BF16.F32.PACK_AB R42, R45, R42 ;  /* 0x0000002a2d2a723e */ /* 0x000fe200000010ff */
[----:B------:R-:W2:Y:S01]  /*10f50*/  LDC.64 R12, c[0x0][0x380] ;  /* 0x0000e000ff0c7b82 */ /* 0x000ea20000000a00 */
[C---:B------:R-:W-:Y:S01]  /*10f60*/  FMUL.FTZ R45, R61.reuse, R14 ;  /* 0x0000000e3d2d7220 */ /* 0x040fe20000410000 */
        /* <DEDUP_REMOVED lines=11> */
[----:B0-----:R-:W-:Y:S01]  /*11020*/  @!P1 IMAD.WIDE R48, R0, 0x4, R48 ;  /* 0x0000000400309825 */ /* 0x001fe200078e0230 */
[----:B------:R-:W-:-:S02]  /*11030*/  F2FP.BF16.F32.PACK_AB R47, R66, R47 ;  /* 0x0000002f422f723e */ /* 0x000fc400000010ff */
[----:B------:R-:W-:Y:S01]  /*11040*/  F2FP.BF16.F32.PACK_AB R46, R55, R46 ;  /* 0x0000002e372e723e */ /* 0x000fe200000010ff */
[----:B-1----:R-:W-:Y:S01]  /*11050*/  @!P1 IMAD.WIDE R50, R0, 0x4, R50 ;  /* 0x0000000400329825 */ /* 0x002fe200078e0232 */
[----:B------:R-:W-:Y:S01]  /*11060*/  F2FP.BF16.F32.PACK_AB R45, R52, R45 ;  /* 0x0000002d342d723e */ /* 0x000fe200000010ff */
[----:B------:R0:W-:Y:S01]  /*11070*/  @!P1 STG.E desc[UR8][R48.64], R59 ;  /* 0x0000003b30009986 */ /* 0x0001e2000c101908 */
[----:B------:R-:W-:-:S03]  /*11080*/  F2FP.BF16.F32.PACK_AB R44, R53, R44 ;  /* 0x0000002c352c723e */ /* 0x000fc600000010ff */
[----:B------:R0:W-:Y:S01]  /*11090*/  @!P1 STG.E desc[UR8][R50.64], R61 ;  /* 0x0000003d32009986 */ /* 0x0001e2000c101908 */
[----:B--2---:R-:W-:-:S03]  /*110a0*/  IMAD R0, R12, 0x4, R0 ;  /* 0x000000040c007824 */ /* 0x004fc600078e0200 */
[----:B------:R0:W-:Y:S02]  /*110b0*/  STG.E.128 desc[UR8][R6.64], R40 ;  /* 0x0000002806007986 */ /* 0x0001e4000c101d08 */
[----:B------:R-:W-:Y:S02]  /*110c0*/  ISETP.GE.AND P1, PT, R0, R13, PT ;  /* 0x0000000d0000720c */ /* 0x000fe40003f26270 */
[----:B------:R0:W-:Y:S11]  /*110d0*/  STG.E.128 desc[UR8][R8.64], R44 ;  /* 0x0000002c08007986 */ /* 0x0001f6000c101d08 */
[----:B------:R-:W-:Y:S05]  /*110e0*/  @!P1 BRA `(.L_x_3582) ;  /* 0xfffffef800849947 */ /* 0x000fea000383ffff */
[----:B------:R-:W-:Y:S05]  /*110f0*/  BSYNC B0 ;  /* 0x0000000000007941 */ /* 0x000fea0003800000 */
.L_x_3334:
[----:B------:R-:W-:Y:S05]  /*11100*/  EXIT ;  /* 0x000000000000794d */ /* 0x000fea0003800000 */
.L_x_3581:
[----:B------:R-:W-:Y:S01]  /*11110*/  HFMA2 R66, -RZ, RZ, 0, 5.9604644775390625e-08 ;  /* 0x00000001ff427431 */ /* 0x000fe200000001ff */
[----:B------:R-:W-:Y:S01]  /*11120*/  BSSY B1, `(.L_x_3583) ;  /* 0x0000007000017945 */ /* 0x000fe20003800000 */
[----:B------:R-:W-:Y:S02]  /*11130*/  IMAD.MOV.U32 R65, RZ, RZ, R46 ;  /* 0x000000ffff417224 */ /* 0x000fe400078e002e */
[----:B------:R-:W-:Y:S02]  /*11140*/  IMAD.MOV.U32 R69, RZ, RZ, 0x1f ;  /* 0x0000001fff457424 */ /* 0x000fe400078e00ff */
[----:B------:R-:W-:-:S07]  /*11150*/  IMAD.MOV.U32 R64, RZ, RZ, -0x1 ;  /* 0xffffffffff407424 */ /* 0x000fce00078e00ff */
[----:B01----:R-:W-:Y:S05]  /*11160*/  WARPSYNC.COLLECTIVE R64, `(.L_x_3584) ;  /* 0x0000000040087348 */ /* 0x003fea0003c00000 */
[----:B-1----:R1:W2:Y:S02]  /*11170*/  SHFL.BFLY P2, R63, R65, R66, R69 ;  /* 0x0c000042413f7389 */ /* 0x0022a40000040045 */
[----:B012---:R-:W-:Y:S05]  /*11180*/  ENDCOLLECTIVE ;  /* 0x000000000000791b */ /* 0x007fea0003800000 */
.L_x_3584:
[----:B------:R-:W-:Y:S05]  /*11190*/  BSYNC B1 ;  /* 0x0000000000017941 */ /* 0x000fea0003800000 */
.L_x_3583:
        /* <DEDUP_REMOVED lines=9> */
.L_x_3585:
        /* <DEDUP_REMOVED lines=8> */
.L_x_3586:
[----:B------:R-:W-:Y:S02]  /*112b0*/  IMAD.MOV.U32 R66, RZ, RZ, 0x8 ;  /* 0x00000008ff427424 */ /* 0x000fe400078e00ff */
[----:B------:R-:W-:-:S04]  /*112c0*/  IMAD.MOV.U32 R40, RZ, RZ, R63 ;  /* 0x000000ffff287224 */ /* 0x000fc800078e003f */
[----:B------:R-:W-:-:S05]  /*112d0*/  FADD.FTZ R61, R43, R40 ;  /* 0x000000282b3d7221 */ /* 0x000fca0000010000 */
[----:B------:R-:W-:-:S07]  /*112e0*/  MOV R65, R61 ;  /* 0x0000003d00417202 */ /* 0x000fce0000000f00 */
[----:B------:R-:W-:Y:S05]  /*112f0*/  WARPSYNC.COLLECTIVE R64, `(.L_x_3587) ;  /* 0x0000000040087348 */ /* 0x000fea0003c00000 */
[----:B------:R0:W1:Y:S02]  /*11300*/  SHFL.BFLY P2, R63, R65, R66, R69 ;  /* 0x0c000042413f7389 */ /* 0x0000640000040045 */
[----:B01----:R-:W-:Y:S05]  /*11310*/  ENDCOLLECTIVE ;  /* 0x000000000000791b */ /* 0x003fea0003800000 */
.L_x_3587:
[----:B------:R-:W-:Y:S02]  /*11320*/  IMAD.MOV.U32 R66, RZ, RZ, 0x10 ;  /* 0x00000010ff427424 */ /* 0x000fe400078e00ff */
[----:B------:R-:W-:-:S04]  /*11330*/  IMAD.MOV.U32 R40, RZ, RZ, R63 ;  /* 0x000000ffff287224 */ /* 0x000fc800078e003f */
[----:B------:R-:W-:-:S05]  /*11340*/  FADD.FTZ R62, R61, R40 ;  /* 0x000000283d3e7221 */ /* 0x000fca0000010000 */
[----:B------:R-:W-:-:S07]  /*11350*/  MOV R65, R62 ;  /* 0x0000003e00417202 */ /* 0x000fce0000000f00 */
[----:B------:R-:W-:Y:S05]  /*11360*/  WARPSYNC.COLLECTIVE R64, `(.L_x_3588) ;  /* 0x0000000040087348 */ /* 0x000fea0003c00000 */
[----:B------:R0:W1:Y:S02]  /*11370*/  SHFL.BFLY P2, R63, R65, R66, R69 ;  /* 0x0c000042413f7389 */ /* 0x0000640000040045 */
[----:B01----:R-:W-:Y:S05]  /*11380*/  ENDCOLLECTIVE ;  /* 0x000000000000791b */ /* 0x003fea0003800000 */
.L_x_3588:
        /* <DEDUP_REMOVED lines=40> */
.L_x_3589:
[----:B------:R-:W-:Y:S02]  /*11610*/  IMAD.MOV.U32 R66, RZ, RZ, 0x2 ;  /* 0x00000002ff427424 */ /* 0x000fe400078e00ff */
[----:B------:R-:W-:-:S04]  /*11620*/  IMAD.MOV.U32 R43, RZ, RZ, R63 ;  /* 0x000000ffff2b7224 */ /* 0x000fc800078e003f */
[----:B------:R-:W-:-:S05]  /*11630*/  FADD.FTZ R43, R40, R43 ;  /* 0x0000002b282b7221 */ /* 0x000fca0000010000 */
[----:B------:R-:W-:-:S07]  /*11640*/  MOV R65, R43 ;  /* 0x0000002b00417202 */ /* 0x000fce0000000f00 */
[----:B------:R-:W-:Y:S05]  /*11650*/  WARPSYNC.COLLECTIVE R64, `(.L_x_3590) ;  /* 0x0000000040087348 */ /* 0x000fea0003c00000 */
[----:B------:R0:W1:Y:S02]  /*11660*/  SHFL.BFLY P2, R63, R65, R66, R69 ;  /* 0x0c000042413f7389 */ /* 0x0000640000040045 */
[----:B01----:R-:W-:Y:S05]  /*11670*/  ENDCOLLECTIVE ;  /* 0x000000000000791b */ /* 0x003fea0003800000 */
.L_x_3590:
[----:B------:R-:W-:Y:S02]  /*11680*/  IMAD.MOV.U32 R66, RZ, RZ, 0x4 ;  /* 0x00000004ff427424 */ /* 0x000fe400078e00ff */
[----:B------:R-:W-:-:S04]  /*11690*/  IMAD.MOV.U32 R42, RZ, RZ, R63 ;  /* 0x000000ffff2a7224 */ /* 0x000fc800078e003f */
[----:B------:R-:W-:-:S05]  /*116a0*/  FADD.FTZ R42, R43, R42 ;  /* 0x0000002a2b2a7221 */ /* 0x000fca0000010000 */
[----:B------:R-:W-:-:S07]  /*116b0*/  MOV R65, R42 ;  /* 0x0000002a00417202 */ /* 0x000fce0000000f00 */
[----:B------:R-:W-:Y:S05]  /*116c0*/  WARPSYNC.COLLECTIVE R64, `(.L_x_3591) ;  /* 0x0000000040087348 */ /* 0x000fea0003c00000 */
[----:B------:R0:W1:Y:S02]  /*116d0*/  SHFL.BFLY P2, R63, R65, R66, R69 ;  /* 0x0c000042413f7389 */ /* 0x0000640000040045 */
[----:B01----:R-:W-:Y:S05]  /*116e0*/  ENDCOLLECTIVE ;  /* 0x000000000000791b */ /* 0x003fea0003800000 */
.L_x_3591:
[----:B------:R-:W-:Y:S02]  /*116f0*/  IMAD.MOV.U32 R66, RZ, RZ, 0x8 ;  /* 0x00000008ff427424 */ /* 0x000fe400078e00ff */
[----:B------:R-:W-:-:S04]  /*11700*/  IMAD.MOV.U32 R61, RZ, RZ, R63 ;  /* 0x000000ffff3d7224 */ /* 0x000fc800078e003f */
[----:B------:R-:W-:-:S05]  /*11710*/  FADD.FTZ R61, R42, R61 ;  /* 0x0000003d2a3d7221 */ /* 0x000fca0000010000 */
[----:B------:R-:W-:-:S07]  /*11720*/  MOV R65, R61 ;  /* 0x0000003d00417202 */ /* 0x000fce0000000f00 */
[----:B------:R-:W-:Y:S05]  /*11730*/  WARPSYNC.COLLECTIVE R64, `(.L_x_3592) ;  /* 0x0000000040087348 */ /* 0x000fea0003c00000 */
[----:B------:R0:W1:Y:S02]  /*11740*/  SHFL.BFLY P2, R63, R65, R66, R69 ;  /* 0x0c000042413f7389 */ /* 0x0000640000040045 */
[----:B01----:R-:W-:Y:S05]  /*11750*/  ENDCOLLECTIVE ;  /* 0x000000000000791b */ /* 0x003fea0003800000 */
.L_x_3592:
[----:B------:R-:W-:Y:S02]  /*11760*/  IMAD.MOV.U32 R66, RZ, RZ, 0x10 ;  /* 0x00000010ff427424 */ /* 0x000fe400078e00ff */
[----:B------:R-:W-:-:S04]  /*11770*/  IMAD.MOV.U32 R46, RZ, RZ, R63 ;  /* 0x000000ffff2e7224 */ /* 0x000fc800078e003f */
[----:B------:R-:W-:-:S05]  /*11780*/  FADD.FTZ R46, R61, R46 ;  /* 0x0000002e3d2e7221 */ /* 0x000fca0000010000 */
[----:B------:R-:W-:-:S07]  /*11790*/  MOV R65, R46 ;  /* 0x0000002e00417202 */ /* 0x000fce0000000f00 */
[----:B------:R-:W-:Y:S05]  /*117a0*/  WARPSYNC.COLLECTIVE R64, `(.L_x_3593) ;  /* 0x0000000040087348 */ /* 0x000fea0003c00000 */
[----:B------:R0:W1:Y:S02]  /*117b0*/  SHFL.BFLY P2, R63, R65, R66, R69 ;  /* 0x0c000042413f7389 */ /* 0x0000640000040045 */
[----:B01----:R-:W-:Y:S05]  /*117c0*/  ENDCOLLECTIVE ;  /* 0x000000000000791b */ /* 0x003fea0003800000 */
.L_x_3593:
[----:B------:R-:W-:Y:S05]  /*117d0*/  BRA `(.L_x_3594) ;  /* 0xfffffff400087947 */ /* 0x000fea000383ffff */
.L_x_3595:
        /* <DEDUP_REMOVED lines=10> */
.L_x_12120:


//--------------------- .text._ZN10layer_norm31ln_parallel_residual_fwd_kernelINS_13Kernel_traitsI13__nv_bfloat16S2_fS2_fjLj512ELj1ELj4ELj1ELj16ENS_18Kernel_traits_baseILj512ES2_S2_fS2_fjLj128EEEEELb0ELb0ELb0EEEvNS_9FwdParamsE --------------------------
	.section	.text._ZN10layer_norm31ln_parallel_residual_fwd_kernelINS_13Kernel_traitsI13__nv_bfloat16S2_fS2_fjLj512ELj1ELj4ELj1ELj16ENS_18Kernel_traits_baseILj512ES2_S2_fS2_fjLj128EEEEELb0ELb0ELb0EEEvNS_9FwdParamsE,"ax",@progbits
	.align	128
        .global         _ZN10layer_norm31ln_parallel_residual_fwd_kernelINS_13Kernel_traitsI13__nv_bfloat16S2_fS2_fjLj512ELj1ELj4ELj1ELj16ENS_18Kernel_traits_baseILj512ES2_S2_fS2_fjLj128EEEEELb0ELb0ELb0EEEvNS_9FwdParamsE
        .type           _ZN10layer_norm31ln_parallel_residual_fwd_kernelINS_13Kernel_traitsI13__nv_bfloat16S2_fS2_fjLj512ELj1ELj4ELj1ELj16ENS_18Kernel_traits_baseILj512ES2_S2_fS2_fjLj128EEEEELb0ELb0ELb0EEEvNS_9FwdParamsE,@function
        .size           _ZN10layer_norm31ln_parallel_residual_fwd_kernelINS_13Kernel_traitsI13__nv_bfloat16S2_fS2_fjLj512ELj1ELj4ELj1ELj16ENS_18Kernel_traits_baseILj512ES2_S2_fS2_fjLj128EEEEELb0ELb0ELb0EEEvNS_9FwdParamsE,(.L_x_12121 - _ZN10layer_norm31ln_parallel_residual_fwd_kernelINS_13Kernel_traitsI13__nv_bfloat16S2_fS2_fjLj512ELj1ELj4ELj1ELj16ENS_18Kernel_traits_baseILj512ES2_S2_fS2_fjLj128EEEEELb0ELb0ELb0EEEvNS_9FwdParamsE)
        .other          _ZN10layer_norm31ln_parallel_residual_fwd_kernelINS_13Kernel_traitsI13__nv_bfloat16S2_fS2_fjLj512ELj1ELj4ELj1ELj16ENS_18Kernel_traits_baseILj512ES2_S2_fS2_fjLj128EEEEELb0ELb0ELb0EEEvNS_9FwdParamsE,@"STO_CUDA_ENTRY STV_DEFAULT"
_ZN10layer_norm31ln_parallel_residual_fwd_kernelINS_13Kernel_traitsI13__nv_bfloat16S2_fS2_fjLj512ELj1ELj4ELj1ELj16ENS_18Kernel_traits_baseILj512ES2_S2_fS2_fjLj128EEEEELb0ELb0ELb0EEEvNS_9FwdParamsE:
.text._ZN10layer_norm31ln_parallel_residual_fwd_kernelINS_13Kernel_traitsI13__nv_bfloat16S2_fS2_fjLj512ELj1ELj4ELj1ELj16ENS_18Kernel_traits_baseILj512ES2_S2_fS2_fjLj128EEEEELb0ELb0ELb0EEEvNS_9FwdParamsE:
[----:B------:R-:W-:Y:S01]  /*0000*/  LDC R1, c[0x0][0x37c] ;  /* 0x0000df00ff017b82 */ /* 0x000fe20000000800 */
[----:B------:R-:W0:Y:S07]  /*0010*/  S2R R2, SR_TID.X ;  /* 0x0000000000027919 */ /* 0x000e2e0000002100 */
[----:B------:R-:W1:Y:S01]  /*0020*/  LDC R3, c[0x0][0x388] ;  /* 0x0000e200ff037b82 */ /* 0x000e620000000800 */
[----:B------:R-:W2:Y:S01]  /*0030*/  LDCU.64 UR8, c[0x0][0x438] ;  /* 0x00008700ff0877ac */ /* 0x000ea20008000a00 */
[----:B------:R-:W-:Y:S01]  /*0040*/  BSSY.RECONVERGENT B0, `(.L_x_3596) ;  /* 0x0000090000007945 */ /* 0x000fe20003800200 */
[----:B------:R-:W3:Y:S05]  /*0050*/  LDCU.64 UR6, c[0x0][0x358] ;  /* 0x00006b00ff0677ac */ /* 0x000eea0008000a00 */
[----:B------:R-:W4:Y:S01]  /*0060*/  S2UR UR4, SR_CTAID.X ;  /* 0x00000000000479c3 */ /* 0x000f220000002500 */
        /* <DEDUP_REMOVED lines=9> */
[----:B------:R-:W-:Y:S01]  /*0100*/  LOP3.LUT R3, R3, UR4, RZ, 0xfc, !PT ;  /* 0x0000000403037c12 */ /* 0x000fe2000f8efcff */
[----:B---3--:R-:W-:Y:S06]  /*0110*/  BRA.U UP0, `(.L_x_3597) ;  /* 0x0000000500087547 */ /* 0x008fec000b800000 */
        /* <DEDUP_REMOVED lines=35> */
.L_x_3598:
        /* <DEDUP_REMOVED lines=31> */
.L_x_3597:
        /* <DEDUP_REMOVED lines=22> */
.L_x_3602:
[----:B------:R-:W-:Y:S05]  /*06a0*/  BSYNC.RECONVERGENT B1 ;  /* 0x0000000000017941 */ /* 0x000fea0003800200 */
.L_x_3601:
        /* <DEDUP_REMOVED lines=14> */
.L_x_3600:
        /* <DEDUP_REMOVED lines=27> */
.L_x_3599:
[----:B------:R-:W-:Y:S05]  /*0940*/  BSYNC.RECONVERGENT B0 ;  /* 0x0000000000007941 */ /* 0x000fea0003800200 */
.L_x_3596:
[----:B------:R-:W1:Y:S02]  /*0950*/  LDCU UR4, c[0x0][0x384] ;  /* 0x00007080ff0477ac */ /* 0x000e640008000800 */
[----:B-1----:R-:W-:-:S13]  /*0960*/  ISETP.GE.AND P1, PT, R3, UR4, PT ;  /* 0x0000000403007c0c */ /* 0x002fda000bf26270 */
[----:B------:R-:W-:Y:S05]  /*0970*/  @P1 EXIT ;  /* 0x000000000000194d */ /* 0x000fea0003800000 */
[----:B------:R-:W1:Y:S01]  /*0980*/  LDCU.U8 UR4, c[0x0][0x410] ;  /* 0x00008200ff0477ac */ /* 0x000e620008000000 */
[----:B0---45:R-:W-:Y:S02]  /*0990*/  PRMT R4, R47, 0x7632, R4 ;  /* 0x000076322f047816 */ /* 0x031fe40000000004 */
[----:B------:R-:W-:Y:S01]  /*09a0*/  PRMT R5, R39, 0x7632, R5 ;  /* 0x0000763227057816 */ /* 0x000fe20000000005 */
[----:B------:R-:W0:Y:S01]  /*09b0*/  LDCU UR12, c[0x0][0x388] ;  /* 0x00007100ff0c77ac */ /* 0x000e220008000800 */
[----:B------:R-:W-:Y:S02]  /*09c0*/  PRMT R6, R43, 0x7632, R6 ;  /* 0x000076322b067816 */ /* 0x000fe40000000006 */
[----:B------:R-:W-:Y:S01]  /*09d0*/  PRMT R7, R35, 0x7632, R7 ;  /* 0x0000763223077816 */ /* 0x000fe20000000007 */
[----:B------:R-:W2:Y:S01]  /*09e0*/  LDCU UR5, c[0x0][0x448] ;  /* 0x00008900ff0577ac */ /* 0x000ea20008000800 */
[----:B------:R-:W-:Y:S02]  /*09f0*/  PRMT R8, R46, 0x7632, R8 ;  /* 0x000076322e087816 */ /* 0x000fe40000000008 */
[----:B------:R-:W-:Y:S01]  /*0a00*/  PRMT R9, R38, 0x7632, R9 ;  /* 0x0000763226097816 */ /* 0x000fe20000000009 */
[----:B------:R-:W3:Y:S01]  /*0a10*/  LDCU.64 UR8, c[0x0][0x398] ;  /* 0x00007300ff0877ac */ /* 0x000ee20008000a00 */
[----:B------:R-:W-:-:S02]  /*0a20*/  PRMT R10, R42, 0x7632, R10 ;  /* 0x000076322a0a7816 */ /* 0x000fc4000000000a */
[----:B------:R-:W-:Y:S01]  /*0a30*/  PRMT R11, R34, 0x7632, R11 ;  /* 0x00007632220b7816 */ /* 0x000fe2000000000b */
[----:B------:R-:W4:Y:S01]  /*0a40*/  LDCU.64 UR10, c[0x0][0x3a0] ;  /* 0x00007400ff0a77ac */ /* 0x000f220008000a00 */
        /* <DEDUP_REMOVED lines=18> */
[----:B-1----:R-:W-:Y:S02]  /*0b70*/  ISETP.NE.AND P2, PT, RZ, UR4, PT ;  /* 0x00000004ff007c0c */ /* 0x002fe4000bf45270 */
[----:B------:R-:W-:Y:S02]  /*0b80*/  PRMT R102, R25, 0x7632, R102 ;  /* 0x0000763219667816 */ /* 0x000fe40000000066 */
[----:B------:R-:W-:Y:S02]  /*0b90*/  PRMT R103, R17, 0x7632, R103 ;  /* 0x0000763211677816 */ /* 0x000fe40000000067 */
[----:B------:R-:W-:Y:S02]  /*0ba0*/  PRMT R104, R28, 0x7632, R104 ;  /* 0x000076321c687816 */ /* 0x000fe40000000068 */
[----:B------:R-:W-:-:S02]  /*0bb0*/  PRMT R105, R20, 0x7632, R105 ;  /* 0x0000763214697816 */ /* 0x000fc40000000069 */
[----:B------:R-:W-:Y:S02]  /*0bc0*/  PRMT R106, R24, 0x7632, R106 ;  /* 0x00007632186a7816 */ /* 0x000fe4000000006a */
[----:B0-234-:R-:W-:-:S07]  /*0bd0*/  PRMT R107, R16, 0x7632, R107 ;  /* 0x00007632106b7816 */ /* 0x01dfce000000006b */
.L_x_3620:
        /* <DEDUP_REMOVED lines=19> */
[----:B------:R0:W5:Y:S04]  /*0d10*/  @P1 LDG.E.128 R52, desc[UR6][R60.64] ;  /* 0x000000063c341981 */ /* 0x000168000c1e1d00 */
[----:B------:R0:W5:Y:S01]  /*0d20*/  @P1 LDG.E.128 R56, desc[UR6][R60.64+0x10] ;  /* 0x000010063c381981 */ /* 0x000162000c1e1d00 */
[----:B------:R-:W-:-:S04]  /*0d30*/  UISETP.NE.U32.AND UP0, UPT, UR8, URZ, UPT ;  /* 0x000000ff0800728c */ /* 0x000fc8000bf05070 */
[----:B------:R-:W-:-:S09]  /*0d40*/  UISETP.NE.AND.EX UP0, UPT, UR9, URZ, UPT, UP0 ;  /* 0x000000ff0900728c */ /* 0x000fd2000bf05300 */
[----:B0-----:R-:W-:Y:S05]  /*0d50*/  BRA.U UP0, `(.L_x_3605) ;  /* 0x0000000100947547 */ /* 0x001fea000b800000 */
[----:B------:R-:W-:-:S04]  /*0d60*/  UISETP.NE.U32.AND UP0, UPT, UR10, URZ, UPT ;  /* 0x000000ff0a00728c */ /* 0x000fc8000bf05070 */
[----:B------:R-:W-:-:S09]  /*0d70*/  UISETP.NE.AND.EX UP0, UPT, UR11, URZ, UPT, UP0 ;  /* 0x000000ff0b00728c */ /* 0x000fd2000bf05300 */
[----:B------:R-:W-:Y:S05]  /*0d80*/  BRA.U UP0, `(.L_x_3606) ;  /* 0x0000000100347547 */ /* 0x000fea000b800000 */
[----:B-----5:R-:W-:Y:S02]  /*0d90*/  PRMT R76, R66, 0x7632, R76 ;  /* 0x00007632424c7816 */ /* 0x020fe4000000004c */
[C---:B------:R-:W-:Y:S02]  /*0da0*/  PRMT R61, R64.reuse, 0x7632, R61 ;  /* 0x00007632403d7816 */ /* 0x040fe4000000003d */
        /* <DEDUP_REMOVED lines=8> */
[----:B------:R-:W-:Y:S02]  /*0e30*/  SHF.L.U32 R63, R63, 0x10, RZ ;  /* 0x000000103f3f7819 */ /* 0x000fe400000006ff */
[----:B------:R-:W-:Y:S01]  /*0e40*/  SHF.L.U32 R67, R77, 0x10, RZ ;  /* 0x000000104d437819 */ /* 0x000fe200000006ff */
[----:B------:R-:W-:Y:S06]  /*0e50*/  BRA `(.L_x_3607) ;  /* 0x0000000400847947 */ /* 0x000fec0003800000 */
.L_x_3606:
[----:B-----5:R-:W-:Y:S01]  /*0e60*/  PRMT R60, R64, 0x7632, R60 ;  /* 0x00007632403c7816 */ /* 0x020fe2000000003c */
[----:B------:R-:W-:Y:S01]  /*0e70*/  IMAD.U32 R77, R66, 0x10000, RZ ;  /* 0x00010000424d7824 */ /* 0x000fe200078e00ff */
[----:B------:R-:W-:Y:S02]  /*0e80*/  SHF.L.U32 R61, R64, 0x10, RZ ;  /* 0x00000010403d7819 */ /* 0x000fe400000006ff */
[----:B------:R-:W-:Y:S02]  /*0e90*/  PRMT R62, R65, 0x7632, R62 ;  /* 0x00007632413e7816 */ /* 0x000fe4000000003e */
[----:B------:R-:W-:Y:S02]  /*0ea0*/  PRMT R63, R66, 0x7632, R63 ;  /* 0x00007632423f7816 */ /* 0x000fe4000000003f */
[----:B------:R-:W-:Y:S02]  /*0eb0*/  PRMT R64, R67, 0x7632, R64 ;  /* 0x0000763243407816 */ /* 0x000fe40000000040 */
        /* <DEDUP_REMOVED lines=11> */
[----:B------:R-:W-:Y:S01]  /*0f70*/  FADD.FTZ R63, R55, R78 ;  /* 0x0000004e373f7221 */ /* 0x000fe20000010000 */
[----:B------:R-:W-:Y:S01]  /*0f80*/  FADD.FTZ R65, R57, R80 ;  /* 0x0000005039417221 */ /* 0x000fe20000010000 */
[----:B------:R-:W-:Y:S01]  /*0f90*/  FADD.FTZ R67, R59, R82 ;  /* 0x000000523b437221 */ /* 0x000fe20000010000 */
[----:B------:R-:W-:Y:S06]  /*0fa0*/  BRA `(.L_x_3607) ;  /* 0x0000000400307947 */ /* 0x000fec0003800000 */
.L_x_3605:
[----:B------:R-:W-:-:S04]  /*0fb0*/  UISETP.NE.U32.AND UP0, UPT, UR10, URZ, UPT ;  /* 0x000000ff0a00728c */ /* 0x000fc8000bf05070 */
[----:B------:R-:W-:-:S09]  /*0fc0*/  UISETP.NE.AND.EX UP0, UPT, UR11, URZ, UPT, UP0 ;  /* 0x000000ff0b00728c */ /* 0x000fd2000bf05300 */
[----:B------:R-:W-:Y:S05]  /*0fd0*/  BRA.U UP0, `(.L_x_3608) ;  /* 0x0000000100847547 */ /* 0x000fea000b800000 */
[----:B-----5:R-:W-:Y:S01]  /*0fe0*/  PRMT R76, R64, 0x7632, R76 ;  /* 0x00007632404c7816 */ /* 0x020fe2000000004c */
[----:B------:R-:W-:Y:S01]  /*0ff0*/  IMAD.U32 R63, R66, 0x10000, RZ ;  /* 0x00010000423f7824 */ /* 0x000fe200078e00ff */
[----:B------:R-:W-:Y:S01]  /*1000*/  SHF.L.U32 R61, R64, 0x10, RZ ;  /* 0x00000010403d7819 */ /* 0x000fe200000006ff */
[----:B------:R-:W-:Y:S01]  /*1010*/  IMAD.U32 R96, R67, 0x10000, RZ ;  /* 0x0001000043607824 */ /* 0x000fe200078e00ff */
[C---:B------:R-:W-:Y:S02]  /*1020*/  PRMT R77, R65.reuse, 0x7632, R77 ;  /* 0x00007632414d7816 */ /* 0x040fe4000000004d */
[----:B------:R-:W-:Y:S02]  /*1030*/  SHF.L.U32 R65, R65, 0x10, RZ ;  /* 0x0000001041417819 */ /* 0x000fe400000006ff */
        /* <DEDUP_REMOVED lines=10> */
[----:B------:R-:W-:Y:S01]  /*10e0*/  PRMT R63, R49, 0x7632, R63 ;  /* 0x00007632313f7816 */ /* 0x000fe2000000003f */
[----:B------:R-:W-:Y:S01]  /*10f0*/  IMAD.U32 R81, R81, 0x10000, RZ ;  /* 0x0001000051517824 */ /* 0x000fe200078e00ff */
[----:B------:R-:W-:-:S02]  /*1100*/  PRMT R65, R50, 0x7632, R65 ;  /* 0x0000763232417816 */ /* 0x000fc40000000041 */
[C---:B------:R-:W-:Y:S02]  /*1110*/  PRMT R66, R51.reuse, 0x7632, R66 ;  /* 0x0000763233427816 */ /* 0x040fe40000000042 */
        /* <DEDUP_REMOVED lines=12> */
[----:B------:R-:W-:Y:S06]  /*11e0*/  BRA `(.L_x_3607) ;  /* 0x0000000000a07947 */ /* 0x000fec0003800000 */
.L_x_3608:
[C---:B-----5:R-:W-:Y:S01]  /*11f0*/  PRMT R76, R64.reuse, 0x7632, R76 ;  /* 0x00007632404c7816 */ /* 0x060fe2000000004c */
[----:B------:R-:W-:Y:S01]  /*1200*/  IMAD.U32 R83, R67, 0x10000, RZ ;  /* 0x0001000043537824 */ /* 0x000fe200078e00ff */
[----:B------:R-:W-:Y:S02]  /*1210*/  SHF.L.U32 R64, R64, 0x10, RZ ;  /* 0x0000001040407819 */ /* 0x000fe400000006ff */
[----:B------:R-:W-:Y:S02]  /*1220*/  SHF.L.U32 R60, R65, 0x10, RZ ;  /* 0x00000010413c7819 */ /* 0x000fe400000006ff */
[----:B------:R-:W-:Y:S02]  /*1230*/  SHF.L.U32 R61, R48, 0x10, RZ ;  /* 0x00000010303d7819 */ /* 0x000fe400000006ff */
[----:B------:R-:W-:Y:S02]  /*1240*/  SHF.L.U32 R63, R49, 0x10, RZ ;  /* 0x00000010313f7819 */ /* 0x000fe400000006ff */
        /* <DEDUP_REMOVED lines=10> */
[----:B------:R-:W-:-:S02]  /*12f0*/  PRMT R62, R50, 0x7632, R62 ;  /* 0x00007632323e7816 */ /* 0x000fc4000000003e */
[C---:B------:R-:W-:Y:S02]  /*1300*/  PRMT R63, R51.reuse, 0x7632, R63 ;  /* 0x00007632333f7816 */ /* 0x040fe4000000003f */
        /* <DEDUP_REMOVED lines=19> */
[----:B------:R-:W-:Y:S01]  /*1440*/  FADD.FTZ R63, R55, R78 ;  /* 0x0000004e373f7221 */ /* 0x000fe20000010000 */
[----:B------:R-:W-:Y:S01]  /*1450*/  FADD.FTZ R65, R57, R80 ;  /* 0x0000005039417221 */ /* 0x000fe20000010000 */
[----:B------:R-:W-:-:S07]  /*1460*/  FADD.FTZ R67, R59, R82 ;  /* 0x000000523b437221 */ /* 0x000fce0000010000 */
.L_x_3607:
[----:B------:R-:W0:Y:S01]  /*1470*/  LDC.64 R76, c[0x0][0x3a8] ;  /* 0x0000ea00ff4c7b82 */ /* 0x000e220000000a00 */
[C---:B------:R-:W-:Y:S01]  /*1480*/  IADD3 R79, PT, PT, R109.reuse, 0x20, RZ ;  /* 0x000000206d4f7810 */ /* 0x040fe20007ffe0ff */
[----:B0-----:R-:W-:-:S05]  /*1490*/  IMAD.WIDE.U32 R76, R109, 0x20, R76 ;  /* 0x000000206d4c7825 */ /* 0x001fca00078e004c */
[----:B------:R0:W-:Y:S04]  /*14a0*/  STG.E.128 desc[UR6][R76.64], R60 ;  /* 0x0000003c4c007986 */ /* 0x0001e8000c101d06 */
[----:B------:R0:W-:Y:S02]  /*14b0*/  STG.E.128 desc[UR6][R76.64+0x10], R64 ;  /* 0x000010404c007986 */ /* 0x0001e4000c101d06 */
.L_x_3604:
[----:B------:R-:W-:Y:S05]  /*14c0*/  BSYNC.RECONVERGENT B0 ;  /* 0x0000000000007941 */ /* 0x000fea0003800200 */
.L_x_3603:
[----:B------:R-:W-:Y:S01]  /*14d0*/  ISETP.GE.U32.AND P3, PT, R0, 0x40, PT ;  /* 0x000000400000780c */ /* 0x000fe20003f66070 */
[----:B------:R-:W-:-:S12]  /*14e0*/  BSSY.RECONVERGENT B0, `(.L_x_3609) ;  /* 0x0000082000007945 */ /* 0x000fd80003800200 */
[----:B------:R-:W-:Y:S05]  /*14f0*/  @!P3 BRA `(.L_x_3610) ;  /* 0x000000080000b947 */ /* 0x000fea0003800000 */
[----:B------:R-:W-:Y:S01]  /*1500*/  ISETP.NE.U32.AND P0, PT, RZ, UR8, PT ;  /* 0x00000008ff007c0c */ /* 0x000fe2000bf05070 */
[----:B------:R-:W1:Y:S01]  /*1510*/  LDC.64 R72, c[0x0][0x390] ;  /* 0x0000e400ff487b82 */ /* 0x000e620000000a00 */
[----:B------:R-:W-:Y:S02]  /*1520*/  ISETP.NE.U32.AND P1, PT, RZ, UR10, PT ;  /* 0x0000000aff007c0c */ /* 0x000fe4000bf25070 */
[----:B------:R-:W-:Y:S02]  /*1530*/  ISETP.NE.AND.EX P0, PT, RZ, UR9, PT, P0 ;  /* 0x00000009ff007c0c */ /* 0x000fe4000bf05300 */
[----:B------:R-:W-:-:S11]  /*1540*/  ISETP.NE.AND.EX P1, PT, RZ, UR11, PT, P1 ;  /* 0x0000000bff007c0c */ /* 0x000fd6000bf25310 */
[----:B------:R-:W2:Y:S08]  /*1550*/  @P0 LDC.64 R70, c[0x0][0x398] ;  /* 0x0000e600ff460b82 */ /* 0x000eb00000000a00 */
[----:B------:R-:W3:Y:S01]  /*1560*/  @P1 LDC.64 R68, c[0x0][0x3a0] ;  /* 0x0000e800ff441b82 */ /* 0x000ee20000000a00 */
[----:B-1----:R-:W-:-:S06]  /*1570*/  IMAD.WIDE.U32 R72, R79, 0x10, R72 ;  /* 0x000000104f487825 */ /* 0x002fcc00078e0048 */
[----:B------:R-:W5:Y:S01]  /*1580*/  LDG.E.128 R72, desc[UR6][R72.64] ;  /* 0x0000000648487981 */ /* 0x000f62000c1e1d00 */
[----:B--2---:R-:W-:-:S05]  /*1590*/  @P0 IMAD.WIDE.U32 R70, R79, 0x10, R70 ;  /* 0x000000104f460825 */ /* 0x004fca00078e0046 */
[----:B------:R1:W5:Y:S01]  /*15a0*/  @P0 LDG.E.128 R48, desc[UR6][R70.64] ;  /* 0x0000000646300981 */ /* 0x000362000c1e1d00 */
[----:B---3--:R-:W-:-:S05]  /*15b0*/  @P1 IMAD.WIDE.U32 R68, R79, 0x20, R68 ;  /* 0x000000204f441825 */ /* 0x008fca00078e0044 */
[----:B------:R1:W5:Y:S04]  /*15c0*/  @P1 LDG.E.128 R52, desc[UR6][R68.64] ;  /* 0x0000000644341981 */ /* 0x000368000c1e1d00 */
[----:B------:R1:W5:Y:S01]  /*15d0*/  @P1 LDG.E.128 R56, desc[UR6][R68.64+0x10] ;  /* 0x0000100644381981 */ /* 0x000362000c1e1d00 */
[----:B------:R-:W-:Y:S05]  /*15e0*/  @!P0 BRA `(.L_x_3611) ;  /* 0x00000004002c8947 */ /* 0x000fea0003800000 */
[----:B------:R-:W-:Y:S05]  /*15f0*/  @!P1 BRA `(.L_x_3612) ;  /* 0x0000000000a49947 */ /* 0x000fea0003800000 */
[----:B0----5:R-:W-:Y:S01]  /*1600*/  PRMT R76, R74, 0x7632, R76 ;  /* 0x000076324a4c7816 */ /* 0x021fe2000000004c */
[----:B------:R-:W-:Y:S01]  /*1610*/  IMAD.U32 R77, R50, 0x10000, RZ ;  /* 0x00010000324d7824 */ /* 0x000fe200078e00ff */
[----:B-1----:R-:W-:Y:S02]  /*1620*/  PRMT R68, R72, 0x7632, R68 ;  /* 0x0000763248447816 */ /* 0x002fe40000000044 */
[----:B------:R-:W-:Y:S02]  /*1630*/  SHF.L.U32 R74, R74, 0x10, RZ ;  /* 0x000000104a4a7819 */ /* 0x000fe400000006ff */
[----:B------:R-:W-:Y:S02]  /*1640*/  SHF.L.U32 R72, R72, 0x10, RZ ;  /* 0x0000001048487819 */ /* 0x000fe400000006ff */
[----:B------:R-:W-:Y:S01]  /*1650*/  SHF.L.U32 R71, R48, 0x10, RZ ;  /* 0x0000001030477819 */ /* 0x000fe200000006ff */
[----:B------:R-:W-:Y:S01]  /*1660*/  FADD.FTZ R77, R77, R74 ;  /* 0x0000004a4d4d7221 */ /* 0x000fe20000010000 */
[C---:B------:R-:W-:Y:S01]  /*1670*/  PRMT R70, R73.reuse, 0x7632, R70 ;  /* 0x0000763249467816 */ /* 0x040fe20000000046 */
[----:B------:R-:W-:Y:S01]  /*1680*/  IMAD.U32 R73, R73, 0x10000, RZ ;  /* 0x0001000049497824 */ /* 0x000fe200078e00ff */
[----:B------:R-:W-:Y:S01]  /*1690*/  SHF.L.U32 R82, R49, 0x10, RZ ;  /* 0x0000001031527819 */ /* 0x000fe200000006ff */
[----:B------:R-:W-:Y:S01]  /*16a0*/  FADD.FTZ R71, R71, R72 ;  /* 0x0000004847477221 */ /* 0x000fe20000010000 */
[----:B------:R-:W-:-:S02]  /*16b0*/  PRMT R74, R50, 0x7632, R74 ;  /* 0x00007632324a7816 */ /* 0x000fc4000000004a */
[----:B------:R-:W-:Y:S01]  /*16c0*/  PRMT R72, R49, 0x7632, R72 ;  /* 0x0000763231487816 */ /* 0x000fe20000000048 */
[----:B------:R-:W-:Y:S01]  /*16d0*/  FADD.FTZ R73, R82, R73 ;  /* 0x0000004952497221 */ /* 0x000fe20000010000 */
[----:B------:R-:W-:Y:S01]  /*16e0*/  PRMT R78, R75, 0x7632, R78 ;  /* 0x000076324b4e7816 */ /* 0x000fe2000000004e */
[----:B------:R-:W-:Y:S01]  /*16f0*/  IMAD.U32 R81, R74, 0x10000, RZ ;  /* 0x000100004a517824 */ /* 0x000fe200078e00ff */
[----:B------:R-:W-:Y:S02]  /*1700*/  PRMT R69, R48, 0x7632, R69 ;  /* 0x0000763230457816 */ /* 0x000fe40000000045 */
[----:B------:R-:W-:Y:S02]  /*1710*/  PRMT R82, R51, 0x7632, R82 ;  /* 0x0000763233527816 */ /* 0x000fe40000000052 */
[----:B------:R-:W-:Y:S01]  /*1720*/  SHF.L.U32 R80, R75, 0x10, RZ ;  /* 0x000000104b507819 */ /* 0x000fe200000006ff */
[----:B------:R-:W-:Y:S01]  /*1730*/  IMAD.U32 R69, R69, 0x10000, RZ ;  /* 0x0001000045457824 */ /* 0x000fe200078e00ff */
[----:B------:R-:W-:-:S02]  /*1740*/  SHF.L.U32 R83, R51, 0x10, RZ ;  /* 0x0000001033537819 */ /* 0x000fc400000006ff */
[----:B------:R-:W-:Y:S02]  /*1750*/  SHF.L.U32 R75, R72, 0x10, RZ ;  /* 0x00000010484b7819 */ /* 0x000fe400000006ff */
        /* <DEDUP_REMOVED lines=18> */
[----:B------:R-:W-:Y:S06]  /*1880*/  BRA `(.L_x_3613) ;  /* 0x00000004000c7947 */ /* 0x000fec0003800000 */
.L_x_3612:
[C---:B0----5:R-:W-:Y:S01]  /*1890*/  PRMT R76, R72.reuse, 0x7632, R76 ;  /* 0x00007632484c7816 */ /* 0x061fe2000000004c */
[C---:B-1----:R-:W-:Y:S01]  /*18a0*/  IMAD.U32 R70, R73.reuse, 0x10000, RZ ;  /* 0x0001000049467824 */ /* 0x042fe200078e00ff */
[----:B------:R-:W-:Y:S02]  /*18b0*/  SHF.L.U32 R68, R72, 0x10, RZ ;  /* 0x0000001048447819 */ /* 0x000fe400000006ff */
        /* <DEDUP_REMOVED lines=12> */
[----:B------:R-:W-:Y:S01]  /*1980*/  PRMT R73, R50, 0x7632, R73 ;  /* 0x0000763232497816 */ /* 0x000fe20000000049 */
[----:B------:R-:W-:Y:S01]  /*1990*/  IMAD.U32 R69, R69, 0x10000, RZ ;  /* 0x0001000045457824 */ /* 0x000fe200078e00ff */
[----:B------:R-:W-:Y:S02]  /*19a0*/  PRMT R74, R51, 0x7632, R74 ;  /* 0x00007632334a7816 */ /* 0x000fe4000000004a */
[----:B------:R-:W-:Y:S01]  /*19b0*/  SHF.L.U32 R82, R75, 0x10, RZ ;  /* 0x000000104b527819 */ /* 0x000fe200000006ff */
[----:B------:R-:W-:Y:S01]  /*19c0*/  IMAD.U32 R73, R73, 0x10000, RZ ;  /* 0x0001000049497824 */ /* 0x000fe200078e00ff */
[----:B------:R-:W-:Y:S02]  /*19d0*/  SHF.L.U32 R83, R51, 0x10, RZ ;  /* 0x0000001033537819 */ /* 0x000fe400000006ff */
        /* <DEDUP_REMOVED lines=9> */
[----:B------:R-:W-:-:S03]  /*1a70*/  FADD.FTZ R73, R80, R73 ;  /* 0x0000004950497221 */ /* 0x000fc60000010000 */
[----:B------:R-:W-:Y:S01]  /*1a80*/  FADD.FTZ R75, R96, R75 ;  /* 0x0000004b604b7221 */ /* 0x000fe20000010000 */
[----:B------:R-:W-:Y:S06]  /*1a90*/  BRA `(.L_x_3613) ;  /* 0x0000000000887947 */ /* 0x000fec0003800000 */
.L_x_3611:
[----:B------:R-:W-:Y:S05]  /*1aa0*/  @!P1 BRA `(.L_x_3614) ;  /* 0x0000000000549947 */ /* 0x000fea0003800000 */
[C---:B-1---5:R-:W-:Y:S02]  /*1ab0*/  PRMT R68, R72.reuse, 0x7632, R68 ;  /* 0x0000763248447816 */ /* 0x062fe40000000044 */
[----:B------:R-:W-:Y:S02]  /*1ac0*/  SHF.L.U32 R69, R72, 0x10, RZ ;  /* 0x0000001048457819 */ /* 0x000fe400000006ff */
[C---:B------:R-:W-:Y:S01]  /*1ad0*/  PRMT R70, R73.reuse, 0x7632, R70 ;  /* 0x0000763249467816 */ /* 0x040fe20000000046 */
[----:B------:R-:W-:Y:S01]  /*1ae0*/  IMAD.U32 R73, R73, 0x10000, RZ ;  /* 0x0001000049497824 */ /* 0x000fe200078e00ff */
[----:B------:R-:W-:Y:S02]  /*1af0*/  PRMT R71, R74, 0x7632, R71 ;  /* 0x000076324a477816 */ /* 0x000fe40000000047 */
[C---:B------:R-:W-:Y:S01]  /*1b00*/  PRMT R72, R75.reuse, 0x7632, R72 ;  /* 0x000076324b487816 */ /* 0x040fe20000000048 */
[----:B------:R-:W-:Y:S01]  /*1b10*/  IMAD.U32 R78, R70, 0x10000, RZ ;  /* 0x00010000464e7824 */ /* 0x000fe200078e00ff */
[----:B------:R-:W-:Y:S01]  /*1b20*/  SHF.L.U32 R75, R75, 0x10, RZ ;  /* 0x000000104b4b7819 */ /* 0x000fe200000006ff */
[----:B------:R-:W-:Y:S01]  /*1b30*/  FADD.FTZ R70, R54, R73 ;  /* 0x0000004936467221 */ /* 0x000fe20000010000 */
[----:B0-----:R-:W-:-:S02]  /*1b40*/  SHF.L.U32 R77, R74, 0x10, RZ ;  /* 0x000000104a4d7819 */ /* 0x001fc400000006ff */
        /* <DEDUP_REMOVED lines=10> */
[----:B------:R-:W-:Y:S06]  /*1bf0*/  BRA `(.L_x_3613) ;  /* 0x0000000000307947 */ /* 0x000fec0003800000 */
.L_x_3614:
[C---:B-1---5:R-:W-:Y:S01]  /*1c00*/  PRMT R71, R73.reuse, 0x7632, R71 ;  /* 0x0000763249477816 */ /* 0x062fe20000000047 */
[----:B------:R-:W-:Y:S01]  /*1c10*/  IMAD.U32 R70, R73, 0x10000, RZ ;  /* 0x0001000049467824 */ /* 0x000fe200078e00ff */
[----:B------:R-:W-:Y:S02]  /*1c20*/  PRMT R69, R72, 0x7632, R69 ;  /* 0x0000763248457816 */ /* 0x000fe40000000045 */
[----:B0-----:R-:W-:Y:S01]  /*1c30*/  PRMT R76, R74, 0x7632, R76 ;  /* 0x000076324a4c7816 */ /* 0x001fe2000000004c */
        /* <DEDUP_REMOVED lines=8> */
.L_x_3613:
[----:B------:R-:W0:Y:S02]  /*1cc0*/  LDC.64 R76, c[0x0][0x3a8] ;  /* 0x0000ea00ff4c7b82 */ /* 0x000e240000000a00 */
[----:B0-----:R-:W-:-:S05]  /*1cd0*/  IMAD.WIDE.U32 R76, R79, 0x20, R76 ;  /* 0x000000204f4c7825 */ /* 0x001fca00078e004c */
[----:B------:R1:W-:Y:S04]  /*1ce0*/  STG.E.128 desc[UR6][R76.64], R68 ;  /* 0x000000444c007986 */ /* 0x0003e8000c101d06 */
[----:B------:R1:W-:Y:S02]  /*1cf0*/  STG.E.128 desc[UR6][R76.64+0x10], R72 ;  /* 0x000010484c007986 */ /* 0x0003e4000c101d06 */
.L_x_3610:
[----:B------:R-:W-:Y:S05]  /*1d00*/  BSYNC.RECONVERGENT B0 ;  /* 0x0000000000007941 */ /* 0x000fea0003800200 */
.L_x_3609:
        /* <DEDUP_REMOVED lines=76> */
.L_x_3632:
        /* <DEDUP_REMOVED lines=19> */
[C---:B------:R-:W-:Y:S01]  /*2300*/  FMUL.FTZ R110, R111.reuse, R76 ;  /* 0x0000004c6f6e7220 */ /* 0x040fe20000410000 */
        /* <DEDUP_REMOVED lines=11> */
[C---:B------:R-:W-:Y:S01]  /*23c0*/  FFMA.FTZ R115, R76.reuse, R115, R77 ;  /* 0x000000734c737223 */ /* 0x040fe2000001004d */
[----:B------:R-:W-:Y:S01]  /*23d0*/  SHF.L.U32 R79, R91, 0x10, RZ ;  /* 0x000000105b4f7819 */ /* 0x000fe200000006ff */
[----:B------:R-:W-:Y:S01]  /*23e0*/  FFMA.FTZ R113, R76, R113, R78 ;  /* 0x000000714c717223 */ /* 0x000fe2000001004e */
[----:B------:R-:W-:Y:S01]  /*23f0*/  SHF.L.U32 R99, R89, 0x10, RZ ;  /* 0x0000001059637819 */ /* 0x000fe200000006ff */
[--C-:B------:R-:W-:Y:S01]  /*2400*/  FADD.FTZ R76, R62, -R108.reuse ;  /* 0x8000006c3e4c7221 */ /* 0x100fe20000010000 */
[----:B------:R-:W-:Y:S01]  /*2410*/  SHF.L.U32 R82, R88, 0x10, RZ ;  /* 0x0000001058527819 */ /* 0x000fe200000006ff */
[----:B------:R-:W-:Y:S01]  /*2420*/  FFMA.FTZ R110, R110, R81, R83 ;  /* 0x000000516e6e7223 */ /* 0x000fe20000010053 */
[C---:B------:R-:W-:Y:S01]  /*2430*/  FFMA.FTZ R79, R80.reuse, R79, R97 ;  /* 0x0000004f504f7223 */ /* 0x040fe20000010061 */
[----:B------:R-:W-:Y:S01]  /*2440*/  SHF.L.U32 R77, R17, 0x10, RZ ;  /* 0x00000010114d7819 */ /* 0x000fe200000006ff */
[----:B------:R-:W-:Y:S01]  /*2450*/  FADD.FTZ R78, R65, -R108 ;  /* 0x8000006c414e7221 */ /* 0x000fe20000010000 */
[----:B------:R-:W-:Y:S01]  /*2460*/  FFMA.FTZ R83, R80, R99, R82 ;  /* 0x0000006350537223 */ /* 0x000fe20000010052 */
[----:B------:R-:W-:Y:S01]  /*2470*/  SHF.L.U32 R81, R25, 0x10, RZ ;  /* 0x0000001019517819 */ /* 0x000fe200000006ff */
[----:B------:R-:W-:Y:S01]  /*2480*/  FMUL.FTZ R80, R111, R76 ;  /* 0x0000004c6f507220 */ /* 0x000fe20000410000 */
[----:B------:R-:W-:Y:S01]  /*2490*/  SHF.L.U32 R97, R21, 0x10, RZ ;  /* 0x0000001015617819 */ /* 0x000fe200000006ff */
[----:B------:R-:W-:Y:S01]  /*24a0*/  FMUL.FTZ R82, R111, R78 ;  /* 0x0000004e6f527220 */ /* 0x000fe20000410000 */
[----:B------:R-:W-:Y:S01]  /*24b0*/  SHF.L.U32 R96, R29, 0x10, RZ ;  /* 0x000000101d607819 */ /* 0x000fe200000006ff */
[----:B------:R-:W-:Y:S01]  /*24c0*/  FFMA.FTZ R76, R80, R77, R81 ;  /* 0x0000004d504c7223 */ /* 0x000fe20000010051 */
[----:B------:R-:W-:Y:S01]  /*24d0*/  SHF.L.U32 R99, R95, 0x10, RZ ;  /* 0x000000105f637819 */ /* 0x000fe200000006ff */
[----:B------:R-:W-:Y:S01]  /*24e0*/  IMAD.U32 R98, R92, 0x10000, RZ ;  /* 0x000100005c627824 */ /* 0x000fe200078e00ff */
[----:B------:R-:W-:Y:S01]  /*24f0*/  SHF.L.U32 R117, R94, 0x10, RZ ;  /* 0x000000105e757819 */ /* 0x000fe200000006ff */
[----:B------:R-:W-:Y:S01]  /*2500*/  FFMA.FTZ R80, R80, R97, R96 ;  /* 0x0000006150507223 */ /* 0x000fe20000010060 */
        /* <DEDUP_REMOVED lines=16> */
[----:B------:R-:W-:Y:S02]  /*2610*/  IMAD.U32 R99, R24, 0x10000, RZ ;  /* 0x0001000018637824 */ /* 0x000fe400078e00ff */
[----:B------:R-:W-:Y:S01]  /*2620*/  FADD.FTZ R118, R61, -R108 ;  /* 0x8000006c3d767221 */ /* 0x000fe20000010000 */
[----:B------:R-:W-:Y:S01]  /*2630*/  SHF.L.U32 R119, R106, 0x10, RZ ;  /* 0x000000106a777819 */ /* 0x000fe200000006ff */
[C---:B------:R-:W-:Y:S01]  /*2640*/  FFMA.FTZ R112, R96.reuse, R117, R112 ;  /* 0x0000007560707223 */ /* 0x040fe20000010070 */
[----:B------:R-:W-:Y:S01]  /*2650*/  FFMA.FTZ R114, R96, R97, R99 ;  /* 0x0000006160727223 */ /* 0x000fe20000010063 */
[----:B------:R-:W-:Y:S01]  /*2660*/  SHF.L.U32 R117, R107, 0x10, RZ ;  /* 0x000000106b757819 */ /* 0x000fe200000006ff */
[----:B------:R-:W0:Y:S01]  /*2670*/  LDC.64 R96, c[0x0][0x428] ;  /* 0x00010a00ff607b82 */ /* 0x000e220000000a00 */
[----:B------:R-:W-:Y:S01]  /*2680*/  FMUL.FTZ R118, R111, R118 ;  /* 0x000000766f767220 */ /* 0x000fe20000410000 */
        /* <DEDUP_REMOVED lines=18> */
.L_x_3617:
[----:B------:R-:W-:Y:S05]  /*27b0*/  BSYNC.RECONVERGENT B0 ;  /* 0x0000000000007941 */ /* 0x000fea0003800200 */
.L_x_3616:
[----:B------:R-:W-:Y:S04]  /*27c0*/  BSSY.RECONVERGENT B0, `(.L_x_3618) ;  /* 0x0000050000007945 */ /* 0x000fe80003800200 */
[----:B------:R-:W-:Y:S05]  /*27d0*/  @!P3 BRA `(.L_x_3619) ;  /* 0x000000040038b947 */ /* 0x000fea0003800000 */
[--C-:B0-2---:R-:W-:Y:S01]  /*27e0*/  FADD.FTZ R76, R68, -R108.reuse ;  /* 0x8000006c444c7221 */ /* 0x105fe20000010000 */
[----:B------:R-:W-:Y:S01]  /*27f0*/  SHF.L.U32 R78, R32, 0x10, RZ ;  /* 0x00000010204e7819 */ /* 0x000fe200000006ff */
[----:B------:R-:W-:Y:S01]  /*2800*/  FADD.FTZ R98, R70, -R108 ;  /* 0x8000006c46627221 */ /* 0x000fe20000010000 */
[----:B------:R-:W-:Y:S01]  /*2810*/  SHF.L.U32 R80, R40, 0x10, RZ ;  /* 0x0000001028507819 */ /* 0x000fe200000006ff */
[----:B------:R-:W-:Y:S01]  /*2820*/  FMUL.FTZ R113, R111, R76 ;  /* 0x0000004c6f717220 */ /* 0x000fe20000410000 */
[----:B------:R-:W-:Y:S01]  /*2830*/  SHF.L.U32 R79, R87, 0x10, RZ ;  /* 0x00000010574f7819 */ /* 0x000fe200000006ff */
[----:B------:R-:W-:Y:S01]  /*2840*/  IMAD.U32 R82, R36, 0x10000, RZ ;  /* 0x0001000024527824 */ /* 0x000fe200078e00ff */
[----:B------:R-:W-:Y:S01]  /*2850*/  SHF.L.U32 R77, R86, 0x10, RZ ;  /* 0x00000010564d7819 */ /* 0x000fe200000006ff */
[----:B------:R-:W-:Y:S01]  /*2860*/  FFMA.FTZ R76, R113, R78, R80 ;  /* 0x0000004e714c7223 */ /* 0x000fe20000010050 */
[----:B------:R-:W-:Y:S01]  /*2870*/  FADD.FTZ R78, R69, -R108 ;  /* 0x8000006c454e7221 */ /* 0x000fe20000010000 */
[----:B------:R-:W-:Y:S01]  /*2880*/  SHF.L.U32 R81, R85, 0x10, RZ ;  /* 0x0000001055517819 */ /* 0x000fe200000006ff */
[----:B------:R-:W-:Y:S01]  /*2890*/  IMAD.U32 R80, R84, 0x10000, RZ ;  /* 0x0001000054507824 */ /* 0x000fe200078e00ff */
[----:B------:R-:W-:Y:S01]  /*28a0*/  SHF.L.U32 R96, R44, 0x10, RZ ;  /* 0x000000102c607819 */ /* 0x000fe200000006ff */
[----:B------:R-:W-:Y:S01]  /*28b0*/  FMUL.FTZ R78, R111, R78 ;  /* 0x0000004e6f4e7220 */ /* 0x000fe20000410000 */
[----:B------:R-:W-:Y:S01]  /*28c0*/  SHF.L.U32 R83, R33, 0x10, RZ ;  /* 0x0000001021537819 */ /* 0x000fe200000006ff */
[----:B------:R-:W-:Y:S01]  /*28d0*/  FMUL.FTZ R98, R111, R98 ;  /* 0x000000626f627220 */ /* 0x000fe20000410000 */
[----:B------:R-:W-:Y:S01]  /*28e0*/  SHF.L.U32 R97, R41, 0x10, RZ ;  /* 0x0000001029617819 */ /* 0x000fe200000006ff */
[C---:B------:R-:W-:Y:S01]  /*28f0*/  FFMA.FTZ R79, R78.reuse, R79, R77 ;  /* 0x0000004f4e4f7223 */ /* 0x040fe2000001004d */
[----:B------:R-:W-:Y:S01]  /*2900*/  FFMA.FTZ R80, R78, R81, R80 ;  /* 0x000000514e507223 */ /* 0x000fe20000010050 */
[----:B------:R-:W-:Y:S01]  /*2910*/  SHF.L.U32 R99, R37, 0x10, RZ ;  /* 0x0000001025637819 */ /* 0x000fe200000006ff */
        /* <DEDUP_REMOVED lines=38> */
[----:B------:R-:W0:Y:S01]  /*2b80*/  LDC.64 R96, c[0x0][0x430] ;  /* 0x00010c00ff607b82 */ /* 0x000e220000000a00 */
[----:B------:R-:W-:Y:S01]  /*2b90*/  FMUL.FTZ R111, R111, R108 ;  /* 0x0000006c6f6f7220 */ /* 0x000fe20000410000 */
[----:B------:R-:W-:Y:S02]  /*2ba0*/  SHF.L.U32 R108, R7, 0x10, RZ ;  /* 0x00000010076c7819 */ /* 0x000fe400000006ff */
[----:B------:R-:W-:Y:S02]  /*2bb0*/  SHF.L.U32 R118, R5, 0x10, RZ ;  /* 0x0000001005767819 */ /* 0x000fe400000006ff */
[----:B------:R-:W-:Y:S01]  /*2bc0*/  SHF.L.U32 R119, R4, 0x10, RZ ;  /* 0x0000001004777819 */ /* 0x000fe200000006ff */
[----:B------:R-:W-:Y:S01]  /*2bd0*/  FFMA.FTZ R108, R111, R108, R116 ;  /* 0x0000006c6f6c7223 */ /* 0x000fe20000010074 */
[----:B------:R-:W1:Y:S01]  /*2be0*/  LDC.64 R98, c[0x0][0x428] ;  /* 0x00010a00ff627b82 */ /* 0x000e620000000a00 */
[----:B------:R-:W-:-:S02]  /*2bf0*/  F2FP.BF16.F32.PACK_AB R76, R79, R76 ;  /* 0x0000004c4f4c723e */ /* 0x000fc400000010ff */
[----:B------:R-:W-:Y:S01]  /*2c00*/  FFMA.FTZ R119, R111, R118, R119 ;  /* 0x000000766f777223 */ /* 0x000fe20000010077 */
[----:B------:R-:W-:Y:S02]  /*2c10*/  F2FP.BF16.F32.PACK_AB R78, R117, R78 ;  /* 0x0000004e754e723e */ /* 0x000fe400000010ff */
[----:B------:R-:W-:Y:S02]  /*2c20*/  F2FP.BF16.F32.PACK_AB R77, R112, R77 ;  /* 0x0000004d704d723e */ /* 0x000fe400000010ff */
[----:B------:R-:W-:Y:S02]  /*2c30*/  F2FP.BF16.F32.PACK_AB R79, R108, R83 ;  /* 0x000000536c4f723e */ /* 0x000fe400000010ff */
[----:B------:R-:W-:Y:S02]  /*2c40*/  F2FP.BF16.F32.PACK_AB R83, R119, R114 ;  /* 0x000000727753723e */ /* 0x000fe400000010ff */
[----:B------:R-:W-:Y:S02]  /*2c50*/  F2FP.BF16.F32.PACK_AB R82, R82, R115 ;  /* 0x000000735252723e */ /* 0x000fe400000010ff */
[----:B------:R-:W-:Y:S01]  /*2c60*/  F2FP.BF16.F32.PACK_AB R81, R81, R110 ;  /* 0x0000006e5151723e */ /* 0x000fe200000010ff */
[----:B0-----:R-:W-:Y:S01]  /*2c70*/  IMAD.WIDE.U32 R96, R109, 0x10, R96 ;  /* 0x000000106d607825 */ /* 0x001fe200078e0060 */
[----:B------:R-:W-:-:S03]  /*2c80*/  F2FP.BF16.F32.PACK_AB R80, R80, R113 ;  /* 0x000000715050723e */ /* 0x000fc600000010ff */
[----:B-1----:R-:W-:-:S05]  /*2c90*/  IMAD.WIDE.U32 R98, R109, 0x10, R98 ;  /* 0x000000106d627825 */ /* 0x002fca00078e0062 */
[----:B------:R1:W-:Y:S04]  /*2ca0*/  STG.E.128 desc[UR6][R98.64], R76 ;  /* 0x0000004c62007986 */ /* 0x0003e8000c101d06 */
[----:B------:R1:W-:Y:S02]  /*2cb0*/  STG.E.128 desc[UR6][R96.64], R80 ;  /* 0x0000005060007986 */ /* 0x0003e4000c101d06 */
.L_x_3619:
[----:B------:R-:W-:Y:S05]  /*2cc0*/  BSYNC.RECONVERGENT B0 ;  /* 0x0000000000007941 */ /* 0x000fea0003800200 */
.L_x_3618:
[----:B012---:R-:W0:Y:S02]  /*2cd0*/  LDC.64 R76, c[0x0][0x380] ;  /* 0x0000e000ff4c7b82 */ /* 0x007e240000000a00 */
[----:B0-----:R-:W-:-:S05]  /*2ce0*/  IMAD R3, R76, 0x4, R3 ;  /* 0x000000044c037824 */ /* 0x001fca00078e0203 */
[----:B------:R-:W-:-:S13]  /*2cf0*/  ISETP.GE.AND P1, PT, R3, R77, PT ;  /* 0x0000004d0300720c */ /* 0x000fda0003f26270 */
[----:B------:R-:W-:Y:S05]  /*2d00*/  @!P1 BRA `(.L_x_3620) ;  /* 0xffffffdc00b49947 */ /* 0x000fea000383ffff */
[----:B------:R-:W-:Y:S05]  /*2d10*/  EXIT ;  /* 0x000000000000794d */ /* 0x000fea0003800000 */
.L_x_3615:
        /* <DEDUP_REMOVED lines=8> */
.L_x_3622:
[----:B------:R-:W-:Y:S05]  /*2da0*/  BSYNC B0 ;  /* 0x0000000000007941 */ /* 0x000fea0003800000 */
.L_x_3621:
[----:B------:R-:W-:Y:S02]  /*2db0*/  IMAD.MOV.U32 R76, RZ, RZ, R97 ;  /* 0x000000ffff4c7224 */ /* 0x000fe400078e0061 */
[----:B------:R-:W-:Y:S01]  /*2dc0*/  HFMA2 R98, -RZ, RZ, 0, 1.1920928955078125e-07 ;  /* 0x00000002ff627431 */ /* 0x000fe200000001ff */
[----:B------:R-:W-:Y:S01]  /*2dd0*/  MOV R111, 0x1f ;  /* 0x0000001f006f7802 */ /* 0x000fe20000000f00 */
[----:B------:R-:W0:Y:S01]  /*2de0*/  LDC R80, c[0x0][0x400] ;  /* 0x00010000ff507b82 */ /* 0x000e220000000800 */
[----:B------:R-:W-:Y:S01]  /*2df0*/  FADD.FTZ R78, R77, R76 ;  /* 0x0000004c4d4e7221 */ /* 0x000fe20000010000 */
[----:B------:R-:W-:-:S04]  /*2e00*/  MOV R96, 0xffffffff ;  /* 0xffffffff00607802 */ /* 0x000fc80000000f00 */
[----:B------:R-:W-:-:S07]  /*2e10*/  MOV R99, R78 ;  /* 0x0000004e00637202 */ /* 0x000fce0000000f00 */
[----:B0-----:R-:W-:Y:S05]  /*2e20*/  WARPSYNC.COLLECTIVE R96, `(.L_x_3623) ;  /* 0x0000000060087348 */ /* 0x001fea0003c00000 */
[----:B------:R1:W2:Y:S02]  /*2e30*/  SHFL.BFLY P5, R97, R99, R98, R111 ;  /* 0x0c00006263617389 */ /* 0x0002a400000a006f */
[----:B012---:R-:W-:Y:S05]  /*2e40*/  ENDCOLLECTIVE ;  /* 0x000000000000791b */ /* 0x007fea0003800000 */
.L_x_3623:
[----:B------:R-:W-:Y:S02]  /*2e50*/  HFMA2 R98, -RZ, RZ, 0, 2.384185791015625e-07 ;  /* 0x00000004ff627431 */ /* 0x000fe400000001ff */
[----:B------:R-:W-:-:S04]  /*2e60*/  IMAD.MOV.U32 R79, RZ, RZ, R97 ;  /* 0x000000ffff4f7224 */ /* 0x000fc800078e0061 */
[----:B------:R-:W-:-:S05]  /*2e70*/  FADD.FTZ R79, R78, R79 ;  /* 0x0000004f4e4f7221 */ /* 0x000fca0000010000 */
[----:B------:R-:W-:-:S07]  /*2e80*/  MOV R99, R79 ;  /* 0x0000004f00637202 */ /* 0x000fce0000000f00 */
[----:B------:R-:W-:Y:S05]  /*2e90*/  WARPSYNC.COLLECTIVE R96, `(.L_x_3624) ;  /* 0x0000000060087348 */ /* 0x000fea0003c00000 */
[----:B------:R0:W1:Y:S02]  /*2ea0*/  SHFL.BFLY P5, R97, R99, R98, R111 ;  /* 0x0c00006263617389 */ /* 0x00006400000a006f */
[----:B01----:R-:W-:Y:S05]  /*2eb0*/  ENDCOLLECTIVE ;  /* 0x000000000000791b */ /* 0x003fea0003800000 */
.L_x_3624:
[----:B------:R-:W-:Y:S01]  /*2ec0*/  IMAD.MOV.U32 R98, RZ, RZ, 0x8 ;  /* 0x00000008ff627424 */ /* 0x000fe200078e00ff */
[----:B------:R-:W-:-:S05]  /*2ed0*/  MOV R76, R97 ;  /* 0x00000061004c7202 */ /* 0x000fca0000000f00 */
[----:B------:R-:W-:-:S05]  /*2ee0*/  FADD.FTZ R82, R79, R76 ;  /* 0x0000004c4f527221 */ /* 0x000fca0000010000 */
[----:B------:R-:W-:-:S07]  /*2ef0*/  MOV R99, R82 ;  /* 0x0000005200637202 */ /* 0x000fce0000000f00 */
[----:B------:R-:W-:Y:S05]  /*2f00*/  WARPSYNC.COLLECTIVE R96, `(.L_x_3625) ;  /* 0x0000000060087348 */ /* 0x000fea0003c00000 */
[----:B------:R0:W1:Y:S02]  /*2f10*/  SHFL.BFLY P5, R97, R99, R98, R111 ;  /* 0x0c00006263617389 */ /* 0x00006400000a006f */
[----:B01----:R-:W-:Y:S05]  /*2f20*/  ENDCOLLECTIVE ;  /* 0x000000000000791b */ /* 0x003fea0003800000 */
.L_x_3625:
[----:B------:R-:W-:Y:S01]  /*2f30*/  HFMA2 R98, -RZ, RZ, 0, 9.5367431640625e-07 ;  /* 0x00000010ff627431 */ /* 0x000fe200000001ff */
[----:B------:R-:W-:-:S05]  /*2f40*/  MOV R81, R97 ;  /* 0x0000006100517202 */ /* 0x000fca0000000f00 */
[----:B------:R-:W-:-:S05]  /*2f50*/  FADD.FTZ R83, R82, R81 ;  /* 0x0000005152537221 */ /* 0x000fca0000010000 */
[----:B------:R-:W-:-:S07]  /*2f60*/  MOV R99, R83 ;  /* 0x0000005300637202 */ /* 0x000fce0000000f00 */
[----:B------:R-:W-:Y:S05]  /*2f70*/  WARPSYNC.COLLECTIVE R96, `(.L_x_3626) ;  /* 0x0000000060087348 */ /* 0x000fea0003c00000 */
[----:B------:R0:W1:Y:S02]  /*2f80*/  SHFL.BFLY P5, R97, R99, R98, R111 ;  /* 0x0c00006263617389 */ /* 0x00006400000a006f */
[----:B01----:R-:W-:Y:S05]  /*2f90*/  ENDCOLLECTIVE ;  /* 0x000000000000791b */ /* 0x003fea0003800000 */
.L_x_3626:
        /* <DEDUP_REMOVED lines=41> */
.L_x_3627:
[----:B------:R-:W-:Y:S01]  /*3230*/  HFMA2 R98, -RZ, RZ, 0, 1.1920928955078125e-07 ;  /* 0x00000002ff627431 */ /* 0x000fe200000001ff */
[----:B------:R-:W-:-:S05]  /*3240*/  MOV R77, R97 ;  /* 0x00000061004d7202 */ /* 0x000fca0000000f00 */
[----:B------:R-:W-:-:S05]  /*3250*/  FADD.FTZ R77, R76, R77 ;  /* 0x0000004d4c4d7221 */ /* 0x000fca0000010000 */
[----:B------:R-:W-:-:S07]  /*3260*/  MOV R99, R77 ;  /* 0x0000004d00637202 */ /* 0x000fce0000000f00 */
[----:B------:R-:W-:Y:S05]  /*3270*/  WARPSYNC.COLLECTIVE R96, `(.L_x_3628) ;  /* 0x0000000060087348 */ /* 0x000fea0003c00000 */
[----:B------:R0:W1:Y:S02]  /*3280*/  SHFL.BFLY P5, R97, R99, R98, R111 ;  /* 0x0c00006263617389 */ /* 0x00006400000a006f */
[----:B01----:R-:W-:Y:S05]  /*3290*/  ENDCOLLECTIVE ;  /* 0x000000000000791b */ /* 0x003fea0003800000 */
.L_x_3628:
[----:B------:R-:W-:Y:S02]  /*32a0*/  HFMA2 R98, -RZ, RZ, 0, 2.384185791015625e-07 ;  /* 0x00000004ff627431 */ /* 0x000fe400000001ff */
[----:B------:R-:W-:-:S04]  /*32b0*/  IMAD.MOV.U32 R78, RZ, RZ, R97 ;  /* 0x000000ffff4e7224 */ /* 0x000fc800078e0061 */
[----:B------:R-:W-:-:S05]  /*32c0*/  FADD.FTZ R78, R77, R78 ;  /* 0x0000004e4d4e7221 */ /* 0x000fca0000010000 */
[----:B------:R-:W-:-:S07]  /*32d0*/  MOV R99, R78 ;  /* 0x0000004e00637202 */ /* 0x000fce0000000f00 */
[----:B------:R-:W-:Y:S05]  /*32e0*/  WARPSYNC.COLLECTIVE R96, `(.L_x_3629) ;  /* 0x0000000060087348 */ /* 0x000fea0003c00000 */
[----:B------:R0:W1:Y:S02]  /*32f0*/  SHFL.BFLY P5, R97, R99, R98, R111 ;  /* 0x0c00006263617389 */ /* 0x00006400000a006f */
[----:B01----:R-:W-:Y:S05]  /*3300*/  ENDCOLLECTIVE ;  /* 0x000000000000791b */ /* 0x003fea0003800000 */
.L_x_3629:
[----:B------:R-:W-:Y:S01]  /*3310*/  IMAD.MOV.U32 R98, RZ, RZ, 0x8 ;  /* 0x00000008ff627424 */ /* 0x000fe200078e00ff */
[----:B------:R-:W-:-:S05]  /*3320*/  MOV R79, R97 ;  /* 0x00000061004f7202 */ /* 0x000fca0000000f00 */
[----:B------:R-:W-:-:S05]  /*3330*/  FADD.FTZ R79, R78, R79 ;  /* 0x0000004f4e4f7221 */ /* 0x000fca0000010000 */
[----:B------:R-:W-:-:S07]  /*3340*/  MOV R99, R79 ;  /* 0x0000004f00637202 */ /* 0x000fce0000000f00 */
[----:B------:R-:W-:Y:S05]  /*3350*/  WARPSYNC.COLLECTIVE R96, `(.L_x_3630) ;  /* 0x0000000060087348 */ /* 0x000fea0003c00000 */
[----:B------:R0:W1:Y:S02]  /*3360*/  SHFL.BFLY P5, R97, R99, R98, R111 ;  /* 0x0c00006263617389 */ /* 0x00006400000a006f */
[----:B01----:R-:W-:Y:S05]  /*3370*/  ENDCOLLECTIVE ;  /* 0x000000000000791b */ /* 0x003fea0003800000 */
.L_x_3630:
[----:B------:R-:W-:Y:S01]  /*3380*/  HFMA2 R98, -RZ, RZ, 0, 9.5367431640625e-07 ;  /* 0x00000010ff627431 */ /* 0x000fe200000001ff */
[----:B------:R-:W-:-:S05]  /*3390*/  MOV R82, R97 ;  /* 0x0000006100527202 */ /* 0x000fca0000000f00 */
[----:B------:R-:W-:-:S05]  /*33a0*/  FADD.FTZ R82, R79, R82 ;  /* 0x000000524f527221 */ /* 0x000fca0000010000 */
[----:B------:R-:W-:-:S07]  /*33b0*/  MOV R99, R82 ;  /* 0x0000005200637202 */ /* 0x000fce0000000f00 */
[----:B------:R-:W-:Y:S05]  /*33c0*/  WARPSYNC.COLLECTIVE R96, `(.L_x_3631) ;  /* 0x0000000060087348 */ /* 0x000fea0003c00000 */
[----:B------:R0:W1:Y:S02]  /*33d0*/  SHFL.BFLY P5, R97, R99, R98, R111 ;  /* 0x0c00006263617389 */ /* 0x00006400000a006f */
[----:B01----:R-:W-:Y:S05]  /*33e0*/  ENDCOLLECTIVE ;  /* 0x000000000000791b */ /* 0x003fea0003800000 */
.L_x_3631:
[----:B------:R-:W-:Y:S01]  /*33f0*/  MOV R83, R97 ;  /* 0x0000006100537202 */ /* 0x000fe20000000f00 */
[----:B------:R-:W-:Y:S06]  /*3400*/  BRA `(.L_x_3632) ;  /* 0xffffffec00707947 */ /* 0x000fec000383ffff */
.L_x_3633:
        /* <DEDUP_REMOVED lines=15> */
.L_x_12121:


//--------------------- .text._ZN10layer_norm31ln_parallel_residual_fwd_kernelINS_13Kernel_traitsI13__nv_bfloat16S2_fS2_fjLj512ELj1ELj4ELj1ELj16ENS_18Kernel_traits_baseILj512ES2_S2_fS2_fjLj128EEEEELb0ELb0ELb1EEEvNS_9FwdParamsE --------------------------
	.section	.text._ZN10layer_norm31ln_parallel_residual_fwd_kernelINS_13Kernel_traitsI13__nv_bfloat16S2_fS2_fjLj512ELj1ELj4ELj1ELj16ENS_18Kernel_traits_baseILj512ES2_S2_fS2_fjLj128EEEEELb0ELb0ELb1EEEvNS_9FwdParamsE,"ax",@progbits
	.align	128
        .global         _ZN10layer_norm31ln_parallel_residual_fwd_kernelINS_13Kernel_traitsI13__nv_bfloat16S2_fS2_fjLj512ELj1ELj4ELj1ELj16ENS_18Kernel_traits_baseILj512ES2_S2_fS2_fjLj128EEEEELb0ELb0ELb1EEEvNS_9FwdParamsE
        .type           _ZN10layer_norm31ln_parallel_residual_fwd_kernelINS_13Kernel_traitsI13__nv_bfloat16S2_fS2_fjLj512ELj1ELj4ELj1ELj16ENS_18Kernel_traits_baseILj512ES2_S2_fS2_fjLj128EEEEELb0ELb0ELb1EEEvNS_9FwdParamsE,@function
        .size           _ZN10layer_norm31ln_parallel_residual_fwd_kernelINS_13Kernel_traitsI13__nv_bfloat16S2_fS2_fjLj512ELj1ELj4ELj1ELj16ENS_18Kernel_traits_baseILj512ES2_S2_fS2_fjLj128EEEEELb0ELb0ELb1EEEvNS_9FwdParamsE,(.L_x_12122 - _ZN10layer_norm31ln_parallel_residual_fwd_kernelINS_13Kernel_traitsI13__nv_bfloat16S2_fS2_fjLj512ELj1ELj4ELj1ELj16ENS_18Kernel_traits_baseILj512ES2_S2_fS2_fjLj128EEEEELb0ELb0ELb1EEEvNS_9FwdParamsE)
        .other          _ZN10layer_norm31ln_parallel_residual_fwd_kernelINS_13Kernel_traitsI13__nv_bfloat16S2_fS2_fjLj512ELj1ELj4ELj1ELj16ENS_18Kernel_traits_baseILj512ES2_S2_fS2_fjLj128EEEEELb0ELb0ELb1EEEvNS_9FwdParamsE,@"STO_CUDA_ENTRY STV_DEFAULT"
_ZN10layer_norm31ln_parallel_residual_fwd_kernelINS_13Kernel_traitsI13__nv_bfloat16S2_fS2_fjLj512ELj1ELj4ELj1ELj16ENS_18Kernel_traits_baseILj512ES2_S2_fS2_fjLj128EEEEELb0ELb0ELb1EEEvNS_9FwdParamsE:
.text._ZN10layer_norm31ln_parallel_residual_fwd_kernelINS_13Kernel_traitsI13__nv_bfloat16S2_fS2_fjLj512ELj1ELj4ELj1ELj16ENS_18Kernel_traits_baseILj512ES2_S2_fS2_fjLj128EEEEELb0ELb0ELb1EEEvNS_9FwdParamsE:
[----:B------:R-:W-:Y:S01]  /*0000*/  LDC R1, c[0x0][0x37c] ;  /* 0x0000df00ff017b82 */ /* 0x000fe20000000800 */
[----:B------:R-:W0:Y:S01]  /*0010*/  S2R R0, SR_TID.X ;  /* 0x0000000000007919 */ /* 0x000e220000002100 */
[----:B------:R-:W1:Y:S06]  /*0020*/  LDCU.64 UR8, c[0x0][0x438] ;  /* 0x00008700ff0877ac */ /* 0x000e6c0008000a00 */
[----:B------:R-:W2:Y:S01]  /*0030*/  S2UR UR4, SR_CTAID.X ;  /* 0x00000000000479c3 */ /* 0x000ea20000002500 */
[----:B------:R-:W3:Y:S01]  /*0040*/  LDCU.64 UR6, c[0x0][0x358] ;  /* 0x00006b00ff0677ac */ /* 0x000ee20008000a00 */
[----:B-1----:R-:W-:-:S04]  /*0050*/  UISETP.NE.U32.AND UP0, UPT, UR8, URZ, UPT ;  /* 0x000000ff0800728c */ /* 0x002fc8000bf05070 */
[----:B------:R-:W-:Y:S02]  /*0060*/  UISETP.NE.AND.EX UP0, UPT, UR9, URZ, UPT, UP0 ;  /* 0x000000ff0900728c */ /* 0x000fe4000bf05300 */
[----:B--2---:R-:W-:Y:S01]  /*0070*/  USHF.L.U32 UR4, UR4, 0x2, URZ ;  /* 0x0000000204047899 */ /* 0x004fe200080006ff */
[----:B0-----:R-:W-:Y:S02]  /*0080*/  SHF.R.U32.HI R100, RZ, 0x5, R0 ;  /* 0x00000005ff647819 */ /* 0x001fe40000011600 */
[----:B------:R-:W-:-:S03]  /*0090*/  LOP3.LUT R0, R0, 0x1f, RZ, 0xc0, !PT ;  /* 0x0000001f00007812 */ /* 0x000fc600078ec0ff */
[----:B------:R-:W-:Y:S01]  /*00a0*/  LOP3.LUT R100, R100, UR4, RZ, 0xfc, !PT ;  /* 0x0000000464647c12 */ /* 0x000fe2000f8efcff */
[----:B---3--:R-:W-:Y:S06]  /*00b0*/  BRA.U UP0, `(.L_x_3634) ;  /* 0x0000000100a07547 */ /* 0x008fec000b800000 */
        /* <DEDUP_REMOVED lines=11> */
[----:B------:R-:W-:Y:S01]  /*0170*/  @!P0 CS2R R12, SRZ ;  /* 0x00000000000c8805 */ /* 0x000fe2000001ff00 */
[----:B------:R-:W2:Y:S01]  /*0180*/  LDG.E.128 R16, desc[UR6][R2.64] ;  /* 0x0000000602107981 */ /* 0x000ea2000c1e1d00 */
[----:B------:R-:W-:Y:S02]  /*0190*/  @!P0 CS2R R10, SRZ ;  /* 0x00000000000a8805 */ /* 0x000fe4000001ff00 */
[----:B------:R-:W-:Y:S01]  /*01a0*/  @!P0 CS2R R8, SRZ ;  /* 0x0000000000088805 */ /* 0x000fe2000001ff00 */
[----:B------:R0:W5:Y:S01]  /*01b0*/  LDG.E.128 R24, desc[UR6][R2.64+0x200] ;  /* 0x0002000602187981 */ /* 0x000162000c1e1d00 */
[----:B-1----:R-:W-:-:S05]  /*01c0*/  @P0 IMAD.WIDE.U32 R6, R0, 0x10, R6 ;  /* 0x0000001000060825 */ /* 0x002fca00078e0006 */
[----:B------:R0:W5:Y:S04]  /*01d0*/  @P0 LDG.E.128 R12, desc[UR6][R6.64] ;  /* 0x00000006060c0981 */ /* 0x000168000c1e1d00 */
[----:B------:R0:W5:Y:S01]  /*01e0*/  @P0 LDG.E.128 R8, desc[UR6][R6.64+0x200] ;  /* 0x0002000606080981 */ /* 0x000162000c1e1d00 */
[----:B------:R-:W-:Y:S02]  /*01f0*/  HFMA2 R60, -RZ, RZ, 0, 0 ;  /* 0x00000000ff3c7431 */ /* 0x000fe400000001ff */
[----:B------:R-:W-:Y:S01]  /*0200*/  IMAD.MOV.U32 R54, RZ, RZ, RZ ;  /* 0x000000ffff367224 */ /* 0x000fe200078e00ff */
[----:B------:R-:W-:Y:S02]  /*0210*/  MOV R56, RZ ;  /* 0x000000ff00387202 */ /* 0x000fe40000000f00 */
[----:B---3--:R-:W-:-:S02]  /*0220*/  @!P0 MOV R52, R22 ;  /* 0x0000001600348202 */ /* 0x008fc40000000f00 */
[----:B------:R-:W-:Y:S01]  /*0230*/  @P0 MOV R52, R22 ;  /* 0x0000001600340202 */ /* 0x000fe20000000f00 */
[----:B------:R-:W-:Y:S01]  /*0240*/  HFMA2 R22, -RZ, RZ, 0, 0 ;  /* 0x00000000ff167431 */ /* 0x000fe200000001ff */
[----:B------:R-:W-:Y:S01]  /*0250*/  @!P0 MOV R58, R20 ;  /* 0x00000014003a8202 */ /* 0x000fe20000000f00 */
[----:B------:R-:W-:Y:S01]  /*0260*/  @P0 IMAD.MOV.U32 R58, RZ, RZ, R20 ;  /* 0x000000ffff3a0224 */ /* 0x000fe200078e0014 */
[----:B------:R-:W-:Y:S02]  /*0270*/  @!P0 MOV R57, R21 ;  /* 0x0000001500398202 */ /* 0x000fe40000000f00 */
[----:B--2---:R-:W-:Y:S01]  /*0280*/  @!P0 MOV R55, R18 ;  /* 0x0000001200378202 */ /* 0x004fe20000000f00 */
[--C-:B------:R-:W-:Y:S01]  /*0290*/  @!P0 IMAD.MOV.U32 R53, RZ, RZ, R19.reuse ;  /* 0x000000ffff358224 */ /* 0x100fe200078e0013 */
[----:B------:R-:W-:Y:S01]  /*02a0*/  @!P0 MOV R61, R16 ;  /* 0x00000010003d8202 */ /* 0x000fe20000000f00 */
[----:B------:R-:W-:Y:S01]  /*02b0*/  @P0 IMAD.MOV.U32 R53, RZ, RZ, R19 ;  /* 0x000000ffff350224 */ /* 0x000fe200078e0013 */
[----:B------:R-:W-:-:S02]  /*02c0*/  @!P0 MOV R59, R17 ;  /* 0x00000011003b8202 */ /* 0x000fc40000000f00 */
[----:B------:R-:W-:Y:S02]  /*02d0*/  @P0 MOV R55, R18 ;  /* 0x0000001200370202 */ /* 0x000fe40000000f00 */
[----:B------:R-:W-:Y:S02]  /*02e0*/  CS2R R18, SRZ ;  /* 0x0000000000127805 */ /* 0x000fe4000001ff00 */
[----:B------:R-:W-:Y:S02]  /*02f0*/  @P0 MOV R57, R21 ;  /* 0x0000001500390202 */ /* 0x000fe40000000f00 */
[----:B------:R-:W-:Y:S02]  /*0300*/  CS2R R20, SRZ ;  /* 0x0000000000147805 */ /* 0x000fe4000001ff00 */
[----:B------:R-:W-:Y:S02]  /*0310*/  @P0 MOV R61, R16 ;  /* 0x00000010003d0202 */ /* 0x000fe40000000f00 */
[----:B------:R-:W-:Y:S01]  /*0320*/  @P0 MOV R59, R17 ;  /* 0x00000011003b0202 */ /* 0x000fe20000000f00 */
[----:B0-----:R-:W-:Y:S06]  /*0330*/  BRA `(.L_x_3635) ;  /* 0x00000004000c7947 */ /* 0x001fec0003800000 */
.L_x_3634:
        /* <DEDUP_REMOVED lines=19> */
[----:B----4-:R-:W-:Y:S01]  /*0470*/  @P0 MOV R60, R28 ;  /* 0x0000001c003c0202 */ /* 0x010fe20000000f00 */
[--C-:B------:R-:W-:Y:S01]  /*0480*/  @P0 IMAD.MOV.U32 R56, RZ, RZ, R29.reuse ;  /* 0x000000ffff380224 */ /* 0x100fe200078e001d */
[----:B------:R-:W-:Y:S01]  /*0490*/  @P0 MOV R54, R30 ;  /* 0x0000001e00360202 */ /* 0x000fe20000000f00 */
[----:B------:R-:W-:Y:S01]  /*04a0*/  @!P0 IMAD.MOV.U32 R56, RZ, RZ, R29 ;  /* 0x000000ffff388224 */ /* 0x000fe200078e001d */
[----:B-1----:R-:W-:Y:S01]  /*04b0*/  @P0 MOV R22, R31 ;  /* 0x0000001f00160202 */ /* 0x002fe20000000f00 */
[----:B--2---:R-:W-:Y:S01]  /*04c0*/  @P0 IMAD.MOV.U32 R20, RZ, RZ, R17 ;  /* 0x000000ffff140224 */ /* 0x004fe200078e0011 */
[----:B------:R-:W-:-:S02]  /*04d0*/  @!P0 MOV R60, R28 ;  /* 0x0000001c003c8202 */ /* 0x000fc40000000f00 */
[----:B------:R-:W-:Y:S01]  /*04e0*/  @!P0 MOV R54, R30 ;  /* 0x0000001e00368202 */ /* 0x000fe20000000f00 */
[--C-:B------:R-:W-:Y:S01]  /*04f0*/  @P0 IMAD.MOV.U32 R59, RZ, RZ, R33.reuse ;  /* 0x000000ffff3b0224 */ /* 0x100fe200078e0021 */
[----:B------:R-:W-:Y:S01]  /*0500*/  @!P0 MOV R22, R31 ;  /* 0x0000001f00168202 */ /* 0x000fe20000000f00 */
[----:B------:R-:W-:Y:S01]  /*0510*/  @!P0 IMAD.MOV.U32 R59, RZ, RZ, R33 ;  /* 0x000000ffff3b8224 */ /* 0x000fe200078e0021 */
[----:B------:R-:W-:Y:S01]  /*0520*/  @P0 MOV R61, R32 ;  /* 0x00000020003d0202 */ /* 0x000fe20000000f00 */
[--C-:B---3--:R-:W-:Y:S01]  /*0530*/  @P0 IMAD.MOV.U32 R25, RZ, RZ, R41.reuse ;  /* 0x000000ffff190224 */ /* 0x108fe200078e0029 */
[----:B------:R-:W-:Y:S01]  /*0540*/  @P0 MOV R55, R34 ;  /* 0x0000002200370202 */ /* 0x000fe20000000f00 */
[----:B------:R-:W-:Y:S01]  /*0550*/  @!P0 IMAD.MOV.U32 R25, RZ, RZ, R41 ;  /* 0x000000ffff198224 */ /* 0x000fe200078e0029 */
[----:B------:R-:W-:Y:S01]  /*0560*/  @P0 MOV R53, R35 ;  /* 0x0000002300350202 */ /* 0x000fe20000000f00 */
[--C-:B------:R-:W-:Y:S01]  /*0570*/  @P0 IMAD.MOV.U32 R57, RZ, RZ, R37.reuse ;  /* 0x000000ffff390224 */ /* 0x100fe200078e0025 */
[----:B------:R-:W-:Y:S01]  /*0580*/  @P0 MOV R58, R36 ;  /* 0x00000024003a0202 */ /* 0x000fe20000000f00 */
[----:B------:R-:W-:Y:S01]  /*0590*/  @!P0 IMAD.MOV.U32 R57, RZ, RZ, R37 ;  /* 0x000000ffff398224 */ /* 0x000fe200078e0025 */
[----:B------:R-:W-:Y:S01]  /*05a0*/  @P0 MOV R52, R38 ;  /* 0x0000002600340202 */ /* 0x000fe20000000f00 */
[--C-:B------:R-:W-:Y:S01]  /*05b0*/  @P0 IMAD.MOV.U32 R29, RZ, RZ, R5.reuse ;  /* 0x000000ffff1d0224 */ /* 0x100fe200078e0005 */
[----:B------:R-:W-:Y:S01]  /*05c0*/  @P0 MOV R23, R39 ;  /* 0x0000002700170202 */ /* 0x000fe20000000f00 */
[----:B------:R-:W-:Y:S01]  /*05d0*/  @!P0 IMAD.MOV.U32 R29, RZ, RZ, R5 ;  /* 0x000000ffff1d8224 */ /* 0x000fe200078e0005 */
[----:B------:R-:W-:-:S02]  /*05e0*/  @P0 MOV R24, R40 ;  /* 0x0000002800180202 */ /* 0x000fc40000000f00 */
[----:B------:R-:W-:Y:S02]  /*05f0*/  @P0 MOV R26, R42 ;  /* 0x0000002a001a0202 */ /* 0x000fe40000000f00 */
[----:B------:R-:W-:Y:S02]  /*0600*/  @P0 MOV R27, R43 ;  /* 0x0000002b001b0202 */ /* 0x000fe40000000f00 */
[----:B------:R-:W-:Y:S02]  /*0610*/  @P0 MOV R21, R16 ;  /* 0x0000001000150202 */ /* 0x000fe40000000f00 */
[----:B------:R-:W-:Y:S02]  /*0620*/  @P0 MOV R28, R4 ;  /* 0x00000004001c0202 */ /* 0x000fe40000000f00 */
[----:B------:R-:W-:Y:S02]  /*0630*/  @P0 MOV R30, R6 ;  /* 0x00000006001e0202 */ /* 0x000fe40000000f00 */
[----:B------:R-:W-:-:S02]  /*0640*/  @!P0 CS2R R14, SRZ ;  /* 0x00000000000e8805 */ /* 0x000fc4000001ff00 */
[----:B------:R-:W-:Y:S02]  /*0650*/  @P0 MOV R31, R7 ;  /* 0x00000007001f0202 */ /* 0x000fe40000000f00 */
[----:B------:R-:W-:Y:S02]  /*0660*/  @!P0 CS2R R12, SRZ ;  /* 0x00000000000c8805 */ /* 0x000fe4000001ff00 */
[----:B------:R-:W-:Y:S02]  /*0670*/  @!P0 MOV R61, R32 ;  /* 0x00000020003d8202 */ /* 0x000fe40000000f00 */
[----:B------:R-:W-:Y:S02]  /*0680*/  @!P0 CS2R R10, SRZ ;  /* 0x00000000000a8805 */ /* 0x000fe4000001ff00 */
[----:B------:R-:W-:Y:S02]  /*0690*/  @!P0 MOV R55, R34 ;  /* 0x0000002200378202 */ /* 0x000fe40000000f00 */
[----:B------:R-:W-:-:S02]  /*06a0*/  @!P0 CS2R R8, SRZ ;  /* 0x0000000000088805 */ /* 0x000fc4000001ff00 */
        /* <DEDUP_REMOVED lines=12> */
.L_x_3635:
[----:B------:R-:W0:Y:S02]  /*0770*/  LDCU UR4, c[0x0][0x384] ;  /* 0x00007080ff0477ac */ /* 0x000e240008000800 */
[----:B0-----:R-:W-:-:S13]  /*0780*/  ISETP.GE.AND P0, PT, R100, UR4, PT ;  /* 0x0000000464007c0c */ /* 0x001fda000bf06270 */
[----:B------:R-:W-:Y:S05]  /*0790*/  @P0 EXIT ;  /* 0x000000000000094d */ /* 0x000fea0003800000 */
[----:B------:R-:W0:Y:S01]  /*07a0*/  LDCU.64 UR8, c[0x0][0x398] ;  /* 0x00007300ff0877ac */ /* 0x000e220008000a00 */
[----:B-----5:R-:W-:Y:S01]  /*07b0*/  PRMT R63, R31, 0x7632, R63 ;  /* 0x000076321f3f7816 */ /* 0x020fe2000000003f */
[----:B------:R-:W-:Y:S01]  /*07c0*/  IMAD.U32 R3, R10, 0x10000, RZ ;  /* 0x000100000a037824 */ /* 0x000fe200078e00ff */
[----:B------:R-:W-:Y:S01]  /*07d0*/  PRMT R67, R30, 0x7632, R67 ;  /* 0x000076321e437816 */ /* 0x000fe20000000043 */
[----:B------:R-:W1:Y:S01]  /*07e0*/  LDCU.U8 UR4, c[0x0][0x410] ;  /* 0x00008200ff0477ac */ /* 0x000e620008000000 */
        /* <DEDUP_REMOVED lines=23> */
[----:B------:R-:W2:Y:S01]  /*0960*/  LDCU UR5, c[0x0][0x388] ;  /* 0x00007100ff0577ac */ /* 0x000ea20008000800 */
[----:B------:R-:W-:-:S02]  /*0970*/  PRMT R92, R13, 0x7632, R92 ;  /* 0x000076320d5c7816 */ /* 0x000fc4000000005c */
[----:B------:R-:W-:Y:S01]  /*0980*/  PRMT R96, R12, 0x7632, R96 ;  /* 0x000076320c607816 */ /* 0x000fe20000000060 */
[----:B------:R-:W3:Y:S01]  /*0990*/  LDCU UR10, c[0x0][0x448] ;  /* 0x00008900ff0a77ac */ /* 0x000ee20008000800 */
[----:B------:R-:W-:Y:S02]  /*09a0*/  PRMT R64, R19, 0x7632, R64 ;  /* 0x0000763213407816 */ /* 0x000fe40000000040 */
[----:B------:R-:W-:Y:S01]  /*09b0*/  PRMT R65, R27, 0x7632, R65 ;  /* 0x000076321b417816 */ /* 0x000fe20000000041 */
[----:B------:R-:W4:Y:S01]  /*09c0*/  LDCU.64 UR12, c[0x0][0x398] ;  /* 0x00007300ff0c77ac */ /* 0x000f220008000a00 */
[----:B------:R-:W-:Y:S02]  /*09d0*/  PRMT R68, R18, 0x7632, R68 ;  /* 0x0000763212447816 */ /* 0x000fe40000000044 */
[----:B------:R-:W-:Y:S02]  /*09e0*/  PRMT R69, R26, 0x7632, R69 ;  /* 0x000076321a457816 */ /* 0x000fe40000000045 */
[----:B------:R-:W-:-:S02]  /*09f0*/  PRMT R72, R20, 0x7632, R72 ;  /* 0x0000763214487816 */ /* 0x000fc40000000048 */
[----:B------:R-:W-:Y:S02]  /*0a00*/  PRMT R73, R25, 0x7632, R73 ;  /* 0x0000763219497816 */ /* 0x000fe40000000049 */
[----:B------:R-:W-:Y:S02]  /*0a10*/  PRMT R82, R21, 0x7632, R82 ;  /* 0x0000763215527816 */ /* 0x000fe40000000052 */
[----:B------:R-:W-:Y:S02]  /*0a20*/  PRMT R83, R24, 0x7632, R83 ;  /* 0x0000763218537816 */ /* 0x000fe40000000053 */
[C---:B------:R-:W-:Y:S01]  /*0a30*/  PRMT R86, R22.reuse, 0x7632, R86 ;  /* 0x0000763216567816 */ /* 0x040fe20000000056 */
[----:B------:R-:W-:Y:S01]  /*0a40*/  IMAD.U32 R22, R22, 0x10000, RZ ;  /* 0x0001000016167824 */ /* 0x000fe200078e00ff */
[----:B------:R-:W-:Y:S02]  /*0a50*/  PRMT R87, R53, 0x7632, R87 ;  /* 0x0000763235577816 */ /* 0x000fe40000000057 */
[----:B------:R-:W-:-:S02]  /*0a60*/  PRMT R90, R54, 0x7632, R90 ;  /* 0x00007632365a7816 */ /* 0x000fc4000000005a */
[C---:B------:R-:W-:Y:S01]  /*0a70*/  PRMT R91, R55.reuse, 0x7632, R91 ;  /* 0x00007632375b7816 */ /* 0x040fe2000000005b */
[----:B------:R-:W-:Y:S01]  /*0a80*/  IMAD.U32 R55, R55, 0x10000, RZ ;  /* 0x0001000037377824 */ /* 0x000fe200078e00ff */
[----:B------:R-:W-:Y:S02]  /*0a90*/  PRMT R94, R56, 0x7632, R94 ;  /* 0x00007632385e7816 */ /* 0x000fe4000000005e */
[----:B------:R-:W-:Y:S02]  /*0aa0*/  PRMT R95, R59, 0x7632, R95 ;  /* 0x000076323b5f7816 */ /* 0x000fe4000000005f */
[----:B------:R-:W-:Y:S02]  /*0ab0*/  PRMT R98, R60, 0x7632, R98 ;  /* 0x000076323c627816 */ /* 0x000fe40000000062 */
[----:B------:R-:W-:Y:S02]  /*0ac0*/  PRMT R99, R61, 0x7632, R99 ;  /* 0x000076323d637816 */ /* 0x000fe40000000063 */
[----:B------:R-:W-:-:S02]  /*0ad0*/  SHF.L.U32 R4, R9, 0x10, RZ ;  /* 0x0000001009047819 */ /* 0x000fc400000006ff */
[----:B------:R-:W-:Y:S02]  /*0ae0*/  SHF.L.U32 R5, R8, 0x10, RZ ;  /* 0x0000001008057819 */ /* 0x000fe400000006ff */
[----:B0-----:R-:W-:Y:S02]  /*0af0*/  ISETP.NE.U32.AND P0, PT, RZ, UR8, PT ;  /* 0x00000008ff007c0c */ /* 0x001fe4000bf05070 */
[----:B------:R-:W-:Y:S02]  /*0b00*/  SHF.L.U32 R16, R20, 0x10, RZ ;  /* 0x0000001014107819 */ /* 0x000fe400000006ff */
[----:B------:R-:W-:Y:S02]  /*0b10*/  SHF.L.U32 R2, R11, 0x10, RZ ;  /* 0x000000100b027819 */ /* 0x000fe400000006ff */
[----:B------:R-:W-:Y:S01]  /*0b20*/  SHF.L.U32 R6, R15, 0x10, RZ ;  /* 0x000000100f067819 */ /* 0x000fe200000006ff */
[----:B------:R-:W-:Y:S01]  /*0b30*/  IMAD.U32 R15, R26, 0x10000, RZ ;  /* 0x000100001a0f7824 */ /* 0x000fe200078e00ff */
[----:B------:R-:W-:-:S02]  /*0b40*/  SHF.L.U32 R8, R13, 0x10, RZ ;  /* 0x000000100d087819 */ /* 0x000fc400000006ff */
[----:B------:R-:W-:Y:S02]  /*0b50*/  SHF.L.U32 R9, R12, 0x10, RZ ;  /* 0x000000100c097819 */ /* 0x000fe400000006ff */
        /* <DEDUP_REMOVED lines=18> */
[----:B-1----:R-:W-:Y:S02]  /*0c80*/  ISETP.NE.AND P2, PT, RZ, UR4, PT ;  /* 0x00000004ff007c0c */ /* 0x002fe4000bf45270 */
        /* <DEDUP_REMOVED lines=24> */
[----:B------:R-:W-:Y:S01]  /*0e10*/  ISETP.NE.AND.EX P0, PT, RZ, UR9, PT, P0 ;  /* 0x00000009ff007c0c */ /* 0x000fe2000bf05300 */
[----:B--234-:R-:W0:-:S12]  /*0e20*/  LDCU.64 UR8, c[0x0][0x3a0] ;  /* 0x00007400ff0877ac */ /* 0x01ce180008000a00 */
.L_x_3645:
[----:B0-----:R-:W-:Y:S01]  /*0e30*/  ISETP.NE.U32.AND P1, PT, RZ, UR8, PT ;  /* 0x00000008ff007c0c */ /* 0x001fe2000bf25070 */
[----:B--2---:R-:W0:Y:S01]  /*0e40*/  @P0 LDC.64 R26, c[0x0][0x398] ;  /* 0x0000e600ff1a0b82 */ /* 0x004e220000000a00 */
[----:B------:R-:W-:Y:S02]  /*0e50*/  IMAD R28, R100, UR5, RZ ;  /* 0x00000005641c7c24 */ /* 0x000fe4000f8e02ff */
[----:B------:R-:W-:-:S03]  /*0e60*/  ISETP.NE.AND.EX P1, PT, RZ, UR9, PT, P1 ;  /* 0x00000009ff007c0c */ /* 0x000fc6000bf25310 */
[----:B------:R-:W-:Y:S02]  /*0e70*/  SHF.R.S32.HI R29, RZ, 0x1f, R28 ;  /* 0x0000001fff1d7819 */ /* 0x000fe4000001141c */
[----:B------:R-:W1:Y:S02]  /*0e80*/  LDC.64 R48, c[0x0][0x390] ;  /* 0x0000e400ff307b82 */ /* 0x000e640000000a00 */
[----:B------:R-:W-:-:S04]  /*0e90*/  LEA.HI R29, R29, R28, RZ, 0x3 ;  /* 0x0000001c1d1d7211 */ /* 0x000fc800078f18ff */
[----:B------:R-:W-:Y:S02]  /*0ea0*/  LEA.HI.SX32 R103, R29, R0, 0x1d ;  /* 0x000000001d677211 */ /* 0x000fe400078feaff */
[----:B------:R-:W2:Y:S03]  /*0eb0*/  @P1 LDC.64 R24, c[0x0][0x3a0] ;  /* 0x0000e800ff181b82 */ /* 0x000ea60000000a00 */
[----:B0-----:R-:W-:-:S05]  /*0ec0*/  @P0 IMAD.WIDE.U32 R28, R103, 0x10, R26 ;  /* 0x00000010671c0825 */ /* 0x001fca00078e001a */
[----:B------:R-:W3:Y:S01]  /*0ed0*/  @P0 LDG.E.128 R44, desc[UR6][R28.64] ;  /* 0x000000061c2c0981 */ /* 0x000ee2000c1e1d00 */
[----:B--2---:R-:W-:-:S04]  /*0ee0*/  @P1 IMAD.WIDE.U32 R30, R103, 0x20, R24 ;  /* 0x00000020671e1825 */ /* 0x004fc800078e0018 */
[----:B-1----:R-:W-:Y:S01]  /*0ef0*/  IMAD.WIDE.U32 R24, R103, 0x10, R48 ;  /* 0x0000001067187825 */ /* 0x002fe200078e0030 */
[----:B------:R0:W5:Y:S04]  /*0f00*/  @P1 LDG.E.128 R40, desc[UR6][R30.64] ;  /* 0x000000061e281981 */ /* 0x000168000c1e1d00 */
[----:B------:R0:W5:Y:S04]  /*0f10*/  @P1 LDG.E.128 R36, desc[UR6][R30.64+0x10] ;  /* 0x000010061e241981 */ /* 0x000168000c1e1d00 */
[----:B------:R-:W5:Y:S01]  /*0f20*/  LDG.E.128 R24, desc[UR6][R24.64] ;  /* 0x0000000618187981 */ /* 0x000f62000c1e1d00 */
        /* <DEDUP_REMOVED lines=23> */
.L_x_3637:
[----:B-----5:R-:W-:Y:S02]  /*10a0*/  PRMT R28, R24, 0x7632, R28 ;  /* 0x00007632181c7816 */ /* 0x020fe4000000001c */
[C---:B------:R-:W-:Y:S01]  /*10b0*/  PRMT R30, R25.reuse, 0x7632, R30 ;  /* 0x00007632191e7816 */ /* 0x040fe2000000001e */
[----:B------:R-:W-:Y:S01]  /*10c0*/  IMAD.U32 R25, R25, 0x10000, RZ ;  /* 0x0001000019197824 */ /* 0x000fe200078e00ff */
[----:B------:R-:W-:Y:S02]  /*10d0*/  PRMT R31, R26, 0x7632, R31 ;  /* 0x000076321a1f7816 */ /* 0x000fe4000000001f */
[C---:B------:R-:W-:Y:S01]  /*10e0*/  PRMT R32, R27.reuse, 0x7632, R32 ;  /* 0x000076321b207816 */ /* 0x040fe20000000020 */
[----:B------:R-:W-:Y:S01]  /*10f0*/  FADD.FTZ R34, R42, R25 ;  /* 0x000000192a227221 */ /* 0x000fe20000010000 */
        /* <DEDUP_REMOVED lines=15> */
.L_x_3636:
[----:B------:R-:W-:-:S04]  /*11f0*/  UISETP.NE.U32.AND UP0, UPT, UR8, URZ, UPT ;  /* 0x000000ff0800728c */ /* 0x000fc8000bf05070 */
[----:B------:R-:W-:-:S09]  /*1200*/  UISETP.NE.AND.EX UP0, UPT, UR9, URZ, UPT, UP0 ;  /* 0x000000ff0900728c */ /* 0x000fd2000bf05300 */
[----:B------:R-:W-:Y:S05]  /*1210*/  BRA.U UP0, `(.L_x_3639) ;  /* 0x0000000100747547 */ /* 0x000fea000b800000 */
[----:B-----5:R-:W-:Y:S01]  /*1220*/  SHF.L.U32 R31, R24, 0x10, RZ ;  /* 0x00000010181f7819 */ /* 0x020fe200000006ff */
[----:B------:R-:W-:Y:S01]  /*1230*/  IMAD.U32 R28, R46, 0x10000, RZ ;  /* 0x000100002e1c7824 */ /* 0x000fe200078e00ff */
[----:B------:R-:W-:Y:S02]  /*1240*/  SHF.L.U32 R32, R44, 0x10, RZ ;  /* 0x000000102c207819 */ /* 0x000fe400000006ff */
[----:B------:R-:W-:Y:S01]  /*1250*/  PRMT R51, R24, 0x7632, R51 ;  /* 0x0000763218337816 */ /* 0x000fe20000000033 */
[----:B------:R-:W-:Y:S01]  /*1260*/  IMAD.U32 R24, R35, 0x10000, RZ ;  /* 0x0001000023187824 */ /* 0x000fe200078e00ff */
[----:B------:R-:W-:Y:S01]  /*1270*/  PRMT R74, R25, 0x7632, R74 ;  /* 0x00007632194a7816 */ /* 0x000fe2000000004a */
[----:B------:R-:W-:Y:S01]  /*1280*/  FADD.FTZ R32, R31, R32 ;  /* 0x000000201f207221 */ /* 0x000fe20000010000 */
        /* <DEDUP_REMOVED lines=18> */
[----:B------:R-:W-:Y:S02]  /*13b0*/  FADD.FTZ R30, R27, R30 ;  /* 0x0000001e1b1e7221 */ /* 0x000fe40000010000 */
[----:B------:R-:W-:Y:S02]  /*13c0*/  FADD.FTZ R29, R75, R24 ;  /* 0x000000184b1d7221 */ /* 0x000fe40000010000 */
[----:B------:R-:W-:Y:S01]  /*13d0*/  FADD.FTZ R31, R76, R31 ;  /* 0x0000001f4c1f7221 */ /* 0x000fe20000010000 */
[----:B------:R-:W-:Y:S06]  /*13e0*/  BRA `(.L_x_3638) ;  /* 0x0000000000907947 */ /* 0x000fec0003800000 */
.L_x_3639:
[----:B-----5:R-:W-:Y:S01]  /*13f0*/  PRMT R28, R24, 0x7632, R28 ;  /* 0x00007632181c7816 */ /* 0x020fe2000000001c */
[C---:B------:R-:W-:Y:S01]  /*1400*/  IMAD.U32 R31, R25.reuse, 0x10000, RZ ;  /* 0x00010000191f7824 */ /* 0x040fe200078e00ff */
        /* <DEDUP_REMOVED lines=34> */
.L_x_3638:
[----:B------:R-:W0:Y:S01]  /*1630*/  LDC.64 R74, c[0x0][0x3a8] ;  /* 0x0000ea00ff4a7b82 */ /* 0x000e220000000a00 */
[----:B------:R-:W-:-:S05]  /*1640*/  IADD3 R79, PT, PT, R103, 0x20, RZ ;  /* 0x00000020674f7810 */ /* 0x000fca0007ffe0ff */
[----:B------:R-:W-:Y:S02]  /*1650*/  IMAD.WIDE.U32 R48, R79, 0x10, R48 ;  /* 0x000000104f307825 */ /* 0x000fe400078e0030 */
[----:B------:R-:W1:Y:S08]  /*1660*/  @P0 LDC.64 R26, c[0x0][0x398] ;  /* 0x0000e600ff1a0b82 */ /* 0x000e700000000a00 */
[----:B------:R-:W2:Y:S01]  /*1670*/  @P1 LDC.64 R24, c[0x0][0x3a0] ;  /* 0x0000e800ff181b82 */ /* 0x000ea20000000a00 */
[----:B0-----:R-:W-:-:S05]  /*1680*/  IMAD.WIDE.U32 R76, R103, 0x20, R74 ;  /* 0x00000020674c7825 */ /* 0x001fca00078e004a */
[----:B------:R0:W-:Y:S01]  /*1690*/  STG.E.128 desc[UR6][R76.64], R32 ;  /* 0x000000204c007986 */ /* 0x0001e2000c101d06 */
[----:B-1----:R-:W-:-:S03]  /*16a0*/  @P0 IMAD.WIDE.U32 R26, R79, 0x10, R26 ;  /* 0x000000104f1a0825 */ /* 0x002fc600078e001a */
[----:B------:R0:W-:Y:S04]  /*16b0*/  STG.E.128 desc[UR6][R76.64+0x10], R28 ;  /* 0x0000101c4c007986 */ /* 0x0001e8000c101d06 */
[----:B------:R0:W5:Y:S01]  /*16c0*/  @P0 LDG.E.128 R44, desc[UR6][R26.64] ;  /* 0x000000061a2c0981 */ /* 0x000162000c1e1d00 */
[----:B--2---:R-:W-:-:S03]  /*16d0*/  @P1 IMAD.WIDE.U32 R24, R79, 0x20, R24 ;  /* 0x000000204f181825 */ /* 0x004fc600078e0018 */
[----:B------:R-:W5:Y:S04]  /*16e0*/  LDG.E.128 R48, desc[UR6][R48.64] ;  /* 0x0000000630307981 */ /* 0x000f68000c1e1d00 */
[----:B------:R0:W5:Y:S04]  /*16f0*/  @P1 LDG.E.128 R40, desc[UR6][R24.64] ;  /* 0x0000000618281981 */ /* 0x000168000c1e1d00 */
[----:B------:R0:W5:Y:S01]  /*1700*/  @P1 LDG.E.128 R36, desc[UR6][R24.64+0x10] ;  /* 0x0000100618241981 */ /* 0x000162000c1e1d00 */
[----:B------:R-:W-:Y:S05]  /*1710*/  @!P0 BRA `(.L_x_3640) ;  /* 0x00000004002c8947 */ /* 0x000fea0003800000 */
[----:B------:R-:W-:Y:S05]  /*1720*/  @!P1 BRA `(.L_x_3641) ;  /* 0x0000000000a49947 */ /* 0x000fea0003800000 */
[C---:B0----5:R-:W-:Y:S01]  /*1730*/  PRMT R76, R50.reuse, 0x7632, R76 ;  /* 0x00007632324c7816 */ /* 0x061fe2000000004c */
[----:B------:R-:W-:Y:S01]  /*1740*/  IMAD.U32 R104, R45, 0x10000, RZ ;  /* 0x000100002d687824 */ /* 0x000fe200078e00ff */
[C---:B------:R-:W-:Y:S02]  /*1750*/  PRMT R26, R49.reuse, 0x7632, R26 ;  /* 0x00007632311a7816 */ /* 0x040fe4000000001a */
[----:B------:R-:W-:Y:S02]  /*1760*/  SHF.L.U32 R50, R50, 0x10, RZ ;  /* 0x0000001032327819 */ /* 0x000fe400000006ff */
[----:B------:R-:W-:Y:S02]  /*1770*/  SHF.L.U32 R77, R46, 0x10, RZ ;  /* 0x000000102e4d7819 */ /* 0x000fe400000006ff */
[C---:B------:R-:W-:Y:S01]  /*1780*/  PRMT R24, R48.reuse, 0x7632, R24 ;  /* 0x0000763230187816 */ /* 0x040fe20000000018 */
[----:B------:R-:W-:Y:S01]  /*1790*/  IMAD.U32 R48, R48, 0x10000, RZ ;  /* 0x0001000030307824 */ /* 0x000fe200078e00ff */
[----:B------:R-:W-:Y:S01]  /*17a0*/  SHF.L.U32 R49, R49, 0x10, RZ ;  /* 0x0000001031317819 */ /* 0x000fe200000006ff */
[--C-:B------:R-:W-:Y:S01]  /*17b0*/  FADD.FTZ R77, R77, R50.reuse ;  /* 0x000000324d4d7221 */ /* 0x100fe20000010000 */
        /* <DEDUP_REMOVED lines=10> */
[----:B------:R-:W-:Y:S02]  /*1860*/  SHF.L.U32 R105, R47, 0x10, RZ ;  /* 0x000000102f697819 */ /* 0x000fe400000006ff */
[----:B------:R-:W-:Y:S02]  /*1870*/  SHF.L.U32 R101, R50, 0x10, RZ ;  /* 0x0000001032657819 */ /* 0x000fe400000006ff */
[----:B------:R-:W-:Y:S01]  /*1880*/  SHF.L.U32 R25, R25, 0x10, RZ ;  /* 0x0000001019197819 */ /* 0x000fe200000006ff */
        /* <DEDUP_REMOVED lines=19> */
.L_x_3641:
[C---:B0----5:R-:W-:Y:S01]  /*19c0*/  PRMT R76, R48.reuse, 0x7632, R76 ;  /* 0x00007632304c7816 */ /* 0x061fe2000000004c */
[----:B------:R-:W-:Y:S01]  /*19d0*/  IMAD.U32 R24, R48, 0x10000, RZ ;  /* 0x0001000030187824 */ /* 0x000fe200078e00ff */
[----:B------:R-:W-:Y:S01]  /*19e0*/  PRMT R77, R49, 0x7632, R77 ;  /* 0x00007632314d7816 */ /* 0x000fe2000000004d */
[----:B------:R-:W-:Y:S01]  /*19f0*/  IMAD.U32 R27, R45, 0x10000, RZ ;  /* 0x000100002d1b7824 */ /* 0x000fe200078e00ff */
[----:B------:R-:W-:Y:S01]  /*1a00*/  SHF.L.U32 R26, R49, 0x10, RZ ;  /* 0x00000010311a7819 */ /* 0x000fe200000006ff */
[----:B------:R-:W-:Y:S01]  /*1a10*/  IMAD.U32 R76, R76, 0x10000, RZ ;  /* 0x000100004c4c7824 */ /* 0x000fe200078e00ff */
        /* <DEDUP_REMOVED lines=11> */
[----:B------:R-:W-:Y:S02]  /*1ad0*/  PRMT R49, R46, 0x7632, R49 ;  /* 0x000076322e317816 */ /* 0x000fe40000000031 */
[----:B------:R-:W-:-:S02]  /*1ae0*/  PRMT R50, R47, 0x7632, R50 ;  /* 0x000076322f327816 */ /* 0x000fc40000000032 */
[----:B------:R-:W-:Y:S02]  /*1af0*/  SHF.L.U32 R105, R51, 0x10, RZ ;  /* 0x0000001033697819 */ /* 0x000fe400000006ff */
[----:B------:R-:W-:Y:S02]  /*1b00*/  SHF.L.U32 R106, R47, 0x10, RZ ;  /* 0x000000102f6a7819 */ /* 0x000fe400000006ff */
[----:B------:R-:W-:Y:S02]  /*1b10*/  SHF.L.U32 R25, R25, 0x10, RZ ;  /* 0x0000001019197819 */ /* 0x000fe400000006ff */
        /* <DEDUP_REMOVED lines=8> */
[----:B------:R-:W-:-:S03]  /*1ba0*/  FADD.FTZ R49, R102, R49 ;  /* 0x0000003166317221 */ /* 0x000fc60000010000 */
[----:B------:R-:W-:Y:S01]  /*1bb0*/  FADD.FTZ R51, R104, R51 ;  /* 0x0000003368337221 */ /* 0x000fe20000010000 */
[----:B------:R-:W-:Y:S06]  /*1bc0*/  BRA `(.L_x_3642) ;  /* 0x0000000000887947 */ /* 0x000fec0003800000 */
.L_x_3640:
[----:B------:R-:W-:Y:S05]  /*1bd0*/  @!P1 BRA `(.L_x_3643) ;  /* 0x0000000000549947 */ /* 0x000fea0003800000 */
[C---:B0----5:R-:W-:Y:S01]  /*1be0*/  PRMT R24, R48.reuse, 0x7632, R24 ;  /* 0x0000763230187816 */ /* 0x061fe20000000018 */
[----:B------:R-:W-:Y:S01]  /*1bf0*/  IMAD.U32 R25, R48, 0x10000, RZ ;  /* 0x0001000030197824 */ /* 0x000fe200078e00ff */
[----:B------:R-:W-:Y:S02]  /*1c00*/  PRMT R26, R49, 0x7632, R26 ;  /* 0x00007632311a7816 */ /* 0x000fe4000000001a */
        /* <DEDUP_REMOVED lines=15> */
[----:B------:R-:W-:Y:S02]  /*1d00*/  FADD.FTZ R49, R37, R102 ;  /* 0x0000006625317221 */ /* 0x000fe40000010000 */
[----:B------:R-:W-:Y:S01]  /*1d10*/  FADD.FTZ R51, R39, R104 ;  /* 0x0000006827337221 */ /* 0x000fe20000010000 */
[----:B------:R-:W-:Y:S06]  /*1d20*/  BRA `(.L_x_3642) ;  /* 0x0000000000307947 */ /* 0x000fec0003800000 */
.L_x_3643:
[C---:B0----5:R-:W-:Y:S01]  /*1d30*/  PRMT R25, R48.reuse, 0x7632, R25 ;  /* 0x0000763230197816 */ /* 0x061fe20000000019 */
        /* <DEDUP_REMOVED lines=11> */
.L_x_3642:
[----:B------:R-:W-:Y:S01]  /*1df0*/  FADD.FTZ R76, RZ, R32 ;  /* 0x00000020ff4c7221 */ /* 0x000fe20000010000 */
[----:B------:R-:W-:Y:S01]  /*1e00*/  IMAD.WIDE.U32 R74, R79, 0x20, R74 ;  /* 0x000000204f4a7825 */ /* 0x000fe200078e004a */
[----:B------:R-:W-:Y:S01]  /*1e10*/  UMOV UR4, 0xffffffff ;  /* 0xffffffff00047882 */ /* 0x000fe20000000000 */
[----:B------:R-:W-:Y:S02]  /*1e20*/  ISETP.NE.AND P1, PT, R0, RZ, PT ;  /* 0x000000ff0000720c */ /* 0x000fe40003f25270 */
[----:B------:R-:W-:Y:S01]  /*1e30*/  FADD.FTZ R77, R76, R33 ;  /* 0x000000214c4d7221 */ /* 0x000fe20000010000 */
[----:B------:R0:W-:Y:S03]  /*1e40*/  STG.E.128 desc[UR6][R74.64], R24 ;  /* 0x000000184a007986 */ /* 0x0001e6000c101d06 */
[----:B------:R-:W-:Y:S01]  /*1e50*/  FADD.FTZ R76, R77, R34 ;  /* 0x000000224d4c7221 */ /* 0x000fe20000010000 */
[----:B------:R0:W-:Y:S03]  /*1e60*/  STG.E.128 desc[UR6][R74.64+0x10], R48 ;  /* 0x000010304a007986 */ /* 0x0001e6000c101d06 */
[----:B------:R-:W-:-:S04]  /*1e70*/  FADD.FTZ R77, R76, R35 ;  /* 0x000000234c4d7221 */ /* 0x000fc80000010000 */
        /* <DEDUP_REMOVED lines=66> */
.L_x_3657:
[C---:B------:R-:W-:Y:S01]  /*22a0*/  FMUL.FTZ R74, R107.reuse, R107 ;  /* 0x0000006b6b4a7220 */ /* 0x040fe20000410000 */
[----:B01----:R-:W-:Y:S01]  /*22b0*/  FADD.FTZ R78, R78, R105 ;  /* 0x000000694e4e7221 */ /* 0x003fe20000010000 */
[----:B------:R-:W0:Y:S01]  /*22c0*/  @!P1 LDC.64 R76, c[0x0][0x3c0] ;  /* 0x0000f000ff4c9b82 */ /* 0x000e220000000a00 */
[----:B------:R-:W-:Y:S02]  /*22d0*/  FSEL R112, R107, RZ, !P2 ;  /* 0x000000ff6b707208 */ /* 0x000fe40005000000 */
[----:B------:R-:W-:Y:S01]  /*22e0*/  FSEL R101, R74, RZ, P2 ;  /* 0x000000ff4a657208 */ /* 0x000fe20001000000 */
[----:B------:R-:W-:Y:S02]  /*22f0*/  FFMA.FTZ R78, R78, R75, UR10 ;  /* 0x0000000a4e4e7e23 */ /* 0x000fe4000801004b */
        /* <DEDUP_REMOVED lines=33> */
[----:B------:R-:W-:Y:S01]  /*2510*/  F2FP.BF16.F32.PACK_AB R24, R25, R24 ;  /* 0x000000181918723e */ /* 0x000fe200000010ff */
[----:B------:R0:W-:Y:S01]  /*2520*/  @!P1 STG.E desc[UR6][R76.64], R107 ;  /* 0x0000006b4c009986 */ /* 0x0001e2000c101906 */
[----:B------:R-:W-:Y:S01]  /*2530*/  F2FP.BF16.F32.PACK_AB R25, R49, R26 ;  /* 0x0000001a3119723e */ /* 0x000fe200000010ff */
[----:B------:R-:W-:Y:S01]  /*2540*/  FMUL.FTZ R49, R101, R30 ;  /* 0x0000001e65317220 */ /* 0x000fe20000410000 */
[----:B------:R-:W-:Y:S01]  /*2550*/  F2FP.BF16.F32.PACK_AB R26, R114, R51 ;  /* 0x00000033721a723e */ /* 0x000fe200000010ff */
[----:B-1----:R-:W-:-:S04]  /*2560*/  IMAD.WIDE.U32 R104, R103, 0x10, R74 ;  /* 0x0000001067687825 */ /* 0x002fc800078e004a */
[----:B------:R-:W-:Y:S01]  /*2570*/  FMUL.FTZ R51, R101, R106 ;  /* 0x0000006a65337220 */ /* 0x000fe20000410000 */
[----:B------:R-:W-:Y:S01]  /*2580*/  FFMA.FTZ R30, R118, R52, R7 ;  /* 0x00000034761e7223 */ /* 0x000fe20000010007 */
[----:B------:R-:W-:Y:S01]  /*2590*/  FFMA.FTZ R109, R109, R89, R88 ;  /* 0x000000596d6d7223 */ /* 0x000fe20000010058 */
[----:B---3--:R-:W-:-:S04]  /*25a0*/  IMAD.WIDE.U32 R102, R103, 0x10, R28 ;  /* 0x0000001067667825 */ /* 0x008fc800078e001c */
[----:B------:R-:W-:Y:S01]  /*25b0*/  FFMA.FTZ R116, R51, R85, R84 ;  /* 0x0000005533747223 */ /* 0x000fe20000010054 */
[----:B------:R-:W-:Y:S01]  /*25c0*/  FFMA.FTZ R106, R31, R93, R92 ;  /* 0x0000005d1f6a7223 */ /* 0x000fe2000001005c */
[----:B------:R-:W-:Y:S01]  /*25d0*/  FFMA.FTZ R114, R51, R87, R86 ;  /* 0x0000005733727223 */ /* 0x000fe20000010056 */
[----:B0-----:R-:W-:-:S04]  /*25e0*/  IMAD.WIDE.U32 R76, R79, 0x10, R28 ;  /* 0x000000104f4c7825 */ /* 0x001fc800078e001c */
[----:B------:R-:W-:Y:S01]  /*25f0*/  FFMA.FTZ R29, R35, R57, R8 ;  /* 0x00000039231d7223 */ /* 0x000fe20000010008 */
[C---:B------:R-:W-:Y:S01]  /*2600*/  FFMA.FTZ R35, R49.reuse, R53, R22 ;  /* 0x0000003531237223 */ /* 0x040fe20000010016 */
[----:B------:R-:W-:Y:S01]  /*2610*/  FFMA.FTZ R49, R49, R23, R6 ;  /* 0x0000001731317223 */ /* 0x000fe20000010006 */
[----:B------:R-:W-:Y:S01]  /*2620*/  FFMA.FTZ R28, R33, R58, R9 ;  /* 0x0000003a211c7223 */ /* 0x000fe20000010009 */
[----:B------:R-:W-:Y:S01]  /*2630*/  FFMA.FTZ R33, R27, R97, R96 ;  /* 0x000000611b217223 */ /* 0x000fe20000010060 */
[----:B------:R-:W-:Y:S01]  /*2640*/  F2FP.BF16.F32.PACK_AB R30, R109, R30 ;  /* 0x0000001e6d1e723e */ /* 0x000fe200000010ff */
[C---:B------:R-:W-:Y:S01]  /*2650*/  FMUL.FTZ R109, R101.reuse, R32 ;  /* 0x00000020656d7220 */ /* 0x040fe20000410000 */
[----:B------:R-:W-:Y:S01]  /*2660*/  F2FP.BF16.F32.PACK_AB R31, R116, R49 ;  /* 0x00000031741f723e */ /* 0x000fe200000010ff */
[C---:B------:R-:W-:Y:S01]  /*2670*/  FMUL.FTZ R49, R101.reuse, R34 ;  /* 0x0000002265317220 */ /* 0x040fe20000410000 */
[C---:B------:R-:W-:Y:S01]  /*2680*/  FMUL.FTZ R113, R101.reuse, R78 ;  /* 0x0000004e65717220 */ /* 0x040fe20000410000 */
[C---:B------:R-:W-:Y:S01]  /*2690*/  FMUL.FTZ R51, R101.reuse, R108 ;  /* 0x0000006c65337220 */ /* 0x040fe20000410000 */
[----:B------:R-:W-:Y:S01]  /*26a0*/  F2FP.BF16.F32.PACK_AB R29, R106, R29 ;  /* 0x0000001d6a1d723e */ /* 0x000fe200000010ff */
[C---:B------:R-:W-:Y:S01]  /*26b0*/  FMUL.FTZ R108, R101.reuse, R48 ;  /* 0x00000030656c7220 */ /* 0x040fe20000410000 */
[----:B------:R-:W-:Y:S01]  /*26c0*/  FMUL.FTZ R111, R101, R110 ;  /* 0x0000006e656f7220 */ /* 0x000fe20000410000 */
[----:B------:R-:W-:Y:S01]  /*26d0*/  F2FP.BF16.F32.PACK_AB R28, R33, R28 ;  /* 0x0000001c211c723e */ /* 0x000fe200000010ff */
[----:B------:R-:W0:Y:S01]  /*26e0*/  @!P1 LDC.64 R106, c[0x0][0x3c8] ;  /* 0x0000f200ff6a9b82 */ /* 0x000e220000000a00 */
[----:B------:R-:W-:Y:S01]  /*26f0*/  F2FP.BF16.F32.PACK_AB R27, R114, R35 ;  /* 0x00000023721b723e */ /* 0x000fe200000010ff */
[----:B------:R-:W-:Y:S01]  /*2700*/  FFMA.FTZ R32, R109, R21, R20 ;  /* 0x000000156d207223 */ /* 0x000fe20000010014 */
[----:B------:R-:W-:Y:S01]  /*2710*/  FFMA.FTZ R33, R49, R83, R82 ;  /* 0x0000005331217223 */ /* 0x000fe20000010052 */
[----:B------:R-:W-:-:S04]  /*2720*/  IMAD.WIDE.U32 R74, R79, 0x10, R74 ;  /* 0x000000104f4a7825 */ /* 0x000fc800078e004a */
[----:B------:R-:W-:Y:S01]  /*2730*/  FFMA.FTZ R34, R113, R19, R16 ;  /* 0x0000001371227223 */ /* 0x000fe20000010010 */
[----:B------:R-:W-:Y:S01]  /*2740*/  FFMA.FTZ R35, R51, R73, R72 ;  /* 0x0000004933237223 */ /* 0x000fe20000010048 */
[C---:B------:R-:W-:Y:S01]  /*2750*/  FFMA.FTZ R48, R108.reuse, R15, R14 ;  /* 0x0000000f6c307223 */ /* 0x040fe2000001000e */
[----:B------:R-:W-:Y:S01]  /*2760*/  FFMA.FTZ R79, R111, R69, R68 ;  /* 0x000000456f4f7223 */ /* 0x000fe20000010044 */
[----:B------:R-:W-:Y:S01]  /*2770*/  F2FP.BF16.F32.PACK_AB R32, R33, R32 ;  /* 0x000000202120723e */ /* 0x000fe200000010ff */
[----:B------:R-:W-:Y:S01]  /*2780*/  FMUL.FTZ R115, R101, R50 ;  /* 0x0000003265737220 */ /* 0x000fe20000410000 */
        /* <DEDUP_REMOVED lines=15> */
[----:B0-----:R-:W-:Y:S01]  /*2880*/  @!P1 IMAD.WIDE R106, R100, 0x4, R106 ;  /* 0x00000004646a9825 */ /* 0x001fe200078e026a */
[----:B------:R-:W-:-:S02]  /*2890*/  F2FP.BF16.F32.PACK_AB R51, R110, R115 ;  /* 0x000000736e33723e */ /* 0x000fc400000010ff */
[----:B------:R-:W-:Y:S02]  /*28a0*/  F2FP.BF16.F32.PACK_AB R50, R111, R50 ;  /* 0x000000326f32723e */ /* 0x000fe400000010ff */
[----:B------:R-:W-:Y:S01]  /*28b0*/  F2FP.BF16.F32.PACK_AB R49, R108, R113 ;  /* 0x000000716c31723e */ /* 0x000fe200000010ff */
[----:B------:R2:W-:Y:S01]  /*28c0*/  @!P1 STG.E desc[UR6][R106.64], R101 ;  /* 0x000000656a009986 */ /* 0x0005e2000c101906 */
[----:B------:R-:W-:-:S03]  /*28d0*/  F2FP.BF16.F32.PACK_AB R48, R109, R48 ;  /* 0x000000306d30723e */ /* 0x000fc600000010ff */
[----:B------:R2:W-:Y:S01]  /*28e0*/  STG.E.128 desc[UR6][R104.64], R24 ;  /* 0x0000001868007986 */ /* 0x0005e2000c101d06 */
[----:B-1----:R-:W-:-:S03]  /*28f0*/  IMAD R100, R78, 0x4, R100 ;  /* 0x000000044e647824 */ /* 0x002fc600078e0264 */
[----:B------:R2:W-:Y:S04]  /*2900*/  STG.E.128 desc[UR6][R102.64], R28 ;  /* 0x0000001c66007986 */ /* 0x0005e8000c101d06 */
[----:B------:R2:W-:Y:S01]  /*2910*/  STG.E.128 desc[UR6][R74.64], R32 ;  /* 0x000000204a007986 */ /* 0x0005e2000c101d06 */
[----:B------:R-:W-:-:S03]  /*2920*/  ISETP.GE.AND P1, PT, R100, R79, PT ;  /* 0x0000004f6400720c */ /* 0x000fc60003f26270 */
[----:B------:R2:W-:Y:S10]  /*2930*/  STG.E.128 desc[UR6][R76.64], R48 ;  /* 0x000000304c007986 */ /* 0x0005f4000c101d06 */
[----:B------:R-:W-:Y:S05]  /*2940*/  @!P1 BRA `(.L_x_3645) ;  /* 0xffffffe400389947 */ /* 0x000fea000383ffff */
[----:B------:R-:W-:Y:S05]  /*2950*/  EXIT ;  /* 0x000000000000794d */ /* 0x000fea0003800000 */
.L_x_3644:
[----:B------:R-:W-:Y:S01]  /*2960*/  HFMA2 R106, -RZ, RZ, 0, 5.9604644775390625e-08 ;  /* 0x00000001ff6a7431 */ /* 0x000fe200000001ff */
[----:B------:R-:W-:Y:S01]  /*2970*/  BSSY B0, `(.L_x_3646) ;  /* 0x0000007000007945 */ /* 0x000fe20003800000 */
[----:B------:R-:W-:Y:S01]  /*2980*/  MOV R109, R76 ;  /* 0x0000004c006d7202 */ /* 0x000fe20000000f00 */
[----:B------:R-:W-:Y:S01]  /*2990*/  IMAD.MOV.U32 R104, RZ, RZ, -0x1 ;  /* 0xffffffffff687424 */ /* 0x000fe200078e00ff */
[----:B------:R-:W-:-:S07]  /*29a0*/  MOV R111, 0x1f ;  /* 0x0000001f006f7802 */ /* 0x000fce0000000f00 */
[----:B------:R-:W-:Y:S05]  /*29b0*/  WARPSYNC.COLLECTIVE R104, `(.L_x_3647) ;  /* 0x0000000068087348 */ /* 0x000fea0003c00000 */
[----:B------:R0:W1:Y:S02]  /*29c0*/  SHFL.BFLY P3, R105, R109, R106, R111 ;  /* 0x0c00006a6d697389 */ /* 0x000064000006006f */
[----:B01----:R-:W-:Y:S05]  /*29d0*/  ENDCOLLECTIVE ;  /* 0x000000000000791b */ /* 0x003fea0003800000 */
.L_x_3647:
[----:B------:R-:W-:Y:S05]  /*29e0*/  BSYNC B0 ;  /* 0x0000000000007941 */ /* 0x000fea0003800000 */
.L_x_3646:
[----:B------:R-:W-:Y:S01]  /*29f0*/  MOV R75, R105 ;  /* 0x00000069004b7202 */ /* 0x000fe20000000f00 */
[----:B------:R-:W-:Y:S02]  /*2a00*/  HFMA2 R106, -RZ, RZ, 0, 1.1920928955078125e-07 ;  /* 0x00000002ff6a7431 */ /* 0x000fe400000001ff */
[----:B------:R-:W-:Y:S01]  /*2a10*/  IMAD.MOV.U32 R111, RZ, RZ, 0x1f ;  /* 0x0000001fff6f7424 */ /* 0x000fe200078e00ff */
[----:B------:R-:W-:Y:S01]  /*2a20*/  MOV R104, 0xffffffff ;  /* 0xffffffff00687802 */ /* 0x000fe20000000f00 */
[----:B------:R-:W-:-:S05]  /*2a30*/  FADD.FTZ R77, R76, R75 ;  /* 0x0000004b4c4d7221 */ /* 0x000fca0000010000 */
[----:B------:R-:W-:-:S07]  /*2a40*/  MOV R109, R77 ;  /* 0x0000004d006d7202 */ /* 0x000fce0000000f00 */
[----:B------:R-:W-:Y:S05]  /*2a50*/  WARPSYNC.COLLECTIVE R104, `(.L_x_3648) ;  /* 0x0000000068087348 */ /* 0x000fea0003c00000 */
[----:B------:R0:W1:Y:S02]  /*2a60*/  SHFL.BFLY P3, R105, R109, R106, R111 ;  /* 0x0c00006a6d697389 */ /* 0x000064000006006f */
[----:B01----:R-:W-:Y:S05]  /*2a70*/  ENDCOLLECTIVE ;  /* 0x000000000000791b */ /* 0x003fea0003800000 */
.L_x_3648:
[----:B------:R-:W-:Y:S01]  /*2a80*/  HFMA2 R106, -RZ, RZ, 0, 2.384185791015625e-07 ;  /* 0x00000004ff6a7431 */ /* 0x000fe200000001ff */
[----:B------:R-:W-:-:S05]  /*2a90*/  MOV R74, R105 ;  /* 0x00000069004a7202 */ /* 0x000fca0000000f00 */
[----:B------:R-:W-:-:S05]  /*2aa0*/  FADD.FTZ R78, R77, R74 ;  /* 0x0000004a4d4e7221 */ /* 0x000fca0000010000 */
[----:B------:R-:W-:-:S07]  /*2ab0*/  MOV R109, R78 ;  /* 0x0000004e006d7202 */ /* 0x000fce0000000f00 */
[----:B------:R-:W-:Y:S05]  /*2ac0*/  WARPSYNC.COLLECTIVE R104, `(.L_x_3649) ;  /* 0x0000000068087348 */ /* 0x000fea0003c00000 */
[----:B------:R0:W1:Y:S02]  /*2ad0*/  SHFL.BFLY P3, R105, R109, R106, R111 ;  /* 0x0c00006a6d697389 */ /* 0x000064000006006f */
[----:B01----:R-:W-:Y:S05]  /*2ae0*/  ENDCOLLECTIVE ;  /* 0x000000000000791b */ /* 0x003fea0003800000 */
.L_x_3649:
[----:B------:R-:W-:Y:S02]  /*2af0*/  HFMA2 R106, -RZ, RZ, 0, 4.76837158203125e-07 ;  /* 0x00000008ff6a7431 */ /* 0x000fe400000001ff */
[----:B------:R-:W-:-:S04]  /*2b00*/  IMAD.MOV.U32 R75, RZ, RZ, R105 ;  /* 0x000000ffff4b7224 */ /* 0x000fc800078e0069 */
[----:B------:R-:W-:Y:S02]  /*2b10*/  FADD.FTZ R101, R78, R75 ;  /* 0x0000004b4e657221 */ /* 0x000fe40000010000 */
[----:B------:R-:W0:Y:S03]  /*2b20*/  LDC R75, c[0x0][0x400] ;  /* 0x00010000ff4b7b82 */ /* 0x000e260000000800 */
[----:B------:R-:W-:-:S07]  /*2b30*/  MOV R109, R101 ;  /* 0x00000065006d7202 */ /* 0x000fce0000000f00 */
[----:B0-----:R-:W-:Y:S05]  /*2b40*/  WARPSYNC.COLLECTIVE R104, `(.L_x_3650) ;  /* 0x0000000068087348 */ /* 0x001fea0003c00000 */
[----:B------:R1:W2:Y:S02]  /*2b50*/  SHFL.BFLY P3, R105, R109, R106, R111 ;  /* 0x0c00006a6d697389 */ /* 0x0002a4000006006f */
[----:B012---:R-:W-:Y:S05]  /*2b60*/  ENDCOLLECTIVE ;  /* 0x000000000000791b */ /* 0x007fea0003800000 */
.L_x_3650:
[----:B------:R-:W-:Y:S01]  /*2b70*/  IMAD.MOV.U32 R106, RZ, RZ, 0x10 ;  /* 0x00000010ff6a7424 */ /* 0x000fe200078e00ff */
[----:B------:R-:W-:-:S05]  /*2b80*/  MOV R74, R105 ;  /* 0x00000069004a7202 */ /* 0x000fca0000000f00 */
[----:B------:R-:W-:-:S05]  /*2b90*/  FADD.FTZ R102, R101, R74 ;  /* 0x0000004a65667221 */ /* 0x000fca0000010000 */
[----:B------:R-:W-:-:S07]  /*2ba0*/  MOV R109, R102 ;  /* 0x00000066006d7202 */ /* 0x000fce0000000f00 */
[----:B------:R-:W-:Y:S05]  /*2bb0*/  WARPSYNC.COLLECTIVE R104, `(.L_x_3651) ;  /* 0x0000000068087348 */ /* 0x000fea0003c00000 */
[----:B------:R0:W1:Y:S02]  /*2bc0*/  SHFL.BFLY P3, R105, R109, R106, R111 ;  /* 0x0c00006a6d697389 */ /* 0x000064000006006f */
[----:B01----:R-:W-:Y:S05]  /*2bd0*/  ENDCOLLECTIVE ;  /* 0x000000000000791b */ /* 0x003fea0003800000 */
.L_x_3651:
        /* <DEDUP_REMOVED lines=39> */
.L_x_3652:
[----:B------:R-:W-:Y:S01]  /*2e50*/  IMAD.MOV.U32 R106, RZ, RZ, 0x2 ;  /* 0x00000002ff6a7424 */ /* 0x000fe200078e00ff */
[----:B------:R-:W-:-:S05]  /*2e60*/  MOV R77, R105 ;  /* 0x00000069004d7202 */ /* 0x000fca0000000f00 */
[----:B------:R-:W-:-:S05]  /*2e70*/  FADD.FTZ R77, R74, R77 ;  /* 0x0000004d4a4d7221 */ /* 0x000fca0000010000 */
[----:B------:R-:W-:-:S07]  /*2e80*/  MOV R109, R77 ;  /* 0x0000004d006d7202 */ /* 0x000fce0000000f00 */
[----:B------:R-:W-:Y:S05]  /*2e90*/  WARPSYNC.COLLECTIVE R104, `(.L_x_3653) ;  /* 0x0000000068087348 */ /* 0x000fea0003c00000 */
[----:B------:R0:W1:Y:S02]  /*2ea0*/  SHFL.BFLY P3, R105, R109, R106, R111 ;  /* 0x0c00006a6d697389 */ /* 0x000064000006006f */
[----:B01----:R-:W-:Y:S05]  /*2eb0*/  ENDCOLLECTIVE ;  /* 0x000000000000791b */ /* 0x003fea0003800000 */
.L_x_3653:
[----:B------:R-:W-:Y:S01]  /*2ec0*/  HFMA2 R106, -RZ, RZ, 0, 2.384185791015625e-07 ;  /* 0x00000004ff6a7431 */ /* 0x000fe200000001ff */
[----:B------:R-:W-:-:S05]  /*2ed0*/  MOV R76, R105 ;  /* 0x00000069004c7202 */ /* 0x000fca0000000f00 */
[----:B------:R-:W-:-:S05]  /*2ee0*/  FADD.FTZ R76, R77, R76 ;  /* 0x0000004c4d4c7221 */ /* 0x000fca0000010000 */
[----:B------:R-:W-:-:S07]  /*2ef0*/  MOV R109, R76 ;  /* 0x0000004c006d7202 */ /* 0x000fce0000000f00 */
[----:B------:R-:W-:Y:S05]  /*2f00*/  WARPSYNC.COLLECTIVE R104, `(.L_x_3654) ;  /* 0x0000000068087348 */ /* 0x000fea0003c00000 */
[----:B------:R0:W1:Y:S02]  /*2f10*/  SHFL.BFLY P3, R105, R109, R106, R111 ;  /* 0x0c00006a6d697389 */ /* 0x000064000006006f */
[----:B01----:R-:W-:Y:S05]  /*2f20*/  ENDCOLLECTIVE ;  /* 0x000000000000791b */ /* 0x003fea0003800000 */
.L_x_3654:
[----:B------:R-:W-:Y:S01]  /*2f30*/  HFMA2 R106, -RZ, RZ, 0, 4.76837158203125e-07 ;  /* 0x00000008ff6a7431 */ /* 0x000fe200000001ff */
[----:B------:R-:W-:-:S05]  /*2f40*/  MOV R101, R105 ;  /* 0x0000006900657202 */ /* 0x000fca0000000f00 */
[----:B------:R-:W-:-:S04]  /*2f50*/  FADD.FTZ R101, R76, R101 ;  /* 0x000000654c657221 */ /* 0x000fc80000010000 */
[----:B------:R-:W-:-:S07]  /*2f60*/  IMAD.MOV.U32 R109, RZ, RZ, R101 ;  /* 0x000000ffff6d7224 */ /* 0x000fce00078e0065 */
[----:B------:R-:W-:Y:S05]  /*2f70*/  WARPSYNC.COLLECTIVE R104, `(.L_x_3655) ;  /* 0x0000000068087348 */ /* 0x000fea0003c00000 */
[----:B------:R0:W1:Y:S02]  /*2f80*/  SHFL.BFLY P3, R105, R109, R106, R111 ;  /* 0x0c00006a6d697389 */ /* 0x000064000006006f */
[----:B01----:R-:W-:Y:S05]  /*2f90*/  ENDCOLLECTIVE ;  /* 0x000000000000791b */ /* 0x003fea0003800000 */
.L_x_3655:
[----:B------:R-:W-:Y:S01]  /*2fa0*/  HFMA2 R106, -RZ, RZ, 0, 9.5367431640625e-07 ;  /* 0x00000010ff6a7431 */ /* 0x000fe200000001ff */
[----:B------:R-:W-:-:S05]  /*2fb0*/  MOV R78, R105 ;  /* 0x00000069004e7202 */ /* 0x000fca0000000f00 */
[----:B------:R-:W-:-:S05]  /*2fc0*/  FADD.FTZ R78, R101, R78 ;  /* 0x0000004e654e7221 */ /* 0x000fca0000010000 */
[----:B------:R-:W-:-:S07]  /*2fd0*/  MOV R109, R78 ;  /* 0x0000004e006d7202 */ /* 0x000fce0000000f00 */
[----:B------:R-:W-:Y:S05]  /*2fe0*/  WARPSYNC.COLLECTIVE R104, `(.L_x_3656) ;  /* 0x0000000068087348 */ /* 0x000fea0003c00000 */
[----:B------:R0:W1:Y:S02]  /*2ff0*/  SHFL.BFLY P3, R105, R109, R106, R111 ;  /* 0x0c00006a6d697389 */ /* 0x000064000006006f */
[----:B01----:R-:W-:Y:S05]  /*3000*/  ENDCOLLECTIVE ;  /* 0x000000000000791b */ /* 0x003fea0003800000 */
.L_x_3656:
[----:B------:R-:W-:Y:S05]  /*3010*/  BRA `(.L_x_3657) ;  /* 0xfffffff000a07947 */ /* 0x000fea000383ffff */
.L_x_3658:
        /* <DEDUP_REMOVED lines=14> */
.L_x_12122:


//--------------------- .text._ZN10layer_norm31ln_parallel_residual_fwd_kernelINS_13Kernel_traitsI13__nv_bfloat16S2_fS2_fjLj512ELj1ELj4ELj1ELj16ENS_18Kernel_traits_baseILj512ES2_S2_fS2_fjLj128EEEEELb0ELb1ELb0EEEvNS_9FwdParamsE --------------------------
	.section	.text._ZN10layer_norm31ln_parallel_residual_fwd_kernelINS_13Kernel_traitsI13__nv_bfloat16S2_fS2_fjLj512ELj1ELj4ELj1ELj16ENS_18Kernel_traits_baseILj512ES2_S2_fS2_fjLj128EEEEELb0ELb1ELb0EEEvNS_9FwdParamsE,"ax",@progbits
	.align	128
        .global         _ZN10layer_norm31ln_parallel_residual_fwd_kernelINS_13Kernel_traitsI13__nv_bfloat16S2_fS2_fjLj512ELj1ELj4ELj1ELj16ENS_18Kernel_traits_baseILj512ES2_S2_fS2_fjLj128EEEEELb0ELb1ELb0EEEvNS_9FwdParamsE
        .type           _ZN10layer_norm31ln_parallel_residual_fwd_kernelINS_13Kernel_traitsI13__nv_bfloat16S2_fS2_fjLj512ELj1ELj4ELj1ELj16ENS_18Kernel_traits_baseILj512ES2_S2_fS2_fjLj128EEEEELb0ELb1ELb0EEEvNS_9FwdParamsE,@function
        .size           _ZN10layer_norm31ln_parallel_residual_fwd_kernelINS_13Kernel_traitsI13__nv_bfloat16S2_fS2_fjLj512ELj1ELj4ELj1ELj16ENS_18Kernel_traits_baseILj512ES2_S2_fS2_fjLj128EEEEELb0ELb1ELb0EEEvNS_9FwdParamsE,(.L_x_12123 - _ZN10layer_norm31ln_parallel_residual_fwd_kernelINS_13Kernel_traitsI13__nv_bfloat16S2_fS2_fjLj512ELj1ELj4ELj1ELj16ENS_18Kernel_traits_baseILj512ES2_S2_fS2_fjLj128EEEEELb0ELb1ELb0EEEvNS_9FwdParamsE)
        .other          _ZN10layer_norm31ln_parallel_residual_fwd_kernelINS_13Kernel_traitsI13__nv_bfloat16S2_fS2_fjLj512ELj1ELj4ELj1ELj16ENS_18Kernel_traits_baseILj512ES2_S2_fS2_fjLj128EEEEELb0ELb1ELb0EEEvNS_9FwdParamsE,@"STO_CUDA_ENTRY STV_DEFAULT"
_ZN10layer_norm31ln_parallel_residual_fwd_kernelINS_13Kernel_traitsI13__nv_bfloat16S2_fS2_fjLj512ELj1ELj4ELj1ELj16ENS_18Kernel_traits_baseILj512ES2_S2_fS2_fjLj128EEEEELb0ELb1ELb0EEEvNS_9FwdParamsE:
.text._ZN10layer_norm31ln_parallel_residual_fwd_kernelINS_13Kernel_traitsI13__nv_bfloat16S2_fS2_fjLj512ELj1ELj4ELj1ELj16ENS_18Kernel_traits_baseILj512ES2_S2_fS2_fjLj128EEEEELb0ELb1ELb0EEEvNS_9FwdParamsE:
        /* <DEDUP_REMOVED lines=17> */
[----:B---3--:R-:W-:Y:S06]  /*0110*/  BRA.U !UP0, `(.L_x_3660) ;  /* 0x0000000108547547 */ /* 0x008fec000b800000 */
        /* <DEDUP_REMOVED lines=12> */
.L_x_3662:
[----:B------:R-:W-:Y:S05]  /*01e0*/  BSYNC.RECONVERGENT B1 ;  /* 0x0000000000017941 */ /* 0x000fea0003800200 */
.L_x_3661:
        /* <DEDUP_REMOVED lines=8> */
.L_x_3660:
        /* <DEDUP_REMOVED lines=15> */
.L_x_3663:
[----:B------:R-:W-:Y:S05]  /*0360*/  BSYNC.RECONVERGENT B0 ;  /* 0x0000000000007941 */ /* 0x000fea0003800200 */
.L_x_3659:
        /* <DEDUP_REMOVED lines=10> */
[----:B0-----:R-:W-:Y:S02]  /*0410*/  PRMT R4, R15, 0x7632, R4 ;  /* 0x000076320f047816 */ /* 0x001fe40000000004 */
[----:B------:R-:W-:Y:S01]  /*0420*/  PRMT R5, R11, 0x7632, R5 ;  /* 0x000076320b057816 */ /* 0x000fe20000000005 */
[----:B------:R-:W0:Y:S01]  /*0430*/  LDCU.64 UR8, c[0x0][0x398] ;  /* 0x00007300ff0877ac */ /* 0x000e220008000a00 */
[----:B------:R-:W-:-:S02]  /*0440*/  PRMT R6, R14, 0x7632, R6 ;  /* 0x000076320e067816 */ /* 0x000fc40000000006 */
[----:B------:R-:W-:Y:S01]  /*0450*/  PRMT R7, R10, 0x7632, R7 ;  /* 0x000076320a077816 */ /* 0x000fe20000000007 */
[----:B------:R-:W4:Y:S01]  /*0460*/  LDCU.64 UR10, c[0x0][0x3a0] ;  /* 0x00007400ff0a77ac */ /* 0x000f220008000a00 */
[----:B------:R-:W-:Y:S02]  /*0470*/  PRMT R56, R12, 0x7632, R56 ;  /* 0x000076320c387816 */ /* 0x000fe40000000038 */
[----:B-1----:R-:W-:Y:S02]  /*0480*/  ISETP.NE.AND P2, PT, RZ, UR4, PT ;  /* 0x00000004ff007c0c */ /* 0x002fe4000bf45270 */
[----:B------:R-:W-:-:S11]  /*0490*/  PRMT R57, R8, 0x7632, R57 ;  /* 0x0000763208397816 */ /* 0x000fd60000000039 */
.L_x_3681:
        /* <DEDUP_REMOVED lines=30> */
[----:B------:R-:W-:Y:S02]  /*0680*/  PRMT R39, R41, 0x7632, R39 ;  /* 0x0000763229277816 */ /* 0x000fe40000000027 */
[----:B------:R-:W-:Y:S02]  /*0690*/  PRMT R52, R42, 0x7632, R52 ;  /* 0x000076322a347816 */ /* 0x000fe40000000034 */
[----:B------:R-:W-:Y:S02]  /*06a0*/  PRMT R53, R43, 0x7632, R53 ;  /* 0x000076322b357816 */ /* 0x000fe40000000035 */
[----:B------:R-:W-:Y:S01]  /*06b0*/  SHF.L.U32 R36, R40, 0x10, RZ ;  /* 0x0000001028247819 */ /* 0x000fe200000006ff */
[----:B------:R-:W-:Y:S01]  /*06c0*/  IMAD.U32 R40, R42, 0x10000, RZ ;  /* 0x000100002a287824 */ /* 0x000fe200078e00ff */
[----:B------:R-:W-:-:S02]  /*06d0*/  SHF.L.U32 R38, R41, 0x10, RZ ;  /* 0x0000001029267819 */ /* 0x000fc400000006ff */
[----:B------:R-:W-:Y:S02]  /*06e0*/  SHF.L.U32 R42, R43, 0x10, RZ ;  /* 0x000000102b2a7819 */ /* 0x000fe400000006ff */
[----:B------:R-:W-:Y:S02]  /*06f0*/  SHF.L.U32 R37, R37, 0x10, RZ ;  /* 0x0000001025257819 */ /* 0x000fe400000006ff */
[----:B------:R-:W-:Y:S02]  /*0700*/  SHF.L.U32 R39, R39, 0x10, RZ ;  /* 0x0000001027277819 */ /* 0x000fe400000006ff */
[----:B------:R-:W-:Y:S02]  /*0710*/  SHF.L.U32 R41, R52, 0x10, RZ ;  /* 0x0000001034297819 */ /* 0x000fe400000006ff */
[----:B------:R-:W-:Y:S01]  /*0720*/  SHF.L.U32 R43, R53, 0x10, RZ ;  /* 0x00000010352b7819 */ /* 0x000fe200000006ff */
[----:B------:R-:W-:Y:S06]  /*0730*/  BRA `(.L_x_3668) ;  /* 0x0000000400847947 */ /* 0x000fec0003800000 */
.L_x_3667:
[----:B-----5:R-:W-:Y:S01]  /*0740*/  PRMT R36, R40, 0x7632, R36 ;  /* 0x0000763228247816 */ /* 0x020fe20000000024 */
[----:B------:R-:W-:Y:S01]  /*0750*/  IMAD.U32 R53, R42, 0x10000, RZ ;  /* 0x000100002a357824 */ /* 0x000fe200078e00ff */
[----:B------:R-:W-:Y:S02]  /*0760*/  SHF.L.U32 R37, R40, 0x10, RZ ;  /* 0x0000001028257819 */ /* 0x000fe400000006ff */
[----:B------:R-:W-:Y:S02]  /*0770*/  PRMT R38, R41, 0x7632, R38 ;  /* 0x0000763229267816 */ /* 0x000fe40000000026 */
[----:B------:R-:W-:Y:S02]  /*0780*/  PRMT R39, R42, 0x7632, R39 ;  /* 0x000076322a277816 */ /* 0x000fe40000000027 */
[----:B------:R-:W-:Y:S02]  /*0790*/  PRMT R40, R43, 0x7632, R40 ;  /* 0x000076322b287816 */ /* 0x000fe40000000028 */
        /* <DEDUP_REMOVED lines=15> */
.L_x_3666:
[----:B------:R-:W-:-:S04]  /*0890*/  UISETP.NE.U32.AND UP0, UPT, UR10, URZ, UPT ;  /* 0x000000ff0a00728c */ /* 0x000fc8000bf05070 */
[----:B------:R-:W-:-:S09]  /*08a0*/  UISETP.NE.AND.EX UP0, UPT, UR11, URZ, UPT, UP0 ;  /* 0x000000ff0b00728c */ /* 0x000fd2000bf05300 */
[----:B------:R-:W-:Y:S05]  /*08b0*/  BRA.U UP0, `(.L_x_3669) ;  /* 0x0000000100847547 */ /* 0x000fea000b800000 */
[----:B-----5:R-:W-:Y:S01]  /*08c0*/  PRMT R52, R40, 0x7632, R52 ;  /* 0x0000763228347816 */ /* 0x020fe20000000034 */
[----:B------:R-:W-:Y:S01]  /*08d0*/  IMAD.U32 R59, R42, 0x10000, RZ ;  /* 0x000100002a3b7824 */ /* 0x000fe200078e00ff */
[----:B------:R-:W-:Y:S02]  /*08e0*/  SHF.L.U32 R53, R40, 0x10, RZ ;  /* 0x0000001028357819 */ /* 0x000fe400000006ff */
[----:B------:R-:W-:Y:S02]  /*08f0*/  SHF.L.U32 R55, R41, 0x10, RZ ;  /* 0x0000001029377819 */ /* 0x000fe400000006ff */
        /* <DEDUP_REMOVED lines=8> */
[----:B------:R-:W-:Y:S01]  /*0980*/  PRMT R37, R42, 0x7632, R37 ;  /* 0x000076322a257816 */ /* 0x000fe20000000025 */
[----:B------:R-:W-:Y:S01]  /*0990*/  IMAD.U32 R39, R39, 0x10000, RZ ;  /* 0x0001000027277824 */ /* 0x000fe200078e00ff */
[----:B------:R-:W-:-:S02]  /*09a0*/  PRMT R41, R43, 0x7632, R41 ;  /* 0x000076322b297816 */ /* 0x000fc40000000029 */
[----:B------:R-:W-:Y:S02]  /*09b0*/  PRMT R53, R24, 0x7632, R53 ;  /* 0x0000763218357816 */ /* 0x000fe40000000035 */
[----:B------:R-:W-:Y:S02]  /*09c0*/  PRMT R59, R26, 0x7632, R59 ;  /* 0x000076321a3b7816 */ /* 0x000fe4000000003b */
[----:B------:R-:W-:Y:S02]  /*09d0*/  PRMT R54, R27, 0x7632, R54 ;  /* 0x000076321b367816 */ /* 0x000fe40000000036 */
[----:B------:R-:W-:Y:S02]  /*09e0*/  SHF.L.U32 R42, R43, 0x10, RZ ;  /* 0x000000102b2a7819 */ /* 0x000fe400000006ff */
[----:B------:R-:W-:Y:S02]  /*09f0*/  SHF.L.U32 R43, R27, 0x10, RZ ;  /* 0x000000101b2b7819 */ /* 0x000fe400000006ff */
        /* <DEDUP_REMOVED lines=8> */
[----:B------:R-:W-:Y:S02]  /*0a80*/  SHF.L.U32 R55, R41, 0x10, RZ ;  /* 0x0000001029377819 */ /* 0x000fe400000006ff */
[----:B------:R-:W-:Y:S01]  /*0a90*/  SHF.L.U32 R54, R54, 0x10, RZ ;  /* 0x0000001036367819 */ /* 0x000fe200000006ff */
[----:B------:R-:W-:-:S04]  /*0aa0*/  FADD.FTZ R41, R66, R59 ;  /* 0x0000003b42297221 */ /* 0x000fc80000010000 */
[----:B------:R-:W-:Y:S01]  /*0ab0*/  FADD.FTZ R43, R55, R54 ;  /* 0x00000036372b7221 */ /* 0x000fe20000010000 */
[----:B------:R-:W-:Y:S06]  /*0ac0*/  BRA `(.L_x_3668) ;  /* 0x0000000000a07947 */ /* 0x000fec0003800000 */
.L_x_3669:
[C---:B-----5:R-:W-:Y:S01]  /*0ad0*/  PRMT R36, R42.reuse, 0x7632, R36 ;  /* 0x000076322a247816 */ /* 0x060fe20000000024 */
[----:B------:R-:W-:Y:S01]  /*0ae0*/  IMAD.U32 R53, R42, 0x10000, RZ ;  /* 0x000100002a357824 */ /* 0x000fe200078e00ff */
[----:B------:R-:W-:Y:S02]  /*0af0*/  SHF.L.U32 R37, R40, 0x10, RZ ;  /* 0x0000001028257819 */ /* 0x000fe400000006ff */
        /* <DEDUP_REMOVED lines=8> */
[----:B------:R-:W-:Y:S01]  /*0b80*/  FADD.FTZ R37, R53, R58 ;  /* 0x0000003a35257221 */ /* 0x000fe20000010000 */
[----:B------:R-:W-:Y:S02]  /*0b90*/  PRMT R38, R43, 0x7632, R38 ;  /* 0x000076322b267816 */ /* 0x000fe40000000026 */
[----:B------:R-:W-:Y:S01]  /*0ba0*/  PRMT R53, R24, 0x7632, R53 ;  /* 0x0000763218357816 */ /* 0x000fe20000000035 */
[----:B------:R-:W-:Y:S01]  /*0bb0*/  IMAD.U32 R40, R40, 0x10000, RZ ;  /* 0x0001000028287824 */ /* 0x000fe200078e00ff */
[----:B------:R-:W-:Y:S02]  /*0bc0*/  PRMT R55, R25, 0x7632, R55 ;  /* 0x0000763219377816 */ /* 0x000fe40000000037 */
[----:B------:R-:W-:-:S02]  /*0bd0*/  PRMT R58, R26, 0x7632, R58 ;  /* 0x000076321a3a7816 */ /* 0x000fc4000000003a */
        /* <DEDUP_REMOVED lines=23> */
.L_x_3668:
[----:B------:R-:W0:Y:S02]  /*0d50*/  LDC.64 R52, c[0x0][0x3a8] ;  /* 0x0000ea00ff347b82 */ /* 0x000e240000000a00 */
[----:B0-----:R-:W-:-:S05]  /*0d60*/  IMAD.WIDE.U32 R52, R60, 0x20, R52 ;  /* 0x000000203c347825 */ /* 0x001fca00078e0034 */
[----:B------:R-:W-:Y:S04]  /*0d70*/  STG.E.128 desc[UR6][R52.64], R36 ;  /* 0x0000002434007986 */ /* 0x000fe8000c101d06 */
[----:B------:R0:W-:Y:S02]  /*0d80*/  STG.E.128 desc[UR6][R52.64+0x10], R40 ;  /* 0x0000102834007986 */ /* 0x0001e4000c101d06 */
[----:B0-----:R-:W-:-:S07]  /*0d90*/  IADD3 R52, PT, PT, R60, 0x20, RZ ;  /* 0x000000203c347810 */ /* 0x001fce0007ffe0ff */
.L_x_3665:
[----:B0--34-:R-:W-:Y:S05]  /*0da0*/  BSYNC.RECONVERGENT B0 ;  /* 0x0000000000007941 */ /* 0x019fea0003800200 */
.L_x_3664:
[----:B------:R-:W-:Y:S01]  /*0db0*/  ISETP.GE.U32.AND P3, PT, R0, 0x40, PT ;  /* 0x000000400000780c */ /* 0x000fe20003f66070 */
[----:B------:R-:W-:-:S12]  /*0dc0*/  BSSY.RECONVERGENT B0, `(.L_x_3670) ;  /* 0x0000082000007945 */ /* 0x000fd80003800200 */
[----:B------:R-:W-:Y:S05]  /*0dd0*/  @!P3 BRA `(.L_x_3671) ;  /* 0x000000080000b947 */ /* 0x000fea0003800000 */
        /* <DEDUP_REMOVED lines=14> */
[----:B------:R-:W-:Y:S05]  /*0ec0*/  @!P0 BRA `(.L_x_3672) ;  /* 0x00000004002c8947 */ /* 0x000fea0003800000 */
[----:B------:R-:W-:Y:S05]  /*0ed0*/  @!P1 BRA `(.L_x_3673) ;  /* 0x0000000000a49947 */ /* 0x000fea0003800000 */
[----:B0----5:R-:W-:Y:S01]  /*0ee0*/  SHF.L.U32 R45, R48, 0x10, RZ ;  /* 0x00000010302d7819 */ /* 0x021fe200000006ff */
[----:B------:R-:W-:Y:S01]  /*0ef0*/  IMAD.U32 R47, R49, 0x10000, RZ ;  /* 0x00010000312f7824 */ /* 0x000fe200078e00ff */
[----:B------:R-:W-:Y:S02]  /*0f00*/  PRMT R44, R50, 0x7632, R44 ;  /* 0x00007632322c7816 */ /* 0x000fe4000000002c */
        /* <DEDUP_REMOVED lines=10> */
[----:B------:R-:W-:Y:S02]  /*0fb0*/  PRMT R58, R24, 0x7632, R58 ;  /* 0x00007632183a7816 */ /* 0x000fe4000000003a */
        /* <DEDUP_REMOVED lines=27> */
.L_x_3673:
[C---:B-----5:R-:W-:Y:S01]  /*1170*/  PRMT R54, R48.reuse, 0x7632, R54 ;  /* 0x0000763230367816 */ /* 0x060fe20000000036 */
[C---:B0-----:R-:W-:Y:S01]  /*1180*/  IMAD.U32 R46, R49.reuse, 0x10000, RZ ;  /* 0x00010000312e7824 */ /* 0x041fe200078e00ff */
[----:B------:R-:W-:Y:S02]  /*1190*/  SHF.L.U32 R44, R48, 0x10, RZ ;  /* 0x00000010302c7819 */ /* 0x000fe400000006ff */
[----:B------:R-:W-:Y:S02]  /*11a0*/  PRMT R55, R49, 0x7632, R55 ;  /* 0x0000763231377816 */ /* 0x000fe40000000037 */
[----:B------:R-:W-:Y:S02]  /*11b0*/  SHF.L.U32 R48, R50, 0x10, RZ ;  /* 0x0000001032307819 */ /* 0x000fe400000006ff */
[----:B------:R-:W-:Y:S02]  /*11c0*/  SHF.L.U32 R59, R26, 0x10, RZ ;  /* 0x000000101a3b7819 */ /* 0x000fe400000006ff */
[----:B------:R-:W-:-:S02]  /*11d0*/  SHF.L.U32 R49, R24, 0x10, RZ ;  /* 0x0000001018317819 */ /* 0x000fc400000006ff */
[----:B------:R-:W-:Y:S01]  /*11e0*/  PRMT R58, R24, 0x7632, R58 ;  /* 0x00007632183a7816 */ /* 0x000fe2000000003a */
[----:B------:R-:W-:Y:S01]  /*11f0*/  FADD.FTZ R48, R59, R48 ;  /* 0x000000303b307221 */ /* 0x000fe20000010000 */
[----:B------:R-:W-:Y:S01]  /*1200*/  SHF.L.U32 R53, R25, 0x10, RZ ;  /* 0x0000001019357819 */ /* 0x000fe200000006ff */
[----:B------:R-:W-:Y:S01]  /*1210*/  FADD.FTZ R44, R49, R44 ;  /* 0x0000002c312c7221 */ /* 0x000fe20000010000 */
[----:B------:R-:W-:Y:S02]  /*1220*/  PRMT R45, R50, 0x7632, R45 ;  /* 0x00007632322d7816 */ /* 0x000fe4000000002d */
[----:B------:R-:W-:Y:S01]  /*1230*/  PRMT R59, R25, 0x7632, R59 ;  /* 0x00007632193b7816 */ /* 0x000fe2000000003b */
[----:B------:R-:W-:Y:S01]  /*1240*/  FADD.FTZ R46, R53, R46 ;  /* 0x0000002e352e7221 */ /* 0x000fe20000010000 */
[----:B------:R-:W-:Y:S02]  /*1250*/  PRMT R61, R26, 0x7632, R61 ;  /* 0x000076321a3d7816 */ /* 0x000fe4000000003d */
[----:B------:R-:W-:-:S02]  /*1260*/  PRMT R47, R51, 0x7632, R47 ;  /* 0x00007632332f7816 */ /* 0x000fc4000000002f */
[----:B------:R-:W-:Y:S02]  /*1270*/  SHF.L.U32 R50, R51, 0x10, RZ ;  /* 0x0000001033327819 */ /* 0x000fe400000006ff */
[----:B------:R-:W-:Y:S02]  /*1280*/  PRMT R49, R27, 0x7632, R49 ;  /* 0x000076321b317816 */ /* 0x000fe40000000031 */
[----:B------:R-:W-:Y:S01]  /*1290*/  SHF.L.U32 R51, R54, 0x10, RZ ;  /* 0x0000001036337819 */ /* 0x000fe200000006ff */
[----:B------:R-:W-:Y:S01]  /*12a0*/  IMAD.U32 R54, R58, 0x10000, RZ ;  /* 0x000100003a367824 */ /* 0x000fe200078e00ff */
[----:B------:R-:W-:Y:S02]  /*12b0*/  SHF.L.U32 R58, R59, 0x10, RZ ;  /* 0x000000103b3a7819 */ /* 0x000fe400000006ff */
[----:B------:R-:W-:Y:S02]  /*12c0*/  SHF.L.U32 R66, R61, 0x10, RZ ;  /* 0x000000103d427819 */ /* 0x000fe400000006ff */
        /* <DEDUP_REMOVED lines=8> */
[----:B------:R-:W-:-:S03]  /*1350*/  FADD.FTZ R49, R59, R66 ;  /* 0x000000423b317221 */ /* 0x000fc60000010000 */
[----:B------:R-:W-:Y:S01]  /*1360*/  FADD.FTZ R51, R68, R61 ;  /* 0x0000003d44337221 */ /* 0x000fe20000010000 */
[----:B------:R-:W-:Y:S06]  /*1370*/  BRA `(.L_x_3674) ;  /* 0x0000000000887947 */ /* 0x000fec0003800000 */
.L_x_3672:
[----:B------:R-:W-:Y:S05]  /*1380*/  @!P1 BRA `(.L_x_3675) ;  /* 0x0000000000549947 */ /* 0x000fea0003800000 */
[C---:B0----5:R-:W-:Y:S02]  /*1390*/  PRMT R44, R48.reuse, 0x7632, R44 ;  /* 0x00007632302c7816 */ /* 0x061fe4000000002c */
[----:B------:R-:W-:Y:S02]  /*13a0*/  SHF.L.U32 R45, R48, 0x10, RZ ;  /* 0x00000010302d7819 */ /* 0x000fe400000006ff */
[C---:B------:R-:W-:Y:S01]  /*13b0*/  PRMT R46, R49.reuse, 0x7632, R46 ;  /* 0x00007632312e7816 */ /* 0x040fe2000000002e */
[----:B------:R-:W-:Y:S01]  /*13c0*/  IMAD.U32 R49, R49, 0x10000, RZ ;  /* 0x0001000031317824 */ /* 0x000fe200078e00ff */
[----:B------:R-:W-:Y:S02]  /*13d0*/  PRMT R47, R50, 0x7632, R47 ;  /* 0x00007632322f7816 */ /* 0x000fe4000000002f */
[C---:B------:R-:W-:Y:S02]  /*13e0*/  PRMT R48, R51.reuse, 0x7632, R48 ;  /* 0x0000763233307816 */ /* 0x040fe40000000030 */
        /* <DEDUP_REMOVED lines=15> */
.L_x_3675:
[----:B0----5:R-:W-:Y:S02]  /*14e0*/  PRMT R45, R48, 0x7632, R45 ;  /* 0x00007632302d7816 */ /* 0x021fe4000000002d */
        /* <DEDUP_REMOVED lines=10> */
[----:B------:R-:W-:-:S07]  /*1590*/  SHF.L.U32 R51, R54, 0x10, RZ ;  /* 0x0000001036337819 */ /* 0x000fce00000006ff */
.L_x_3674:
[----:B------:R-:W0:Y:S02]  /*15a0*/  LDC.64 R54, c[0x0][0x3a8] ;  /* 0x0000ea00ff367b82 */ /* 0x000e240000000a00 */
[----:B0-----:R-:W-:-:S05]  /*15b0*/  IMAD.WIDE.U32 R52, R52, 0x20, R54 ;  /* 0x0000002034347825 */ /* 0x001fca00078e0036 */
[----:B------:R0:W-:Y:S04]  /*15c0*/  STG.E.128 desc[UR6][R52.64], R44 ;  /* 0x0000002c34007986 */ /* 0x0001e8000c101d06 */
[----:B------:R0:W-:Y:S02]  /*15d0*/  STG.E.128 desc[UR6][R52.64+0x10], R48 ;  /* 0x0000103034007986 */ /* 0x0001e4000c101d06 */
.L_x_3671:
[----:B------:R-:W-:Y:S05]  /*15e0*/  BSYNC.RECONVERGENT B0 ;  /* 0x0000000000007941 */ /* 0x000fea0003800200 */
.L_x_3670:
[----:B0-----:R-:W-:Y:S01]  /*15f0*/  FADD.FTZ R52, RZ, R36 ;  /* 0x00000024ff347221 */ /* 0x001fe20000010000 */
        /* <DEDUP_REMOVED lines=75> */
.L_x_3693:
[----:B------:R-:W-:Y:S01]  /*1ab0*/  FMUL.FTZ R61, R59, R59 ;  /* 0x0000003b3b3d7220 */ /* 0x000fe20000410000 */
[----:B-1----:R-:W-:Y:S01]  /*1ac0*/  FADD.FTZ R65, R68, R65 ;  /* 0x0000004144417221 */ /* 0x002fe20000010000 */
[----:B------:R-:W1:Y:S01]  /*1ad0*/  @!P4 LDC.64 R54, c[0x0][0x3c0] ;  /* 0x0000f000ff36cb82 */ /* 0x000e620000000a00 */
[----:B------:R-:W-:Y:S02]  /*1ae0*/  BSSY.RECONVERGENT B0, `(.L_x_3677) ;  /* 0x000003e000007945 */ /* 0x000fe40003800200 */
[----:B------:R-:W-:Y:S01]  /*1af0*/  FSEL R61, R61, RZ, P2 ;  /* 0x000000ff3d3d7208 */ /* 0x000fe20001000000 */
[----:B------:R-:W-:Y:S01]  /*1b00*/  FFMA.FTZ R58, R65, R58, UR5 ;  /* 0x00000005413a7e23 */ /* 0x000fe2000801003a */
[----:B------:R-:W-:-:S03]  /*1b10*/  FSEL R65, R59, RZ, !P2 ;  /* 0x000000ff3b417208 */ /* 0x000fc60005000000 */
[----:B------:R-:W2:Y:S01]  /*1b20*/  @!P4 LDC.64 R52, c[0x0][0x3c8] ;  /* 0x0000f200ff34cb82 */ /* 0x000ea20000000a00 */
        /* <DEDUP_REMOVED lines=8> */
[----:B-1----:R-:W-:Y:S01]  /*1bb0*/  PRMT R53, R9, 0x7632, R53 ;  /* 0x0000763209357816 */ /* 0x002fe20000000035 */
[--C-:B------:R-:W-:Y:S01]  /*1bc0*/  FADD.FTZ R66, R36, -R65.reuse ;  /* 0x8000004124427221 */ /* 0x100fe20000010000 */
[----:B------:R-:W-:Y:S01]  /*1bd0*/  PRMT R54, R13, 0x7632, R54 ;  /* 0x000076320d367816 */ /* 0x000fe20000000036 */
[----:B0-----:R-:W-:Y:S01]  /*1be0*/  FADD.FTZ R68, R39, -R65 ;  /* 0x8000004127447221 */ /* 0x001fe20000010000 */
[----:B------:R-:W-:Y:S01]  /*1bf0*/  SHF.L.U32 R59, R9, 0x10, RZ ;  /* 0x00000010093b7819 */ /* 0x000fe200000006ff */
[----:B------:R-:W-:Y:S01]  /*1c00*/  FMUL.FTZ R58, R61, R58 ;  /* 0x0000003a3d3a7220 */ /* 0x000fe20000410000 */
[----:B------:R-:W-:Y:S01]  /*1c10*/  SHF.L.U32 R67, R13, 0x10, RZ ;  /* 0x000000100d437819 */ /* 0x000fe200000006ff */
[----:B------:R-:W-:Y:S01]  /*1c20*/  FMUL.FTZ R66, R61, R66 ;  /* 0x000000423d427220 */ /* 0x000fe20000410000 */
[----:B------:R-:W-:Y:S01]  /*1c30*/  SHF.L.U32 R69, R8, 0x10, RZ ;  /* 0x0000001008457819 */ /* 0x000fe200000006ff */
[----:B------:R-:W-:Y:S01]  /*1c40*/  IMAD.U32 R53, R53, 0x10000, RZ ;  /* 0x0001000035357824 */ /* 0x000fe200078e00ff */
[----:B------:R-:W-:Y:S01]  /*1c50*/  SHF.L.U32 R52, R12, 0x10, RZ ;  /* 0x000000100c347819 */ /* 0x000fe200000006ff */
[----:B------:R-:W-:Y:S01]  /*1c60*/  FMUL.FTZ R55, R61, R68 ;  /* 0x000000443d377220 */ /* 0x000fe20000410000 */
[----:B------:R-:W-:Y:S01]  /*1c70*/  SHF.L.U32 R54, R54, 0x10, RZ ;  /* 0x0000001036367819 */ /* 0x000fe200000006ff */
[----:B------:R-:W-:Y:S01]  /*1c80*/  FFMA.FTZ R59, R58, R59, R67 ;  /* 0x0000003b3a3b7223 */ /* 0x000fe20000010043 */
[--C-:B------:R-:W-:Y:S01]  /*1c90*/  FADD.FTZ R68, R40, -R65.reuse ;  /* 0x8000004128447221 */ /* 0x100fe20000010000 */
[--C-:B------:R-:W-:Y:S01]  /*1ca0*/  FADD.FTZ R58, R41, -R65.reuse ;  /* 0x80000041293a7221 */ /* 0x100fe20000010000 */
[----:B------:R-:W-:Y:S01]  /*1cb0*/  FFMA.FTZ R52, R66, R69, R52 ;  /* 0x0000004542347223 */ /* 0x000fe20000010034 */
[----:B------:R-:W-:Y:S01]  /*1cc0*/  FFMA.FTZ R53, R55, R53, R54 ;  /* 0x0000003537357223 */ /* 0x000fe20000010036 */
[----:B------:R-:W-:Y:S01]  /*1cd0*/  SHF.L.U32 R67, R10, 0x10, RZ ;  /* 0x000000100a437819 */ /* 0x000fe200000006ff */
[C---:B------:R-:W-:Y:S01]  /*1ce0*/  FMUL.FTZ R69, R61.reuse, R68 ;  /* 0x000000443d457220 */ /* 0x040fe20000410000 */
[----:B------:R-:W-:Y:S01]  /*1cf0*/  SHF.L.U32 R66, R14, 0x10, RZ ;  /* 0x000000100e427819 */ /* 0x000fe200000006ff */
[----:B------:R-:W-:Y:S01]  /*1d00*/  FMUL.FTZ R58, R61, R58 ;  /* 0x0000003a3d3a7220 */ /* 0x000fe20000410000 */
[----:B------:R-:W-:Y:S01]  /*1d10*/  SHF.L.U32 R54, R7, 0x10, RZ ;  /* 0x0000001007367819 */ /* 0x000fe200000006ff */
[----:B------:R-:W-:Y:S01]  /*1d20*/  FADD.FTZ R68, R42, -R65 ;  /* 0x800000412a447221 */ /* 0x000fe20000010000 */
[----:B------:R-:W-:Y:S01]  /*1d30*/  SHF.L.U32 R55, R6, 0x10, RZ ;  /* 0x0000001006377819 */ /* 0x000fe200000006ff */
[----:B------:R-:W-:Y:S01]  /*1d40*/  FFMA.FTZ R66, R69, R67, R66 ;  /* 0x0000004345427223 */ /* 0x000fe20000010042 */
[----:B------:R-:W-:-:S02]  /*1d50*/  SHF.L.U32 R67, R15, 0x10, RZ ;  /* 0x000000100f437819 */ /* 0x000fc400000006ff */
[----:B------:R-:W-:Y:S01]  /*1d60*/  SHF.L.U32 R69, R56, 0x10, RZ ;  /* 0x0000001038457819 */ /* 0x000fe200000006ff */
[----:B------:R-:W-:Y:S01]  /*1d70*/  FFMA.FTZ R54, R58, R54, R55 ;  /* 0x000000363a367223 */ /* 0x000fe20000010037 */
[----:B------:R-:W-:Y:S01]  /*1d80*/  SHF.L.U32 R58, R11, 0x10, RZ ;  /* 0x000000100b3a7819 */ /* 0x000fe200000006ff */
[----:B------:R-:W-:Y:S01]  /*1d90*/  FMUL.FTZ R55, R61, R68 ;  /* 0x000000443d377220 */ /* 0x000fe20000410000 */
[----:B------:R-:W-:Y:S01]  /*1da0*/  FADD.FTZ R68, R43, -R65 ;  /* 0x800000412b447221 */ /* 0x000fe20000010000 */
[----:B------:R-:W-:Y:S02]  /*1db0*/  F2FP.BF16.F32.PACK_AB R53, R53, R59 ;  /* 0x0000003b3535723e */ /* 0x000fe400000010ff */
[----:B------:R-:W-:Y:S01]  /*1dc0*/  FFMA.FTZ R67, R55, R58, R67 ;  /* 0x0000003a37437223 */ /* 0x000fe20000010043 */
[----:B------:R-:W-:Y:S01]  /*1dd0*/  FMUL.FTZ R55, R61, R68 ;  /* 0x000000443d377220 */ /* 0x000fe20000410000 */
[----:B------:R-:W-:Y:S01]  /*1de0*/  SHF.L.U32 R68, R4, 0x10, RZ ;  /* 0x0000001004447819 */ /* 0x000fe200000006ff */
[----:B------:R-:W-:Y:S01]  /*1df0*/  IMAD.U32 R58, R5, 0x10000, RZ ;  /* 0x00010000053a7824 */ /* 0x000fe200078e00ff */
[----:B------:R-:W-:-:S03]  /*1e00*/  F2FP.BF16.F32.PACK_AB R54, R54, R66 ;  /* 0x000000423636723e */ /* 0x000fc600000010ff */
[----:B------:R-:W-:Y:S01]  /*1e10*/  FFMA.FTZ R55, R55, R58, R68 ;  /* 0x0000003a37377223 */ /* 0x000fe20000010044 */
[----:B------:R-:W-:Y:S01]  /*1e20*/  FADD.FTZ R58, R37, -R65 ;  /* 0x80000041253a7221 */ /* 0x000fe20000010000 */
[----:B------:R-:W-:-:S03]  /*1e30*/  SHF.L.U32 R68, R57, 0x10, RZ ;  /* 0x0000001039447819 */ /* 0x000fc600000006ff */
        /* <DEDUP_REMOVED lines=8> */
.L_x_3678:
[----:B------:R-:W-:Y:S05]  /*1ec0*/  BSYNC.RECONVERGENT B0 ;  /* 0x0000000000007941 */ /* 0x000fea0003800200 */
.L_x_3677:
        /* <DEDUP_REMOVED lines=8> */
[----:B------:R-:W-:Y:S01]  /*1f50*/  FMUL.FTZ R52, R61, R52 ;  /* 0x000000343d347220 */ /* 0x000fe20000410000 */
[----:B------:R-:W-:Y:S01]  /*1f60*/  SHF.L.U32 R66, R21, 0x10, RZ ;  /* 0x0000001015427819 */ /* 0x000fe200000006ff */
[--C-:B------:R-:W-:Y:S01]  /*1f70*/  FADD.FTZ R54, R47, -R65.reuse ;  /* 0x800000412f367221 */ /* 0x100fe20000010000 */
[----:B------:R-:W-:Y:S02]  /*1f80*/  SHF.L.U32 R53, R53, 0x10, RZ ;  /* 0x0000001035357819 */ /* 0x000fe400000006ff */
[----:B------:R-:W-:Y:S01]  /*1f90*/  SHF.L.U32 R55, R55, 0x10, RZ ;  /* 0x0000001037377819 */ /* 0x000fe200000006ff */
[----:B------:R-:W-:Y:S01]  /*1fa0*/  FFMA.FTZ R58, R59, R58, R66 ;  /* 0x0000003a3b3a7223 */ /* 0x000fe20000010042 */
[----:B------:R-:W-:Y:S01]  /*1fb0*/  FADD.FTZ R59, R48, -R65 ;  /* 0x80000041303b7221 */ /* 0x000fe20000010000 */
[----:B------:R-:W-:Y:S01]  /*1fc0*/  FMUL.FTZ R67, R61, R54 ;  /* 0x000000363d437220 */ /* 0x000fe20000410000 */
[----:B0-----:R-:W-:Y:S01]  /*1fd0*/  PRMT R68, R21, 0x7632, R68 ;  /* 0x0000763215447816 */ /* 0x001fe20000000044 */
[----:B------:R-:W-:Y:S01]  /*1fe0*/  FFMA.FTZ R52, R52, R53, R55 ;  /* 0x0000003534347223 */ /* 0x000fe20000010037 */
[----:B------:R-:W-:Y:S01]  /*1ff0*/  SHF.L.U32 R55, R22, 0x10, RZ ;  /* 0x0000001016377819 */ /* 0x000fe200000006ff */
[----:B------:R-:W-:Y:S01]  /*2000*/  IMAD.U32 R66, R18, 0x10000, RZ ;  /* 0x0001000012427824 */ /* 0x000fe200078e00ff */
[----:B------:R-:W-:Y:S01]  /*2010*/  PRMT R53, R17, 0x7632, R53 ;  /* 0x0000763211357816 */ /* 0x000fe20000000035 */
[----:B------:R-:W-:Y:S01]  /*2020*/  FMUL.FTZ R54, R61, R59 ;  /* 0x0000003b3d367220 */ /* 0x000fe20000410000 */
[----:B------:R-:W-:-:S02]  /*2030*/  SHF.L.U32 R68, R68, 0x10, RZ ;  /* 0x0000001044447819 */ /* 0x000fc400000006ff */
[----:B------:R-:W-:Y:S01]  /*2040*/  SHF.L.U32 R53, R53, 0x10, RZ ;  /* 0x0000001035357819 */ /* 0x000fe200000006ff */
[----:B------:R-:W-:Y:S01]  /*2050*/  FFMA.FTZ R54, R54, R66, R55 ;  /* 0x0000004236367223 */ /* 0x000fe20000010037 */
[--C-:B------:R-:W-:Y:S01]  /*2060*/  FADD.FTZ R66, R49, -R65.reuse ;  /* 0x8000004131427221 */ /* 0x100fe20000010000 */
[----:B------:R-:W-:Y:S01]  /*2070*/  FADD.FTZ R55, R50, -R65 ;  /* 0x8000004132377221 */ /* 0x000fe20000010000 */
[----:B------:R-:W-:Y:S01]  /*2080*/  SHF.L.U32 R59, R3, 0x10, RZ ;  /* 0x00000010033b7819 */ /* 0x000fe200000006ff */
[----:B------:R-:W-:Y:S01]  /*2090*/  FFMA.FTZ R53, R67, R53, R68 ;  /* 0x0000003543357223 */ /* 0x000fe20000010044 */
[----:B------:R-:W-:Y:S01]  /*20a0*/  FMUL.FTZ R69, R61, R66 ;  /* 0x000000423d457220 */ /* 0x000fe20000410000 */
[----:B------:R-:W-:Y:S01]  /*20b0*/  SHF.L.U32 R66, R19, 0x10, RZ ;  /* 0x0000001013427819 */ /* 0x000fe200000006ff */
[----:B------:R-:W-:Y:S01]  /*20c0*/  FMUL.FTZ R55, R61, R55 ;  /* 0x000000373d377220 */ /* 0x000fe20000410000 */
[----:B------:R-:W-:Y:S02]  /*20d0*/  SHF.L.U32 R67, R23, 0x10, RZ ;  /* 0x0000001017437819 */ /* 0x000fe400000006ff */
[----:B------:R-:W-:-:S02]  /*20e0*/  SHF.L.U32 R68, R62, 0x10, RZ ;  /* 0x000000103e447819 */ /* 0x000fc400000006ff */
        /* <DEDUP_REMOVED lines=12> */
[----:B------:R-:W-:Y:S01]  /*21b0*/  SHF.L.U32 R61, R16, 0x10, RZ ;  /* 0x00000010103d7819 */ /* 0x000fe200000006ff */
[----:B------:R-:W0:Y:S01]  /*21c0*/  LDC.64 R68, c[0x0][0x428] ;  /* 0x00010a00ff447b82 */ /* 0x000e220000000a00 */
[----:B------:R-:W-:-:S03]  /*21d0*/  F2FP.BF16.F32.PACK_AB R55, R66, R55 ;  /* 0x000000374237723e */ /* 0x000fc600000010ff */
[----:B------:R-:W-:-:S05]  /*21e0*/  FFMA.FTZ R65, R65, R61, R67 ;  /* 0x0000003d41417223 */ /* 0x000fca0000010043 */
[----:B------:R-:W-:Y:S01]  /*21f0*/  F2FP.BF16.F32.PACK_AB R52, R52, R65 ;  /* 0x000000413434723e */ /* 0x000fe200000010ff */
[----:B0-----:R-:W-:-:S05]  /*2200*/  IMAD.WIDE.U32 R60, R60, 0x10, R68 ;  /* 0x000000103c3c7825 */ /* 0x001fca00078e0044 */
[----:B------:R3:W-:Y:S02]  /*2210*/  STG.E.128 desc[UR6][R60.64], R52 ;  /* 0x000000343c007986 */ /* 0x0007e4000c101d06 */
.L_x_3680:
[----:B------:R-:W-:Y:S05]  /*2220*/  BSYNC.RECONVERGENT B0 ;  /* 0x0000000000007941 */ /* 0x000fea0003800200 */
.L_x_3679:
[----:B-123--:R-:W1:Y:S02]  /*2230*/  LDC.64 R52, c[0x0][0x380] ;  /* 0x0000e000ff347b82 */ /* 0x00ee640000000a00 */
[----:B-1----:R-:W-:-:S04]  /*2240*/  LEA R2, R52, R2, 0x2 ;  /* 0x0000000234027211 */ /* 0x002fc800078e10ff */
[----:B------:R-:W-:-:S13]  /*2250*/  ISETP.GE.AND P1, PT, R2, R53, PT ;  /* 0x000000350200720c */ /* 0x000fda0003f26270 */
[----:B------:R-:W-:Y:S05]  /*2260*/  @!P1 BRA `(.L_x_3681) ;  /* 0xffffffe0008c9947 */ /* 0x000fea000383ffff */
[----:B------:R-:W-:Y:S05]  /*2270*/  EXIT ;  /* 0x000000000000794d */ /* 0x000fea0003800000 */
.L_x_3676:
        /* <DEDUP_REMOVED lines=8> */
.L_x_3683:
[----:B------:R-:W-:Y:S05]  /*2300*/  BSYNC B0 ;  /* 0x0000000000007941 */ /* 0x000fea0003800000 */
.L_x_3682:
[----:B------:R-:W-:Y:S02]  /*2310*/  HFMA2 R61, -RZ, RZ, 0, 1.1920928955078125e-07 ;  /* 0x00000002ff3d7431 */ /* 0x000fe400000001ff */
[----:B------:R-:W-:Y:S01]  /*2320*/  FADD.FTZ R66, R53, R65 ;  /* 0x0000004135427221 */ /* 0x000fe20000010000 */
[----:B------:R-:W-:Y:S01]  /*2330*/  IMAD.MOV.U32 R55, RZ, RZ, 0x1f ;  /* 0x0000001fff377424 */ /* 0x000fe200078e00ff */
[----:B------:R-:W-:Y:S01]  /*2340*/  MOV R54, 0xffffffff ;  /* 0xffffffff00367802 */ /* 0x000fe20000000f00 */
[----:B------:R-:W0:Y:S06]  /*2350*/  LDC R58, c[0x0][0x400] ;  /* 0x00010000ff3a7b82 */ /* 0x000e2c0000000800 */
[----:B0-----:R-:W-:Y:S05]  /*2360*/  WARPSYNC.COLLECTIVE R54, `(.L_x_3684) ;  /* 0x0000000036087348 */ /* 0x001fea0003c00000 */
[----:B------:R1:W2:Y:S02]  /*2370*/  SHFL.BFLY P5, R65, R66, R61, R55 ;  /* 0x0c00003d42417389 */ /* 0x0002a400000a0037 */
[----:B012---:R-:W-:Y:S05]  /*2380*/  ENDCOLLECTIVE ;  /* 0x000000000000791b */ /* 0x007fea0003800000 */
.L_x_3684:
[----:B------:R-:W-:Y:S02]  /*2390*/  HFMA2 R61, -RZ, RZ, 0, 2.384185791015625e-07 ;  /* 0x00000004ff3d7431 */ /* 0x000fe400000001ff */
[----:B------:R-:W-:-:S05]  /*23a0*/  FADD.FTZ R67, R66, R65 ;  /* 0x0000004142437221 */ /* 0x000fca0000010000 */
[----:B------:R-:W-:-:S07]  /*23b0*/  MOV R66, R67 ;  /* 0x0000004300427202 */ /* 0x000fce0000000f00 */
[----:B------:R-:W-:Y:S05]  /*23c0*/  WARPSYNC.COLLECTIVE R54, `(.L_x_3685) ;  /* 0x0000000036087348 */ /* 0x000fea0003c00000 */
[----:B------:R0:W1:Y:S02]  /*23d0*/  SHFL.BFLY P5, R65, R66, R61, R55 ;  /* 0x0c00003d42417389 */ /* 0x00006400000a0037 */
[----:B01----:R-:W-:Y:S05]  /*23e0*/  ENDCOLLECTIVE ;  /* 0x000000000000791b */ /* 0x003fea0003800000 */
.L_x_3685:
[----:B------:R-:W-:Y:S02]  /*23f0*/  HFMA2 R61, -RZ, RZ, 0, 4.76837158203125e-07 ;  /* 0x00000008ff3d7431 */ /* 0x000fe400000001ff */
[----:B------:R-:W-:-:S05]  /*2400*/  FADD.FTZ R68, R67, R65 ;  /* 0x0000004143447221 */ /* 0x000fca0000010000 */
[----:B------:R-:W-:-:S07]  /*2410*/  MOV R66, R68 ;  /* 0x0000004400427202 */ /* 0x000fce0000000f00 */
[----:B------:R-:W-:Y:S05]  /*2420*/  WARPSYNC.COLLECTIVE R54, `(.L_x_3686) ;  /* 0x0000000036087348 */ /* 0x000fea0003c00000 */
[----:B------:R0:W1:Y:S02]  /*2430*/  SHFL.BFLY P5, R65, R66, R61, R55 ;  /* 0x0c00003d42417389 */ /* 0x00006400000a0037 */
[----:B01----:R-:W-:Y:S05]  /*2440*/  ENDCOLLECTIVE ;  /* 0x000000000000791b */ /* 0x003fea0003800000 */
.L_x_3686:
[----:B------:R-:W-:Y:S02]  /*2450*/  HFMA2 R61, -RZ, RZ, 0, 9.5367431640625e-07 ;  /* 0x00000010ff3d7431 */ /* 0x000fe400000001ff */
[----:B------:R-:W-:-:S05]  /*2460*/  FADD.FTZ R69, R68, R65 ;  /* 0x0000004144457221 */ /* 0x000fca0000010000 */
[----:B------:R-:W-:-:S07]  /*2470*/  MOV R66, R69 ;  /* 0x0000004500427202 */ /* 0x000fce0000000f00 */
[----:B------:R-:W-:Y:S05]  /*2480*/  WARPSYNC.COLLECTIVE R54, `(.L_x_3687) ;  /* 0x0000000036087348 */ /* 0x000fea0003c00000 */
[----:B------:R0:W1:Y:S02]  /*2490*/  SHFL.BFLY P5, R65, R66, R61, R55 ;  /* 0x0c00003d42417389 */ /* 0x00006400000a0037 */
[----:B01----:R-:W-:Y:S05]  /*24a0*/  ENDCOLLECTIVE ;  /* 0x000000000000791b */ /* 0x003fea0003800000 */
.L_x_3687:
[----:B------:R-:W-:Y:S02]  /*24b0*/  IMAD.MOV.U32 R61, RZ, RZ, 0x1 ;  /* 0x00000001ff3d7424 */ /* 0x000fe400078e00ff */
        /* <DEDUP_REMOVED lines=35> */
[----:B------:R-:W-:-:S04]  /*26f0*/  MOV R54, 0xffffffff ;  /* 0xffffffff00367802 */ /* 0x000fc80000000f00 */
[----:B------:R-:W-:-:S07]  /*2700*/  MOV R66, R52 ;  /* 0x0000003400427202 */ /* 0x000fce0000000f00 */
[----:B------:R-:W-:Y:S05]  /*2710*/  WARPSYNC.COLLECTIVE R54, `(.L_x_3688) ;  /* 0x0000000036087348 */ /* 0x000fea0003c00000 */
[----:B------:R0:W1:Y:S02]  /*2720*/  SHFL.BFLY P5, R65, R66, R61, R55 ;  /* 0x0c00003d42417389 */ /* 0x00006400000a0037 */
[----:B01----:R-:W-:Y:S05]  /*2730*/  ENDCOLLECTIVE ;  /* 0x000000000000791b */ /* 0x003fea0003800000 */
.L_x_3688:
[----:B------:R-:W-:Y:S02]  /*2740*/  HFMA2 R61, -RZ, RZ, 0, 1.1920928955078125e-07 ;  /* 0x00000002ff3d7431 */ /* 0x000fe400000001ff */
[----:B------:R-:W-:-:S05]  /*2750*/  FADD.FTZ R53, R52, R65 ;  /* 0x0000004134357221 */ /* 0x000fca0000010000 */
[----:B------:R-:W-:-:S07]  /*2760*/  MOV R66, R53 ;  /* 0x0000003500427202 */ /* 0x000fce0000000f00 */
[----:B------:R-:W-:Y:S05]  /*2770*/  WARPSYNC.COLLECTIVE R54, `(.L_x_3689) ;  /* 0x0000000036087348 */ /* 0x000fea0003c00000 */
[----:B------:R0:W1:Y:S02]  /*2780*/  SHFL.BFLY P5, R65, R66, R61, R55 ;  /* 0x0c00003d42417389 */ /* 0x00006400000a0037 */
[----:B01----:R-:W-:Y:S05]  /*2790*/  ENDCOLLECTIVE ;  /* 0x000000000000791b */ /* 0x003fea0003800000 */
.L_x_3689:
[----:B------:R-:W-:Y:S01]  /*27a0*/  MOV R61, 0x4 ;  /* 0x00000004003d7802 */ /* 0x000fe20000000f00 */
[----:B------:R-:W-:-:S07]  /*27b0*/  FADD.FTZ R66, R53, R65 ;  /* 0x0000004135427221 */ /* 0x000fce0000010000 */
[----:B------:R-:W-:Y:S05]  /*27c0*/  WARPSYNC.COLLECTIVE R54, `(.L_x_3690) ;  /* 0x0000000036087348 */ /* 0x000fea0003c00000 */
[----:B------:R0:W1:Y:S02]  /*27d0*/  SHFL.BFLY P5, R65, R66, R61, R55 ;  /* 0x0c00003d42417389 */ /* 0x00006400000a0037 */
[----:B01----:R-:W-:Y:S05]  /*27e0*/  ENDCOLLECTIVE ;  /* 0x000000000000791b */ /* 0x003fea0003800000 */
.L_x_3690:
[----:B------:R-:W-:Y:S02]  /*27f0*/  HFMA2 R61, -RZ, RZ, 0, 4.76837158203125e-07 ;  /* 0x00000008ff3d7431 */ /* 0x000fe400000001ff */
[----:B------:R-:W-:-:S05]  /*2800*/  FADD.FTZ R67, R66, R65 ;  /* 0x0000004142437221 */ /* 0x000fca0000010000 */
[----:B------:R-:W-:-:S07]  /*2810*/  MOV R66, R67 ;  /* 0x0000004300427202 */ /* 0x000fce0000000f00 */
[----:B------:R-:W-:Y:S05]  /*2820*/  WARPSYNC.COLLECTIVE R54, `(.L_x_3691) ;  /* 0x0000000036087348 */ /* 0x000fea0003c00000 */
[----:B------:R0:W1:Y:S02]  /*2830*/  SHFL.BFLY P5, R65, R66, R61, R55 ;  /* 0x0c00003d42417389 */ /* 0x00006400000a0037 */
[----:B01----:R-:W-:Y:S05]  /*2840*/  ENDCOLLECTIVE ;  /* 0x000000000000791b */ /* 0x003fea0003800000 */
.L_x_3691:
[----:B------:R-:W-:Y:S02]  /*2850*/  HFMA2 R61, -RZ, RZ, 0, 9.5367431640625e-07 ;  /* 0x00000010ff3d7431 */ /* 0x000fe400000001ff */
[----:B------:R-:W-:-:S05]  /*2860*/  FADD.FTZ R68, R67, R65 ;  /* 0x0000004143447221 */ /* 0x000fca0000010000 */
[----:B------:R-:W-:-:S07]  /*2870*/  MOV R66, R68 ;  /* 0x0000004400427202 */ /* 0x000fce0000000f00 */
[----:B------:R-:W-:Y:S05]  /*2880*/  WARPSYNC.COLLECTIVE R54, `(.L_x_3692) ;  /* 0x0000000036087348 */ /* 0x000fea0003c00000 */
[----:B------:R0:W1:Y:S02]  /*2890*/  SHFL.BFLY P5, R65, R66, R61, R55 ;  /* 0x0c00003d42417389 */ /* 0x00006400000a0037 */
[----:B01----:R-:W-:Y:S05]  /*28a0*/  ENDCOLLECTIVE ;  /* 0x000000000000791b */ /* 0x003fea0003800000 */
.L_x_3692:
[----:B------:R-:W-:Y:S05]  /*28b0*/  BRA `(.L_x_3693) ;  /* 0xfffffff0007c7947 */ /* 0x000fea000383ffff */
.L_x_3694:
        /* <DEDUP_REMOVED lines=12> */
.L_x_12123:


//--------------------- .text._ZN10layer_norm31ln_parallel_residual_fwd_kernelINS_13Kernel_traitsI13__nv_bfloat16S2_fS2_fjLj512ELj1ELj4ELj1ELj16ENS_18Kernel_traits_baseILj512ES2_S2_fS2_fjLj128EEEEELb0ELb1ELb1EEEvNS_9FwdParamsE --------------------------
	.section	.text._ZN10layer_norm31ln_parallel_residual_fwd_kernelINS_13Kernel_traitsI13__nv_bfloat16S2_fS2_fjLj512ELj1ELj4ELj1ELj16ENS_18Kernel_traits_baseILj512ES2_S2_fS2_fjLj128EEEEELb0ELb1ELb1EEEvNS_9FwdParamsE,"ax",@progbits
	.align	128
        .global         _ZN10layer_norm31ln_parallel_residual_fwd_kernelINS_13Kernel_traitsI13__nv_bfloat16S2_fS2_fjLj512ELj1ELj4ELj1ELj16ENS_18Kernel_traits_baseILj512ES2_S2_fS2_fjLj128EEEEELb0ELb1ELb1EEEvNS_9FwdParamsE
        .type           _ZN10layer_norm31ln_parallel_residual_fwd_kernelINS_13Kernel_traitsI13__nv_bfloat16S2_fS2_fjLj512ELj1ELj4ELj1ELj16ENS_18Kernel_traits_baseILj512ES2_S2_fS2_fjLj128EEEEELb0ELb1ELb1EEEvNS_9FwdParamsE,@function
        .size           _ZN10layer_norm31ln_parallel_residual_fwd_kernelINS_13Kernel_traitsI13__nv_bfloat16S2_fS2_fjLj512ELj1ELj4ELj1ELj16ENS_18Kernel_traits_baseILj512ES2_S2_fS2_fjLj128EEEEELb0ELb1ELb1EEEvNS_9FwdParamsE,(.L_x_12124 - _ZN10layer_norm31ln_parallel_residual_fwd_kernelINS_13Kernel_traitsI13__nv_bfloat16S2_fS2_fjLj512ELj1ELj4ELj1ELj16ENS_18Kernel_traits_baseILj512ES2_S2_fS2_fjLj128EEEEELb0ELb1ELb1EEEvNS_9FwdParamsE)
        .other          _ZN10layer_norm31ln_parallel_residual_fwd_kernelINS_13Kernel_traitsI13__nv_bfloat16S2_fS2_fjLj512ELj1ELj4ELj1ELj16ENS_18Kernel_traits_baseILj512ES2_S2_fS2_fjLj128EEEEELb0ELb1ELb1EEEvNS_9FwdParamsE,@"STO_CUDA_ENTRY STV_DEFAULT"
_ZN10layer_norm31ln_parallel_residual_fwd_kernelINS_13Kernel_traitsI13__nv_bfloat16S2_fS2_fjLj512ELj1ELj4ELj1ELj16ENS_18Kernel_traits_baseILj512ES2_S2_fS2_fjLj128EEEEELb0ELb1ELb1EEEvNS_9FwdParamsE:
.text._ZN10layer_norm31ln_parallel_residual_fwd_kernelINS_13Kernel_traitsI13__nv_bfloat16S2_fS2_fjLj512ELj1ELj4ELj1ELj16ENS_18Kernel_traits_baseILj512ES2_S2_fS2_fjLj128EEEEELb0ELb1ELb1EEEvNS_9FwdParamsE:
[----:B------:R-:W-:Y:S01]  /*0000*/  LDC R1, c[0x0][0x37c] ;  /* 0x0000df00ff017b82 */ /* 0x000fe20000000800 */
[----:B------:R-:W0:Y:S01]  /*0010*/  LDCU.64 UR4, c[0x0][0x438] ;  /* 0x00008700ff0477ac */ /* 0x000e220008000a00 */
[----:B------:R-:W1:Y:S06]  /*0020*/  S2R R60, SR_TID.X ;  /* 0x00000000003c7919 */ /* 0x000e6c0000002100 */
[----:B------:R-:W2:Y:S01]  /*0030*/  LDC.64 R2, c[0x0][0x3d0] ;  /* 0x0000f400ff027b82 */ /* 0x000ea20000000a00 */
[----:B------:R-:W3:Y:S01]  /*0040*/  LDCU.64 UR6, c[0x0][0x358] ;  /* 0x00006b00ff0677ac */ /* 0x000ee20008000a00 */
        /* <DEDUP_REMOVED lines=8> */
[----:B------:R4:W4:Y:S01]  /*00d0*/  LDG.E.128 R20, desc[UR6][R2.64+0x200] ;  /* 0x0002000602147981 */ /* 0x000922000c1e1d00 */
[----:B--2---:R-:W-:-:S05]  /*00e0*/  @P0 IMAD.WIDE.U32 R12, R62, 0x10, R12 ;  /* 0x000000103e0c0825 */ /* 0x004fca00078e000c */
[----:B------:R-:W5:Y:S01]  /*00f0*/  @P0 LDG.E.128 R8, desc[UR6][R12.64+0x200] ;  /* 0x000200060c080981 */ /* 0x000f62000c1e1d00 */
[----:B0-----:R-:W-:Y:S01]  /*0100*/  USHF.L.U32 UR4, UR4, 0x2, URZ ;  /* 0x0000000204047899 */ /* 0x001fe200080006ff */
[----:B------:R-:W-:Y:S02]  /*0110*/  SHF.R.U32.HI R60, RZ, 0x5, R60 ;  /* 0x00000005ff3c7819 */ /* 0x000fe4000001163c */
[----:B------:R0:W5:Y:S03]  /*0120*/  @P0 LDG.E.128 R4, desc[UR6][R12.64] ;  /* 0x000000060c040981 */ /* 0x000166000c1e1d00 */
[----:B------:R-:W-:-:S04]  /*0130*/  LOP3.LUT R60, R60, UR4, RZ, 0xfc, !PT ;  /* 0x000000043c3c7c12 */ /* 0x000fc8000f8efcff */
[----:B-1----:R-:W-:Y:S02]  /*0140*/  ISETP.GE.AND P1, PT, R60, UR5, PT ;  /* 0x000000053c007c0c */ /* 0x002fe4000bf26270 */
[----:B---3--:R-:W-:Y:S02]  /*0150*/  @P0 MOV R61, R16 ;  /* 0x00000010003d0202 */ /* 0x008fe40000000f00 */
[----:B------:R-:W-:Y:S02]  /*0160*/  @P0 MOV R0, R17 ;  /* 0x0000001100000202 */ /* 0x000fe40000000f00 */
[----:B----4-:R-:W-:Y:S01]  /*0170*/  @P0 MOV R2, R18 ;  /* 0x0000001200020202 */ /* 0x010fe20000000f00 */
[----:B0-----:R-:W-:Y:S01]  /*0180*/  @P0 IMAD.MOV.U32 R12, RZ, RZ, R20 ;  /* 0x000000ffff0c0224 */ /* 0x001fe200078e0014 */
        /* <DEDUP_REMOVED lines=12> */
[----:B------:R-:W-:Y:S02]  /*0250*/  @!P0 CS2R R10, SRZ ;  /* 0x00000000000a8805 */ /* 0x000fe4000001ff00 */
[----:B------:R-:W-:Y:S01]  /*0260*/  @!P0 CS2R R8, SRZ ;  /* 0x0000000000088805 */ /* 0x000fe2000001ff00 */
[----:B------:R-:W-:Y:S06]  /*0270*/  @P1 EXIT ;  /* 0x000000000000194d */ /* 0x000fec0003800000 */
[----:B------:R-:W0:Y:S01]  /*0280*/  LDCU.64 UR8, c[0x0][0x398] ;  /* 0x00007300ff0877ac */ /* 0x000e220008000a00 */
[----:B-----5:R-:W-:Y:S02]  /*0290*/  @!P0 CS2R R4, SRZ ;  /* 0x0000000000048805 */ /* 0x020fe4000001ff00 */
[----:B------:R-:W-:Y:S02]  /*02a0*/  @!P0 CS2R R6, SRZ ;  /* 0x0000000000068805 */ /* 0x000fe4000001ff00 */
[----:B------:R-:W-:Y:S01]  /*02b0*/  PRMT R47, R14, 0x7632, R47 ;  /* 0x000076320e2f7816 */ /* 0x000fe2000000002f */
[----:B------:R-:W1:Y:S01]  /*02c0*/  LDCU.U8 UR4, c[0x0][0x410] ;  /* 0x00008200ff0477ac */ /* 0x000e620008000000 */
[----:B------:R-:W-:Y:S01]  /*02d0*/  PRMT R44, R11, 0x7632, R44 ;  /* 0x000076320b2c7816 */ /* 0x000fe2000000002c */
[C---:B------:R-:W-:Y:S01]  /*02e0*/  IMAD.U32 R43, R10.reuse, 0x10000, RZ ;  /* 0x000100000a2b7824 */ /* 0x040fe200078e00ff */
[----:B------:R-:W-:Y:S01]  /*02f0*/  PRMT R56, R5, 0x7632, R56 ;  /* 0x0000763205387816 */ /* 0x000fe20000000038 */
[----:B------:R-:W-:Y:S01]  /*0300*/  IMAD.U32 R47, R47, 0x10000, RZ ;  /* 0x000100002f2f7824 */ /* 0x000fe200078e00ff */
[----:B------:R-:W-:Y:S01]  /*0310*/  PRMT R46, R10, 0x7632, R46 ;  /* 0x000076320a2e7816 */ /* 0x000fe2000000002e */
[----:B------:R-:W2:Y:S01]  /*0320*/  LDCU UR5, c[0x0][0x388] ;  /* 0x00007100ff0577ac */ /* 0x000ea20008000800 */
[----:B------:R-:W-:Y:S01]  /*0330*/  PRMT R48, R9, 0x7632, R48 ;  /* 0x0000763209307816 */ /* 0x000fe20000000030 */
[----:B------:R-:W-:Y:S01]  /*0340*/  IMAD.U32 R56, R56, 0x10000, RZ ;  /* 0x0001000038387824 */ /* 0x000fe200078e00ff */
[----:B------:R-:W-:Y:S01]  /*0350*/  PRMT R50, R8, 0x7632, R50 ;  /* 0x0000763208327816 */ /* 0x000fe20000000032 */
[----:B------:R-:W3:Y:S01]  /*0360*/  LDCU UR10, c[0x0][0x448] ;  /* 0x00008900ff0a77ac */ /* 0x000ee20008000800 */
        /* <DEDUP_REMOVED lines=11> */
[----:B------:R-:W-:Y:S02]  /*0420*/  SHF.L.U32 R42, R11, 0x10, RZ ;  /* 0x000000100b2a7819 */ /* 0x000fe400000006ff */
[----:B------:R-:W-:Y:S02]  /*0430*/  SHF.L.U32 R40, R9, 0x10, RZ ;  /* 0x0000001009287819 */ /* 0x000fe400000006ff */
[----:B------:R-:W-:-:S02]  /*0440*/  SHF.L.U32 R41, R8, 0x10, RZ ;  /* 0x0000001008297819 */ /* 0x000fc400000006ff */
[----:B0-----:R-:W-:Y:S02]  /*0450*/  ISETP.NE.U32.AND P0, PT, RZ, UR8, PT ;  /* 0x00000008ff007c0c */ /* 0x001fe4000bf05070 */
[----:B------:R-:W-:Y:S02]  /*0460*/  SHF.L.U32 R10, R7, 0x10, RZ ;  /* 0x00000010070a7819 */ /* 0x000fe400000006ff */
[----:B------:R-:W-:Y:S02]  /*0470*/  SHF.L.U32 R11, R6, 0x10, RZ ;  /* 0x00000010060b7819 */ /* 0x000fe400000006ff */
[----:B------:R-:W-:Y:S01]  /*0480*/  SHF.L.U32 R9, R5, 0x10, RZ ;  /* 0x0000001005097819 */ /* 0x000fe200000006ff */
[----:B------:R-:W-:Y:S01]  /*0490*/  IMAD.U32 R5, R13, 0x10000, RZ ;  /* 0x000100000d057824 */ /* 0x000fe200078e00ff */
        /* <DEDUP_REMOVED lines=23> */
[----:B------:R-:W-:Y:S01]  /*0610*/  ISETP.NE.AND.EX P0, PT, RZ, UR9, PT, P0 ;  /* 0x00000009ff007c0c */ /* 0x000fe2000bf05300 */
[----:B--234-:R-:W0:-:S12]  /*0620*/  LDCU.64 UR8, c[0x0][0x3a0] ;  /* 0x00007400ff0877ac */ /* 0x01ce180008000a00 */
.L_x_3704:
[----:B0-----:R-:W-:Y:S01]  /*0630*/  ISETP.NE.U32.AND P1, PT, RZ, UR8, PT ;  /* 0x00000008ff007c0c */ /* 0x001fe2000bf25070 */
[----:B------:R-:W0:Y:S01]  /*0640*/  @P0 LDC.64 R14, c[0x0][0x398] ;  /* 0x0000e600ff0e0b82 */ /* 0x000e220000000a00 */
        /* <DEDUP_REMOVED lines=36> */
[----:B------:R-:W-:Y:S06]  /*0890*/  BRA `(.L_x_3697) ;  /* 0x0000000400647947 */ /* 0x000fec0003800000 */
.L_x_3696:
        /* <DEDUP_REMOVED lines=21> */
.L_x_3695:
[----:B------:R-:W-:-:S04]  /*09f0*/  UISETP.NE.U32.AND UP0, UPT, UR8, URZ, UPT ;  /* 0x000000ff0800728c */ /* 0x000fc8000bf05070 */
[----:B------:R-:W-:-:S09]  /*0a00*/  UISETP.NE.AND.EX UP0, UPT, UR9, URZ, UPT, UP0 ;  /* 0x000000ff0900728c */ /* 0x000fd2000bf05300 */
[----:B------:R-:W-:Y:S05]  /*0a10*/  BRA.U UP0, `(.L_x_3698) ;  /* 0x0000000100747547 */ /* 0x000fea000b800000 */
[----:B-----5:R-:W-:Y:S02]  /*0a20*/  SHF.L.U32 R17, R12, 0x10, RZ ;  /* 0x000000100c117819 */ /* 0x020fe400000006ff */
[----:B------:R-:W-:Y:S02]  /*0a30*/  SHF.L.U32 R20, R32, 0x10, RZ ;  /* 0x0000001020147819 */ /* 0x000fe400000006ff */
[----:B------:R-:W-:Y:S02]  /*0a40*/  PRMT R12, R12, 0x7632, R12 ;  /* 0x000076320c0c7816 */ /* 0x000fe4000000000c */
[----:B------:R-:W-:Y:S01]  /*0a50*/  SHF.L.U32 R21, R16, 0x10, RZ ;  /* 0x0000001010157819 */ /* 0x000fe200000006ff */
[----:B------:R-:W-:Y:S01]  /*0a60*/  FADD.FTZ R20, R17, R20 ;  /* 0x0000001411147221 */ /* 0x000fe20000010000 */
[----:B------:R-:W-:Y:S01]  /*0a70*/  SHF.L.U32 R17, R13, 0x10, RZ ;  /* 0x000000100d117819 */ /* 0x000fe200000006ff */
[----:B------:R-:W-:Y:S01]  /*0a80*/  IMAD.U32 R16, R34, 0x10000, RZ ;  /* 0x0001000022107824 */ /* 0x000fe200078e00ff */
[----:B------:R-:W-:-:S02]  /*0a90*/  SHF.L.U32 R22, R33, 0x10, RZ ;  /* 0x0000001021167819 */ /* 0x000fc400000006ff */
[----:B------:R-:W-:Y:S02]  /*0aa0*/  SHF.L.U32 R12, R12, 0x10, RZ ;  /* 0x000000100c0c7819 */ /* 0x000fe400000006ff */
[----:B------:R-:W-:Y:S01]  /*0ab0*/  SHF.L.U32 R19, R14, 0x10, RZ ;  /* 0x000000100e137819 */ /* 0x000fe200000006ff */
[----:B------:R-:W-:Y:S01]  /*0ac0*/  FADD.FTZ R22, R17, R22 ;  /* 0x0000001611167221 */ /* 0x000fe20000010000 */
[----:B------:R-:W-:Y:S01]  /*0ad0*/  PRMT R13, R13, 0x7632, R13 ;  /* 0x000076320d0d7816 */ /* 0x000fe2000000000d */
[----:B------:R-:W-:Y:S01]  /*0ae0*/  FADD.FTZ R21, R12, R21 ;  /* 0x000000150c157221 */ /* 0x000fe20000010000 */
[----:B------:R-:W-:Y:S01]  /*0af0*/  PRMT R14, R14, 0x7632, R14 ;  /* 0x000076320e0e7816 */ /* 0x000fe2000000000e */
[----:B------:R-:W-:Y:S01]  /*0b00*/  FADD.FTZ R16, R19, R16 ;  /* 0x0000001013107221 */ /* 0x000fe20000010000 */
[C---:B------:R-:W-:Y:S02]  /*0b10*/  PRMT R64, R15.reuse, 0x7632, R64 ;  /* 0x000076320f407816 */ /* 0x040fe40000000040 */
[----:B------:R-:W-:-:S02]  /*0b20*/  SHF.L.U32 R15, R15, 0x10, RZ ;  /* 0x000000100f0f7819 */ /* 0x000fc400000006ff */
[----:B------:R-:W-:Y:S02]  /*0b30*/  SHF.L.U32 R39, R39, 0x10, RZ ;  /* 0x0000001027277819 */ /* 0x000fe400000006ff */
[----:B------:R-:W-:Y:S02]  /*0b40*/  SHF.L.U32 R17, R38, 0x10, RZ ;  /* 0x0000001026117819 */ /* 0x000fe400000006ff */
[----:B------:R-:W-:Y:S02]  /*0b50*/  SHF.L.U32 R19, R23, 0x10, RZ ;  /* 0x0000001017137819 */ /* 0x000fe400000006ff */
[----:B------:R-:W-:Y:S02]  /*0b60*/  SHF.L.U32 R18, R35, 0x10, RZ ;  /* 0x0000001023127819 */ /* 0x000fe400000006ff */
[----:B------:R-:W-:Y:S02]  /*0b70*/  SHF.L.U32 R12, R13, 0x10, RZ ;  /* 0x000000100d0c7819 */ /* 0x000fe400000006ff */
[----:B------:R-:W-:Y:S01]  /*0b80*/  SHF.L.U32 R14, R14, 0x10, RZ ;  /* 0x000000100e0e7819 */ /* 0x000fe200000006ff */
[----:B------:R-:W-:Y:S01]  /*0b90*/  FADD.FTZ R18, R15, R18 ;  /* 0x000000120f127221 */ /* 0x000fe20000010000 */
[----:B------:R-:W-:Y:S01]  /*0ba0*/  SHF.L.U32 R64, R64, 0x10, RZ ;  /* 0x0000001040407819 */ /* 0x000fe200000006ff */
[----:B------:R-:W-:-:S02]  /*0bb0*/  FADD.FTZ R23, R12, R39 ;  /* 0x000000270c177221 */ /* 0x000fc40000010000 */
[----:B------:R-:W-:Y:S02]  /*0bc0*/  FADD.FTZ R17, R14, R17 ;  /* 0x000000110e117221 */ /* 0x000fe40000010000 */
[----:B------:R-:W-:Y:S01]  /*0bd0*/  FADD.FTZ R19, R64, R19 ;  /* 0x0000001340137221 */ /* 0x000fe20000010000 */
[----:B------:R-:W-:Y:S06]  /*0be0*/  BRA `(.L_x_3697) ;  /* 0x0000000000907947 */ /* 0x000fec0003800000 */
.L_x_3698:
[----:B------:R-:W-:Y:S01]  /*0bf0*/  SHF.L.U32 R18, R32, 0x10, RZ ;  /* 0x0000001020127819 */ /* 0x000fe200000006ff */
[----:B-----5:R-:W-:Y:S01]  /*0c00*/  IMAD.U32 R17, R12, 0x10000, RZ ;  /* 0x000100000c117824 */ /* 0x020fe200078e00ff */
[----:B------:R-:W-:Y:S02]  /*0c10*/  SHF.L.U32 R65, R16, 0x10, RZ ;  /* 0x0000001010417819 */ /* 0x000fe400000006ff */
[----:B------:R-:W-:Y:S01]  /*0c20*/  SHF.L.U32 R19, R13, 0x10, RZ ;  /* 0x000000100d137819 */ /* 0x000fe200000006ff */
[----:B------:R-:W-:Y:S01]  /*0c30*/  FADD.FTZ R17, R17, R18 ;  /* 0x0000001211117221 */ /* 0x000fe20000010000 */
[----:B------:R-:W-:Y:S02]  /*0c40*/  SHF.L.U32 R16, R33, 0x10, RZ ;  /* 0x0000001021107819 */ /* 0x000fe400000006ff */
[----:B------:R-:W-:Y:S02]  /*0c50*/  SHF.L.U32 R21, R14, 0x10, RZ ;  /* 0x000000100e157819 */ /* 0x000fe400000006ff */
[----:B------:R-:W-:Y:S01]  /*0c60*/  SHF.L.U32 R18, R34, 0x10, RZ ;  /* 0x0000001022127819 */ /* 0x000fe200000006ff */
[----:B------:R-:W-:Y:S01]  /*0c70*/  FADD.FTZ R19, R19, R16 ;  /* 0x0000001013137221 */ /* 0x000fe20000010000 */
[----:B------:R-:W-:-:S02]  /*0c80*/  PRMT R12, R12, 0x7632, R12 ;  /* 0x000076320c0c7816 */ /* 0x000fc4000000000c */
[----:B------:R-:W-:Y:S01]  /*0c90*/  PRMT R13, R13, 0x7632, R13 ;  /* 0x000076320d0d7816 */ /* 0x000fe2000000000d */
[----:B------:R-:W-:Y:S01]  /*0ca0*/  FADD.FTZ R21, R21, R18 ;  /* 0x0000001215157221 */ /* 0x000fe20000010000 */
[----:B------:R-:W-:Y:S01]  /*0cb0*/  PRMT R16, R14, 0x7632, R16 ;  /* 0x000076320e107816 */ /* 0x000fe20000000010 */
[----:B------:R-:W-:Y:S01]  /*0cc0*/  IMAD.U32 R14, R39, 0x10000, RZ ;  /* 0x00010000270e7824 */ /* 0x000fe200078e00ff */
[----:B------:R-:W-:Y:S01]  /*0cd0*/  PRMT R18, R15, 0x7632, R18 ;  /* 0x000076320f127816 */ /* 0x000fe20000000012 */
[----:B------:R-:W-:Y:S01]  /*0ce0*/  FADD.FTZ R22, R30, R19 ;  /* 0x000000131e167221 */ /* 0x000fe20000010000 */
        /* <DEDUP_REMOVED lines=11> */
[----:B------:R-:W-:Y:S02]  /*0da0*/  FADD.FTZ R14, R13, R14 ;  /* 0x0000000e0d0e7221 */ /* 0x000fe40000010000 */
        /* <DEDUP_REMOVED lines=8> */
.L_x_3697:
[----:B------:R-:W0:Y:S01]  /*0e30*/  LDC.64 R64, c[0x0][0x3a8] ;  /* 0x0000ea00ff407b82 */ /* 0x000e220000000a00 */
[----:B------:R-:W-:-:S07]  /*0e40*/  IADD3 R67, PT, PT, R63, 0x20, RZ ;  /* 0x000000203f437810 */ /* 0x000fce0007ffe0ff */
[----:B------:R-:W1:Y:S08]  /*0e50*/  @P0 LDC.64 R14, c[0x0][0x398] ;  /* 0x0000e600ff0e0b82 */ /* 0x000e700000000a00 */
[----:B------:R-:W2:Y:S01]  /*0e60*/  @P1 LDC.64 R12, c[0x0][0x3a0] ;  /* 0x0000e800ff0c1b82 */ /* 0x000ea20000000a00 */
[----:B------:R-:W-:-:S04]  /*0e70*/  IMAD.WIDE.U32 R36, R67, 0x10, R36 ;  /* 0x0000001043247825 */ /* 0x000fc800078e0024 */
        /* <DEDUP_REMOVED lines=11> */
[----:B0----5:R-:W-:Y:S02]  /*0f30*/  PRMT R12, R36, 0x7632, R12 ;  /* 0x00007632240c7816 */ /* 0x021fe4000000000c */
[----:B------:R-:W-:Y:S02]  /*0f40*/  PRMT R13, R32, 0x7632, R13 ;  /* 0x00007632200d7816 */ /* 0x000fe4000000000d */
[----:B------:R-:W-:Y:S02]  /*0f50*/  SHF.L.U32 R12, R12, 0x10, RZ ;  /* 0x000000100c0c7819 */ /* 0x000fe400000006ff */
[----:B------:R-:W-:Y:S01]  /*0f60*/  SHF.L.U32 R15, R36, 0x10, RZ ;  /* 0x00000010240f7819 */ /* 0x000fe200000006ff */
[----:B------:R-:W-:-:S04]  /*0f70*/  IMAD.U32 R13, R13, 0x10000, RZ ;  /* 0x000100000d0d7824 */ /* 0x000fc800078e00ff */
[----:B------:R-:W-:Y:S01]  /*0f80*/  FADD.FTZ R66, R12, R13 ;  /* 0x0000000d0c427221 */ /* 0x000fe20000010000 */
[----:B------:R-:W-:Y:S02]  /*0f90*/  SHF.L.U32 R12, R32, 0x10, RZ ;  /* 0x00000010200c7819 */ /* 0x000fe400000006ff */
[C---:B------:R-:W-:Y:S02]  /*0fa0*/  SHF.L.U32 R13, R37.reuse, 0x10, RZ ;  /* 0x00000010250d7819 */ /* 0x040fe400000006ff */
[----:B------:R-:W-:Y:S01]  /*0fb0*/  PRMT R37, R37, 0x7632, R37 ;  /* 0x0000763225257816 */ /* 0x000fe20000000025 */
[----:B------:R-:W-:Y:S01]  /*0fc0*/  FADD.FTZ R15, R12, R15 ;  /* 0x0000000f0c0f7221 */ /* 0x000fe20000010000 */
[----:B------:R-:W-:Y:S02]  /*0fd0*/  SHF.L.U32 R12, R33, 0x10, RZ ;  /* 0x00000010210c7819 */ /* 0x000fe400000006ff */
[----:B------:R-:W-:-:S03]  /*0fe0*/  SHF.L.U32 R37, R37, 0x10, RZ ;  /* 0x0000001025257819 */ /* 0x000fc600000006ff */
[----:B------:R-:W-:Y:S01]  /*0ff0*/  FADD.FTZ R13, R12, R13 ;  /* 0x0000000d0c0d7221 */ /* 0x000fe20000010000 */
[----:B------:R-:W-:-:S03]  /*1000*/  PRMT R12, R33, 0x7632, R12 ;  /* 0x00007632210c7816 */ /* 0x000fc6000000000c */
[----:B------:R-:W-:Y:S01]  /*1010*/  FADD.FTZ R14, R30, R13 ;  /* 0x0000000d1e0e7221 */ /* 0x000fe20000010000 */
[----:B------:R-:W-:Y:S01]  /*1020*/  SHF.L.U32 R12, R12, 0x10, RZ ;  /* 0x000000100c0c7819 */ /* 0x000fe200000006ff */
[----:B------:R-:W-:-:S04]  /*1030*/  FADD.FTZ R13, R29, R66 ;  /* 0x000000421d0d7221 */ /* 0x000fc80000010000 */
[----:B------:R-:W-:Y:S01]  /*1040*/  FADD.FTZ R68, R37, R12 ;  /* 0x0000000c25447221 */ /* 0x000fe20000010000 */
[----:B------:R-:W-:Y:S02]  /*1050*/  SHF.L.U32 R37, R38, 0x10, RZ ;  /* 0x0000001026257819 */ /* 0x000fe400000006ff */
[----:B------:R-:W-:Y:S02]  /*1060*/  SHF.L.U32 R12, R34, 0x10, RZ ;  /* 0x00000010220c7819 */ /* 0x000fe400000006ff */
[----:B------:R-:W-:-:S03]  /*1070*/  PRMT R38, R38, 0x7632, R38 ;  /* 0x0000763226267816 */ /* 0x000fc60000000026 */
[----:B------:R-:W-:Y:S01]  /*1080*/  FADD.FTZ R37, R12, R37 ;  /* 0x000000250c257221 */ /* 0x000fe20000010000 */
[----:B------:R-:W-:Y:S01]  /*1090*/  PRMT R12, R34, 0x7632, R12 ;  /* 0x00007632220c7816 */ /* 0x000fe2000000000c */
[----:B------:R-:W-:Y:S02]  /*10a0*/  IMAD.U32 R38, R38, 0x10000, RZ ;  /* 0x0001000026267824 */ /* 0x000fe400078e00ff */
[----:B------:R-:W-:Y:S01]  /*10b0*/  FADD.FTZ R36, R24, R37 ;  /* 0x0000002518247221 */ /* 0x000fe20000010000 */
[----:B------:R-:W-:Y:S02]  /*10c0*/  SHF.L.U32 R69, R12, 0x10, RZ ;  /* 0x000000100c457819 */ /* 0x000fe400000006ff */
[C---:B------:R-:W-:Y:S02]  /*10d0*/  SHF.L.U32 R12, R39.reuse, 0x10, RZ ;  /* 0x00000010270c7819 */ /* 0x040fe400000006ff */
[----:B------:R-:W-:Y:S01]  /*10e0*/  PRMT R39, R39, 0x7632, R39 ;  /* 0x0000763227277816 */ /* 0x000fe20000000027 */
[----:B------:R-:W-:Y:S01]  /*10f0*/  FADD.FTZ R70, R38, R69 ;  /* 0x0000004526467221 */ /* 0x000fe20000010000 */
[----:B------:R-:W-:-:S02]  /*1100*/  SHF.L.U32 R69, R35, 0x10, RZ ;  /* 0x0000001023457819 */ /* 0x000fc400000006ff */
[----:B------:R-:W-:Y:S01]  /*1110*/  SHF.L.U32 R39, R39, 0x10, RZ ;  /* 0x0000001027277819 */ /* 0x000fe200000006ff */
[----:B------:R-:W-:Y:S02]  /*1120*/  FADD.FTZ R37, R25, R70 ;  /* 0x0000004619257221 */ /* 0x000fe40000010000 */
[--C-:B------:R-:W-:Y:S01]  /*1130*/  FADD.FTZ R69, R69, R12.reuse ;  /* 0x0000000c45457221 */ /* 0x100fe20000010000 */
[----:B------:R-:W-:-:S03]  /*1140*/  PRMT R12, R35, 0x7632, R12 ;  /* 0x00007632230c7816 */ /* 0x000fc6000000000c */
[----:B------:R-:W-:Y:S01]  /*1150*/  FADD.FTZ R38, R26, R69 ;  /* 0x000000451a267221 */ /* 0x000fe20000010000 */
[----:B------:R-:W-:-:S05]  /*1160*/  SHF.L.U32 R12, R12, 0x10, RZ ;  /* 0x000000100c0c7819 */ /* 0x000fca00000006ff */
[----:B------:R-:W-:Y:S01]  /*1170*/  FADD.FTZ R72, R39, R12 ;  /* 0x0000000c27487221 */ /* 0x000fe20000010000 */
[----:B------:R-:W-:Y:S01]  /*1180*/  FADD.FTZ R12, R28, R15 ;  /* 0x0000000f1c0c7221 */ /* 0x000fe20000010000 */
[----:B------:R-:W-:Y:S02]  /*1190*/  FADD.FTZ R15, R31, R68 ;  /* 0x000000441f0f7221 */ /* 0x000fe40000010000 */
[----:B------:R-:W-:Y:S01]  /*11a0*/  FADD.FTZ R39, R27, R72 ;  /* 0x000000481b277221 */ /* 0x000fe20000010000 */
[----:B------:R-:W-:Y:S06]  /*11b0*/  BRA `(.L_x_3701) ;  /* 0x00000004000c7947 */ /* 0x000fec0003800000 */
.L_x_3700:
[----:B0----5:R-:W-:Y:S01]  /*11c0*/  PRMT R13, R36, 0x7632, R13 ;  /* 0x00007632240d7816 */ /* 0x021fe2000000000d */
[C---:B------:R-:W-:Y:S01]  /*11d0*/  IMAD.U32 R15, R32.reuse, 0x10000, RZ ;  /* 0x00010000200f7824 */ /* 0x040fe200078e00ff */
[----:B------:R-:W-:Y:S02]  /*11e0*/  PRMT R12, R32, 0x7632, R12 ;  /* 0x00007632200c7816 */ /* 0x000fe4000000000c */
[----:B------:R-:W-:Y:S02]  /*11f0*/  SHF.L.U32 R13, R13, 0x10, RZ ;  /* 0x000000100d0d7819 */ /* 0x000fe400000006ff */
[----:B------:R-:W-:Y:S02]  /*1200*/  SHF.L.U32 R12, R12, 0x10, RZ ;  /* 0x000000100c0c7819 */ /* 0x000fe400000006ff */
[C---:B------:R-:W-:Y:S02]  /*1210*/  SHF.L.U32 R14, R37.reuse, 0x10, RZ ;  /* 0x00000010250e7819 */ /* 0x040fe400000006ff */
[----:B------:R-:W-:Y:S01]  /*1220*/  PRMT R37, R37, 0x7632, R37 ;  /* 0x0000763225257816 */ /* 0x000fe20000000025 */
[----:B------:R-:W-:Y:S01]  /*1230*/  FADD.FTZ R13, R13, R12 ;  /* 0x0000000c0d0d7221 */ /* 0x000fe20000010000 */
[----:B------:R-:W-:-:S02]  /*1240*/  SHF.L.U32 R12, R36, 0x10, RZ ;  /* 0x00000010240c7819 */ /* 0x000fc400000006ff */
[----:B------:R-:W-:Y:S02]  /*1250*/  SHF.L.U32 R36, R37, 0x10, RZ ;  /* 0x0000001025247819 */ /* 0x000fe400000006ff */
[----:B------:R-:W-:Y:S01]  /*1260*/  SHF.L.U32 R37, R34, 0x10, RZ ;  /* 0x0000001022257819 */ /* 0x000fe200000006ff */
[----:B------:R-:W-:Y:S01]  /*1270*/  FADD.FTZ R12, R15, R12 ;  /* 0x0000000c0f0c7221 */ /* 0x000fe20000010000 */
[----:B------:R-:W-:Y:S02]  /*1280*/  SHF.L.U32 R15, R33, 0x10, RZ ;  /* 0x00000010210f7819 */ /* 0x000fe400000006ff */
[----:B------:R-:W-:Y:S02]  /*1290*/  PRMT R66, R39, 0x7632, R66 ;  /* 0x0000763227427816 */ /* 0x000fe40000000042 */
[----:B------:R-:W-:Y:S01]  /*12a0*/  SHF.L.U32 R69, R35, 0x10, RZ ;  /* 0x0000001023457819 */ /* 0x000fe200000006ff */
[----:B------:R-:W-:Y:S01]  /*12b0*/  FADD.FTZ R14, R15, R14 ;  /* 0x0000000e0f0e7221 */ /* 0x000fe20000010000 */
[----:B------:R-:W-:-:S02]  /*12c0*/  PRMT R15, R33, 0x7632, R15 ;  /* 0x00007632210f7816 */ /* 0x000fc4000000000f */
[----:B------:R-:W-:Y:S02]  /*12d0*/  SHF.L.U32 R66, R66, 0x10, RZ ;  /* 0x0000001042427819 */ /* 0x000fe400000006ff */
[----:B------:R-:W-:-:S05]  /*12e0*/  SHF.L.U32 R15, R15, 0x10, RZ ;  /* 0x000000100f0f7819 */ /* 0x000fca00000006ff */
[----:B------:R-:W-:Y:S01]  /*12f0*/  FADD.FTZ R15, R36, R15 ;  /* 0x0000000f240f7221 */ /* 0x000fe20000010000 */
[C---:B------:R-:W-:Y:S02]  /*1300*/  SHF.L.U32 R36, R38.reuse, 0x10, RZ ;  /* 0x0000001026247819 */ /* 0x040fe400000006ff */
[----:B------:R-:W-:-:S03]  /*1310*/  PRMT R38, R38, 0x7632, R38 ;  /* 0x0000763226267816 */ /* 0x000fc60000000026 */
[----:B------:R-:W-:Y:S01]  /*1320*/  FADD.FTZ R36, R37, R36 ;  /* 0x0000002425247221 */ /* 0x000fe20000010000 */
[----:B------:R-:W-:Y:S02]  /*1330*/  PRMT R37, R34, 0x7632, R37 ;  /* 0x0000763222257816 */ /* 0x000fe40000000025 */
[----:B------:R-:W-:Y:S02]  /*1340*/  SHF.L.U32 R38, R38, 0x10, RZ ;  /* 0x0000001026267819 */ /* 0x000fe400000006ff */
[----:B------:R-:W-:-:S05]  /*1350*/  SHF.L.U32 R37, R37, 0x10, RZ ;  /* 0x0000001025257819 */ /* 0x000fca00000006ff */
[----:B------:R-:W-:Y:S01]  /*1360*/  FADD.FTZ R37, R38, R37 ;  /* 0x0000002526257221 */ /* 0x000fe20000010000 */
[----:B------:R-:W-:Y:S01]  /*1370*/  IMAD.U32 R38, R39, 0x10000, RZ ;  /* 0x0001000027267824 */ /* 0x000fe200078e00ff */
[----:B------:R-:W-:-:S03]  /*1380*/  PRMT R39, R35, 0x7632, R39 ;  /* 0x0000763223277816 */ /* 0x000fc60000000027 */
[----:B------:R-:W-:Y:S01]  /*1390*/  FADD.FTZ R38, R69, R38 ;  /* 0x0000002645267221 */ /* 0x000fe20000010000 */
[----:B------:R-:W-:-:S05]  /*13a0*/  SHF.L.U32 R39, R39, 0x10, RZ ;  /* 0x0000001027277819 */ /* 0x000fca00000006ff */
[----:B------:R-:W-:Y:S01]  /*13b0*/  FADD.FTZ R39, R66, R39 ;  /* 0x0000002742277221 */ /* 0x000fe20000010000 */
[----:B------:R-:W-:Y:S06]  /*13c0*/  BRA `(.L_x_3701) ;  /* 0x0000000000887947 */ /* 0x000fec0003800000 */
.L_x_3699:
[----:B------:R-:W-:Y:S05]  /*13d0*/  @!P1 BRA `(.L_x_3702) ;  /* 0x0000000000549947 */ /* 0x000fea0003800000 */
[C---:B0----5:R-:W-:Y:S02]  /*13e0*/  PRMT R12, R36.reuse, 0x7632, R12 ;  /* 0x00007632240c7816 */ /* 0x061fe4000000000c */
[----:B------:R-:W-:Y:S02]  /*13f0*/  SHF.L.U32 R13, R36, 0x10, RZ ;  /* 0x00000010240d7819 */ /* 0x000fe400000006ff */
[----:B------:R-:W-:Y:S02]  /*1400*/  PRMT R14, R37, 0x7632, R14 ;  /* 0x00007632250e7816 */ /* 0x000fe4000000000e */
[----:B------:R-:W-:Y:S02]  /*1410*/  PRMT R15, R38, 0x7632, R15 ;  /* 0x00007632260f7816 */ /* 0x000fe4000000000f */
        /* <DEDUP_REMOVED lines=17> */
.L_x_3702:
[C---:B0----5:R-:W-:Y:S02]  /*1530*/  PRMT R15, R37.reuse, 0x7632, R15 ;  /* 0x00007632250f7816 */ /* 0x061fe4000000000f */
[----:B------:R-:W-:Y:S02]  /*1540*/  SHF.L.U32 R14, R37, 0x10, RZ ;  /* 0x00000010250e7819 */ /* 0x000fe400000006ff */
[----:B------:R-:W-:Y:S02]  /*1550*/  PRMT R37, R38, 0x7632, R37 ;  /* 0x0000763226257816 */ /* 0x000fe40000000025 */
[C---:B------:R-:W-:Y:S02]  /*1560*/  PRMT R13, R36.reuse, 0x7632, R13 ;  /* 0x00007632240d7816 */ /* 0x040fe4000000000d */
[----:B------:R-:W-:Y:S01]  /*1570*/  PRMT R66, R39, 0x7632, R66 ;  /* 0x0000763227427816 */ /* 0x000fe20000000042 */
[----:B------:R-:W-:Y:S01]  /*1580*/  IMAD.U32 R37, R37, 0x10000, RZ ;  /* 0x0001000025257824 */ /* 0x000fe200078e00ff */
[----:B------:R-:W-:-:S02]  /*1590*/  SHF.L.U32 R12, R36, 0x10, RZ ;  /* 0x00000010240c7819 */ /* 0x000fc400000006ff */
[----:B------:R-:W-:Y:S02]  /*15a0*/  SHF.L.U32 R36, R38, 0x10, RZ ;  /* 0x0000001026247819 */ /* 0x000fe400000006ff */
[----:B------:R-:W-:Y:S02]  /*15b0*/  SHF.L.U32 R38, R39, 0x10, RZ ;  /* 0x0000001027267819 */ /* 0x000fe400000006ff */
[----:B------:R-:W-:Y:S02]  /*15c0*/  SHF.L.U32 R13, R13, 0x10, RZ ;  /* 0x000000100d0d7819 */ /* 0x000fe400000006ff */
[----:B------:R-:W-:Y:S02]  /*15d0*/  SHF.L.U32 R15, R15, 0x10, RZ ;  /* 0x000000100f0f7819 */ /* 0x000fe400000006ff */
[----:B------:R-:W-:-:S07]  /*15e0*/  SHF.L.U32 R39, R66, 0x10, RZ ;  /* 0x0000001042277819 */ /* 0x000fce00000006ff */
.L_x_3701:
[----:B------:R-:W-:Y:S01]  /*15f0*/  FADD.FTZ R66, RZ, R20 ;  /* 0x00000014ff427221 */ /* 0x000fe20000010000 */
[----:B------:R-:W-:Y:S01]  /*1600*/  IMAD.WIDE.U32 R64, R67, 0x20, R64 ;  /* 0x0000002043407825 */ /* 0x000fe200078e0040 */
[----:B------:R-:W-:Y:S01]  /*1610*/  UMOV UR4, 0xffffffff ;  /* 0xffffffff00047882 */ /* 0x000fe20000000000 */
[----:B------:R-:W-:Y:S02]  /*1620*/  ISETP.NE.AND P1, PT, R62, RZ, PT ;  /* 0x000000ff3e00720c */ /* 0x000fe40003f25270 */
[----:B------:R-:W-:Y:S01]  /*1630*/  FADD.FTZ R69, R66, R21 ;  /* 0x0000001542457221 */ /* 0x000fe20000010000 */
[----:B------:R-:W-:Y:S03]  /*1640*/  STG.E.128 desc[UR6][R64.64], R12 ;  /* 0x0000000c40007986 */ /* 0x000fe6000c101d06 */
        /* <DEDUP_REMOVED lines=9> */
[----:B0-----:R-:W-:-:S04]  /*16e0*/  FADD.FTZ R64, R69, R14 ;  /* 0x0000000e45407221 */ /* 0x001fc80000010000 */
[----:B------:R-:W-:-:S04]  /*16f0*/  FADD.FTZ R65, R64, R15 ;  /* 0x0000000f40417221 */ /* 0x000fc80000010000 */
        /* <DEDUP_REMOVED lines=58> */
.L_x_3716:
[----:B-1----:R-:W-:Y:S01]  /*1aa0*/  FADD.FTZ R66, R72, R77 ;  /* 0x0000004d48427221 */ /* 0x002fe20000010000 */
[----:B------:R-:W-:-:S03]  /*1ab0*/  FSEL R70, R73, RZ, !P2 ;  /* 0x000000ff49467208 */ /* 0x000fc60005000000 */
[----:B------:R-:W-:Y:S02]  /*1ac0*/  FFMA.FTZ R66, R66, R65, UR10 ;  /* 0x0000000a42427e23 */ /* 0x000fe40008010041 */
[----:B------:R-:W1:Y:S01]  /*1ad0*/  @!P1 LDC.64 R64, c[0x0][0x3c0] ;  /* 0x0000f000ff409b82 */ /* 0x000e620000000a00 */
[C---:B------:R-:W-:Y:S01]  /*1ae0*/  FADD.FTZ R18, -R70.reuse, R18 ;  /* 0x0000001246127221 */ /* 0x040fe20000010100 */
[C---:B------:R-:W-:Y:S01]  /*1af0*/  FADD.FTZ R74, -R70.reuse, R19 ;  /* 0x00000013464a7221 */ /* 0x040fe20000010100 */
[C---:B0-----:R-:W-:Y:S01]  /*1b00*/  FADD.FTZ R72, -R70.reuse, R17 ;  /* 0x0000001146487221 */ /* 0x041fe20000010100 */
[C---:B------:R-:W-:Y:S01]  /*1b10*/  FADD.FTZ R20, -R70.reuse, R20 ;  /* 0x0000001446147221 */ /* 0x040fe20000010100 */
[C---:B------:R-:W-:Y:S01]  /*1b20*/  FADD.FTZ R76, -R70.reuse, R12 ;  /* 0x0000000c464c7221 */ /* 0x040fe20000010100 */
[C---:B------:R-:W-:Y:S01]  /*1b30*/  FADD.FTZ R22, -R70.reuse, R22 ;  /* 0x0000001646167221 */ /* 0x040fe20000010100 */
[C---:B------:R-:W-:Y:S01]  /*1b40*/  FADD.FTZ R16, -R70.reuse, R16 ;  /* 0x0000001046107221 */ /* 0x040fe20000010100 */
[C---:B------:R-:W-:Y:S01]  /*1b50*/  FADD.FTZ R12, -R70.reuse, R37 ;  /* 0x00000025460c7221 */ /* 0x040fe20000010100 */
[----:B------:R-:W-:Y:S01]  /*1b60*/  FADD.FTZ R38, -R70, R38 ;  /* 0x0000002646267221 */ /* 0x000fe20000010100 */
[----:B-1----:R-:W-:-:S04]  /*1b70*/  @!P1 IMAD.WIDE R68, R60, 0x4, R64 ;  /* 0x000000043c449825 */ /* 0x002fc800078e0240 */
[----:B------:R-:W-:Y:S01]  /*1b80*/  FMUL.FTZ R64, R73, R73 ;  /* 0x0000004949407220 */ /* 0x000fe20000410000 */
[----:B------:R0:W-:Y:S04]  /*1b90*/  @!P1 STG.E desc[UR6][R68.64], R73 ;  /* 0x0000004944009986 */ /* 0x0001e8000c101906 */
[----:B------:R-:W-:-:S05]  /*1ba0*/  FSEL R65, R64, RZ, P2 ;  /* 0x000000ff40417208 */ /* 0x000fca0001000000 */
[----:B------:R-:W-:Y:S01]  /*1bb0*/  FADD.FTZ R71, R66, R65 ;  /* 0x0000004142477221 */ /* 0x000fe20000010000 */
[C---:B------:R-:W-:Y:S01]  /*1bc0*/  FADD.FTZ R66, -R70.reuse, R21 ;  /* 0x0000001546427221 */ /* 0x040fe20000010100 */
[----:B------:R-:W1:Y:S04]  /*1bd0*/  @!P1 LDC.64 R64, c[0x0][0x3c8] ;  /* 0x0000f200ff409b82 */ /* 0x000e680000000a00 */
[----:B------:R-:W2:Y:S01]  /*1be0*/  MUFU.RSQ R71, R71 ;  /* 0x0000004700477308 */ /* 0x000ea20000001400 */
[C---:B0-----:R-:W-:Y:S01]  /*1bf0*/  FADD.FTZ R68, -R70.reuse, R23 ;  /* 0x0000001746447221 */ /* 0x041fe20000010100 */
[C---:B--2---:R-:W-:Y:S01]  /*1c00*/  FMUL.FTZ R17, R71.reuse, R74 ;  /* 0x0000004a47117220 */ /* 0x044fe20000410000 */
[----:B------:R-:W-:Y:S02]  /*1c10*/  FADD.FTZ R74, -R70, R15 ;  /* 0x0000000f464a7221 */ /* 0x000fe40000010100 */
[----:B------:R-:W-:Y:S01]  /*1c20*/  FMUL.FTZ R19, R71, R68 ;  /* 0x0000004447137220 */ /* 0x000fe20000410000 */
[----:B-1----:R-:W-:-:S04]  /*1c30*/  @!P1 IMAD.WIDE R64, R60, 0x4, R64 ;  /* 0x000000043c409825 */ /* 0x002fc800078e0240 */
[----:B------:R-:W-:Y:S01]  /*1c40*/  FFMA.FTZ R15, R17, R53, R52 ;  /* 0x00000035110f7223 */ /* 0x000fe20000010034 */
[C---:B------:R-:W-:Y:S01]  /*1c50*/  FMUL.FTZ R17, R71.reuse, R66 ;  /* 0x0000004247117220 */ /* 0x040fe20000410000 */
[C---:B------:R-:W-:Y:S01]  /*1c60*/  FMUL.FTZ R73, R71.reuse, R38 ;  /* 0x0000002647497220 */ /* 0x040fe20000410000 */
[----:B------:R-:W-:Y:S01]  /*1c70*/  FMUL.FTZ R69, R71, R12 ;  /* 0x0000000c47457220 */ /* 0x000fe20000410000 */
[----:B------:R0:W-:Y:S01]  /*1c80*/  @!P1 STG.E desc[UR6][R64.64], R71 ;  /* 0x0000004740009986 */ /* 0x0001e2000c101906 */
[----:B------:R-:W-:Y:S01]  /*1c90*/  FFMA.FTZ R17, R17, R59, R58 ;  /* 0x0000003b11117223 */ /* 0x000fe2000001003a */
[C---:B------:R-:W-:Y:S01]  /*1ca0*/  FMUL.FTZ R23, R71.reuse, R72 ;  /* 0x0000004847177220 */ /* 0x040fe20000410000 */
[----:B------:R-:W-:Y:S01]  /*1cb0*/  FMUL.FTZ R76, R71, R76 ;  /* 0x0000004c474c7220 */ /* 0x000fe20000410000 */
[----:B------:R-:W-:-:S03]  /*1cc0*/  FFMA.FTZ R69, R69, R47, R46 ;  /* 0x0000002f45457223 */ /* 0x000fc6000001002e */
[----:B------:R-:W-:Y:S01]  /*1cd0*/  FFMA.FTZ R76, R76, R4, R41 ;  /* 0x000000044c4c7223 */ /* 0x000fe20000010029 */
[C---:B0-----:R-:W-:Y:S01]  /*1ce0*/  FADD.FTZ R64, -R70.reuse, R13 ;  /* 0x0000000d46407221 */ /* 0x041fe20000010100 */
[----:B------:R-:W-:Y:S01]  /*1cf0*/  FMUL.FTZ R13, R71, R18 ;  /* 0x00000012470d7220 */ /* 0x000fe20000410000 */
[C---:B------:R-:W-:Y:S01]  /*1d00*/  FADD.FTZ R18, -R70.reuse, R14 ;  /* 0x0000000e46127221 */ /* 0x040fe20000010100 */
[C---:B------:R-:W-:Y:S01]  /*1d10*/  FADD.FTZ R14, -R70.reuse, R36 ;  /* 0x00000024460e7221 */ /* 0x040fe20000010100 */
[----:B------:R-:W-:Y:S01]  /*1d20*/  FADD.FTZ R70, -R70, R39 ;  /* 0x0000002746467221 */ /* 0x000fe20000010100 */
[----:B------:R-:W-:Y:S01]  /*1d30*/  FFMA.FTZ R13, R13, R3, R10 ;  /* 0x000000030d0d7223 */ /* 0x000fe2000001000a */
[C---:B------:R-:W-:Y:S01]  /*1d40*/  FMUL.FTZ R21, R71.reuse, R18 ;  /* 0x0000001247157220 */ /* 0x040fe20000410000 */
[----:B------:R-:W0:Y:S01]  /*1d50*/  LDC.64 R36, c[0x0][0x428] ;  /* 0x00010a00ff247b82 */ /* 0x000e220000000a00 */
[----:B------:R-:W-:Y:S01]  /*1d60*/  FMUL.FTZ R75, R71, R70 ;  /* 0x00000046474b7220 */ /* 0x000fe20000410000 */
[----:B------:R-:W-:Y:S01]  /*1d70*/  FFMA.FTZ R18, R19, R57, R56 ;  /* 0x0000003913127223 */ /* 0x000fe20000010038 */
[----:B------:R-:W-:Y:S01]  /*1d80*/  F2FP.BF16.F32.PACK_AB R15, R15, R13 ;  /* 0x0000000d0f0f723e */ /* 0x000fe200000010ff */
[C---:B------:R-:W-:Y:S01]  /*1d90*/  FMUL.FTZ R13, R71.reuse, R20 ;  /* 0x00000014470d7220 */ /* 0x040fe20000410000 */
[----:B------:R-:W-:Y:S01]  /*1da0*/  FMUL.FTZ R20, R71, R22 ;  /* 0x0000001647147220 */ /* 0x000fe20000410000 */
[----:B------:R-:W-:Y:S01]  /*1db0*/  FFMA.FTZ R19, R73, R7, R42 ;  /* 0x0000000749137223 */ /* 0x000fe2000001002a */
[----:B------:R-:W-:Y:S01]  /*1dc0*/  FMUL.FTZ R22, R71, R16 ;  /* 0x0000001047167220 */ /* 0x000fe20000410000 */
[----:B------:R-:W-:Y:S01]  /*1dd0*/  FFMA.FTZ R12, R13, R61, R8 ;  /* 0x0000003d0d0c7223 */ /* 0x000fe20000010008 */
[----:B------:R-:W-:Y:S01]  /*1de0*/  FFMA.FTZ R13, R20, R0, R9 ;  /* 0x00000000140d7223 */ /* 0x000fe20000010009 */
[----:B------:R-:W-:Y:S01]  /*1df0*/  FFMA.FTZ R20, R75, R45, R44 ;  /* 0x0000002d4b147223 */ /* 0x000fe2000001002c */
[C---:B------:R-:W-:Y:S01]  /*1e00*/  FMUL.FTZ R16, R71.reuse, R14 ;  /* 0x0000000e47107220 */ /* 0x040fe20000410000 */
[----:B------:R-:W-:Y:S01]  /*1e10*/  FMUL.FTZ R65, R71, R74 ;  /* 0x0000004a47417220 */ /* 0x000fe20000410000 */
[----:B------:R-:W-:Y:S01]  /*1e20*/  F2FP.BF16.F32.PACK_AB R12, R17, R12 ;  /* 0x0000000c110c723e */ /* 0x000fe200000010ff */
[----:B------:R-:W-:Y:S01]  /*1e30*/  FFMA.FTZ R17, R21, R5, R40 ;  /* 0x0000000515117223 */ /* 0x000fe20000010028 */
[----:B------:R-:W-:Y:S01]  /*1e40*/  F2FP.BF16.F32.PACK_AB R19, R20, R19 ;  /* 0x000000131413723e */ /* 0x000fe200000010ff */
[----:B------:R-:W-:Y:S01]  /*1e50*/  FMUL.FTZ R39, R71, R64 ;  /* 0x0000004047277220 */ /* 0x000fe20000410000 */
[----:B------:R-:W1:Y:S01]  /*1e60*/  LDC.64 R20, c[0x0][0x380] ;  /* 0x0000e000ff147b82 */ /* 0x000e620000000a00 */
[----:B------:R-:W-:Y:S01]  /*1e70*/  F2FP.BF16.F32.PACK_AB R13, R18, R13 ;  /* 0x0000000d120d723e */ /* 0x000fe200000010ff */
[----:B------:R-:W-:Y:S01]  /*1e80*/  FFMA.FTZ R18, R16, R6, R43 ;  /* 0x0000000610127223 */ /* 0x000fe2000001002b */
[----:B------:R-:W-:Y:S01]  /*1e90*/  FFMA.FTZ R14, R22, R2, R11 ;  /* 0x00000002160e7223 */ /* 0x000fe2000001000b */
[----:B------:R-:W-:Y:S01]  /*1ea0*/  FFMA.FTZ R71, R23, R55, R54 ;  /* 0x0000003717477223 */ /* 0x000fe20000010036 */
[----:B------:R-:W-:Y:S01]  /*1eb0*/  FFMA.FTZ R16, R65, R49, R48 ;  /* 0x0000003141107223 */ /* 0x000fe20000010030 */
[----:B------:R-:W-:Y:S01]  /*1ec0*/  FFMA.FTZ R39, R39, R51, R50 ;  /* 0x0000003327277223 */ /* 0x000fe20000010032 */
[----:B0-----:R-:W-:Y:S01]  /*1ed0*/  IMAD.WIDE.U32 R22, R63, 0x10, R36 ;  /* 0x000000103f167825 */ /* 0x001fe200078e0024 */
[----:B------:R-:W-:-:S02]  /*1ee0*/  F2FP.BF16.F32.PACK_AB R18, R69, R18 ;  /* 0x000000124512723e */ /* 0x000fc400000010ff */
[----:B------:R-:W-:Y:S01]  /*1ef0*/  F2FP.BF16.F32.PACK_AB R14, R71, R14 ;  /* 0x0000000e470e723e */ /* 0x000fe200000010ff */
[----:B------:R-:W-:Y:S01]  /*1f00*/  IMAD.WIDE.U32 R36, R67, 0x10, R36 ;  /* 0x0000001043247825 */ /* 0x000fe200078e0024 */
[----:B------:R-:W-:Y:S02]  /*1f10*/  F2FP.BF16.F32.PACK_AB R17, R16, R17 ;  /* 0x000000111011723e */ /* 0x000fe400000010ff */
[----:B------:R-:W-:Y:S01]  /*1f20*/  F2FP.BF16.F32.PACK_AB R16, R39, R76 ;  /* 0x0000004c2710723e */ /* 0x000fe200000010ff */
[----:B------:R2:W-:Y:S04]  /*1f30*/  STG.E.128 desc[UR6][R22.64], R12 ;  /* 0x0000000c16007986 */ /* 0x0005e8000c101d06 */
[----:B------:R2:W-:Y:S01]  /*1f40*/  STG.E.128 desc[UR6][R36.64], R16 ;  /* 0x0000001024007986 */ /* 0x0005e2000c101d06 */
[----:B-1----:R-:W-:-:S04]  /*1f50*/  LEA R60, R20, R60, 0x2 ;  /* 0x0000003c143c7211 */ /* 0x002fc800078e10ff */
[----:B------:R-:W-:-:S13]  /*1f60*/  ISETP.GE.AND P1, PT, R60, R21, PT ;  /* 0x000000153c00720c */ /* 0x000fda0003f26270 */
[----:B--2---:R-:W-:Y:S05]  /*1f70*/  @!P1 BRA `(.L_x_3704) ;  /* 0xffffffe400ac9947 */ /* 0x004fea000383ffff */
[----:B------:R-:W-:Y:S05]  /*1f80*/  EXIT ;  /* 0x000000000000794d */ /* 0x000fea0003800000 */
.L_x_3703:
        /* <DEDUP_REMOVED lines=8> */
.L_x_3706:
[----:B------:R-:W-:Y:S05]  /*2010*/  BSYNC B0 ;  /* 0x0000000000007941 */ /* 0x000fea0003800000 */
.L_x_3705:
[----:B------:R-:W-:Y:S01]  /*2020*/  MOV R65, R77 ;  /* 0x0000004d00417202 */ /* 0x000fe20000000f00 */
[----:B------:R-:W-:Y:S02]  /*2030*/  HFMA2 R69, -RZ, RZ, 0, 1.847743988037109375e-06 ;  /* 0x0000001fff457431 */ /* 0x000fe400000001ff */
[----:B------:R-:W-:Y:S01]  /*2040*/  IMAD.MOV.U32 R68, RZ, RZ, 0x2 ;  /* 0x00000002ff447424 */ /* 0x000fe200078e00ff */
[----:B------:R-:W-:Y:S01]  /*2050*/  MOV R66, 0xffffffff ;  /* 0xffffffff00427802 */ /* 0x000fe20000000f00 */
[----:B------:R-:W-:-:S05]  /*2060*/  FADD.FTZ R70, R64, R65 ;  /* 0x0000004140467221 */ /* 0x000fca0000010000 */
[----:B------:R-:W-:-:S07]  /*2070*/  MOV R76, R70 ;  /* 0x00000046004c7202 */ /* 0x000fce0000000f00 */
[----:B------:R-:W-:Y:S05]  /*2080*/  WARPSYNC.COLLECTIVE R66, `(.L_x_3707) ;  /* 0x0000000042087348 */ /* 0x000fea0003c00000 */
[----:B------:R0:W1:Y:S02]  /*2090*/  SHFL.BFLY P3, R77, R76, R68, R69 ;  /* 0x0c0000444c4d7389 */ /* 0x0000640000060045 */
[----:B01----:R-:W-:Y:S05]  /*20a0*/  ENDCOLLECTIVE ;  /* 0x000000000000791b */ /* 0x003fea0003800000 */
.L_x_3707:
[----:B------:R-:W-:Y:S01]  /*20b0*/  HFMA2 R68, -RZ, RZ, 0, 2.384185791015625e-07 ;  /* 0x00000004ff447431 */ /* 0x000fe200000001ff */
[----:B------:R-:W-:-:S05]  /*20c0*/  MOV R65, R77 ;  /* 0x0000004d00417202 */ /* 0x000fca0000000f00 */
[----:B------:R-:W-:-:S05]  /*20d0*/  FADD.FTZ R71, R70, R65 ;  /* 0x0000004146477221 */ /* 0x000fca0000010000 */
[----:B------:R-:W-:-:S07]  /*20e0*/  MOV R76, R71 ;  /* 0x00000047004c7202 */ /* 0x000fce0000000f00 */
[----:B------:R-:W-:Y:S05]  /*20f0*/  WARPSYNC.COLLECTIVE R66, `(.L_x_3708) ;  /* 0x0000000042087348 */ /* 0x000fea0003c00000 */
[----:B------:R0:W1:Y:S02]  /*2100*/  SHFL.BFLY P3, R77, R76, R68, R69 ;  /* 0x0c0000444c4d7389 */ /* 0x0000640000060045 */
[----:B01----:R-:W-:Y:S05]  /*2110*/  ENDCOLLECTIVE ;  /* 0x000000000000791b */ /* 0x003fea0003800000 */
.L_x_3708:
[----:B------:R-:W-:Y:S01]  /*2120*/  HFMA2 R68, -RZ, RZ, 0, 4.76837158203125e-07 ;  /* 0x00000008ff447431 */ /* 0x000fe200000001ff */
[----:B------:R-:W-:-:S05]  /*2130*/  MOV R72, R77 ;  /* 0x0000004d00487202 */ /* 0x000fca0000000f00 */
[----:B------:R-:W-:-:S05]  /*2140*/  FADD.FTZ R72, R71, R72 ;  /* 0x0000004847487221 */ /* 0x000fca0000010000 */
[----:B------:R-:W-:-:S07]  /*2150*/  MOV R76, R72 ;  /* 0x00000048004c7202 */ /* 0x000fce0000000f00 */
[----:B------:R-:W-:Y:S05]  /*2160*/  WARPSYNC.COLLECTIVE R66, `(.L_x_3709) ;  /* 0x0000000042087348 */ /* 0x000fea0003c00000 */
[----:B------:R0:W1:Y:S02]  /*2170*/  SHFL.BFLY P3, R77, R76, R68, R69 ;  /* 0x0c0000444c4d7389 */ /* 0x0000640000060045 */
[----:B01----:R-:W-:Y:S05]  /*2180*/  ENDCOLLECTIVE ;  /* 0x000000000000791b */ /* 0x003fea0003800000 */
.L_x_3709:
[----:B------:R-:W-:Y:S02]  /*2190*/  HFMA2 R68, -RZ, RZ, 0, 9.5367431640625e-07 ;  /* 0x00000010ff447431 */ /* 0x000fe400000001ff */
[----:B------:R-:W-:-:S04]  /*21a0*/  IMAD.MOV.U32 R65, RZ, RZ, R77 ;  /* 0x000000ffff417224 */ /* 0x000fc800078e004d */
[----:B------:R-:W-:-:S05]  /*21b0*/  FADD.FTZ R74, R72, R65 ;  /* 0x00000041484a7221 */ /* 0x000fca0000010000 */
[----:B------:R-:W-:-:S07]  /*21c0*/  MOV R76, R74 ;  /* 0x0000004a004c7202 */ /* 0x000fce0000000f00 */
[----:B------:R-:W-:Y:S05]  /*21d0*/  WARPSYNC.COLLECTIVE R66, `(.L_x_3710) ;  /* 0x0000000042087348 */ /* 0x000fea0003c00000 */
[----:B------:R0:W1:Y:S02]  /*21e0*/  SHFL.BFLY P3, R77, R76, R68, R69 ;  /* 0x0c0000444c4d7389 */ /* 0x0000640000060045 */
[----:B01----:R-:W-:Y:S05]  /*21f0*/  ENDCOLLECTIVE ;  /* 0x000000000000791b */ /* 0x003fea0003800000 */
.L_x_3710:
[----:B------:R-:W-:Y:S01]  /*2200*/  HFMA2 R68, -RZ, RZ, 0, 5.9604644775390625e-08 ;  /* 0x00000001ff447431 */ /* 0x000fe200000001ff */
[----:B------:R-:W-:-:S05]  /*2210*/  MOV R65, R77 ;  /* 0x0000004d00417202 */ /* 0x000fca0000000f00 */
[----:B------:R-:W-:Y:S02]  /*2220*/  FADD.FTZ R74, R74, R65 ;  /* 0x000000414a4a7221 */ /* 0x000fe40000010000 */
[----:B------:R-:W0:Y:S02]  /*2230*/  LDC R65, c[0x0][0x400] ;  /* 0x00010000ff417b82 */ /* 0x000e240000000800 */
[----:B0-----:R-:W-:-:S04]  /*2240*/  FMUL.FTZ R73, R74, R65 ;  /* 0x000000414a497220 */ /* 0x001fc80000410000 */
        /* <DEDUP_REMOVED lines=37> */
.L_x_3711:
[----:B------:R-:W-:Y:S01]  /*24a0*/  IMAD.MOV.U32 R68, RZ, RZ, 0x2 ;  /* 0x00000002ff447424 */ /* 0x000fe200078e00ff */
[----:B------:R-:W-:-:S05]  /*24b0*/  MOV R71, R77 ;  /* 0x0000004d00477202 */ /* 0x000fca0000000f00 */
[----:B------:R-:W-:-:S05]  /*24c0*/  FADD.FTZ R71, R64, R71 ;  /* 0x0000004740477221 */ /* 0x000fca0000010000 */
[----:B------:R-:W-:-:S07]  /*24d0*/  MOV R76, R71 ;  /* 0x00000047004c7202 */ /* 0x000fce0000000f00 */
[----:B------:R-:W-:Y:S05]  /*24e0*/  WARPSYNC.COLLECTIVE R66, `(.L_x_3712) ;  /* 0x0000000042087348 */ /* 0x000fea0003c00000 */
[----:B------:R0:W1:Y:S02]  /*24f0*/  SHFL.BFLY P3, R77, R76, R68, R69 ;  /* 0x0c0000444c4d7389 */ /* 0x0000640000060045 */
[----:B01----:R-:W-:Y:S05]  /*2500*/  ENDCOLLECTIVE ;  /* 0x000000000000791b */ /* 0x003fea0003800000 */
.L_x_3712:
[----:B------:R-:W-:Y:S01]  /*2510*/  HFMA2 R68, -RZ, RZ, 0, 2.384185791015625e-07 ;  /* 0x00000004ff447431 */ /* 0x000fe200000001ff */
[----:B------:R-:W-:-:S05]  /*2520*/  MOV R70, R77 ;  /* 0x0000004d00467202 */ /* 0x000fca0000000f00 */
[----:B------:R-:W-:-:S05]  /*2530*/  FADD.FTZ R70, R71, R70 ;  /* 0x0000004647467221 */ /* 0x000fca0000010000 */
[----:B------:R-:W-:-:S07]  /*2540*/  MOV R76, R70 ;  /* 0x00000046004c7202 */ /* 0x000fce0000000f00 */
[----:B------:R-:W-:Y:S05]  /*2550*/  WARPSYNC.COLLECTIVE R66, `(.L_x_3713) ;  /* 0x0000000042087348 */ /* 0x000fea0003c00000 */
[----:B------:R0:W1:Y:S02]  /*2560*/  SHFL.BFLY P3, R77, R76, R68, R69 ;  /* 0x0c0000444c4d7389 */ /* 0x0000640000060045 */
[----:B01----:R-:W-:Y:S05]  /*2570*/  ENDCOLLECTIVE ;  /* 0x000000000000791b */ /* 0x003fea0003800000 */
.L_x_3713:
[----:B------:R-:W-:Y:S01]  /*2580*/  HFMA2 R68, -RZ, RZ, 0, 4.76837158203125e-07 ;  /* 0x00000008ff447431 */ /* 0x000fe200000001ff */
[----:B------:R-:W-:-:S05]  /*2590*/  MOV R75, R77 ;  /* 0x0000004d004b7202 */ /* 0x000fca0000000f00 */
[----:B------:R-:W-:-:S05]  /*25a0*/  FADD.FTZ R75, R70, R75 ;  /* 0x0000004b464b7221 */ /* 0x000fca0000010000 */
[----:B------:R-:W-:-:S07]  /*25b0*/  MOV R76, R75 ;  /* 0x0000004b004c7202 */ /* 0x000fce0000000f00 */
[----:B------:R-:W-:Y:S05]  /*25c0*/  WARPSYNC.COLLECTIVE R66, `(.L_x_3714) ;  /* 0x0000000042087348 */ /* 0x000fea0003c00000 */
[----:B------:R0:W1:Y:S02]  /*25d0*/  SHFL.BFLY P3, R77, R76, R68, R69 ;  /* 0x0c0000444c4d7389 */ /* 0x0000640000060045 */
[----:B01----:R-:W-:Y:S05]  /*25e0*/  ENDCOLLECTIVE ;  /* 0x000000000000791b */ /* 0x003fea0003800000 */
.L_x_3714:
[----:B------:R-:W-:Y:S01]  /*25f0*/  HFMA2 R68, -RZ, RZ, 0, 9.5367431640625e-07 ;  /* 0x00000010ff447431 */ /* 0x000fe200000001ff */
[----:B------:R-:W-:-:S05]  /*2600*/  MOV R72, R77 ;  /* 0x0000004d00487202 */ /* 0x000fca0000000f00 */
[----:B------:R-:W-:-:S05]  /*2610*/  FADD.FTZ R72, R75, R72 ;  /* 0x000000484b487221 */ /* 0x000fca0000010000 */
[----:B------:R-:W-:-:S07]  /*2620*/  MOV R76, R72 ;  /* 0x00000048004c7202 */ /* 0x000fce0000000f00 */
[----:B------:R-:W-:Y:S05]  /*2630*/  WARPSYNC.COLLECTIVE R66, `(.L_x_3715) ;  /* 0x0000000042087348 */ /* 0x000fea0003c00000 */
[----:B------:R0:W1:Y:S02]  /*2640*/  SHFL.BFLY P3, R77, R76, R68, R69 ;  /* 0x0c0000444c4d7389 */ /* 0x0000640000060045 */
[----:B01----:R-:W-:Y:S05]  /*2650*/  ENDCOLLECTIVE ;  /* 0x000000000000791b */ /* 0x003fea0003800000 */
.L_x_3715:
[----:B------:R-:W-:Y:S05]  /*2660*/  BRA `(.L_x_3716) ;  /* 0xfffffff4000c7947 */ /* 0x000fea000383ffff */
.L_x_3717:
        /* <DEDUP_REMOVED lines=9> */
.L_x_12124:


//--------------------- .text._ZN10layer_norm31ln_parallel_residual_fwd_kernelINS_13Kernel_traitsI13__nv_bfloat16S2_fS2_fjLj512ELj1ELj4ELj1ELj16ENS_18Kernel_traits_baseILj512ES2_S2_fS2_fjLj128EEEEELb1ELb0ELb0EEEvNS_9FwdParamsE --------------------------
	.section	.text._ZN10layer_norm31ln_parallel_residual_fwd_kernelINS_13Kernel_traitsI13__nv_bfloat16S2_fS2_fjLj512ELj1ELj4ELj1ELj16ENS_18Kernel_traits_baseILj512ES2_S2_fS2_fjLj128EEEEELb1ELb0ELb0EEEvNS_9FwdParamsE,"ax",@progbits
	.align	128
        .global         _ZN10layer_norm31ln_parallel_residual_fwd_kernelINS_13Kernel_traitsI13__nv_bfloat16S2_fS2_fjLj512ELj1ELj4ELj1ELj16ENS_18Kernel_traits_baseILj512ES2_S2_fS2_fjLj128EEEEELb1ELb0ELb0EEEvNS_9FwdParamsE
        .type           _ZN10layer_norm31ln_parallel_residual_fwd_kernelINS_13Kernel_traitsI13__nv_bfloat16S2_fS2_fjLj512ELj1ELj4ELj1ELj16ENS_18Kernel_traits_baseILj512ES2_S2_fS2_fjLj128EEEEELb1ELb0ELb0EEEvNS_9FwdParamsE,@function
        .size           _ZN10layer_norm31ln_parallel_residual_fwd_kernelINS_13Kernel_traitsI13__nv_bfloat16S2_fS2_fjLj512ELj1ELj4ELj1ELj16ENS_18Kernel_traits_baseILj512ES2_S2_fS2_fjLj128EEEEELb1ELb0ELb0EEEvNS_9FwdParamsE,(.L_x_12125 - _ZN10layer_norm31ln_parallel_residual_fwd_kernelINS_13Kernel_traitsI13__nv_bfloat16S2_fS2_fjLj512ELj1ELj4ELj1ELj16ENS_18Kernel_traits_baseILj512ES2_S2_fS2_fjLj128EEEEELb1ELb0ELb0EEEvNS_9FwdParamsE)
        .other          _ZN10layer_norm31ln_parallel_residual_fwd_kernelINS_13Kernel_traitsI13__nv_bfloat16S2_fS2_fjLj512ELj1ELj4ELj1ELj16ENS_18Kernel_traits_baseILj512ES2_S2_fS2_fjLj128EEEEELb1ELb0ELb0EEEvNS_9FwdParamsE,@"STO_CUDA_ENTRY STV_DEFAULT"
_ZN10layer_norm31ln_parallel_residual_fwd_kernelINS_13Kernel_traitsI13__nv_bfloat16S2_fS2_fjLj512ELj1ELj4ELj1ELj16ENS_18Kernel_traits_baseILj512ES2_S2_fS2_fjLj128EEEEELb1ELb0ELb0EEEvNS_9FwdParamsE:
.text._ZN10layer_norm31ln_parallel_residual_fwd_kernelINS_13Kernel_traitsI13__nv_bfloat16S2_fS2_fjLj512ELj1ELj4ELj1ELj16ENS_18Kernel_traits_baseILj512ES2_S2_fS2_fjLj128EEEEELb1ELb0ELb0EEEvNS_9FwdParamsE:
        /* <DEDUP_REMOVED lines=89> */
.L_x_3720:
        /* <DEDUP_REMOVED lines=31> */
.L_x_3719:
        /* <DEDUP_REMOVED lines=22> */
.L_x_3724:
[----:B------:R-:W-:Y:S05]  /*08e0*/  BSYNC.RECONVERGENT B1 ;  /* 0x0000000000017941 */ /* 0x000fea0003800200 */
.L_x_3723:
        /* <DEDUP_REMOVED lines=14> */
.L_x_3722:
        /* <DEDUP_REMOVED lines=27> */
.L_x_3721:
[----:B------:R-:W-:Y:S05]  /*0b80*/  BSYNC.RECONVERGENT B0 ;  /* 0x0000000000007941 */ /* 0x000fea0003800200 */
.L_x_3718:
[----:B------:R-:W1:Y:S02]  /*0b90*/  LDCU UR4, c[0x0][0x384] ;  /* 0x00007080ff0477ac */ /* 0x000e640008000800 */
[----:B-1----:R-:W-:-:S13]  /*0ba0*/  ISETP.GE.AND P1, PT, R4, UR4, PT ;  /* 0x0000000404007c0c */ /* 0x002fda000bf26270 */
[----:B------:R-:W-:Y:S05]  /*0bb0*/  @P1 EXIT ;  /* 0x000000000000194d */ /* 0x000fea0003800000 */
[----:B------:R-:W-:Y:S01]  /*0bc0*/  IMAD.HI.U32 R7, R2, -0x326172a9, RZ ;  /* 0xcd9e8d5702077827 */ /* 0x000fe200078e00ff */
[----:B------:R-:W-:Y:S01]  /*0bd0*/  BSSY B0, `(.L_x_3725) ;  /* 0x00010c8000007945 */ /* 0x000fe20003800000 */
[----:B------:R-:W-:Y:S01]  /*0be0*/  LOP3.LUT R128, R128, 0x3, RZ, 0xc0, !PT ;  /* 0x0000000380807812 */ /* 0x000fe200078ec0ff */
[----:B------:R-:W1:Y:S01]  /*0bf0*/  LDCU UR12, c[0x0][0x408] ;  /* 0x00008100ff0c77ac */ /* 0x000e620008000800 */
[----:B0---4-:R-:W-:Y:S01]  /*0c00*/  IMAD.HI.U32 R8, R5, -0x2daee0ad, RZ ;  /* 0xd2511f5305087827 */ /* 0x011fe200078e00ff */
        /* <DEDUP_REMOVED lines=8> */
[----:B------:R-:W0:Y:S01]  /*0c90*/  LDCU UR33, c[0x0][0x388] ;  /* 0x00007100ff2177ac */ /* 0x000e220008000800 */
[----:B------:R-:W-:Y:S01]  /*0ca0*/  PRMT R18, R41, 0x7632, R18 ;  /* 0x0000763229127816 */ /* 0x000fe20000000012 */
[----:B------:R-:W-:Y:S01]  /*0cb0*/  IMAD.HI.U32 R9, R8, -0x326172a9, RZ ;  /* 0xcd9e8d5708097827 */ /* 0x000fe200078e00ff */
[----:B------:R-:W-:Y:S01]  /*0cc0*/  LOP3.LUT R11, R12, UR16, R11, 0x96, !PT ;  /* 0x000000100c0b7c12 */ /* 0x000fe2000f8e960b */
[----:B------:R-:W2:Y:S01]  /*0cd0*/  LDCU.U8 UR13, c[0x0][0x410] ;  /* 0x00008200ff0d77ac */ /* 0x000ea20008000000 */
[----:B------:R-:W-:Y:S01]  /*0ce0*/  PRMT R19, R52, 0x7632, R19 ;  /* 0x0000763234137816 */ /* 0x000fe20000000013 */
[----:B------:R-:W-:Y:S01]  /*0cf0*/  IMAD R13, R7, -0x2daee0ad, RZ ;  /* 0xd2511f53070d7824 */ /* 0x000fe200078e02ff */
[----:B------:R-:W-:Y:S01]  /*0d00*/  LOP3.LUT R9, R10, UR15, R9, 0x96, !PT ;  /* 0x0000000f0a097c12 */ /* 0x000fe2000f8e9609 */
[----:B------:R-:W-:Y:S01]  /*0d10*/  IMAD R8, R8, -0x326172a9, RZ ;  /* 0xcd9e8d5708087824 */ /* 0x000fe200078e02ff */
[----:B------:R-:W-:Y:S01]  /*0d20*/  PRMT R20, R44, 0x7632, R20 ;  /* 0x000076322c147816 */ /* 0x000fe20000000014 */
[----:B------:R-:W-:Y:S01]  /*0d30*/  IMAD.HI.U32 R7, R11, -0x326172a9, RZ ;  /* 0xcd9e8d570b077827 */ /* 0x000fe200078e00ff */
[----:B------:R-:W-:Y:S01]  /*0d40*/  PRMT R21, R48, 0x7632, R21 ;  /* 0x0000763230157816 */ /* 0x000fe20000000015 */
[----:B------:R-:W3:Y:S01]  /*0d50*/  LDCU UR14, c[0x0][0x448] ;  /* 0x00008900ff0e77ac */ /* 0x000ee20008000800 */
        /* <DEDUP_REMOVED lines=10> */
[----:B------:R-:W-:Y:S01]  /*0e00*/  PRMT R93, R35, 0x7632, R93 ;  /* 0x00007632235d7816 */ /* 0x000fe2000000005d */
[----:B------:R-:W0:Y:S01]  /*0e10*/  LDCU.64 UR10, c[0x0][0x3a0] ;  /* 0x00007400ff0a77ac */ /* 0x000e220008000a00 */
        /* <DEDUP_REMOVED lines=46> */
[--C-:B------:R-:W-:Y:S02]  /*1100*/  LOP3.LUT R122, R12, UR29, R7.reuse, 0x96, !PT ;  /* 0x0000001d0c7a7c12 */ /* 0x100fe4000f8e9607 */
        /* <DEDUP_REMOVED lines=11> */
[----:B------:R-:W-:Y:S01]  /*11c0*/  IMAD.MOV.U32 R107, RZ, RZ, RZ ;  /* 0x000000ffff6b7224 */ /* 0x000fe200078e00ff */
[----:B------:R-:W-:Y:S01]  /*11d0*/  LOP3.LUT R125, R10, UR31, R125, 0x96, !PT ;  /* 0x0000001f0a7d7c12 */ /* 0x000fe2000f8e967d */
[----:B------:R-:W-:Y:S01]  /*11e0*/  IMAD R122, R122, -0x2daee0ad, RZ ;  /* 0xd2511f537a7a7824 */ /* 0x000fe200078e02ff */
[----:B------:R-:W-:Y:S01]  /*11f0*/  PRMT R10, R43, 0x7632, R10 ;  /* 0x000076322b0a7816 */ /* 0x000fe2000000000a */
[----:B01234-:R-:W-:-:S07]  /*1200*/  IMAD R126, R126, -0x326172a9, RZ ;  /* 0xcd9e8d577e7e7824 */ /* 0x01ffce00078e02ff */
.L_x_3980:
        /* <DEDUP_REMOVED lines=14> */
[----:B0-----:R-:W-:-:S05]  /*12f0*/  IMAD.WIDE.U32 R68, R116, 0x10, R68 ;  /* 0x0000001074447825 */ /* 0x001fca00078e0044 */
[----:B------:R0:W5:Y:S01]  /*1300*/  LDG.E.128 R72, desc[UR8][R68.64] ;  /* 0x0000000844487981 */ /* 0x000162000c1e1d00 */
        /* <DEDUP_REMOVED lines=24> */
.L_x_3731:
        /* <DEDUP_REMOVED lines=13> */
.L_x_3733:
[----:B------:R-:W-:Y:S05]  /*1560*/  BSYNC.RECONVERGENT B3 ;  /* 0x0000000000037941 */ /* 0x000fea0003800200 */
.L_x_3732:
        /* <DEDUP_REMOVED lines=41> */
.L_x_3730:
[----:B------:R-:W-:Y:S05]  /*1800*/  BSYNC.RECONVERGENT B2 ;  /* 0x0000000000027941 */ /* 0x000fea0003800200 */
.L_x_3729:
[----:B------:R-:W0:Y:S01]  /*1810*/  LDC R87, c[0x0][0x404] ;  /* 0x00010100ff577b82 */ /* 0x000e220000000800 */
[----:B------:R-:W-:Y:S01]  /*1820*/  HFMA2 R118, -RZ, RZ, 0.1171875, 0 ;  /* 0x2f800000ff767431 */ /* 0x000fe200000001ff */
[----:B------:R-:W-:Y:S01]  /*1830*/  ISETP.NE.AND P2, PT, R70, 0x1, PT ;  /* 0x000000014600780c */ /* 0x000fe20003f45270 */
[----:B------:R-:W-:Y:S01]  /*1840*/  BSSY.RECONVERGENT B2, `(.L_x_3734) ;  /* 0x000004a000027945 */ /* 0x000fe20003800200 */
[----:B------:R-:W-:Y:S01]  /*1850*/  I2FP.F32.U32 R69, R68 ;  /* 0x0000004400457245 */ /* 0x000fe20000201000 */
[C---:B-----5:R-:W-:Y:S01]  /*1860*/  IMAD.U32 R117, R72.reuse, 0x10000, RZ ;  /* 0x0001000048757824 */ /* 0x060fe200078e00ff */
[----:B------:R-:W-:Y:S01]  /*1870*/  PRMT R120, R72, 0x7632, R120 ;  /* 0x0000763248787816 */ /* 0x000fe20000000078 */
[----:B------:R-:W-:Y:S02]  /*1880*/  IMAD.MOV.U32 R71, RZ, RZ, 0x2 ;  /* 0x00000002ff477424 */ /* 0x000fe400078e00ff */
[----:B------:R-:W-:Y:S01]  /*1890*/  FFMA.FTZ R68, R69, R118, 1.1641532182693481445e-10 ;  /* 0x2f00000045447423 */ /* 0x000fe20000010076 */
[----:B------:R-:W-:-:S04]  /*18a0*/  MOV R69, R126 ;  /* 0x0000007e00457202 */ /* 0x000fc80000000f00 */
[----:B0-----:R-:W-:-:S04]  /*18b0*/  FSETP.LE.FTZ.AND P3, PT, R68, R87, PT ;  /* 0x000000574400720b */ /* 0x001fc80003f73000 */
        /* <DEDUP_REMOVED lines=10> */
.L_x_3736:
        /* <DEDUP_REMOVED lines=13> */
.L_x_3738:
[----:B------:R-:W-:Y:S05]  /*1a30*/  BSYNC.RECONVERGENT B3 ;  /* 0x0000000000037941 */ /* 0x000fea0003800200 */
.L_x_3737:
        /* <DEDUP_REMOVED lines=42> */
.L_x_3735:
[----:B------:R-:W-:Y:S05]  /*1ce0*/  BSYNC.RECONVERGENT B2 ;  /* 0x0000000000027941 */ /* 0x000fea0003800200 */
.L_x_3734:
[----:B------:R-:W-:Y:S01]  /*1cf0*/  ISETP.NE.AND P2, PT, R71, 0x1, PT ;  /* 0x000000014700780c */ /* 0x000fe20003f45270 */
[----:B------:R-:W-:Y:S01]  /*1d00*/  BSSY.RECONVERGENT B2, `(.L_x_3739) ;  /* 0x0000049000027945 */ /* 0x000fe20003800200 */
[----:B------:R-:W-:Y:S01]  /*1d10*/  I2FP.F32.U32 R69, R69 ;  /* 0x0000004500457245 */ /* 0x000fe20000201000 */
[----:B------:R-:W-:Y:S01]  /*1d20*/  IMAD.MOV.U32 R70, RZ, RZ, 0x2 ;  /* 0x00000002ff467424 */ /* 0x000fe200078e00ff */
[----:B------:R-:W-:-:S03]  /*1d30*/  SHF.L.U32 R120, R120, 0x10, RZ ;  /* 0x0000001078787819 */ /* 0x000fc600000006ff */
[----:B------:R-:W-:Y:S01]  /*1d40*/  FFMA.FTZ R68, R69, R118, 1.1641532182693481445e-10 ;  /* 0x2f00000045447423 */ /* 0x000fe20000010076 */
[----:B------:R-:W-:-:S04]  /*1d50*/  IMAD.MOV.U32 R69, RZ, RZ, R126 ;  /* 0x000000ffff457224 */ /* 0x000fc800078e007e */
[----:B------:R-:W-:-:S04]  /*1d60*/  FSETP.LE.FTZ.AND P3, PT, R68, R87, PT ;  /* 0x000000574400720b */ /* 0x000fc80003f73000 */
        /* <DEDUP_REMOVED lines=10> */
.L_x_3741:
        /* <DEDUP_REMOVED lines=13> */
.L_x_3743:
[----:B------:R-:W-:Y:S05]  /*1ee0*/  BSYNC.RECONVERGENT B3 ;  /* 0x0000000000037941 */ /* 0x000fea0003800200 */
.L_x_3742:
        /* <DEDUP_REMOVED lines=42> */
.L_x_3740:
[----:B------:R-:W-:Y:S05]  /*2190*/  BSYNC.RECONVERGENT B2 ;  /* 0x0000000000027941 */ /* 0x000fea0003800200 */
.L_x_3739:
[----:B------:R-:W-:Y:S01]  /*21a0*/  ISETP.NE.AND P2, PT, R70, 0x1, PT ;  /* 0x000000014600780c */ /* 0x000fe20003f45270 */
[----:B------:R-:W-:Y:S01]  /*21b0*/  BSSY.RECONVERGENT B2, `(.L_x_3744) ;  /* 0x000004a000027945 */ /* 0x000fe20003800200 */
[----:B------:R-:W-:Y:S01]  /*21c0*/  I2FP.F32.U32 R69, R69 ;  /* 0x0000004500457245 */ /* 0x000fe20000201000 */
[----:B------:R-:W-:Y:S02]  /*21d0*/  HFMA2 R71, -RZ, RZ, 0, 1.1920928955078125e-07 ;  /* 0x00000002ff477431 */ /* 0x000fe400000001ff */
[C---:B------:R-:W-:Y:S01]  /*21e0*/  IMAD.U32 R119, R73.reuse, 0x10000, RZ ;  /* 0x0001000049777824 */ /* 0x040fe200078e00ff */
[----:B------:R-:W-:Y:S01]  /*21f0*/  PRMT R122, R73, 0x7632, R122 ;  /* 0x00007632497a7816 */ /* 0x000fe2000000007a */
        /* <DEDUP_REMOVED lines=13> */
.L_x_3746:
        /* <DEDUP_REMOVED lines=13> */
.L_x_3748:
[----:B------:R-:W-:Y:S05]  /*23a0*/  BSYNC.RECONVERGENT B3 ;  /* 0x0000000000037941 */ /* 0x000fea0003800200 */
.L_x_3747:
        /* <DEDUP_REMOVED lines=42> */
.L_x_3745:
[----:B------:R-:W-:Y:S05]  /*2650*/  BSYNC.RECONVERGENT B2 ;  /* 0x0000000000027941 */ /* 0x000fea0003800200 */
.L_x_3744:
[----:B------:R-:W-:Y:S01]  /*2660*/  ISETP.NE.AND P2, PT, R71, 0x1, PT ;  /* 0x000000014700780c */ /* 0x000fe20003f45270 */
[----:B------:R-:W-:Y:S01]  /*2670*/  BSSY.RECONVERGENT B2, `(.L_x_3749) ;  /* 0x0000049000027945 */ /* 0x000fe20003800200 */
[----:B------:R-:W-:Y:S01]  /*2680*/  I2FP.F32.U32 R69, R69 ;  /* 0x0000004500457245 */ /* 0x000fe20000201000 */
[----:B------:R-:W-:Y:S02]  /*2690*/  IMAD.U32 R122, R122, 0x10000, RZ ;  /* 0x000100007a7a7824 */ /* 0x000fe400078e00ff */
[----:B------:R-:W-:Y:S02]  /*26a0*/  IMAD.MOV.U32 R70, RZ, RZ, 0x2 ;  /* 0x00000002ff467424 */ /* 0x000fe400078e00ff */
[----:B------:R-:W-:Y:S01]  /*26b0*/  FFMA.FTZ R68, R69, R118, 1.1641532182693481445e-10 ;  /* 0x2f00000045447423 */ /* 0x000fe20000010076 */
[----:B------:R-:W-:-:S04]  /*26c0*/  MOV R69, R126 ;  /* 0x0000007e00457202 */ /* 0x000fc80000000f00 */
[----:B------:R-:W-:-:S04]  /*26d0*/  FSETP.LE.FTZ.AND P3, PT, R68, R87, PT ;  /* 0x000000574400720b */ /* 0x000fc80003f73000 */
        /* <DEDUP_REMOVED lines=10> */
.L_x_3751:
        /* <DEDUP_REMOVED lines=13> */
.L_x_3753:
[----:B------:R-:W-:Y:S05]  /*2850*/  BSYNC.RECONVERGENT B3 ;  /* 0x0000000000037941 */ /* 0x000fea0003800200 */
.L_x_3752:
        /* <DEDUP_REMOVED lines=42> */
.L_x_3750:
[----:B------:R-:W-:Y:S05]  /*2b00*/  BSYNC.RECONVERGENT B2 ;  /* 0x0000000000027941 */ /* 0x000fea0003800200 */
.L_x_3749:
[----:B------:R-:W-:Y:S01]  /*2b10*/  ISETP.NE.AND P3, PT, R70, 0x1, PT ;  /* 0x000000014600780c */ /* 0x000fe20003f65270 */
[----:B------:R-:W-:Y:S01]  /*2b20*/  BSSY.RECONVERGENT B2, `(.L_x_3754) ;  /* 0x0000049000027945 */ /* 0x000fe20003800200 */
[----:B------:R-:W-:Y:S01]  /*2b30*/  I2FP.F32.U32 R69, R69 ;  /* 0x0000004500457245 */ /* 0x000fe20000201000 */
[----:B------:R-:W-:Y:S01]  /*2b40*/  IMAD.MOV.U32 R71, RZ, RZ, 0x2 ;  /* 0x00000002ff477424 */ /* 0x000fe200078e00ff */
[C---:B------:R-:W-:Y:S02]  /*2b50*/  SHF.L.U32 R121, R74.reuse, 0x10, RZ ;  /* 0x000000104a797819 */ /* 0x040fe400000006ff */
[----:B------:R-:W-:Y:S01]  /*2b60*/  PRMT R74, R74, 0x7632, R74 ;  /* 0x000076324a4a7816 */ /* 0x000fe2000000004a */
[----:B------:R-:W-:Y:S01]  /*2b70*/  FFMA.FTZ R68, R69, R118, 1.1641532182693481445e-10 ;  /* 0x2f00000045447423 */ /* 0x000fe20000010076 */
[----:B------:R-:W-:-:S04]  /*2b80*/  IMAD.MOV.U32 R69, RZ, RZ, R126 ;  /* 0x000000ffff457224 */ /* 0x000fc800078e007e */
[----:B------:R-:W-:Y:S01]  /*2b90*/  FSETP.LE.FTZ.AND P2, PT, R68, R87, PT ;  /* 0x000000574400720b */ /* 0x000fe20003f53000 */
        /* <DEDUP_REMOVED lines=9> */
.L_x_3756:
        /* <DEDUP_REMOVED lines=13> */
.L_x_3758:
[----:B------:R-:W-:Y:S05]  /*2d00*/  BSYNC.RECONVERGENT B3 ;  /* 0x0000000000037941 */ /* 0x000fea0003800200 */
.L_x_3757:
        /* <DEDUP_REMOVED lines=42> */
.L_x_3755:
[----:B------:R-:W-:Y:S05]  /*2fb0*/  BSYNC.RECONVERGENT B2 ;  /* 0x0000000000027941 */ /* 0x000fea0003800200 */
.L_x_3754:
[----:B------:R-:W-:Y:S01]  /*2fc0*/  ISETP.NE.AND P4, PT, R71, 0x1, PT ;  /* 0x000000014700780c */ /* 0x000fe20003f85270 */
[----:B------:R-:W-:Y:S01]  /*2fd0*/  BSSY.RECONVERGENT B2, `(.L_x_3759) ;  /* 0x0000048000027945 */ /* 0x000fe20003800200 */
[----:B------:R-:W-:Y:S01]  /*2fe0*/  I2FP.F32.U32 R69, R69 ;  /* 0x0000004500457245 */ /* 0x000fe20000201000 */
[----:B------:R-:W-:Y:S02]  /*2ff0*/  HFMA2 R70, -RZ, RZ, 0, 1.1920928955078125e-07 ;  /* 0x00000002ff467431 */ /* 0x000fe400000001ff */
[----:B------:R-:W-:Y:S02]  /*3000*/  IMAD.U32 R74, R74, 0x10000, RZ ;  /* 0x000100004a4a7824 */ /* 0x000fe400078e00ff */
[----:B------:R-:W-:Y:S01]  /*3010*/  FFMA.FTZ R68, R69, R118, 1.1641532182693481445e-10 ;  /* 0x2f00000045447423 */ /* 0x000fe20000010076 */
[----:B------:R-:W-:-:S04]  /*3020*/  IMAD.MOV.U32 R69, RZ, RZ, R126 ;  /* 0x000000ffff457224 */ /* 0x000fc800078e007e */
[----:B------:R-:W-:Y:S01]  /*3030*/  FSETP.LE.FTZ.AND P3, PT, R68, R87, PT ;  /* 0x000000574400720b */ /* 0x000fe20003f73000 */
        /* <DEDUP_REMOVED lines=9> */
.L_x_3761:
        /* <DEDUP_REMOVED lines=13> */
.L_x_3763:
[----:B------:R-:W-:Y:S05]  /*31a0*/  BSYNC.RECONVERGENT B3 ;  /* 0x0000000000037941 */ /* 0x000fea0003800200 */
.L_x_3762:
        /* <DEDUP_REMOVED lines=42> */
.L_x_3760:
[----:B------:R-:W-:Y:S05]  /*3450*/  BSYNC.RECONVERGENT B2 ;  /* 0x0000000000027941 */ /* 0x000fea0003800200 */
.L_x_3759:
[----:B------:R-:W-:Y:S01]  /*3460*/  ISETP.NE.AND P5, PT, R70, 0x1, PT ;  /* 0x000000014600780c */ /* 0x000fe20003fa5270 */
[----:B------:R-:W-:Y:S01]  /*3470*/  BSSY.RECONVERGENT B2, `(.L_x_3764) ;  /* 0x0000049000027945 */ /* 0x000fe20003800200 */
[----:B------:R-:W-:Y:S01]  /*3480*/  I2FP.F32.U32 R69, R69 ;  /* 0x0000004500457245 */ /* 0x000fe20000201000 */
[C---:B------:R-:W-:Y:S01]  /*3490*/  IMAD.U32 R123, R75.reuse, 0x10000, RZ ;  /* 0x000100004b7b7824 */ /* 0x040fe200078e00ff */
[----:B------:R-:W-:Y:S01]  /*34a0*/  PRMT R75, R75, 0x7632, R75 ;  /* 0x000076324b4b7816 */ /* 0x000fe2000000004b */
[----:B------:R-:W-:Y:S02]  /*34b0*/  IMAD.MOV.U32 R128, RZ, RZ, 0x2 ;  /* 0x00000002ff807424 */ /* 0x000fe400078e00ff */
[----:B------:R-:W-:Y:S01]  /*34c0*/  FFMA.FTZ R68, R69, R118, 1.1641532182693481445e-10 ;  /* 0x2f00000045447423 */ /* 0x000fe20000010076 */
[----:B------:R-:W-:-:S04]  /*34d0*/  MOV R69, R126 ;  /* 0x0000007e00457202 */ /* 0x000fc80000000f00 */
[----:B------:R-:W-:Y:S01]  /*34e0*/  FSETP.LE.FTZ.AND P4, PT, R68, R87, PT ;  /* 0x000000574400720b */ /* 0x000fe20003f93000 */
        /* <DEDUP_REMOVED lines=9> */
.L_x_3766:
        /* <DEDUP_REMOVED lines=13> */
.L_x_3768:
[----:B------:R-:W-:Y:S05]  /*3650*/  BSYNC.RECONVERGENT B3 ;  /* 0x0000000000037941 */ /* 0x000fea0003800200 */
.L_x_3767:
        /* <DEDUP_REMOVED lines=42> */
.L_x_3765:
[----:B------:R-:W-:Y:S05]  /*3900*/  BSYNC.RECONVERGENT B2 ;  /* 0x0000000000027941 */ /* 0x000fea0003800200 */
.L_x_3764:
[----:B------:R-:W-:Y:S01]  /*3910*/  P2R R70, PR, RZ, 0x2 ;  /* 0x00000002ff467803 */ /* 0x000fe20000000000 */
[----:B------:R-:W-:Y:S01]  /*3920*/  FMUL.FTZ R117, R117, UR12 ;  /* 0x0000000c75757c20 */ /* 0x000fe20008410000 */
[----:B------:R-:W-:Y:S01]  /*3930*/  I2FP.F32.U32 R69, R69 ;  /* 0x0000004500457245 */ /* 0x000fe20000201000 */
[----:B------:R-:W-:Y:S01]  /*3940*/  FMUL.FTZ R120, R120, UR12 ;  /* 0x0000000c78787c20 */ /* 0x000fe20008410000 */
[----:B------:R-:W-:Y:S01]  /*3950*/  ISETP.NE.AND P1, PT, R86, RZ, PT ;  /* 0x000000ff5600720c */ /* 0x000fe20003f25270 */
[----:B------:R-:W-:Y:S01]  /*3960*/  FMUL.FTZ R122, R122, UR12 ;  /* 0x0000000c7a7a7c20 */ /* 0x000fe20008410000 */
[----:B------:R-:W-:Y:S01]  /*3970*/  P2R R71, PR, RZ, 0x1 ;  /* 0x00000001ff477803 */ /* 0x000fe20000000000 */
[----:B------:R-:W-:Y:S01]  /*3980*/  FFMA.FTZ R118, R69, R118, 1.1641532182693481445e-10 ;  /* 0x2f00000045767423 */ /* 0x000fe20000010076 */
[----:B------:R-:W-:Y:S01]  /*3990*/  ISETP.NE.AND P0, PT, R85, RZ, PT ;  /* 0x000000ff5500720c */ /* 0x000fe20003f05270 */
[----:B------:R-:W-:Y:S01]  /*39a0*/  FMUL.FTZ R123, R123, UR12 ;  /* 0x0000000c7b7b7c20 */ /* 0x000fe20008410000 */
[----:B------:R-:W-:Y:S01]  /*39b0*/  SHF.L.U32 R75, R75, 0x10, RZ ;  /* 0x000000104b4b7819 */ /* 0x000fe200000006ff */
[----:B------:R-:W-:Y:S01]  /*39c0*/  FMUL.FTZ R73, R74, UR12 ;  /* 0x0000000c4a497c20 */ /* 0x000fe20008410000 */
[----:B------:R-:W-:Y:S01]  /*39d0*/  ISETP.NE.AND P5, PT, R91, RZ, PT ;  /* 0x000000ff5b00720c */ /* 0x000fe20003fa5270 */
[----:B------:R-:W-:Y:S01]  /*39e0*/  FMUL.FTZ R121, R121, UR12 ;  /* 0x0000000c79797c20 */ /* 0x000fe20008410000 */
[----:B------:R-:W-:Y:S01]  /*39f0*/  FSEL R68, R117, RZ, P1 ;  /* 0x000000ff75447208 */ /* 0x000fe20000800000 */
[----:B------:R-:W-:Y:S01]  /*3a00*/  FMUL.FTZ R119, R119, UR12 ;  /* 0x0000000c77777c20 */ /* 0x000fe20008410000 */
[----:B------:R-:W-:Y:S01]  /*3a10*/  ISETP.NE.AND P1, PT, R70, RZ, PT ;  /* 0x000000ff4600720c */ /* 0x000fe20003f25270 */
[----:B------:R-:W-:Y:S01]  /*3a20*/  FMUL.FTZ R75, R75, UR12 ;  /* 0x0000000c4b4b7c20 */ /* 0x000fe20008410000 */
[----:B------:R-:W-:-:S02]  /*3a30*/  FSEL R69, R120, RZ, P0 ;  /* 0x000000ff78457208 */ /* 0x000fc40000000000 */
[----:B------:R-:W-:Y:S02]  /*3a40*/  ISETP.NE.AND P0, PT, R71, RZ, PT ;  /* 0x000000ff4700720c */ /* 0x000fe40003f05270 */
[----:B------:R-:W-:Y:S02]  /*3a50*/  FSEL R71, R122, RZ, P5 ;  /* 0x000000ff7a477208 */ /* 0x000fe40002800000 */
[----:B------:R-:W-:Y:S02]  /*3a60*/  ISETP.NE.AND P6, PT, R90, RZ, PT ;  /* 0x000000ff5a00720c */ /* 0x000fe40003fc5270 */
[----:B------:R-:W-:Y:S02]  /*3a70*/  FSETP.GTU.FTZ.AND P5, PT, R118, R87, PT ;  /* 0x000000577600720b */ /* 0x000fe40003fbc000 */
[----:B------:R-:W-:Y:S01]  /*3a80*/  FSEL R74, R123, RZ, P4 ;  /* 0x000000ff7b4a7208 */ /* 0x000fe20002000000 */
[----:B------:R-:W-:Y:S01]  /*3a90*/  @P1 FADD.FTZ R68, R60, R68 ;  /* 0x000000443c441221 */ /* 0x000fe20000010000 */
[----:B------:R-:W-:Y:S01]  /*3aa0*/  FSEL R73, R73, RZ, P3 ;  /* 0x000000ff49497208 */ /* 0x000fe20001800000 */
[----:B------:R-:W-:Y:S01]  /*3ab0*/  @P1 FADD.FTZ R69, R61, R69 ;  /* 0x000000453d451221 */ /* 0x000fe20000010000 */
[----:B------:R-:W-:Y:S01]  /*3ac0*/  FSEL R70, R119, RZ, P6 ;  /* 0x000000ff77467208 */ /* 0x000fe20003000000 */
[----:B------:R-:W-:Y:S01]  /*3ad0*/  @P1 FADD.FTZ R71, R63, R71 ;  /* 0x000000473f471221 */ /* 0x000fe20000010000 */
[----:B------:R-:W-:Y:S01]  /*3ae0*/  FSEL R72, R121, RZ, P2 ;  /* 0x000000ff79487208 */ /* 0x000fe20001000000 */
[----:B------:R-:W-:Y:S01]  /*3af0*/  @P1 FADD.FTZ R73, R65, R73 ;  /* 0x0000004941491221 */ /* 0x000fe20000010000 */
[----:B------:R-:W-:Y:S01]  /*3b00*/  FSEL R75, R75, RZ, !P5 ;  /* 0x000000ff4b4b7208 */ /* 0x000fe20006800000 */
[----:B------:R-:W-:Y:S01]  /*3b10*/  @P1 FADD.FTZ R70, R62, R70 ;  /* 0x000000463e461221 */ /* 0x000fe20000010000 */
[----:B------:R-:W-:Y:S01]  /*3b20*/  @P1 FADD.FTZ R74, R66, R74 ;  /* 0x0000004a424a1221 */ /* 0x000fe20000010000 */
[----:B------:R-:W-:Y:S01]  /*3b30*/  @P1 FADD.FTZ R72, R64, R72 ;  /* 0x0000004840481221 */ /* 0x000fe20000010000 */
[----:B------:R-:W-:Y:S01]  /*3b40*/  PLOP3.LUT P5, PT, P5, PT, PT, 0x8, 0x80 ;  /* 0x000000000080781c */ /* 0x000fe20002fae170 */
[----:B------:R-:W-:Y:S01]  /*3b50*/  @P1 FADD.FTZ R75, R67, R75 ;  /* 0x0000004b434b1221 */ /* 0x000fe20000010000 */
[----:B------:R-:W-:Y:S11]  /*3b60*/  BRA `(.L_x_3769) ;  /* 0x0000004c00b07947 */ /* 0x000ff60003800000 */
.L_x_3728:
        /* <DEDUP_REMOVED lines=16> */
.L_x_3772:
        /* <DEDUP_REMOVED lines=13> */
.L_x_3774:
[----:B------:R-:W-:Y:S05]  /*3d40*/  BSYNC.RECONVERGENT B3 ;  /* 0x0000000000037941 */ /* 0x000fea0003800200 */
.L_x_3773:
        /* <DEDUP_REMOVED lines=40> */
[----:B------:R-:W-:-:S07]  /*3fd0*/  IMAD.MOV.U32 R68, RZ, RZ, R122 ;  /* 0x000000ffff447224 */ /* 0x000fce00078e007a */
.L_x_3771:
[----:B------:R-:W-:Y:S05]  /*3fe0*/  BSYNC.RECONVERGENT B2 ;  /* 0x0000000000027941 */ /* 0x000fea0003800200 */
.L_x_3770:
[----:B------:R-:W0:Y:S01]  /*3ff0*/  LDC R87, c[0x0][0x404] ;  /* 0x00010100ff577b82 */ /* 0x000e220000000800 */
[----:B------:R-:W-:Y:S01]  /*4000*/  ISETP.NE.AND P2, PT, R69, 0x1, PT ;  /* 0x000000014500780c */ /* 0x000fe20003f45270 */
[----:B------:R-:W-:Y:S01]  /*4010*/  IMAD.MOV.U32 R117, RZ, RZ, 0x2f800000 ;  /* 0x2f800000ff757424 */ /* 0x000fe200078e00ff */
[----:B------:R-:W-:Y:S01]  /*4020*/  I2FP.F32.U32 R68, R68 ;  /* 0x0000004400447245 */ /* 0x000fe20000201000 */
[C---:B-----5:R-:W-:Y:S01]  /*4030*/  IMAD.U32 R70, R72.reuse, 0x10000, RZ ;  /* 0x0001000048467824 */ /* 0x060fe200078e00ff */
[----:B------:R-:W-:Y:S01]  /*4040*/  BSSY.RECONVERGENT B2, `(.L_x_3775) ;  /* 0x000004a000027945 */ /* 0x000fe20003800200 */
[----:B------:R-:W-:Y:S02]  /*4050*/  PRMT R72, R72, 0x7632, R72 ;  /* 0x0000763248487816 */ /* 0x000fe40000000048 */
[----:B------:R-:W1:Y:S01]  /*4060*/  LDC R115, c[0x0][0x408] ;  /* 0x00010200ff737b82 */ /* 0x000e620000000800 */
[----:B------:R-:W-:Y:S01]  /*4070*/  FFMA.FTZ R68, R68, R117, 1.1641532182693481445e-10 ;  /* 0x2f00000044447423 */ /* 0x000fe20000010075 */
[----:B------:R-:W-:-:S04]  /*4080*/  MOV R71, 0x2 ;  /* 0x0000000200477802 */ /* 0x000fc80000000f00 */
[----:B0-----:R-:W-:Y:S01]  /*4090*/  FSETP.LE.FTZ.AND P4, PT, R68, R87, PT ;  /* 0x000000574400720b */ /* 0x001fe20003f93000 */
[----:B------:R-:W-:-:S03]  /*40a0*/  IMAD.MOV.U32 R68, RZ, RZ, R126 ;  /* 0x000000ffff447224 */ /* 0x000fc600078e007e */
[----:B------:R-:W-:Y:S01]  /*40b0*/  P2R R86, PR, RZ, 0x10 ;  /* 0x00000010ff567803 */ /* 0x000fe20000000000 */
[----:B-1----:R-:W-:Y:S01]  /*40c0*/  FMUL.FTZ R85, R115, R70 ;  /* 0x0000004673557220 */ /* 0x002fe20000410000 */
[----:B------:R-:W-:Y:S07]  /*40d0*/  @!P2 BRA `(.L_x_3776) ;  /* 0x000000040000a947 */ /* 0x000fee0003800000 */
        /* <DEDUP_REMOVED lines=8> */
.L_x_3777:
        /* <DEDUP_REMOVED lines=13> */
.L_x_3779:
[----:B------:R-:W-:Y:S05]  /*4230*/  BSYNC.RECONVERGENT B3 ;  /* 0x0000000000037941 */ /* 0x000fea0003800200 */
.L_x_3778:
        /* <DEDUP_REMOVED lines=42> */
.L_x_3776:
[----:B------:R-:W-:Y:S05]  /*44e0*/  BSYNC.RECONVERGENT B2 ;  /* 0x0000000000027941 */ /* 0x000fea0003800200 */
.L_x_3775:
[----:B------:R-:W-:Y:S01]  /*44f0*/  I2FP.F32.U32 R68, R68 ;  /* 0x0000004400447245 */ /* 0x000fe20000201000 */
[----:B------:R-:W-:Y:S01]  /*4500*/  IMAD.U32 R70, R56, 0x10000, RZ ;  /* 0x0001000038467824 */ /* 0x000fe200078e00ff */
[----:B------:R-:W-:Y:S01]  /*4510*/  ISETP.NE.AND P3, PT, R71, 0x1, PT ;  /* 0x000000014700780c */ /* 0x000fe20003f65270 */
[----:B------:R-:W-:Y:S01]  /*4520*/  BSSY.RECONVERGENT B2, `(.L_x_3780) ;  /* 0x000004c000027945 */ /* 0x000fe20003800200 */
[----:B------:R-:W-:Y:S01]  /*4530*/  FSEL R85, R85, RZ, P4 ;  /* 0x000000ff55557208 */ /* 0x000fe20002000000 */
[----:B------:R-:W-:Y:S01]  /*4540*/  FFMA.FTZ R68, R68, R117, 1.1641532182693481445e-10 ;  /* 0x2f00000044447423 */ /* 0x000fe20000010075 */
[----:B------:R-:W-:Y:S01]  /*4550*/  FMUL.FTZ R70, R70, R115 ;  /* 0x0000007346467220 */ /* 0x000fe20000410000 */
[----:B------:R-:W-:Y:S01]  /*4560*/  IMAD.MOV.U32 R88, RZ, RZ, 0x2 ;  /* 0x00000002ff587424 */ /* 0x000fe200078e00ff */
[----:B------:R-:W-:Y:S02]  /*4570*/  MOV R69, R126 ;  /* 0x0000007e00457202 */ /* 0x000fe40000000f00 */
[----:B------:R-:W-:-:S04]  /*4580*/  FSETP.GTU.FTZ.AND P2, PT, R68, R87, PT ;  /* 0x000000574400720b */ /* 0x000fc80003f5c000 */
[----:B------:R-:W-:Y:S02]  /*4590*/  FSEL R70, R70, RZ, !P2 ;  /* 0x000000ff46467208 */ /* 0x000fe40005000000 */
[----:B------:R-:W-:-:S03]  /*45a0*/  SEL R108, RZ, 0x1, P2 ;  /* 0x00000001ff6c7807 */ /* 0x000fc60001000000 */
[----:B------:R-:W-:-:S04]  /*45b0*/  FADD.FTZ R68, R70, R85 ;  /* 0x0000005546447221 */ /* 0x000fc80000010000 */
[----:B------:R-:W-:Y:S01]  /*45c0*/  @P1 FADD.FTZ R68, R60, R68 ;  /* 0x000000443c441221 */ /* 0x000fe20000010000 */
        /* <DEDUP_REMOVED lines=9> */
.L_x_3782:
        /* <DEDUP_REMOVED lines=13> */
.L_x_3784:
[----:B------:R-:W-:Y:S05]  /*4730*/  BSYNC.RECONVERGENT B3 ;  /* 0x0000000000037941 */ /* 0x000fea0003800200 */
.L_x_3783:
        /* <DEDUP_REMOVED lines=42> */
.L_x_3781:
[----:B------:R-:W-:Y:S05]  /*49e0*/  BSYNC.RECONVERGENT B2 ;  /* 0x0000000000027941 */ /* 0x000fea0003800200 */
.L_x_3780:
[----:B------:R-:W-:Y:S01]  /*49f0*/  ISETP.NE.AND P2, PT, R88, 0x1, PT ;  /* 0x000000015800780c */ /* 0x000fe20003f45270 */
[----:B------:R-:W-:Y:S01]  /*4a00*/  BSSY.RECONVERGENT B2, `(.L_x_3785) ;  /* 0x000004a000027945 */ /* 0x000fe20003800200 */
[----:B------:R-:W-:Y:S01]  /*4a10*/  I2FP.F32.U32 R70, R69 ;  /* 0x0000004500467245 */ /* 0x000fe20000201000 */
[----:B------:R-:W-:Y:S01]  /*4a20*/  IMAD.MOV.U32 R89, RZ, RZ, 0x2 ;  /* 0x00000002ff597424 */ /* 0x000fe200078e00ff */
[----:B------:R-:W-:-:S03]  /*4a30*/  SHF.L.U32 R72, R72, 0x10, RZ ;  /* 0x0000001048487819 */ /* 0x000fc600000006ff */
[----:B------:R-:W-:Y:S02]  /*4a40*/  FFMA.FTZ R70, R70, R117, 1.1641532182693481445e-10 ;  /* 0x2f00000046467423 */ /* 0x000fe40000010075 */
[----:B------:R-:W-:-:S03]  /*4a50*/  FMUL.FTZ R69, R72, R115 ;  /* 0x0000007348457220 */ /* 0x000fc60000410000 */
[----:B------:R-:W-:Y:S01]  /*4a60*/  FSETP.LE.FTZ.AND P4, PT, R70, R87, PT ;  /* 0x000000574600720b */ /* 0x000fe20003f93000 */
[----:B------:R-:W-:-:S03]  /*4a70*/  IMAD.MOV.U32 R70, RZ, RZ, R126 ;  /* 0x000000ffff467224 */ /* 0x000fc600078e007e */
        /* <DEDUP_REMOVED lines=10> */
.L_x_3787:
        /* <DEDUP_REMOVED lines=13> */
.L_x_3789:
[----:B------:R-:W-:Y:S05]  /*4bf0*/  BSYNC.RECONVERGENT B3 ;  /* 0x0000000000037941 */ /* 0x000fea0003800200 */
.L_x_3788:
        /* <DEDUP_REMOVED lines=42> */
.L_x_3786:
[----:B------:R-:W-:Y:S05]  /*4ea0*/  BSYNC.RECONVERGENT B2 ;  /* 0x0000000000027941 */ /* 0x000fea0003800200 */
.L_x_3785:
[----:B------:R-:W-:Y:S01]  /*4eb0*/  I2FP.F32.U32 R70, R70 ;  /* 0x0000004600467245 */ /* 0x000fe20000201000 */
[----:B------:R-:W-:Y:S01]  /*4ec0*/  BSSY.RECONVERGENT B2, `(.L_x_3790) ;  /* 0x000004f000027945 */ /* 0x000fe20003800200 */
[----:B------:R-:W-:Y:S02]  /*4ed0*/  PRMT R71, R56, 0x7632, R71 ;  /* 0x0000763238477816 */ /* 0x000fe40000000047 */
[----:B------:R-:W-:Y:S01]  /*4ee0*/  ISETP.NE.AND P3, PT, R89, 0x1, PT ;  /* 0x000000015900780c */ /* 0x000fe20003f65270 */
[----:B------:R-:W-:Y:S01]  /*4ef0*/  FFMA.FTZ R70, R70, R117, 1.1641532182693481445e-10 ;  /* 0x2f00000046467423 */ /* 0x000fe20000010075 */
[----:B------:R-:W-:Y:S01]  /*4f00*/  FSEL R69, R69, RZ, P4 ;  /* 0x000000ff45457208 */ /* 0x000fe20002000000 */
[----:B------:R-:W-:-:S03]  /*4f10*/  IMAD.U32 R72, R71, 0x10000, RZ ;  /* 0x0001000047487824 */ /* 0x000fc600078e00ff */
[----:B------:R-:W-:Y:S01]  /*4f20*/  FSETP.GTU.FTZ.AND P2, PT, R70, R87, PT ;  /* 0x000000574600720b */ /* 0x000fe20003f5c000 */
[----:B------:R-:W-:Y:S01]  /*4f30*/  FMUL.FTZ R72, R72, R115 ;  /* 0x0000007348487220 */ /* 0x000fe20000410000 */
[----:B------:R-:W-:Y:S02]  /*4f40*/  IMAD.MOV.U32 R70, RZ, RZ, R126 ;  /* 0x000000ffff467224 */ /* 0x000fe400078e007e */
[----:B------:R-:W-:Y:S02]  /*4f50*/  SEL R109, RZ, 0x1, P2 ;  /* 0x00000001ff6d7807 */ /* 0x000fe40001000000 */
[----:B------:R-:W-:-:S05]  /*4f60*/  FSEL R72, R72, RZ, !P2 ;  /* 0x000000ff48487208 */ /* 0x000fca0005000000 */
[----:B------:R-:W-:Y:S01]  /*4f70*/  FADD.FTZ R69, R72, R69 ;  /* 0x0000004548457221 */ /* 0x000fe20000010000 */
[----:B------:R-:W-:-:S03]  /*4f80*/  HFMA2 R72, -RZ, RZ, 0, 1.1920928955078125e-07 ;  /* 0x00000002ff487431 */ /* 0x000fc600000001ff */
[----:B------:R-:W-:Y:S01]  /*4f90*/  @P1 FADD.FTZ R69, R61, R69 ;  /* 0x000000453d451221 */ /* 0x000fe20000010000 */
        /* <DEDUP_REMOVED lines=9> */
.L_x_3792:
        /* <DEDUP_REMOVED lines=13> */
.L_x_3794:
[----:B------:R-:W-:Y:S05]  /*5100*/  BSYNC.RECONVERGENT B3 ;  /* 0x0000000000037941 */ /* 0x000fea0003800200 */
.L_x_3793:
        /* <DEDUP_REMOVED lines=42> */
.L_x_3791:
[----:B------:R-:W-:Y:S05]  /*53b0*/  BSYNC.RECONVERGENT B2 ;  /* 0x0000000000027941 */ /* 0x000fea0003800200 */
.L_x_3790:
[----:B------:R-:W-:Y:S01]  /*53c0*/  ISETP.NE.AND P2, PT, R72, 0x1, PT ;  /* 0x000000014800780c */ /* 0x000fe20003f45270 */
[C---:B------:R-:W-:Y:S01]  /*53d0*/  IMAD.U32 R112, R73.reuse, 0x10000, RZ ;  /* 0x0001000049707824 */ /* 0x040fe200078e00ff */
[----:B------:R-:W-:Y:S01]  /*53e0*/  I2FP.F32.U32 R70, R70 ;  /* 0x0000004600467245 */ /* 0x000fe20000201000 */
[----:B------:R-:W-:Y:S01]  /*53f0*/  BSSY.RECONVERGENT B2, `(.L_x_3795) ;  /* 0x0000049000027945 */ /* 0x000fe20003800200 */
[----:B------:R-:W-:Y:S01]  /*5400*/  PRMT R91, R73, 0x7632, R91 ;  /* 0x00007632495b7816 */ /* 0x000fe2000000005b */
[----:B------:R-:W-:Y:S01]  /*5410*/  IMAD.MOV.U32 R73, RZ, RZ, 0x2 ;  /* 0x00000002ff497424 */ /* 0x000fe200078e00ff */
[----:B------:R-:W-:Y:S01]  /*5420*/  MOV R71, R126 ;  /* 0x0000007e00477202 */ /* 0x000fe20000000f00 */
[----:B------:R-:W-:Y:S01]  /*5430*/  FFMA.FTZ R70, R70, R117, 1.1641532182693481445e-10 ;  /* 0x2f00000046467423 */ /* 0x000fe20000010075 */
[----:B------:R-:W-:-:S04]  /*5440*/  FMUL.FTZ R112, R115, R112 ;  /* 0x0000007073707220 */ /* 0x000fc80000410000 */
        /* <DEDUP_REMOVED lines=11> */
.L_x_3797:
        /* <DEDUP_REMOVED lines=13> */
.L_x_3799:
[----:B------:R-:W-:Y:S05]  /*55d0*/  BSYNC.RECONVERGENT B3 ;  /* 0x0000000000037941 */ /* 0x000fea0003800200 */
.L_x_3798:
        /* <DEDUP_REMOVED lines=42> */
.L_x_3796:
[----:B------:R-:W-:Y:S05]  /*5880*/  BSYNC.RECONVERGENT B2 ;  /* 0x0000000000027941 */ /* 0x000fea0003800200 */
.L_x_3795:
[----:B------:R-:W-:Y:S01]  /*5890*/  I2FP.F32.U32 R70, R71 ;  /* 0x0000004700467245 */ /* 0x000fe20000201000 */
[----:B------:R-:W-:Y:S01]  /*58a0*/  BSSY.RECONVERGENT B2, `(.L_x_3800) ;  /* 0x000004e000027945 */ /* 0x000fe20003800200 */
[----:B------:R-:W-:Y:S01]  /*58b0*/  SHF.L.U32 R72, R57, 0x10, RZ ;  /* 0x0000001039487819 */ /* 0x000fe200000006ff */
[----:B------:R-:W-:Y:S01]  /*58c0*/  IMAD.MOV.U32 R88, RZ, RZ, 0x2 ;  /* 0x00000002ff587424 */ /* 0x000fe200078e00ff */
[----:B------:R-:W-:Y:S01]  /*58d0*/  ISETP.NE.AND P3, PT, R73, 0x1, PT ;  /* 0x000000014900780c */ /* 0x000fe20003f65270 */
[----:B------:R-:W-:Y:S01]  /*58e0*/  FFMA.FTZ R70, R70, R117, 1.1641532182693481445e-10 ;  /* 0x2f00000046467423 */ /* 0x000fe20000010075 */
[----:B------:R-:W-:Y:S01]  /*58f0*/  FSEL R71, R112, RZ, P4 ;  /* 0x000000ff70477208 */ /* 0x000fe20002000000 */
[----:B------:R-:W-:-:S03]  /*5900*/  FMUL.FTZ R72, R72, R115 ;  /* 0x0000007348487220 */ /* 0x000fc60000410000 */
[----:B------:R-:W-:-:S04]  /*5910*/  FSETP.GTU.FTZ.AND P2, PT, R70, R87, PT ;  /* 0x000000574600720b */ /* 0x000fc80003f5c000 */
[----:B------:R-:W-:Y:S02]  /*5920*/  FSEL R72, R72, RZ, !P2 ;  /* 0x000000ff48487208 */ /* 0x000fe40005000000 */
[----:B------:R-:W-:-:S03]  /*5930*/  SEL R110, RZ, 0x1, P2 ;  /* 0x00000001ff6e7807 */ /* 0x000fc60001000000 */
[----:B------:R-:W-:Y:S01]  /*5940*/  FADD.FTZ R70, R72, R71 ;  /* 0x0000004748467221 */ /* 0x000fe20000010000 */
[----:B------:R-:W-:-:S03]  /*5950*/  IMAD.MOV.U32 R71, RZ, RZ, R126 ;  /* 0x000000ffff477224 */ /* 0x000fc600078e007e */
[----:B------:R-:W-:Y:S01]  /*5960*/  @P1 FADD.FTZ R70, R62, R70 ;  /* 0x000000463e461221 */ /* 0x000fe20000010000 */
        /* <DEDUP_REMOVED lines=9> */
.L_x_3802:
        /* <DEDUP_REMOVED lines=13> */
.L_x_3804:
[----:B------:R-:W-:Y:S05]  /*5ad0*/  BSYNC.RECONVERGENT B3 ;  /* 0x0000000000037941 */ /* 0x000fea0003800200 */
.L_x_3803:
        /* <DEDUP_REMOVED lines=42> */
.L_x_3801:
[----:B------:R-:W-:Y:S05]  /*5d80*/  BSYNC.RECONVERGENT B2 ;  /* 0x0000000000027941 */ /* 0x000fea0003800200 */
.L_x_3800:
[----:B------:R-:W-:Y:S01]  /*5d90*/  I2FP.F32.U32 R72, R71 ;  /* 0x0000004700487245 */ /* 0x000fe20000201000 */
[----:B------:R-:W-:Y:S01]  /*5da0*/  BSSY.RECONVERGENT B2, `(.L_x_3805) ;  /* 0x000004a000027945 */ /* 0x000fe20003800200 */
[----:B------:R-:W-:Y:S01]  /*5db0*/  ISETP.NE.AND P2, PT, R88, 0x1, PT ;  /* 0x000000015800780c */ /* 0x000fe20003f45270 */
[----:B------:R-:W-:Y:S02]  /*5dc0*/  HFMA2 R89, -RZ, RZ, 0, 1.1920928955078125e-07 ;  /* 0x00000002ff597431 */ /* 0x000fe400000001ff */
[----:B------:R-:W-:Y:S02]  /*5dd0*/  IMAD.MOV.U32 R73, RZ, RZ, R126 ;  /* 0x000000ffff497224 */ /* 0x000fe400078e007e */
[----:B------:R-:W-:-:S05]  /*5de0*/  FFMA.FTZ R72, R72, R117, 1.1641532182693481445e-10 ;  /* 0x2f00000048487423 */ /* 0x000fca0000010075 */
[----:B------:R-:W-:Y:S01]  /*5df0*/  FSETP.LE.FTZ.AND P4, PT, R72, R87, PT ;  /* 0x000000574800720b */ /* 0x000fe20003f93000 */
[----:B------:R-:W-:-:S03]  /*5e00*/  IMAD.U32 R72, R91, 0x10000, RZ ;  /* 0x000100005b487824 */ /* 0x000fc600078e00ff */
[----:B------:R-:W-:Y:S01]  /*5e10*/  P2R R91, PR, RZ, 0x10 ;  /* 0x00000010ff5b7803 */ /* 0x000fe20000000000 */
[----:B------:R-:W-:Y:S01]  /*5e20*/  FMUL.FTZ R71, R72, R115 ;  /* 0x0000007348477220 */ /* 0x000fe20000410000 */
        /* <DEDUP_REMOVED lines=9> */
.L_x_3807:
        /* <DEDUP_REMOVED lines=13> */
.L_x_3809:
[----:B------:R-:W-:Y:S05]  /*5f90*/  BSYNC.RECONVERGENT B3 ;  /* 0x0000000000037941 */ /* 0x000fea0003800200 */
.L_x_3808:
        /* <DEDUP_REMOVED lines=42> */
.L_x_3806:
[----:B------:R-:W-:Y:S05]  /*6240*/  BSYNC.RECONVERGENT B2 ;  /* 0x0000000000027941 */ /* 0x000fea0003800200 */
.L_x_3805:
[----:B------:R-:W-:Y:S01]  /*6250*/  I2FP.F32.U32 R72, R73 ;  /* 0x0000004900487245 */ /* 0x000fe20000201000 */
[----:B------:R-:W-:Y:S01]  /*6260*/  BSSY.RECONVERGENT B2, `(.L_x_3810) ;  /* 0x000004f000027945 */ /* 0x000fe20003800200 */
[----:B------:R-:W-:Y:S02]  /*6270*/  PRMT R73, R57, 0x7632, R73 ;  /* 0x0000763239497816 */ /* 0x000fe40000000049 */
[----:B------:R-:W-:Y:S01]  /*6280*/  FSEL R71, R71, RZ, P4 ;  /* 0x000000ff47477208 */ /* 0x000fe20002000000 */
[----:B------:R-:W-:Y:S02]  /*6290*/  FFMA.FTZ R72, R72, R117, 1.1641532182693481445e-10 ;  /* 0x2f00000048487423 */ /* 0x000fe40000010075 */
[----:B------:R-:W-:Y:S01]  /*62a0*/  IMAD.U32 R88, R73, 0x10000, RZ ;  /* 0x0001000049587824 */ /* 0x000fe200078e00ff */
[----:B------:R-:W-:Y:S02]  /*62b0*/  MOV R73, R126 ;  /* 0x0000007e00497202 */ /* 0x000fe40000000f00 */
[----:B------:R-:W-:Y:S01]  /*62c0*/  FSETP.GTU.FTZ.AND P2, PT, R72, R87, PT ;  /* 0x000000574800720b */ /* 0x000fe20003f5c000 */
[----:B------:R-:W-:-:S03]  /*62d0*/  FMUL.FTZ R88, R88, R115 ;  /* 0x0000007358587220 */ /* 0x000fc60000410000 */
[----:B------:R-:W-:Y:S02]  /*62e0*/  SEL R111, RZ, 0x1, P2 ;  /* 0x00000001ff6f7807 */ /* 0x000fe40001000000 */
[----:B------:R-:W-:Y:S02]  /*62f0*/  FSEL R88, R88, RZ, !P2 ;  /* 0x000000ff58587208 */ /* 0x000fe40005000000 */
[----:B------:R-:W-:-:S03]  /*6300*/  ISETP.NE.AND P2, PT, R89, 0x1, PT ;  /* 0x000000015900780c */ /* 0x000fc60003f45270 */
[----:B------:R-:W-:Y:S01]  /*6310*/  FADD.FTZ R71, R88, R71 ;  /* 0x0000004758477221 */ /* 0x000fe20000010000 */
[----:B------:R-:W-:-:S03]  /*6320*/  IMAD.MOV.U32 R88, RZ, RZ, 0x2 ;  /* 0x00000002ff587424 */ /* 0x000fc600078e00ff */
[----:B------:R-:W-:-:S06]  /*6330*/  @P1 FADD.FTZ R71, R63, R71 ;  /* 0x000000473f471221 */ /* 0x000fcc0000010000 */
        /* <DEDUP_REMOVED lines=9> */
.L_x_3812:
        /* <DEDUP_REMOVED lines=13> */
.L_x_3814:
[----:B------:R-:W-:Y:S05]  /*64a0*/  BSYNC.RECONVERGENT B3 ;  /* 0x0000000000037941 */ /* 0x000fea0003800200 */
.L_x_3813:
        /* <DEDUP_REMOVED lines=42> */
.L_x_3811:
[----:B------:R-:W-:Y:S05]  /*6750*/  BSYNC.RECONVERGENT B2 ;  /* 0x0000000000027941 */ /* 0x000fea0003800200 */
.L_x_3810:
[----:B------:R-:W-:Y:S01]  /*6760*/  ISETP.NE.AND P3, PT, R88, 0x1, PT ;  /* 0x000000015800780c */ /* 0x000fe20003f65270 */
[----:B------:R-:W-:Y:S01]  /*6770*/  BSSY.RECONVERGENT B2, `(.L_x_3815) ;  /* 0x000004a000027945 */ /* 0x000fe20003800200 */
[----:B------:R-:W-:Y:S01]  /*6780*/  I2FP.F32.U32 R72, R73 ;  /* 0x0000004900487245 */ /* 0x000fe20000201000 */
[----:B------:R-:W-:Y:S01]  /*6790*/  IMAD.MOV.U32 R89, RZ, RZ, 0x2 ;  /* 0x00000002ff597424 */ /* 0x000fe200078e00ff */
[C---:B------:R-:W-:Y:S01]  /*67a0*/  SHF.L.U32 R114, R74.reuse, 0x10, RZ ;  /* 0x000000104a727819 */ /* 0x040fe200000006ff */
[----:B------:R-:W-:Y:S01]  /*67b0*/  IMAD.MOV.U32 R73, RZ, RZ, R126 ;  /* 0x000000ffff497224 */ /* 0x000fe200078e007e */
[----:B------:R-:W-:Y:S01]  /*67c0*/  PRMT R74, R74, 0x7632, R74 ;  /* 0x000076324a4a7816 */ /* 0x000fe2000000004a */
[----:B------:R-:W-:Y:S02]  /*67d0*/  FFMA.FTZ R72, R72, R117, 1.1641532182693481445e-10 ;  /* 0x2f00000048487423 */ /* 0x000fe40000010075 */
[----:B------:R-:W-:-:S03]  /*67e0*/  FMUL.FTZ R114, R115, R114 ;  /* 0x0000007273727220 */ /* 0x000fc60000410000 */
        /* <DEDUP_REMOVED lines=10> */
.L_x_3817:
        /* <DEDUP_REMOVED lines=13> */
.L_x_3819:
[----:B------:R-:W-:Y:S05]  /*6960*/  BSYNC.RECONVERGENT B3 ;  /* 0x0000000000037941 */ /* 0x000fea0003800200 */
.L_x_3818:
        /* <DEDUP_REMOVED lines=42> */
.L_x_3816:
[----:B------:R-:W-:Y:S05]  /*6c10*/  BSYNC.RECONVERGENT B2 ;  /* 0x0000000000027941 */ /* 0x000fea0003800200 */
.L_x_3815:
[----:B------:R-:W-:Y:S01]  /*6c20*/  I2FP.F32.U32 R72, R73 ;  /* 0x0000004900487245 */ /* 0x000fe20000201000 */
[----:B------:R-:W-:Y:S01]  /*6c30*/  IMAD.U32 R88, R58, 0x10000, RZ ;  /* 0x000100003a587824 */ /* 0x000fe200078e00ff */
[----:B------:R-:W-:Y:S01]  /*6c40*/  FSEL R73, R114, RZ, P2 ;  /* 0x000000ff72497208 */ /* 0x000fe20001000000 */
        /* <DEDUP_REMOVED lines=10> */
[----:B------:R-:W-:-:S08]  /*6cf0*/  @P1 FADD.FTZ R72, R64, R72 ;  /* 0x0000004840481221 */ /* 0x000fd00000010000 */
        /* <DEDUP_REMOVED lines=9> */
.L_x_3822:
        /* <DEDUP_REMOVED lines=13> */
.L_x_3824:
[----:B------:R-:W-:Y:S05]  /*6e60*/  BSYNC.RECONVERGENT B3 ;  /* 0x0000000000037941 */ /* 0x000fea0003800200 */
.L_x_3823:
        /* <DEDUP_REMOVED lines=42> */
.L_x_3821:
[----:B------:R-:W-:Y:S05]  /*7110*/  BSYNC.RECONVERGENT B2 ;  /* 0x0000000000027941 */ /* 0x000fea0003800200 */
.L_x_3820:
[----:B------:R-:W-:Y:S01]  /*7120*/  ISETP.NE.AND P4, PT, R113, 0x1, PT ;  /* 0x000000017100780c */ /* 0x000fe20003f85270 */
[----:B------:R-:W-:Y:S01]  /*7130*/  IMAD.U32 R74, R74, 0x10000, RZ ;  /* 0x000100004a4a7824 */ /* 0x000fe200078e00ff */
[----:B------:R-:W-:Y:S01]  /*7140*/  I2FP.F32.U32 R88, R73 ;  /* 0x0000004900587245 */ /* 0x000fe20000201000 */
[----:B------:R-:W-:Y:S01]  /*7150*/  BSSY.RECONVERGENT B2, `(.L_x_3825) ;  /* 0x0000047000027945 */ /* 0x000fe20003800200 */
[----:B------:R-:W-:Y:S01]  /*7160*/  IMAD.MOV.U32 R114, RZ, RZ, 0x2 ;  /* 0x00000002ff727424 */ /* 0x000fe200078e00ff */
[----:B------:R-:W-:Y:S01]  /*7170*/  MOV R89, R126 ;  /* 0x0000007e00597202 */ /* 0x000fe20000000f00 */
[----:B------:R-:W-:Y:S01]  /*7180*/  FMUL.FTZ R73, R74, R115 ;  /* 0x000000734a497220 */ /* 0x000fe20000410000 */
[----:B------:R-:W-:-:S05]  /*7190*/  FFMA.FTZ R88, R88, R117, 1.1641532182693481445e-10 ;  /* 0x2f00000058587423 */ /* 0x000fca0000010075 */
        /* <DEDUP_REMOVED lines=10> */
.L_x_3827:
        /* <DEDUP_REMOVED lines=13> */
.L_x_3829:
[----:B------:R-:W-:Y:S05]  /*7310*/  BSYNC.RECONVERGENT B3 ;  /* 0x0000000000037941 */ /* 0x000fea0003800200 */
.L_x_3828:
        /* <DEDUP_REMOVED lines=42> */
.L_x_3826:
[----:B------:R-:W-:Y:S05]  /*75c0*/  BSYNC.RECONVERGENT B2 ;  /* 0x0000000000027941 */ /* 0x000fea0003800200 */
.L_x_3825:
[----:B------:R-:W-:Y:S01]  /*75d0*/  I2FP.F32.U32 R74, R89 ;  /* 0x00000059004a7245 */ /* 0x000fe20000201000 */
[----:B------:R-:W-:Y:S01]  /*75e0*/  BSSY.RECONVERGENT B2, `(.L_x_3830) ;  /* 0x000004f000027945 */ /* 0x000fe20003800200 */
[----:B------:R-:W-:Y:S02]  /*75f0*/  PRMT R88, R58, 0x7632, R88 ;  /* 0x000076323a587816 */ /* 0x000fe40000000058 */
[----:B------:R-:W-:Y:S01]  /*7600*/  FSEL R73, R73, RZ, P3 ;  /* 0x000000ff49497208 */ /* 0x000fe20001800000 */
[----:B------:R-:W-:Y:S01]  /*7610*/  FFMA.FTZ R74, R74, R117, 1.1641532182693481445e-10 ;  /* 0x2f0000004a4a7423 */ /* 0x000fe20000010075 */
[----:B------:R-:W-:-:S04]  /*7620*/  SHF.L.U32 R88, R88, 0x10, RZ ;  /* 0x0000001058587819 */ /* 0x000fc800000006ff */
[----:B------:R-:W-:Y:S01]  /*7630*/  FSETP.GTU.FTZ.AND P4, PT, R74, R87, PT ;  /* 0x000000574a00720b */ /* 0x000fe20003f9c000 */
[----:B------:R-:W-:Y:S01]  /*7640*/  FMUL.FTZ R88, R88, R115 ;  /* 0x0000007358587220 */ /* 0x000fe20000410000 */
[----:B------:R-:W-:Y:S02]  /*7650*/  IMAD.MOV.U32 R74, RZ, RZ, R126 ;  /* 0x000000ffff4a7224 */ /* 0x000fe400078e007e */
        /* <DEDUP_REMOVED lines=15> */
.L_x_3832:
        /* <DEDUP_REMOVED lines=13> */
.L_x_3834:
[----:B------:R-:W-:Y:S05]  /*7820*/  BSYNC.RECONVERGENT B3 ;  /* 0x0000000000037941 */ /* 0x000fea0003800200 */
.L_x_3833:
        /* <DEDUP_REMOVED lines=42> */
.L_x_3831:
[----:B------:R-:W-:Y:S05]  /*7ad0*/  BSYNC.RECONVERGENT B2 ;  /* 0x0000000000027941 */ /* 0x000fea0003800200 */
.L_x_3830:
[----:B------:R-:W-:Y:S01]  /*7ae0*/  ISETP.NE.AND P5, PT, R88, 0x1, PT ;  /* 0x000000015800780c */ /* 0x000fe20003fa5270 */
[C---:B------:R-:W-:Y:S01]  /*7af0*/  IMAD.U32 R114, R75.reuse, 0x10000, RZ ;  /* 0x000100004b727824 */ /* 0x040fe200078e00ff */
[----:B------:R-:W-:Y:S01]  /*7b00*/  I2FP.F32.U32 R74, R74 ;  /* 0x0000004a004a7245 */ /* 0x000fe20000201000 */
[----:B------:R-:W-:Y:S01]  /*7b10*/  BSSY.RECONVERGENT B2, `(.L_x_3835) ;  /* 0x0000048000027945 */ /* 0x000fe20003800200 */
[----:B------:R-:W-:Y:S01]  /*7b20*/  HFMA2 R118, -RZ, RZ, 0, 1.1920928955078125e-07 ;  /* 0x00000002ff767431 */ /* 0x000fe200000001ff */
[----:B------:R-:W-:Y:S01]  /*7b30*/  PRMT R124, R75, 0x7632, R124 ;  /* 0x000076324b7c7816 */ /* 0x000fe2000000007c */
[----:B------:R-:W-:Y:S02]  /*7b40*/  IMAD.MOV.U32 R75, RZ, RZ, R126 ;  /* 0x000000ffff4b7224 */ /* 0x000fe400078e007e */
[----:B------:R-:W-:Y:S01]  /*7b50*/  FFMA.FTZ R74, R74, R117, 1.1641532182693481445e-10 ;  /* 0x2f0000004a4a7423 */ /* 0x000fe20000010075 */
[----:B------:R-:W-:-:S04]  /*7b60*/  FMUL.FTZ R114, R115, R114 ;  /* 0x0000007273727220 */ /* 0x000fc80000410000 */
        /* <DEDUP_REMOVED lines=10> */
.L_x_3837:
        /* <DEDUP_REMOVED lines=13> */
.L_x_3839:
[----:B------:R-:W-:Y:S05]  /*7ce0*/  BSYNC.RECONVERGENT B3 ;  /* 0x0000000000037941 */ /* 0x000fea0003800200 */
.L_x_3838:
        /* <DEDUP_REMOVED lines=42> */
.L_x_3836:
[----:B------:R-:W-:Y:S05]  /*7f90*/  BSYNC.RECONVERGENT B2 ;  /* 0x0000000000027941 */ /* 0x000fea0003800200 */
.L_x_3835:
[----:B------:R-:W-:Y:S01]  /*7fa0*/  I2FP.F32.U32 R74, R75 ;  /* 0x0000004b004a7245 */ /* 0x000fe20000201000 */
[----:B------:R-:W-:Y:S01]  /*7fb0*/  IMAD.U32 R88, R59, 0x10000, RZ ;  /* 0x000100003b587824 */ /* 0x000fe200078e00ff */
[----:B------:R-:W-:Y:S01]  /*7fc0*/  FSEL R89, R114, RZ, P4 ;  /* 0x000000ff72597208 */ /* 0x000fe20002000000 */
        /* <DEDUP_REMOVED lines=9> */
[----:B------:R-:W-:Y:S02]  /*8060*/  MOV R89, R126 ;  /* 0x0000007e00597202 */ /* 0x000fe40000000f00 */
[----:B------:R-:W-:Y:S01]  /*8070*/  PRMT R114, R75, 0x7610, R114 ;  /* 0x000076104b727816 */ /* 0x000fe20000000072 */
[----:B------:R-:W-:-:S08]  /*8080*/  @P1 FADD.FTZ R74, R66, R74 ;  /* 0x0000004a424a1221 */ /* 0x000fd00000010000 */
        /* <DEDUP_REMOVED lines=9> */
.L_x_3842:
        /* <DEDUP_REMOVED lines=13> */
.L_x_3844:
[----:B------:R-:W-:Y:S05]  /*81f0*/  BSYNC.RECONVERGENT B3 ;  /* 0x0000000000037941 */ /* 0x000fea0003800200 */
.L_x_3843:
        /* <DEDUP_REMOVED lines=42> */
.L_x_3841:
[----:B------:R-:W-:Y:S05]  /*84a0*/  BSYNC.RECONVERGENT B2 ;  /* 0x0000000000027941 */ /* 0x000fea0003800200 */
.L_x_3840:
[----:B------:R-:W-:Y:S01]  /*84b0*/  ISETP.NE.AND P6, PT, R119, 0x1, PT ;  /* 0x000000017700780c */ /* 0x000fe20003fc5270 */
[----:B------:R-:W-:Y:S01]  /*84c0*/  BSSY.RECONVERGENT B2, `(.L_x_3845) ;  /* 0x000004b000027945 */ /* 0x000fe20003800200 */
[----:B------:R-:W-:Y:S01]  /*84d0*/  I2FP.F32.U32 R88, R89 ;  /* 0x0000005900587245 */ /* 0x000fe20000201000 */
[----:B------:R-:W-:Y:S01]  /*84e0*/  IMAD.MOV.U32 R128, RZ, RZ, 0x2 ;  /* 0x00000002ff807424 */ /* 0x000fe200078e00ff */
[----:B------:R-:W-:Y:S01]  /*84f0*/  SHF.L.U32 R124, R124, 0x10, RZ ;  /* 0x000000107c7c7819 */ /* 0x000fe200000006ff */
[----:B------:R-:W-:Y:S02]  /*8500*/  IMAD.MOV.U32 R89, RZ, RZ, R126 ;  /* 0x000000ffff597224 */ /* 0x000fe400078e007e */
        /* <DEDUP_REMOVED lines=12> */
.L_x_3847:
        /* <DEDUP_REMOVED lines=15> */
.L_x_3849:
[----:B------:R-:W-:Y:S05]  /*86c0*/  BSYNC.RECONVERGENT B3 ;  /* 0x0000000000037941 */ /* 0x000fea0003800200 */
.L_x_3848:
        /* <DEDUP_REMOVED lines=42> */
.L_x_3846:
[----:B------:R-:W-:Y:S05]  /*8970*/  BSYNC.RECONVERGENT B2 ;  /* 0x0000000000027941 */ /* 0x000fea0003800200 */
.L_x_3845:
[----:B------:R-:W-:Y:S02]  /*8980*/  I2FP.F32.U32 R88, R89 ;  /* 0x0000005900587245 */ /* 0x000fe40000201000 */
[----:B------:R-:W-:Y:S02]  /*8990*/  PRMT R89, R59, 0x7632, R89 ;  /* 0x000076323b597816 */ /* 0x000fe40000000059 */
[----:B------:R-:W-:Y:S01]  /*89a0*/  FSEL R75, R75, RZ, P5 ;  /* 0x000000ff4b4b7208 */ /* 0x000fe20002800000 */
[----:B------:R-:W-:Y:S02]  /*89b0*/  FFMA.FTZ R88, R88, R117, 1.1641532182693481445e-10 ;  /* 0x2f00000058587423 */ /* 0x000fe40000010075 */
[----:B------:R-:W-:-:S03]  /*89c0*/  IMAD.U32 R118, R89, 0x10000, RZ ;  /* 0x0001000059767824 */ /* 0x000fc600078e00ff */
[----:B------:R-:W-:Y:S01]  /*89d0*/  FSETP.GTU.FTZ.AND P6, PT, R88, R87, PT ;  /* 0x000000575800720b */ /* 0x000fe20003fdc000 */
[----:B------:R-:W-:-:S03]  /*89e0*/  FMUL.FTZ R118, R118, R115 ;  /* 0x0000007376767220 */ /* 0x000fc60000410000 */
[----:B------:R-:W-:Y:S02]  /*89f0*/  SEL R115, RZ, 0x1, P6 ;  /* 0x00000001ff737807 */ /* 0x000fe40003000000 */
[----:B------:R-:W-:-:S05]  /*8a00*/  FSEL R118, R118, RZ, !P6 ;  /* 0x000000ff76767208 */ /* 0x000fca0007000000 */
[----:B------:R-:W-:-:S04]  /*8a10*/  FADD.FTZ R75, R118, R75 ;  /* 0x0000004b764b7221 */ /* 0x000fc80000010000 */
[----:B------:R-:W-:-:S07]  /*8a20*/  @P1 FADD.FTZ R75, R67, R75 ;  /* 0x0000004b434b1221 */ /* 0x000fce0000010000 */
.L_x_3769:
[----:B------:R-:W-:Y:S02]  /*8a30*/  SEL R119, RZ, 0x1000000, !P5 ;  /* 0x01000000ff777807 */ /* 0x000fe40006800000 */
[----:B------:R-:W-:Y:S02]  /*8a40*/  SEL R117, RZ, 0x10000, !P4 ;  /* 0x00010000ff757807 */ /* 0x000fe40006000000 */
[----:B------:R-:W-:Y:S02]  /*8a50*/  ISETP.NE.AND P5, PT, R90, RZ, PT ;  /* 0x000000ff5a00720c */ /* 0x000fe40003fa5270 */
[----:B------:R-:W-:Y:S02]  /*8a60*/  ISETP.NE.AND P4, PT, R91, RZ, PT ;  /* 0x000000ff5b00720c */ /* 0x000fe40003f85270 */
[----:B------:R-:W-:Y:S01]  /*8a70*/  ISETP.NE.AND P1, PT, R86, RZ, PT ;  /* 0x000000ff5600720c */ /* 0x000fe20003f25270 */
[----:B------:R-:W0:Y:S01]  /*8a80*/  LDC.64 R90, c[0x0][0x3a8] ;  /* 0x0000ea00ff5a7b82 */ /* 0x000e220000000a00 */
[----:B------:R-:W-:-:S02]  /*8a90*/  ISETP.NE.AND P6, PT, R85, RZ, PT ;  /* 0x000000ff5500720c */ /* 0x000fc40003fc5270 */
[----:B------:R-:W-:Y:S02]  /*8aa0*/  SEL R89, RZ, 0x1000000, !P4 ;  /* 0x01000000ff597807 */ /* 0x000fe40006000000 */
[----:B------:R-:W-:Y:S02]  /*8ab0*/  SEL R88, RZ, 0x10000, !P5 ;  /* 0x00010000ff587807 */ /* 0x000fe40006800000 */
[----:B------:R-:W-:Y:S01]  /*8ac0*/  SEL R85, RZ, 0x100, !P6 ;  /* 0x00000100ff557807 */ /* 0x000fe20007000000 */
[----:B------:R-:W1:Y:S01]  /*8ad0*/  LDC.64 R86, c[0x0][0x3b0] ;  /* 0x0000ec00ff567b82 */ /* 0x000e620000000a00 */
[----:B------:R-:W-:Y:S02]  /*8ae0*/  SEL R118, RZ, 0x100, !P3 ;  /* 0x00000100ff767807 */ /* 0x000fe40005800000 */
[----:B------:R-:W-:Y:S02]  /*8af0*/  LOP3.LUT R85, R85, R89, R88, 0xfe, !PT ;  /* 0x0000005955557212 */ /* 0x000fe400078efe58 */
[----:B------:R-:W-:-:S02]  /*8b00*/  LOP3.LUT R118, R118, R119, R117, 0xfe, !PT ;  /* 0x0000007776767212 */ /* 0x000fc400078efe75 */
[----:B------:R-:W-:Y:S02]  /*8b10*/  SEL R89, RZ, 0x1, !P2 ;  /* 0x00000001ff597807 */ /* 0x000fe40005000000 */
[----:B------:R-:W-:Y:S02]  /*8b20*/  SEL R88, RZ, 0x1, !P1 ;  /* 0x00000001ff587807 */ /* 0x000fe40004800000 */
[----:B------:R-:W-:Y:S02]  /*8b30*/  LOP3.LUT R89, R118, R89, RZ, 0xfc, !PT ;  /* 0x0000005976597212 */ /* 0x000fe400078efcff */
[----:B------:R-:W-:Y:S01]  /*8b40*/  LOP3.LUT R88, R85, R88, RZ, 0xfc, !PT ;  /* 0x0000005855587212 */ /* 0x000fe200078efcff */
[----:B0-----:R-:W-:-:S05]  /*8b50*/  IMAD.WIDE.U32 R90, R116, 0x20, R90 ;  /* 0x00000020745a7825 */ /* 0x001fca00078e005a */
[----:B------:R0:W-:Y:S01]  /*8b60*/  STG.E.128 desc[UR8][R90.64], R68 ;  /* 0x000000445a007986 */ /* 0x0001e2000c101d08 */
[----:B-1----:R-:W-:-:S03]  /*8b70*/  IMAD.WIDE.U32 R86, R116, 0x8, R86 ;  /* 0x0000000874567825 */ /* 0x002fc600078e0056 */
[----:B------:R0:W-:Y:S04]  /*8b80*/  STG.E.128 desc[UR8][R90.64+0x10], R72 ;  /* 0x000010485a007986 */ /* 0x0001e8000c101d08 */
        /* <DEDUP_REMOVED lines=22> */
.L_x_3850:
[----:B------:R-:W-:Y:S02]  /*8cf0*/  IMAD.MOV.U32 R122, RZ, RZ, R84 ;  /* 0x000000ffff7a7224 */ /* 0x000fe400078e0054 */
[----:B------:R-:W-:-:S07]  /*8d00*/  VIADD R85, R116, 0x20 ;  /* 0x0000002074557836 */ /* 0x000fce0000000000 */
.L_x_3727:
[----:B------:R-:W-:Y:S05]  /*8d10*/  BSYNC.RECONVERGENT B1 ;  /* 0x0000000000017941 */ /* 0x000fea0003800200 */
.L_x_3726:
[----:B------:R-:W-:Y:S01]  /*8d20*/  ISETP.GE.U32.AND P0, PT, R0, 0x40, PT ;  /* 0x000000400000780c */ /* 0x000fe20003f06070 */
[----:B------:R-:W-:Y:S03]  /*8d30*/  BSSY.RECONVERGENT B1, `(.L_x_3851) ;  /* 0x00007af000017945 */ /* 0x000fe60003800200 */
[----:B------:R-:W-:-:S09]  /*8d40*/  P2R R84, PR, RZ, 0x1 ;  /* 0x00000001ff547803 */ /* 0x000fd20000000000 */
[----:B------:R-:W-:Y:S05]  /*8d50*/  @!P0 BRA `(.L_x_3852) ;  /* 0x0000007800b08947 */ /* 0x000fea0003800000 */
[----:B------:R-:W-:Y:S01]  /*8d60*/  ISETP.NE.U32.AND P0, PT, RZ, UR4, PT ;  /* 0x00000004ff007c0c */ /* 0x000fe2000bf05070 */
[----:B------:R-:W2:Y:S01]  /*8d70*/  LDC.64 R80, c[0x0][0x390] ;  /* 0x0000e400ff507b82 */ /* 0x000ea20000000a00 */
[----:B------:R-:W-:Y:S02]  /*8d80*/  ISETP.NE.U32.AND P1, PT, RZ, UR10, PT ;  /* 0x0000000aff007c0c */ /* 0x000fe4000bf25070 */
[----:B------:R-:W-:Y:S02]  /*8d90*/  ISETP.NE.AND.EX P0, PT, RZ, UR5, PT, P0 ;  /* 0x00000005ff007c0c */ /* 0x000fe4000bf05300 */
[----:B------:R-:W-:-:S11]  /*8da0*/  ISETP.NE.AND.EX P1, PT, RZ, UR11, PT, P1 ;  /* 0x0000000bff007c0c */ /* 0x000fd6000bf25310 */
[----:B------:R-:W3:Y:S08]  /*8db0*/  @P0 LDC.64 R78, c[0x0][0x398] ;  /* 0x0000e600ff4e0b82 */ /* 0x000ef00000000a00 */
[----:B------:R-:W4:Y:S01]  /*8dc0*/  @P1 LDC.64 R76, c[0x0][0x3a0] ;  /* 0x0000e800ff4c1b82 */ /* 0x000f220000000a00 */
[----:B--2---:R-:W-:-:S06]  /*8dd0*/  IMAD.WIDE.U32 R80, R85, 0x10, R80 ;  /* 0x0000001055507825 */ /* 0x004fcc00078e0050 */
[----:B------:R-:W5:Y:S01]  /*8de0*/  LDG.E.128 R80, desc[UR8][R80.64] ;  /* 0x0000000850507981 */ /* 0x000f62000c1e1d00 */
[----:B---3--:R-:W-:-:S05]  /*8df0*/  @P0 IMAD.WIDE.U32 R78, R85, 0x10, R78 ;  /* 0x00000010554e0825 */ /* 0x008fca00078e004e */
[----:B------:R2:W5:Y:S01]  /*8e00*/  @P0 LDG.E.128 R56, desc[UR8][R78.64] ;  /* 0x000000084e380981 */ /* 0x000562000c1e1d00 */
[----:B----4-:R-:W-:-:S05]  /*8e10*/  @P1 IMAD.WIDE.U32 R76, R85, 0x20, R76 ;  /* 0x00000020554c1825 */ /* 0x010fca00078e004c */
[----:B------:R2:W5:Y:S04]  /*8e20*/  @P1 LDG.E.128 R60, desc[UR8][R76.64] ;  /* 0x000000084c3c1981 */ /* 0x000568000c1e1d00 */
[----:B------:R2:W5:Y:S01]  /*8e30*/  @P1 LDG.E.128 R64, desc[UR8][R76.64+0x10] ;  /* 0x000010084c401981 */ /* 0x000562000c1e1d00 */
[----:B------:R-:W-:Y:S05]  /*8e40*/  @!P0 BRA `(.L_x_3853) ;  /* 0x0000004c00b88947 */ /* 0x000fea0003800000 */
[----:B------:R-:W-:Y:S01]  /*8e50*/  ISETP.NE.AND P2, PT, R128, 0x1, PT ;  /* 0x000000018000780c */ /* 0x000fe20003f45270 */
[----:B------:R-:W-:Y:S01]  /*8e60*/  BSSY.RECONVERGENT B2, `(.L_x_3854) ;  /* 0x0000047000027945 */ /* 0x000fe20003800200 */
[----:B--2---:R-:W-:Y:S02]  /*8e70*/  HFMA2 R78, -RZ, RZ, 0, 1.1920928955078125e-07 ;  /* 0x00000002ff4e7431 */ /* 0x004fe400000001ff */
        /* <DEDUP_REMOVED lines=13> */
.L_x_3856:
        /* <DEDUP_REMOVED lines=13> */
.L_x_3858:
[----:B------:R-:W-:Y:S05]  /*9020*/  BSYNC.RECONVERGENT B3 ;  /* 0x0000000000037941 */ /* 0x000fea0003800200 */
.L_x_3857:
[----:B------:R-:W-:Y:S01]  /*9030*/  IMAD.WIDE.U32 R78, R2, -0x326172a9, RZ ;  /* 0xcd9e8d57024e7825 */ /* 0x000fe200078e00ff */
[----:B01----:R-:W-:-:S04]  /*9040*/  LOP3.LUT R88, R107, UR7, R77, 0x96, !PT ;  /* 0x000000076b587c12 */ /* 0x003fc8000f8e964d */
        /* <DEDUP_REMOVED lines=38> */
[----:B------:R-:W-:Y:S01]  /*92b0*/  LOP3.LUT R127, R76, UR32, R87, 0x96, !PT ;  /* 0x000000204c7f7c12 */ /* 0x000fe2000f8e9657 */
[----:B------:R-:W-:-:S07]  /*92c0*/  IMAD.MOV.U32 R76, RZ, RZ, R122 ;  /* 0x000000ffff4c7224 */ /* 0x000fce00078e007a */
.L_x_3855:
[----:B------:R-:W-:Y:S05]  /*92d0*/  BSYNC.RECONVERGENT B2 ;  /* 0x0000000000027941 */ /* 0x000fea0003800200 */
.L_x_3854:
[----:B0-----:R-:W0:Y:S01]  /*92e0*/  LDC R90, c[0x0][0x404] ;  /* 0x00010100ff5a7b82 */ /* 0x001e220000000800 */
[----:B------:R-:W-:Y:S01]  /*92f0*/  ISETP.NE.AND P2, PT, R78, 0x1, PT ;  /* 0x000000014e00780c */ /* 0x000fe20003f45270 */
[----:B------:R-:W-:Y:S01]  /*9300*/  IMAD.MOV.U32 R124, RZ, RZ, 0x2f800000 ;  /* 0x2f800000ff7c7424 */ /* 0x000fe200078e00ff */
[----:B------:R-:W-:Y:S01]  /*9310*/  I2FP.F32.U32 R77, R76 ;  /* 0x0000004c004d7245 */ /* 0x000fe20000201000 */
[C---:B-1---5:R-:W-:Y:S01]  /*9320*/  IMAD.U32 R86, R80.reuse, 0x10000, RZ ;  /* 0x0001000050567824 */ /* 0x062fe200078e00ff */
[----:B------:R-:W-:Y:S01]  /*9330*/  BSSY.RECONVERGENT B2, `(.L_x_3859) ;  /* 0x000004a000027945 */ /* 0x000fe20003800200 */
[----:B------:R-:W-:Y:S01]  /*9340*/  PRMT R80, R80, 0x7632, R80 ;  /* 0x0000763250507816 */ /* 0x000fe20000000050 */
[----:B------:R-:W-:Y:S01]  /*9350*/  IMAD.MOV.U32 R76, RZ, RZ, R126 ;  /* 0x000000ffff4c7224 */ /* 0x000fe200078e007e */
[----:B------:R-:W1:Y:S01]  /*9360*/  LDC R115, c[0x0][0x408] ;  /* 0x00010200ff737b82 */ /* 0x000e620000000800 */
[----:B------:R-:W-:Y:S01]  /*9370*/  FFMA.FTZ R77, R77, R124, 1.1641532182693481445e-10 ;  /* 0x2f0000004d4d7423 */ /* 0x000fe2000001007c */
[----:B------:R-:W-:-:S04]  /*9380*/  MOV R79, 0x2 ;  /* 0x00000002004f7802 */ /* 0x000fc80000000f00 */
[----:B0-----:R-:W-:-:S04]  /*9390*/  FSETP.LE.FTZ.AND P4, PT, R77, R90, PT ;  /* 0x0000005a4d00720b */ /* 0x001fc80003f93000 */
        /* <DEDUP_REMOVED lines=11> */
.L_x_3861:
        /* <DEDUP_REMOVED lines=13> */
.L_x_3863:
[----:B------:R-:W-:Y:S05]  /*9520*/  BSYNC.RECONVERGENT B3 ;  /* 0x0000000000037941 */ /* 0x000fea0003800200 */
.L_x_3862:
        /* <DEDUP_REMOVED lines=42> */
.L_x_3860:
[----:B------:R-:W-:Y:S05]  /*97d0*/  BSYNC.RECONVERGENT B2 ;  /* 0x0000000000027941 */ /* 0x000fea0003800200 */
.L_x_3859:
        /* <DEDUP_REMOVED lines=8> */
[----:B------:R-:W-:Y:S02]  /*9860*/  FSEL R77, R86, RZ, P4 ;  /* 0x000000ff564d7208 */ /* 0x000fe40002000000 */
[----:B------:R-:W-:Y:S02]  /*9870*/  FSEL R76, R76, RZ, !P2 ;  /* 0x000000ff4c4c7208 */ /* 0x000fe40005000000 */
[----:B------:R-:W-:-:S03]  /*9880*/  SEL R108, RZ, 0x1, P2 ;  /* 0x00000001ff6c7807 */ /* 0x000fc60001000000 */
[----:B------:R-:W-:Y:S01]  /*9890*/  FADD.FTZ R76, R76, R77 ;  /* 0x0000004d4c4c7221 */ /* 0x000fe20000010000 */
[----:B------:R-:W-:-:S03]  /*98a0*/  MOV R77, R126 ;  /* 0x0000007e004d7202 */ /* 0x000fc60000000f00 */
        /* <DEDUP_REMOVED lines=10> */
.L_x_3866:
        /* <DEDUP_REMOVED lines=13> */
.L_x_3868:
[----:B------:R-:W-:Y:S05]  /*9a20*/  BSYNC.RECONVERGENT B3 ;  /* 0x0000000000037941 */ /* 0x000fea0003800200 */
.L_x_3867:
        /* <DEDUP_REMOVED lines=42> */
.L_x_3865:
[----:B------:R-:W-:Y:S05]  /*9cd0*/  BSYNC.RECONVERGENT B2 ;  /* 0x0000000000027941 */ /* 0x000fea0003800200 */
.L_x_3864:
[----:B------:R-:W-:Y:S01]  /*9ce0*/  ISETP.NE.AND P2, PT, R88, 0x1, PT ;  /* 0x000000015800780c */ /* 0x000fe20003f45270 */
[----:B------:R-:W-:Y:S01]  /*9cf0*/  BSSY.RECONVERGENT B2, `(.L_x_3869) ;  /* 0x000004a000027945 */ /* 0x000fe20003800200 */
[----:B------:R-:W-:Y:S01]  /*9d00*/  I2FP.F32.U32 R77, R77 ;  /* 0x0000004d004d7245 */ /* 0x000fe20000201000 */
[----:B------:R-:W-:Y:S01]  /*9d10*/  IMAD.MOV.U32 R89, RZ, RZ, 0x2 ;  /* 0x00000002ff597424 */ /* 0x000fe200078e00ff */
[----:B------:R-:W-:Y:S01]  /*9d20*/  SHF.L.U32 R80, R80, 0x10, RZ ;  /* 0x0000001050507819 */ /* 0x000fe200000006ff */
[----:B------:R-:W-:Y:S02]  /*9d30*/  IMAD.MOV.U32 R78, RZ, RZ, R126 ;  /* 0x000000ffff4e7224 */ /* 0x000fe400078e007e */
[----:B------:R-:W-:-:S05]  /*9d40*/  FFMA.FTZ R77, R77, R124, 1.1641532182693481445e-10 ;  /* 0x2f0000004d4d7423 */ /* 0x000fca000001007c */
[----:B------:R-:W-:Y:S01]  /*9d50*/  FSETP.LE.FTZ.AND P4, PT, R77, R90, PT ;  /* 0x0000005a4d00720b */ /* 0x000fe20003f93000 */
[----:B------:R-:W-:-:S03]  /*9d60*/  FMUL.FTZ R77, R80, R115 ;  /* 0x00000073504d7220 */ /* 0x000fc60000410000 */
        /* <DEDUP_REMOVED lines=10> */
.L_x_3871:
        /* <DEDUP_REMOVED lines=13> */
.L_x_3873:
[----:B------:R-:W-:Y:S05]  /*9ee0*/  BSYNC.RECONVERGENT B3 ;  /* 0x0000000000037941 */ /* 0x000fea0003800200 */
.L_x_3872:
        /* <DEDUP_REMOVED lines=42> */
.L_x_3870:
[----:B------:R-:W-:Y:S05]  /*a190*/  BSYNC.RECONVERGENT B2 ;  /* 0x0000000000027941 */ /* 0x000fea0003800200 */
.L_x_3869:
        /* <DEDUP_REMOVED lines=24> */
.L_x_3876:
        /* <DEDUP_REMOVED lines=13> */
.L_x_3878:
[----:B------:R-:W-:Y:S05]  /*a3f0*/  BSYNC.RECONVERGENT B3 ;  /* 0x0000000000037941 */ /* 0x000fea0003800200 */
.L_x_3877:
        /* <DEDUP_REMOVED lines=42> */
.L_x_3875:
[----:B------:R-:W-:Y:S05]  /*a6a0*/  BSYNC.RECONVERGENT B2 ;  /* 0x0000000000027941 */ /* 0x000fea0003800200 */
.L_x_3874:
[----:B------:R-:W-:Y:S01]  /*a6b0*/  ISETP.NE.AND P2, PT, R78, 0x1, PT ;  /* 0x000000014e00780c */ /* 0x000fe20003f45270 */
[C---:B------:R-:W-:Y:S01]  /*a6c0*/  IMAD.U32 R112, R81.reuse, 0x10000, RZ ;  /* 0x0001000051707824 */ /* 0x040fe200078e00ff */
[----:B------:R-:W-:Y:S01]  /*a6d0*/  I2FP.F32.U32 R79, R79 ;  /* 0x0000004f004f7245 */ /* 0x000fe20000201000 */
[----:B------:R-:W-:Y:S01]  /*a6e0*/  BSSY.RECONVERGENT B2, `(.L_x_3879) ;  /* 0x0000049000027945 */ /* 0x000fe20003800200 */
[----:B------:R-:W-:Y:S01]  /*a6f0*/  PRMT R91, R81, 0x7632, R91 ;  /* 0x00007632515b7816 */ /* 0x000fe2000000005b */
[----:B------:R-:W-:Y:S02]  /*a700*/  IMAD.MOV.U32 R80, RZ, RZ, 0x2 ;  /* 0x00000002ff507424 */ /* 0x000fe400078e00ff */
[----:B------:R-:W-:Y:S01]  /*a710*/  FMUL.FTZ R112, R112, R115 ;  /* 0x0000007370707220 */ /* 0x000fe20000410000 */
[----:B------:R-:W-:-:S05]  /*a720*/  FFMA.FTZ R79, R79, R124, 1.1641532182693481445e-10 ;  /* 0x2f0000004f4f7423 */ /* 0x000fca000001007c */
[----:B------:R-:W-:Y:S02]  /*a730*/  FSETP.LE.FTZ.AND P4, PT, R79, R90, PT ;  /* 0x0000005a4f00720b */ /* 0x000fe40003f93000 */
[----:B------:R-:W-:Y:S02]  /*a740*/  MOV R79, R126 ;  /* 0x0000007e004f7202 */ /* 0x000fe40000000f00 */
        /* <DEDUP_REMOVED lines=10> */
.L_x_3881:
        /* <DEDUP_REMOVED lines=13> */
.L_x_3883:
[----:B------:R-:W-:Y:S05]  /*a8c0*/  BSYNC.RECONVERGENT B3 ;  /* 0x0000000000037941 */ /* 0x000fea0003800200 */
.L_x_3882:
        /* <DEDUP_REMOVED lines=42> */
.L_x_3880:
[----:B------:R-:W-:Y:S05]  /*ab70*/  BSYNC.RECONVERGENT B2 ;  /* 0x0000000000027941 */ /* 0x000fea0003800200 */
.L_x_3879:
[----:B------:R-:W-:Y:S01]  /*ab80*/  I2FP.F32.U32 R79, R79 ;  /* 0x0000004f004f7245 */ /* 0x000fe20000201000 */
[----:B------:R-:W-:Y:S01]  /*ab90*/  BSSY.RECONVERGENT B2, `(.L_x_3884) ;  /* 0x000004e000027945 */ /* 0x000fe20003800200 */
[----:B------:R-:W-:Y:S01]  /*aba0*/  SHF.L.U32 R78, R57, 0x10, RZ ;  /* 0x00000010394e7819 */ /* 0x000fe200000006ff */
[----:B------:R-:W-:Y:S02]  /*abb0*/  IMAD.MOV.U32 R88, RZ, RZ, 0x2 ;  /* 0x00000002ff587424 */ /* 0x000fe400078e00ff */
[----:B------:R-:W-:Y:S02]  /*abc0*/  FFMA.FTZ R79, R79, R124, 1.1641532182693481445e-10 ;  /* 0x2f0000004f4f7423 */ /* 0x000fe4000001007c */
[----:B------:R-:W-:-:S03]  /*abd0*/  FMUL.FTZ R78, R78, R115 ;  /* 0x000000734e4e7220 */ /* 0x000fc60000410000 */
[----:B------:R-:W-:Y:S02]  /*abe0*/  FSETP.GTU.FTZ.AND P2, PT, R79, R90, PT ;  /* 0x0000005a4f00720b */ /* 0x000fe40003f5c000 */
[----:B------:R-:W-:Y:S02]  /*abf0*/  FSEL R79, R112, RZ, P4 ;  /* 0x000000ff704f7208 */ /* 0x000fe40002000000 */
        /* <DEDUP_REMOVED lines=15> */
.L_x_3886:
        /* <DEDUP_REMOVED lines=13> */
.L_x_3888:
[----:B------:R-:W-:Y:S05]  /*adc0*/  BSYNC.RECONVERGENT B3 ;  /* 0x0000000000037941 */ /* 0x000fea0003800200 */
.L_x_3887:
        /* <DEDUP_REMOVED lines=42> */
.L_x_3885:
[----:B------:R-:W-:Y:S05]  /*b070*/  BSYNC.RECONVERGENT B2 ;  /* 0x0000000000027941 */ /* 0x000fea0003800200 */
.L_x_3884:
[----:B------:R-:W-:Y:S01]  /*b080*/  ISETP.NE.AND P2, PT, R88, 0x1, PT ;  /* 0x000000015800780c */ /* 0x000fe20003f45270 */
[----:B------:R-:W-:Y:S01]  /*b090*/  IMAD.U32 R80, R91, 0x10000, RZ ;  /* 0x000100005b507824 */ /* 0x000fe200078e00ff */
[----:B------:R-:W-:Y:S01]  /*b0a0*/  I2FP.F32.U32 R79, R79 ;  /* 0x0000004f004f7245 */ /* 0x000fe20000201000 */
[----:B------:R-:W-:Y:S01]  /*b0b0*/  BSSY.RECONVERGENT B2, `(.L_x_3889) ;  /* 0x0000048000027945 */ /* 0x000fe20003800200 */
[----:B------:R-:W-:Y:S02]  /*b0c0*/  HFMA2 R89, -RZ, RZ, 0, 1.1920928955078125e-07 ;  /* 0x00000002ff597431 */ /* 0x000fe400000001ff */
        /* <DEDUP_REMOVED lines=14> */
.L_x_3891:
        /* <DEDUP_REMOVED lines=13> */
.L_x_3893:
[----:B------:R-:W-:Y:S05]  /*b280*/  BSYNC.RECONVERGENT B3 ;  /* 0x0000000000037941 */ /* 0x000fea0003800200 */
.L_x_3892:
        /* <DEDUP_REMOVED lines=42> */
.L_x_3890:
[----:B------:R-:W-:Y:S05]  /*b530*/  BSYNC.RECONVERGENT B2 ;  /* 0x0000000000027941 */ /* 0x000fea0003800200 */
.L_x_3889:
[----:B------:R-:W-:Y:S01]  /*b540*/  I2FP.F32.U32 R81, R81 ;  /* 0x0000005100517245 */ /* 0x000fe20000201000 */
[----:B------:R-:W-:Y:S01]  /*b550*/  BSSY.RECONVERGENT B2, `(.L_x_3894) ;  /* 0x000004f000027945 */ /* 0x000fe20003800200 */
[----:B------:R-:W-:Y:S02]  /*b560*/  PRMT R80, R57, 0x7632, R80 ;  /* 0x0000763239507816 */ /* 0x000fe40000000050 */
[----:B------:R-:W-:Y:S01]  /*b570*/  FSEL R79, R79, RZ, P4 ;  /* 0x000000ff4f4f7208 */ /* 0x000fe20002000000 */
[----:B------:R-:W-:Y:S02]  /*b580*/  FFMA.FTZ R81, R81, R124, 1.1641532182693481445e-10 ;  /* 0x2f00000051517423 */ /* 0x000fe4000001007c */
[----:B------:R-:W-:-:S03]  /*b590*/  IMAD.U32 R80, R80, 0x10000, RZ ;  /* 0x0001000050507824 */ /* 0x000fc600078e00ff */
[----:B------:R-:W-:Y:S01]  /*b5a0*/  FSETP.GTU.FTZ.AND P2, PT, R81, R90, PT ;  /* 0x0000005a5100720b */ /* 0x000fe20003f5c000 */
[----:B------:R-:W-:Y:S01]  /*b5b0*/  FMUL.FTZ R80, R80, R115 ;  /* 0x0000007350507220 */ /* 0x000fe20000410000 */
[----:B------:R-:W-:Y:S02]  /*b5c0*/  MOV R81, R126 ;  /* 0x0000007e00517202 */ /* 0x000fe40000000f00 */
        /* <DEDUP_REMOVED lines=15> */
.L_x_3896:
        /* <DEDUP_REMOVED lines=13> */
.L_x_3898:
[----:B------:R-:W-:Y:S05]  /*b790*/  BSYNC.RECONVERGENT B3 ;  /* 0x0000000000037941 */ /* 0x000fea0003800200 */
.L_x_3897:
        /* <DEDUP_REMOVED lines=42> */
.L_x_3895:
[----:B------:R-:W-:Y:S05]  /*ba40*/  BSYNC.RECONVERGENT B2 ;  /* 0x0000000000027941 */ /* 0x000fea0003800200 */
.L_x_3894:
        /* <DEDUP_REMOVED lines=19> */
.L_x_3901:
        /* <DEDUP_REMOVED lines=13> */
.L_x_3903:
[----:B------:R-:W-:Y:S05]  /*bc50*/  BSYNC.RECONVERGENT B3 ;  /* 0x0000000000037941 */ /* 0x000fea0003800200 */
.L_x_3902:
        /* <DEDUP_REMOVED lines=42> */
.L_x_3900:
[----:B------:R-:W-:Y:S05]  /*bf00*/  BSYNC.RECONVERGENT B2 ;  /* 0x0000000000027941 */ /* 0x000fea0003800200 */
.L_x_3899:
[----:B------:R-:W-:Y:S01]  /*bf10*/  I2FP.F32.U32 R81, R88 ;  /* 0x0000005800517245 */ /* 0x000fe20000201000 */
[----:B------:R-:W-:Y:S01]  /*bf20*/  IMAD.U32 R80, R58, 0x10000, RZ ;  /* 0x000100003a507824 */ /* 0x000fe200078e00ff */
[----:B------:R-:W-:Y:S01]  /*bf30*/  BSSY.RECONVERGENT B2, `(.L_x_3904) ;  /* 0x000004d000027945 */ /* 0x000fe20003800200 */
[----:B------:R-:W-:Y:S02]  /*bf40*/  HFMA2 R88, -RZ, RZ, 0, 1.1920928955078125e-07 ;  /* 0x00000002ff587431 */ /* 0x000fe400000001ff */
[----:B------:R-:W-:Y:S01]  /*bf50*/  FFMA.FTZ R81, R81, R124, 1.1641532182693481445e-10 ;  /* 0x2f00000051517423 */ /* 0x000fe2000001007c */
[----:B------:R-:W-:-:S04]  /*bf60*/  FMUL.FTZ R80, R80, R115 ;  /* 0x0000007350507220 */ /* 0x000fc80000410000 */
        /* <DEDUP_REMOVED lines=17> */
.L_x_3906:
        /* <DEDUP_REMOVED lines=13> */
.L_x_3908:
[----:B------:R-:W-:Y:S05]  /*c150*/  BSYNC.RECONVERGENT B3 ;  /* 0x0000000000037941 */ /* 0x000fea0003800200 */
.L_x_3907:
        /* <DEDUP_REMOVED lines=42> */
.L_x_3905:
[----:B------:R-:W-:Y:S05]  /*c400*/  BSYNC.RECONVERGENT B2 ;  /* 0x0000000000027941 */ /* 0x000fea0003800200 */
.L_x_3904:
[----:B------:R-:W-:Y:S01]  /*c410*/  ISETP.NE.AND P4, PT, R88, 0x1, PT ;  /* 0x000000015800780c */ /* 0x000fe20003f85270 */
[----:B------:R-:W-:Y:S01]  /*c420*/  IMAD.U32 R82, R82, 0x10000, RZ ;  /* 0x0001000052527824 */ /* 0x000fe200078e00ff */
[----:B------:R-:W-:Y:S01]  /*c430*/  I2FP.F32.U32 R81, R81 ;  /* 0x0000005100517245 */ /* 0x000fe20000201000 */
[----:B------:R-:W-:Y:S01]  /*c440*/  BSSY.RECONVERGENT B2, `(.L_x_3909) ;  /* 0x0000047000027945 */ /* 0x000fe20003800200 */
[----:B------:R-:W-:Y:S01]  /*c450*/  IMAD.MOV.U32 R114, RZ, RZ, 0x2 ;  /* 0x00000002ff727424 */ /* 0x000fe200078e00ff */
[----:B------:R-:W-:Y:S02]  /*c460*/  MOV R113, R126 ;  /* 0x0000007e00717202 */ /* 0x000fe40000000f00 */
        /* <DEDUP_REMOVED lines=12> */
.L_x_3911:
        /* <DEDUP_REMOVED lines=13> */
.L_x_3913:
[----:B------:R-:W-:Y:S05]  /*c600*/  BSYNC.RECONVERGENT B3 ;  /* 0x0000000000037941 */ /* 0x000fea0003800200 */
.L_x_3912:
        /* <DEDUP_REMOVED lines=42> */
.L_x_3910:
[----:B------:R-:W-:Y:S05]  /*c8b0*/  BSYNC.RECONVERGENT B2 ;  /* 0x0000000000027941 */ /* 0x000fea0003800200 */
.L_x_3909:
[----:B------:R-:W-:Y:S01]  /*c8c0*/  I2FP.F32.U32 R89, R113 ;  /* 0x0000007100597245 */ /* 0x000fe20000201000 */
[----:B------:R-:W-:Y:S01]  /*c8d0*/  BSSY.RECONVERGENT B2, `(.L_x_3914) ;  /* 0x000004f000027945 */ /* 0x000fe20003800200 */
[----:B------:R-:W-:Y:S01]  /*c8e0*/  PRMT R82, R58, 0x7632, R82 ;  /* 0x000076323a527816 */ /* 0x000fe20000000052 */
[----:B------:R-:W-:Y:S01]  /*c8f0*/  IMAD.MOV.U32 R88, RZ, RZ, 0x2 ;  /* 0x00000002ff587424 */ /* 0x000fe200078e00ff */
[----:B------:R-:W-:Y:S01]  /*c900*/  FSEL R81, R81, RZ, P3 ;  /* 0x000000ff51517208 */ /* 0x000fe20001800000 */
[----:B------:R-:W-:Y:S01]  /*c910*/  FFMA.FTZ R89, R89, R124, 1.1641532182693481445e-10 ;  /* 0x2f00000059597423 */ /* 0x000fe2000001007c */
[----:B------:R-:W-:-:S04]  /*c920*/  SHF.L.U32 R82, R82, 0x10, RZ ;  /* 0x0000001052527819 */ /* 0x000fc800000006ff */
[----:B------:R-:W-:Y:S01]  /*c930*/  FSETP.GTU.FTZ.AND P4, PT, R89, R90, PT ;  /* 0x0000005a5900720b */ /* 0x000fe20003f9c000 */
[----:B------:R-:W-:-:S03]  /*c940*/  FMUL.FTZ R82, R82, R115 ;  /* 0x0000007352527220 */ /* 0x000fc60000410000 */
[----:B------:R-:W-:Y:S02]  /*c950*/  SEL R113, RZ, 0x1, P4 ;  /* 0x00000001ff717807 */ /* 0x000fe40002000000 */
[----:B------:R-:W-:Y:S02]  /*c960*/  FSEL R82, R82, RZ, !P4 ;  /* 0x000000ff52527208 */ /* 0x000fe40006000000 */
[----:B------:R-:W-:-:S03]  /*c970*/  ISETP.NE.AND P4, PT, R114, 0x1, PT ;  /* 0x000000017200780c */ /* 0x000fc60003f85270 */
[----:B------:R-:W-:Y:S01]  /*c980*/  FADD.FTZ R81, R82, R81 ;  /* 0x0000005152517221 */ /* 0x000fe20000010000 */
[----:B------:R-:W-:-:S03]  /*c990*/  IMAD.MOV.U32 R82, RZ, RZ, R126 ;  /* 0x000000ffff527224 */ /* 0x000fc600078e007e */
        /* <DEDUP_REMOVED lines=10> */
.L_x_3916:
        /* <DEDUP_REMOVED lines=13> */
.L_x_3918:
[----:B------:R-:W-:Y:S05]  /*cb10*/  BSYNC.RECONVERGENT B3 ;  /* 0x0000000000037941 */ /* 0x000fea0003800200 */
.L_x_3917:
        /* <DEDUP_REMOVED lines=42> */
.L_x_3915:
[----:B------:R-:W-:Y:S05]  /*cdc0*/  BSYNC.RECONVERGENT B2 ;  /* 0x0000000000027941 */ /* 0x000fea0003800200 */
.L_x_3914:
        /* <DEDUP_REMOVED lines=19> */
.L_x_3921:
        /* <DEDUP_REMOVED lines=13> */
.L_x_3923:
[----:B------:R-:W-:Y:S05]  /*cfd0*/  BSYNC.RECONVERGENT B3 ;  /* 0x0000000000037941 */ /* 0x000fea0003800200 */
.L_x_3922:
        /* <DEDUP_REMOVED lines=42> */
.L_x_3920:
[----:B------:R-:W-:Y:S05]  /*d280*/  BSYNC.RECONVERGENT B2 ;  /* 0x0000000000027941 */ /* 0x000fea0003800200 */
.L_x_3919:
        /* <DEDUP_REMOVED lines=24> */
.L_x_3926:
        /* <DEDUP_REMOVED lines=13> */
.L_x_3928:
[----:B------:R-:W-:Y:S05]  /*d4e0*/  BSYNC.RECONVERGENT B3 ;  /* 0x0000000000037941 */ /* 0x000fea0003800200 */
.L_x_3927:
        /* <DEDUP_REMOVED lines=42> */
.L_x_3925:
[----:B------:R-:W-:Y:S05]  /*d790*/  BSYNC.RECONVERGENT B2 ;  /* 0x0000000000027941 */ /* 0x000fea0003800200 */
.L_x_3924:
[----:B------:R-:W-:Y:S01]  /*d7a0*/  ISETP.NE.AND P6, PT, R119, 0x1, PT ;  /* 0x000000017700780c */ /* 0x000fe20003fc5270 */
[----:B------:R-:W-:Y:S01]  /*d7b0*/  BSSY.RECONVERGENT B2, `(.L_x_3929) ;  /* 0x000004b000027945 */ /* 0x000fe20003800200 */
[----:B------:R-:W-:Y:S01]  /*d7c0*/  I2FP.F32.U32 R83, R89 ;  /* 0x0000005900537245 */ /* 0x000fe20000201000 */
[----:B------:R-:W-:Y:S01]  /*d7d0*/  IMAD.MOV.U32 R118, RZ, RZ, R126 ;  /* 0x000000ffff767224 */ /* 0x000fe200078e007e */
[----:B------:R-:W-:Y:S01]  /*d7e0*/  SHF.L.U32 R88, R128, 0x10, RZ ;  /* 0x0000001080587819 */ /* 0x000fe200000006ff */
[----:B------:R-:W-:Y:S02]  /*d7f0*/  IMAD.MOV.U32 R128, RZ, RZ, 0x2 ;  /* 0x00000002ff807424 */ /* 0x000fe400078e00ff */
        /* <DEDUP_REMOVED lines=12> */
.L_x_3931:
        /* <DEDUP_REMOVED lines=15> */
.L_x_3933:
[----:B------:R-:W-:Y:S05]  /*d9b0*/  BSYNC.RECONVERGENT B3 ;  /* 0x0000000000037941 */ /* 0x000fea0003800200 */
.L_x_3932:
        /* <DEDUP_REMOVED lines=42> */
.L_x_3930:
[----:B------:R-:W-:Y:S05]  /*dc60*/  BSYNC.RECONVERGENT B2 ;  /* 0x0000000000027941 */ /* 0x000fea0003800200 */
.L_x_3929:
        /* <DEDUP_REMOVED lines=10> */
[----:B------:R-:W-:Y:S01]  /*dd10*/  @P1 FADD.FTZ R83, R67, R83 ;  /* 0x0000005343531221 */ /* 0x000fe20000010000 */
[----:B------:R-:W-:Y:S06]  /*dd20*/  BRA `(.L_x_3934) ;  /* 0x0000002800087947 */ /* 0x000fec0003800000 */
.L_x_3853:
        /* <DEDUP_REMOVED lines=16> */
.L_x_3937:
[----:B------:R-:W-:Y:S01]  /*de30*/  IADD3 R5, PT, PT, R5, 0x1, RZ ;  /* 0x0000000105057810 */ /* 0x000fe20007ffe0ff */
[----:B------:R-:W-:Y:S03]  /*de40*/  BSSY.RECONVERGENT B3, `(.L_x_3938) ;  /* 0x000000c000037945 */ /* 0x000fe60003800200 */
[C---:B------:R-:W-:Y:S01]  /*de50*/  ISETP.NE.AND P2, PT, R5.reuse, RZ, PT ;  /* 0x000000ff0500720c */ /* 0x040fe20003f45270 */
[----:B01----:R-:W-:-:S12]  /*de60*/  IMAD.WIDE.U32 R86, R5, -0x2daee0ad, RZ ;  /* 0xd2511f5305567825 */ /* 0x003fd800078e00ff */
        /* <DEDUP_REMOVED lines=9> */
.L_x_3939:
[----:B------:R-:W-:Y:S05]  /*df00*/  BSYNC.RECONVERGENT B3 ;  /* 0x0000000000037941 */ /* 0x000fea0003800200 */
.L_x_3938:
        /* <DEDUP_REMOVED lines=42> */
.L_x_3936:
[----:B------:R-:W-:Y:S05]  /*e1b0*/  BSYNC.RECONVERGENT B2 ;  /* 0x0000000000027941 */ /* 0x000fea0003800200 */
.L_x_3935:
[----:B0-----:R-:W0:Y:S01]  /*e1c0*/  LDC R90, c[0x0][0x404] ;  /* 0x00010100ff5a7b82 */ /* 0x001e220000000800 */
[----:B------:R-:W-:Y:S01]  /*e1d0*/  ISETP.NE.AND P2, PT, R78, 0x1, PT ;  /* 0x000000014e00780c */ /* 0x000fe20003f45270 */
[----:B------:R-:W-:Y:S01]  /*e1e0*/  IMAD.MOV.U32 R119, RZ, RZ, 0x2f800000 ;  /* 0x2f800000ff777424 */ /* 0x000fe200078e00ff */
[----:B------:R-:W-:Y:S01]  /*e1f0*/  I2FP.F32.U32 R76, R76 ;  /* 0x0000004c004c7245 */ /* 0x000fe20000201000 */
[----:B------:R-:W-:Y:S01]  /*e200*/  BSSY.RECONVERGENT B2, `(.L_x_3940) ;  /* 0x0000049000027945 */ /* 0x000fe20003800200 */
[C---:B-----5:R-:W-:Y:S01]  /*e210*/  IMAD.U32 R118, R80.reuse, 0x10000, RZ ;  /* 0x0001000050767824 */ /* 0x060fe200078e00ff */
[----:B------:R-:W-:Y:S02]  /*e220*/  PRMT R80, R80, 0x7632, R80 ;  /* 0x0000763250507816 */ /* 0x000fe40000000050 */
[----:B------:R-:W-:Y:S01]  /*e230*/  FFMA.FTZ R77, R76, R119, 1.1641532182693481445e-10 ;  /* 0x2f0000004c4d7423 */ /* 0x000fe20000010077 */
[----:B------:R-:W-:-:S04]  /*e240*/  MOV R79, 0x2 ;  /* 0x00000002004f7802 */ /* 0x000fc80000000f00 */
[----:B0-----:R-:W-:Y:S01]  /*e250*/  FSETP.LE.FTZ.AND P3, PT, R77, R90, PT ;  /* 0x0000005a4d00720b */ /* 0x001fe20003f73000 */
[----:B------:R-:W-:-:S03]  /*e260*/  IMAD.MOV.U32 R77, RZ, RZ, R126 ;  /* 0x000000ffff4d7224 */ /* 0x000fc600078e007e */
[----:B-1----:R-:W-:Y:S01]  /*e270*/  P2R R87, PR, RZ, 0x8 ;  /* 0x00000008ff577803 */ /* 0x002fe20000000000 */
        /* <DEDUP_REMOVED lines=9> */
.L_x_3942:
        /* <DEDUP_REMOVED lines=13> */
.L_x_3944:
[----:B------:R-:W-:Y:S05]  /*e3e0*/  BSYNC.RECONVERGENT B3 ;  /* 0x0000000000037941 */ /* 0x000fea0003800200 */
.L_x_3943:
        /* <DEDUP_REMOVED lines=42> */
.L_x_3941:
[----:B------:R-:W-:Y:S05]  /*e690*/  BSYNC.RECONVERGENT B2 ;  /* 0x0000000000027941 */ /* 0x000fea0003800200 */
.L_x_3940:
[----:B------:R-:W-:Y:S01]  /*e6a0*/  ISETP.NE.AND P2, PT, R79, 0x1, PT ;  /* 0x000000014f00780c */ /* 0x000fe20003f45270 */
[----:B------:R-:W-:Y:S01]  /*e6b0*/  BSSY.RECONVERGENT B2, `(.L_x_3945) ;  /* 0x0000049000027945 */ /* 0x000fe20003800200 */
[----:B------:R-:W-:Y:S01]  /*e6c0*/  I2FP.F32.U32 R76, R77 ;  /* 0x0000004d004c7245 */ /* 0x000fe20000201000 */
[----:B------:R-:W-:Y:S02]  /*e6d0*/  IMAD.U32 R121, R80, 0x10000, RZ ;  /* 0x0001000050797824 */ /* 0x000fe400078e00ff */
[----:B------:R-:W-:Y:S02]  /*e6e0*/  IMAD.MOV.U32 R78, RZ, RZ, 0x2 ;  /* 0x00000002ff4e7424 */ /* 0x000fe400078e00ff */
        /* <DEDUP_REMOVED lines=13> */
.L_x_3947:
        /* <DEDUP_REMOVED lines=13> */
.L_x_3949:
[----:B------:R-:W-:Y:S05]  /*e890*/  BSYNC.RECONVERGENT B3 ;  /* 0x0000000000037941 */ /* 0x000fea0003800200 */
.L_x_3948:
        /* <DEDUP_REMOVED lines=42> */
.L_x_3946:
[----:B------:R-:W-:Y:S05]  /*eb40*/  BSYNC.RECONVERGENT B2 ;  /* 0x0000000000027941 */ /* 0x000fea0003800200 */
.L_x_3945:
[----:B------:R-:W-:Y:S01]  /*eb50*/  ISETP.NE.AND P2, PT, R78, 0x1, PT ;  /* 0x000000014e00780c */ /* 0x000fe20003f45270 */
[----:B------:R-:W-:Y:S01]  /*eb60*/  BSSY.RECONVERGENT B2, `(.L_x_3950) ;  /* 0x000004a000027945 */ /* 0x000fe20003800200 */
[----:B------:R-:W-:Y:S01]  /*eb70*/  I2FP.F32.U32 R76, R77 ;  /* 0x0000004d004c7245 */ /* 0x000fe20000201000 */
[----:B------:R-:W-:Y:S01]  /*eb80*/  IMAD.MOV.U32 R79, RZ, RZ, 0x2 ;  /* 0x00000002ff4f7424 */ /* 0x000fe200078e00ff */
[C---:B------:R-:W-:Y:S02]  /*eb90*/  SHF.L.U32 R120, R81.reuse, 0x10, RZ ;  /* 0x0000001051787819 */ /* 0x040fe400000006ff */
[----:B------:R-:W-:Y:S01]  /*eba0*/  PRMT R123, R81, 0x7632, R123 ;  /* 0x00007632517b7816 */ /* 0x000fe2000000007b */
[----:B------:R-:W-:-:S05]  /*ebb0*/  FFMA.FTZ R77, R76, R119, 1.1641532182693481445e-10 ;  /* 0x2f0000004c4d7423 */ /* 0x000fca0000010077 */
        /* <DEDUP_REMOVED lines=12> */
.L_x_3952:
        /* <DEDUP_REMOVED lines=13> */
.L_x_3954:
[----:B------:R-:W-:Y:S05]  /*ed50*/  BSYNC.RECONVERGENT B3 ;  /* 0x0000000000037941 */ /* 0x000fea0003800200 */
.L_x_3953:
        /* <DEDUP_REMOVED lines=42> */
.L_x_3951:
[----:B------:R-:W-:Y:S05]  /*f000*/  BSYNC.RECONVERGENT B2 ;  /* 0x0000000000027941 */ /* 0x000fea0003800200 */
.L_x_3950:
[----:B------:R-:W-:Y:S01]  /*f010*/  ISETP.NE.AND P2, PT, R79, 0x1, PT ;  /* 0x000000014f00780c */ /* 0x000fe20003f45270 */
[----:B------:R-:W-:Y:S01]  /*f020*/  BSSY.RECONVERGENT B2, `(.L_x_3955) ;  /* 0x000004a000027945 */ /* 0x000fe20003800200 */
[----:B------:R-:W-:Y:S01]  /*f030*/  I2FP.F32.U32 R76, R77 ;  /* 0x0000004d004c7245 */ /* 0x000fe20000201000 */
[----:B------:R-:W-:Y:S02]  /*f040*/  HFMA2 R78, -RZ, RZ, 0, 1.1920928955078125e-07 ;  /* 0x00000002ff4e7431 */ /* 0x000fe400000001ff */
[----:B------:R-:W-:Y:S02]  /*f050*/  IMAD.U32 R123, R123, 0x10000, RZ ;  /* 0x000100007b7b7824 */ /* 0x000fe400078e00ff */
        /* <DEDUP_REMOVED lines=13> */
.L_x_3957:
        /* <DEDUP_REMOVED lines=13> */
.L_x_3959:
[----:B------:R-:W-:Y:S05]  /*f200*/  BSYNC.RECONVERGENT B3 ;  /* 0x0000000000037941 */ /* 0x000fea0003800200 */
.L_x_3958:
        /* <DEDUP_REMOVED lines=43> */
.L_x_3956:
[----:B------:R-:W-:Y:S05]  /*f4c0*/  BSYNC.RECONVERGENT B2 ;  /* 0x0000000000027941 */ /* 0x000fea0003800200 */
.L_x_3955:
        /* <DEDUP_REMOVED lines=18> */
.L_x_3962:
        /* <DEDUP_REMOVED lines=13> */
.L_x_3964:
[----:B------:R-:W-:Y:S05]  /*f6c0*/  BSYNC.RECONVERGENT B3 ;  /* 0x0000000000037941 */ /* 0x000fea0003800200 */
.L_x_3963:
        /* <DEDUP_REMOVED lines=43> */
.L_x_3961:
[----:B------:R-:W-:Y:S05]  /*f980*/  BSYNC.RECONVERGENT B2 ;  /* 0x0000000000027941 */ /* 0x000fea0003800200 */
.L_x_3960:
        /* <DEDUP_REMOVED lines=17> */
.L_x_3967:
        /* <DEDUP_REMOVED lines=13> */
.L_x_3969:
[----:B------:R-:W-:Y:S05]  /*fb70*/  BSYNC.RECONVERGENT B3 ;  /* 0x0000000000037941 */ /* 0x000fea0003800200 */
.L_x_3968:
        /* <DEDUP_REMOVED lines=43> */
.L_x_3966:
[----:B------:R-:W-:Y:S05]  /*fe30*/  BSYNC.RECONVERGENT B2 ;  /* 0x0000000000027941 */ /* 0x000fea0003800200 */
.L_x_3965:
        /* <DEDUP_REMOVED lines=18> */
.L_x_3972:
        /* <DEDUP_REMOVED lines=13> */
.L_x_3974:
[----:B------:R-:W-:Y:S05]  /*10030*/  BSYNC.RECONVERGENT B3 ;  /* 0x0000000000037941 */ /* 0x000fea0003800200 */
.L_x_3973:
        /* <DEDUP_REMOVED lines=43> */
.L_x_3971:
[----:B------:R-:W-:Y:S05]  /*102f0*/  BSYNC.RECONVERGENT B2 ;  /* 0x0000000000027941 */ /* 0x000fea0003800200 */
.L_x_3970:
[----:B------:R-:W-:Y:S01]  /*10300*/  I2FP.F32.U32 R76, R76 ;  /* 0x0000004c004c7245 */ /* 0x000fe20000201000 */
[----:B------:R-:W-:Y:S01]  /*10310*/  FMUL.FTZ R118, R118, UR12 ;  /* 0x0000000c76767c20 */ /* 0x000fe20008410000 */
[----:B------:R-:W-:Y:S01]  /*10320*/  P2R R77, PR, RZ, 0x2 ;  /* 0x00000002ff4d7803 */ /* 0x000fe20000000000 */
[----:B------:R-:W-:Y:S01]  /*10330*/  FMUL.FTZ R123, R123, UR12 ;  /* 0x0000000c7b7b7c20 */ /* 0x000fe20008410000 */
[----:B------:R-:W-:Y:S01]  /*10340*/  ISETP.NE.AND P1, PT, R87, RZ, PT ;  /* 0x000000ff5700720c */ /* 0x000fe20003f25270 */
[----:B------:R-:W-:Y:S01]  /*10350*/  FFMA.FTZ R119, R76, R119, 1.1641532182693481445e-10 ;  /* 0x2f0000004c777423 */ /* 0x000fe20000010077 */
[----:B------:R-:W-:Y:S01]  /*10360*/  ISETP.NE.AND P5, PT, R91, RZ, PT ;  /* 0x000000ff5b00720c */ /* 0x000fe20003fa5270 */
[----:B------:R-:W-:Y:S01]  /*10370*/  IMAD.U32 R88, R88, 0x10000, RZ ;  /* 0x0001000058587824 */ /* 0x000fe200078e00ff */
[----:B------:R-:W-:Y:S01]  /*10380*/  FSEL R76, R118, RZ, P1 ;  /* 0x000000ff764c7208 */ /* 0x000fe20000800000 */
[----:B------:R-:W-:Y:S01]  /*10390*/  FMUL.FTZ R121, R121, UR12 ;  /* 0x0000000c79797c20 */ /* 0x000fe20008410000 */
[----:B------:R-:W-:Y:S01]  /*103a0*/  ISETP.NE.AND P1, PT, R77, RZ, PT ;  /* 0x000000ff4d00720c */ /* 0x000fe20003f25270 */
[----:B------:R-:W-:Y:S01]  /*103b0*/  FMUL.FTZ R89, R89, UR12 ;  /* 0x0000000c59597c20 */ /* 0x000fe20008410000 */
[----:B------:R-:W-:Y:S01]  /*103c0*/  P2R R78, PR, RZ, 0x1 ;  /* 0x00000001ff4e7803 */ /* 0x000fe20000000000 */
[----:B------:R-:W-:Y:S01]  /*103d0*/  FMUL.FTZ R124, R124, UR12 ;  /* 0x0000000c7c7c7c20 */ /* 0x000fe20008410000 */
[----:B------:R-:W-:Y:S01]  /*103e0*/  ISETP.NE.AND P0, PT, R86, RZ, PT ;  /* 0x000000ff5600720c */ /* 0x000fe20003f05270 */
[----:B------:R-:W-:Y:S01]  /*103f0*/  FMUL.FTZ R122, R122, UR12 ;  /* 0x0000000c7a7a7c20 */ /* 0x000fe20008410000 */
[----:B------:R-:W-:Y:S01]  /*10400*/  FMUL.FTZ R120, R120, UR12 ;  /* 0x0000000c78787c20 */ /* 0x000fe20008410000 */
[----:B------:R-:W-:Y:S01]  /*10410*/  FMUL.FTZ R88, R88, UR12 ;  /* 0x0000000c58587c20 */ /* 0x000fe20008410000 */
[----:B------:R-:W-:-:S02]  /*10420*/  FSEL R79, R123, RZ, P5 ;  /* 0x000000ff7b4f7208 */ /* 0x000fc40002800000 */
[----:B------:R-:W-:Y:S02]  /*10430*/  ISETP.NE.AND P6, PT, R117, RZ, PT ;  /* 0x000000ff7500720c */ /* 0x000fe40003fc5270 */
[----:B------:R-:W-:Y:S01]  /*10440*/  FSETP.GTU.FTZ.AND P5, PT, R119, R90, PT ;  /* 0x0000005a7700720b */ /* 0x000fe20003fbc000 */
[----:B------:R-:W-:Y:S01]  /*10450*/  @P1 FADD.FTZ R76, R60, R76 ;  /* 0x0000004c3c4c1221 */ /* 0x000fe20000010000 */
[----:B------:R-:W-:Y:S01]  /*10460*/  FSEL R77, R121, RZ, P0 ;  /* 0x000000ff794d7208 */ /* 0x000fe20000000000 */
[----:B------:R-:W-:Y:S01]  /*10470*/  @P1 FADD.FTZ R79, R63, R79 ;  /* 0x0000004f3f4f1221 */ /* 0x000fe20000010000 */
[----:B------:R-:W-:Y:S02]  /*10480*/  ISETP.NE.AND P0, PT, R78, RZ, PT ;  /* 0x000000ff4e00720c */ /* 0x000fe40003f05270 */
[----:B------:R-:W-:Y:S01]  /*10490*/  FSEL R82, R89, RZ, P4 ;  /* 0x000000ff59527208 */ /* 0x000fe20002000000 */
[----:B------:R-:W-:Y:S01]  /*104a0*/  @P1 FADD.FTZ R77, R61, R77 ;  /* 0x0000004d3d4d1221 */ /* 0x000fe20000010000 */
[----:B------:R-:W-:-:S02]  /*104b0*/  FSEL R81, R124, RZ, P3 ;  /* 0x000000ff7c517208 */ /* 0x000fc40001800000 */
[----:B------:R-:W-:Y:S01]  /*104c0*/  FSEL R78, R120, RZ, P6 ;  /* 0x000000ff784e7208 */ /* 0x000fe20003000000 */
[----:B------:R-:W-:Y:S01]  /*104d0*/  @P1 FADD.FTZ R82, R66, R82 ;  /* 0x0000005242521221 */ /* 0x000fe20000010000 */
[----:B------:R-:W-:Y:S01]  /*104e0*/  FSEL R80, R122, RZ, P2 ;  /* 0x000000ff7a507208 */ /* 0x000fe20001000000 */
[----:B------:R-:W-:Y:S01]  /*104f0*/  @P1 FADD.FTZ R81, R65, R81 ;  /* 0x0000005141511221 */ /* 0x000fe20000010000 */
[----:B------:R-:W-:Y:S01]  /*10500*/  FSEL R83, R88, RZ, !P5 ;  /* 0x000000ff58537208 */ /* 0x000fe20006800000 */
[----:B------:R-:W-:Y:S01]  /*10510*/  @P1 FADD.FTZ R78, R62, R78 ;  /* 0x0000004e3e4e1221 */ /* 0x000fe20000010000 */
[----:B------:R-:W-:Y:S01]  /*10520*/  PLOP3.LUT P5, PT, P5, PT, PT, 0x8, 0x80 ;  /* 0x000000000080781c */ /* 0x000fe20002fae170 */
[----:B------:R-:W-:Y:S02]  /*10530*/  @P1 FADD.FTZ R80, R64, R80 ;  /* 0x0000005040501221 */ /* 0x000fe40000010000 */
[----:B------:R-:W-:-:S10]  /*10540*/  @P1 FADD.FTZ R83, R67, R83 ;  /* 0x0000005343531221 */ /* 0x000fd40000010000 */
.L_x_3934:
[----:B------:R-:W-:Y:S02]  /*10550*/  SEL R119, RZ, 0x10000, !P4 ;  /* 0x00010000ff777807 */ /* 0x000fe40006000000 */
[----:B------:R-:W-:Y:S02]  /*10560*/  ISETP.NE.AND P4, PT, R91, RZ, PT ;  /* 0x000000ff5b00720c */ /* 0x000fe40003f85270 */
[----:B------:R-:W-:Y:S01]  /*10570*/  ISETP.NE.AND P6, PT, R86, RZ, PT ;  /* 0x000000ff5600720c */ /* 0x000fe20003fc5270 */
[----:B------:R-:W0:Y:S01]  /*10580*/  LDC.64 R90, c[0x0][0x3a8] ;  /* 0x0000ea00ff5a7b82 */ /* 0x000e220000000a00 */
[----:B------:R-:W-:Y:S02]  /*10590*/  ISETP.NE.AND P1, PT, R87, RZ, PT ;  /* 0x000000ff5700720c */ /* 0x000fe40003f25270 */
[----:B------:R-:W-:Y:S02]  /*105a0*/  SEL R120, RZ, 0x1000000, !P5 ;  /* 0x01000000ff787807 */ /* 0x000fe40006800000 */
[----:B------:R-:W-:-:S02]  /*105b0*/  ISETP.NE.AND P5, PT, R117, RZ, PT ;  /* 0x000000ff7500720c */ /* 0x000fc40003fa5270 */
[----:B------:R-:W-:Y:S01]  /*105c0*/  SEL R117, RZ, 0x1000000, !P4 ;  /* 0x01000000ff757807 */ /* 0x000fe20006000000 */
[----:B------:R-:W1:Y:S01]  /*105d0*/  LDC.64 R86, c[0x0][0x3b0] ;  /* 0x0000ec00ff567b82 */ /* 0x000e620000000a00 */
[----:B------:R-:W-:Y:S02]  /*105e0*/  SEL R89, RZ, 0x10000, !P5 ;  /* 0x00010000ff597807 */ /* 0x000fe40006800000 */
[----:B------:R-:W-:Y:S02]  /*105f0*/  SEL R88, RZ, 0x100, !P6 ;  /* 0x00000100ff587807 */ /* 0x000fe40007000000 */
[----:B------:R-:W-:Y:S02]  /*10600*/  SEL R118, RZ, 0x100, !P3 ;  /* 0x00000100ff767807 */ /* 0x000fe40005800000 */
[----:B------:R-:W-:Y:S02]  /*10610*/  LOP3.LUT R88, R88, R117, R89, 0xfe, !PT ;  /* 0x0000007558587212 */ /* 0x000fe400078efe59 */
[----:B------:R-:W-:-:S02]  /*10620*/  LOP3.LUT R118, R118, R120, R119, 0xfe, !PT ;  /* 0x0000007876767212 */ /* 0x000fc400078efe77 */
[----:B------:R-:W-:Y:S02]  /*10630*/  SEL R89, RZ, 0x1, !P2 ;  /* 0x00000001ff597807 */ /* 0x000fe40005000000 */
[----:B------:R-:W-:Y:S02]  /*10640*/  SEL R117, RZ, 0x1, !P1 ;  /* 0x00000001ff757807 */ /* 0x000fe40004800000 */
[----:B------:R-:W-:Y:S01]  /*10650*/  LOP3.LUT R89, R118, R89, RZ, 0xfc, !PT ;  /* 0x0000005976597212 */ /* 0x000fe200078efcff */
[C---:B0-----:R-:W-:Y:S01]  /*10660*/  IMAD.WIDE.U32 R90, R85.reuse, 0x20, R90 ;  /* 0x00000020555a7825 */ /* 0x041fe200078e005a */
[----:B------:R-:W-:Y:S02]  /*10670*/  LOP3.LUT R88, R88, R117, RZ, 0xfc, !PT ;  /* 0x0000007558587212 */ /* 0x000fe400078efcff */
[----:B------:R-:W-:Y:S02]  /*10680*/  MOV R122, R84 ;  /* 0x00000054007a7202 */ /* 0x000fe40000000f00 */
[----:B------:R2:W-:Y:S01]  /*10690*/  STG.E.128 desc[UR8][R90.64], R76 ;  /* 0x0000004c5a007986 */ /* 0x0005e2000c101d08 */
[----:B-1----:R-:W-:-:S03]  /*106a0*/  IMAD.WIDE.U32 R86, R85, 0x8, R86 ;  /* 0x0000000855567825 */ /* 0x002fc600078e0056 */
[----:B------:R2:W-:Y:S04]  /*106b0*/  STG.E.128 desc[UR8][R90.64+0x10], R80 ;  /* 0x000010505a007986 */ /* 0x0005e8000c101d08 */
        /* <DEDUP_REMOVED lines=22> */
.L_x_3852:
[----:B------:R-:W-:Y:S05]  /*10820*/  BSYNC.RECONVERGENT B1 ;  /* 0x0000000000017941 */ /* 0x000fea0003800200 */
.L_x_3851:
[----:B------:R-:W-:Y:S01]  /*10830*/  FADD.FTZ R84, RZ, R68 ;  /* 0x00000044ff547221 */ /* 0x000fe20000010000 */
        /* <DEDUP_REMOVED lines=13> */
[----:B0123--:R-:W-:-:S04]  /*10910*/  FADD.FTZ R87, R77, R84 ;  /* 0x000000544d577221 */ /* 0x00ffc80000010000 */
        /* <DEDUP_REMOVED lines=61> */
.L_x_3992:
[----:B-1----:R-:W-:Y:S01]  /*10cf0*/  FADD.FTZ R117, R90, R91 ;  /* 0x0000005b5a757221 */ /* 0x002fe20000010000 */
[----:B0-----:R-:W-:Y:S01]  /*10d00*/  FMUL.FTZ R90, R89, R89 ;  /* 0x00000059595a7220 */ /* 0x001fe20000410000 */
[----:B------:R-:W-:Y:S01]  /*10d10*/  ISETP.NE.AND P1, PT, RZ, UR13, PT ;  /* 0x0000000dff007c0c */ /* 0x000fe2000bf25270 */
[----:B------:R-:W0:Y:S01]  /*10d20*/  @!P2 LDC.64 R86, c[0x0][0x3c0] ;  /* 0x0000f000ff56ab82 */ /* 0x000e220000000a00 */
[----:B------:R-:W-:Y:S01]  /*10d30*/  FFMA.FTZ R88, R117, R88, UR14 ;  /* 0x0000000e75587e23 */ /* 0x000fe20008010058 */
[----:B------:R-:W-:Y:S01]  /*10d40*/  BSSY.RECONVERGENT B1, `(.L_x_3976) ;  /* 0x000005a000017945 */ /* 0x000fe20003800200 */
[----:B------:R-:W-:Y:S02]  /*10d50*/  FSEL R91, R90, RZ, P1 ;  /* 0x000000ff5a5b7208 */ /* 0x000fe40000800000 */
[----:B------:R-:W-:-:S03]  /*10d60*/  FSEL R123, R89, RZ, !P1 ;  /* 0x000000ff597b7208 */ /* 0x000fc60004800000 */
[----:B------:R-:W1:Y:S01]  /*10d70*/  @!P2 LDC.64 R84, c[0x0][0x3c8] ;  /* 0x0000f200ff54ab82 */ /* 0x000e620000000a00 */
        /* <DEDUP_REMOVED lines=15> */
[----:B------:R-:W-:-:S02]  /*10e70*/  IMAD.U32 R85, R39, 0x10000, RZ ;  /* 0x0001000027557824 */ /* 0x000fc400078e00ff */
[----:B------:R-:W-:Y:S01]  /*10e80*/  FFMA.FTZ R84, R91, R86, R88 ;  /* 0x000000565b547223 */ /* 0x000fe20000010058 */
[----:B------:R-:W-:Y:S02]  /*10e90*/  IMAD.U32 R89, R93, 0x10000, RZ ;  /* 0x000100005d597824 */ /* 0x000fe400078e00ff */
[----:B------:R-:W-:Y:S01]  /*10ea0*/  FADD.FTZ R86, R72, -R123 ;  /* 0x8000007b48567221 */ /* 0x000fe20000010000 */
[----:B------:R-:W-:Y:S01]  /*10eb0*/  FFMA.FTZ R91, R91, R90, R85 ;  /* 0x0000005a5b5b7223 */ /* 0x000fe20000010055 */
[----:B------:R-:W-:Y:S02]  /*10ec0*/  IMAD.U32 R85, R26, 0x10000, RZ ;  /* 0x000100001a557824 */ /* 0x000fe400078e00ff */
[----:B------:R-:W-:Y:S01]  /*10ed0*/  FFMA.FTZ R87, R120, R87, R89 ;  /* 0x0000005778577223 */ /* 0x000fe20000010059 */
[----:B------:R-:W-:Y:S01]  /*10ee0*/  IMAD.U32 R89, R34, 0x10000, RZ ;  /* 0x0001000022597824 */ /* 0x000fe200078e00ff */
[----:B------:R-:W-:Y:S01]  /*10ef0*/  SHF.L.U32 R119, R30, 0x10, RZ ;  /* 0x000000101e777819 */ /* 0x000fe200000006ff */
[----:B------:R-:W-:Y:S01]  /*10f00*/  FADD.FTZ R88, R73, -R123 ;  /* 0x8000007b49587221 */ /* 0x000fe20000010000 */
[----:B------:R-:W-:Y:S01]  /*10f10*/  FMUL.FTZ R90, R117, R86 ;  /* 0x00000056755a7220 */ /* 0x000fe20000410000 */
[----:B------:R-:W-:Y:S01]  /*10f20*/  IMAD.U32 R118, R38, 0x10000, RZ ;  /* 0x0001000026767824 */ /* 0x000fe200078e00ff */
[----:B------:R-:W-:Y:S01]  /*10f30*/  SHF.L.U32 R133, R23, 0x10, RZ ;  /* 0x0000001017857819 */ /* 0x000fe200000006ff */
[----:B------:R-:W-:Y:S01]  /*10f40*/  IMAD.U32 R131, R92, 0x10000, RZ ;  /* 0x000100005c837824 */ /* 0x000fe200078e00ff */
[----:B------:R-:W-:Y:S01]  /*10f50*/  SHF.L.U32 R129, R97, 0x10, RZ ;  /* 0x0000001061817819 */ /* 0x000fe200000006ff */
[----:B------:R-:W-:-:S02]  /*10f60*/  IMAD.U32 R121, R98, 0x10000, RZ ;  /* 0x0001000062797824 */ /* 0x000fc400078e00ff */
[----:B------:R-:W-:Y:S01]  /*10f70*/  FMUL.FTZ R130, R117, R88 ;  /* 0x0000005875827220 */ /* 0x000fe20000410000 */
[C---:B------:R-:W-:Y:S01]  /*10f80*/  FFMA.FTZ R86, R90.reuse, R85, R89 ;  /* 0x000000555a567223 */ /* 0x040fe20000010059 */
        /* <DEDUP_REMOVED lines=8> */
[----:B------:R-:W-:-:S02]  /*11010*/  IMAD.U32 R119, R29, 0x10000, RZ ;  /* 0x000100001d777824 */ /* 0x000fc400078e00ff */
[----:B------:R-:W-:Y:S01]  /*11020*/  FMUL.FTZ R118, R117, R118 ;  /* 0x0000007675767220 */ /* 0x000fe20000410000 */
[----:B------:R-:W-:Y:S02]  /*11030*/  IMAD.U32 R129, R101, 0x10000, RZ ;  /* 0x0001000065817824 */ /* 0x000fe400078e00ff */
[----:B------:R-:W-:Y:S01]  /*11040*/  FMUL.FTZ R138, R117, R124 ;  /* 0x0000007c758a7220 */ /* 0x000fe20000410000 */
[----:B------:R-:W-:Y:S02]  /*11050*/  IMAD.U32 R89, R33, 0x10000, RZ ;  /* 0x0001000021597824 */ /* 0x000fe400078e00ff */
[----:B------:R-:W-:Y:S01]  /*11060*/  FFMA.FTZ R137, R118, R119, R120 ;  /* 0x0000007776897223 */ /* 0x000fe20000010078 */
[----:B------:R-:W-:Y:S02]  /*11070*/  IMAD.U32 R131, R96, 0x10000, RZ ;  /* 0x0001000060837824 */ /* 0x000fe400078e00ff */
[----:B------:R-:W-:Y:S01]  /*11080*/  FFMA.FTZ R139, R138, R121, R129 ;  /* 0x000000798a8b7223 */ /* 0x000fe20000010081 */
[----:B------:R-:W-:Y:S01]  /*11090*/  FFMA.FTZ R136, R118, R85, R89 ;  /* 0x0000005576887223 */ /* 0x000fe20000010059 */
[----:B------:R-:W0:Y:S01]  /*110a0*/  LDC.64 R120, c[0x0][0x428] ;  /* 0x00010a00ff787b82 */ /* 0x000e220000000a00 */
[----:B------:R-:W-:-:S02]  /*110b0*/  IMAD.U32 R133, R95, 0x10000, RZ ;  /* 0x000100005f857824 */ /* 0x000fc400078e00ff */
[--C-:B------:R-:W-:Y:S01]  /*110c0*/  FADD.FTZ R124, R68, -R123.reuse ;  /* 0x8000007b447c7221 */ /* 0x100fe20000010000 */
[----:B------:R-:W-:Y:S01]  /*110d0*/  FADD.FTZ R132, R69, -R123 ;  /* 0x8000007b45847221 */ /* 0x000fe20000010000 */
[----:B------:R-:W-:Y:S01]  /*110e0*/  SHF.L.U32 R89, R32, 0x10, RZ ;  /* 0x0000001020597819 */ /* 0x000fe200000006ff */
[----:B------:R-:W-:Y:S01]  /*110f0*/  FFMA.FTZ R147, R130, R131, R133 ;  /* 0x0000008382937223 */ /* 0x000fe20000010085 */
[----:B------:R-:W-:Y:S01]  /*11100*/  IMAD.U32 R85, R24, 0x10000, RZ ;  /* 0x0001000018557824 */ /* 0x000fe200078e00ff */
[----:B------:R-:W-:Y:S01]  /*11110*/  SHF.L.U32 R131, R106, 0x10, RZ ;  /* 0x000000106a837819 */ /* 0x000fe200000006ff */
[----:B------:R-:W1:Y:S01]  /*11120*/  LDC.64 R118, c[0x0][0x430] ;  /* 0x00010c00ff767b82 */ /* 0x000e620000000a00 */
[----:B------:R-:W-:Y:S02]  /*11130*/  IMAD.U32 R129, R28, 0x10000, RZ ;  /* 0x000100001c817824 */ /* 0x000fe400078e00ff */
[----:B------:R-:W-:Y:S01]  /*11140*/  FMUL.FTZ R124, R117, R124 ;  /* 0x0000007c757c7220 */ /* 0x000fe20000410000 */
[----:B------:R-:W-:Y:S01]  /*11150*/  IMAD.U32 R130, R36, 0x10000, RZ ;  /* 0x0001000024827824 */ /* 0x000fe200078e00ff */
[----:B------:R-:W-:Y:S01]  /*11160*/  SHF.L.U32 R141, R100, 0x10, RZ ;  /* 0x00000010648d7819 */ /* 0x000fe200000006ff */
[----:B------:R-:W-:Y:S01]  /*11170*/  IMAD.U32 R133, R105, 0x10000, RZ ;  /* 0x0001000069857824 */ /* 0x000fe200078e00ff */
[----:B------:R-:W-:Y:S01]  /*11180*/  SHF.L.U32 R134, R103, 0x10, RZ ;  /* 0x0000001067867819 */ /* 0x000fe200000006ff */
[----:B------:R-:W-:Y:S01]  /*11190*/  FMUL.FTZ R132, R117, R132 ;  /* 0x0000008475847220 */ /* 0x000fe20000410000 */
[----:B------:R-:W-:-:S02]  /*111a0*/  IMAD.U32 R143, R99, 0x10000, RZ ;  /* 0x00010000638f7824 */ /* 0x000fc400078e00ff */
[----:B------:R-:W-:Y:S01]  /*111b0*/  FFMA.FTZ R89, R124, R85, R89 ;  /* 0x000000557c597223 */ /* 0x000fe20000010059 */
[----:B------:R-:W-:Y:S02]  /*111c0*/  IMAD.U32 R135, R104, 0x10000, RZ ;  /* 0x0001000068877824 */ /* 0x000fe400078e00ff */
[----:B------:R-:W-:Y:S01]  /*111d0*/  FFMA.FTZ R129, R124, R129, R130 ;  /* 0x000000817c817223 */ /* 0x000fe20000010082 */
[----:B------:R-:W-:Y:S01]  /*111e0*/  FFMA.FTZ R124, R132, R131, R133 ;  /* 0x00000083847c7223 */ /* 0x000fe20000010085 */
[----:B------:R-:W-:Y:S01]  /*111f0*/  FFMA.FTZ R138, R138, R141, R143 ;  /* 0x0000008d8a8a7223 */ /* 0x000fe2000001008f */
[----:B------:R-:W-:Y:S01]  /*11200*/  FFMA.FTZ R134, R132, R135, R134 ;  /* 0x0000008784867223 */ /* 0x000fe20000010086 */
[----:B------:R-:W-:Y:S01]  /*11210*/  F2FP.BF16.F32.PACK_AB R87, R87, R84 ;  /* 0x000000545757723e */ /* 0x000fe200000010ff */
[----:B0-----:R-:W-:Y:S01]  /*11220*/  IMAD.WIDE.U32 R120, R116, 0x10, R120 ;  /* 0x0000001074787825 */ /* 0x001fe200078e0078 */
[----:B------:R-:W-:Y:S02]  /*11230*/  F2FP.BF16.F32.PACK_AB R86, R145, R86 ;  /* 0x000000569156723e */ /* 0x000fe400000010ff */
[----:B------:R-:W-:-:S02]  /*11240*/  F2FP.BF16.F32.PACK_AB R85, R139, R136 ;  /* 0x000000888b55723e */ /* 0x000fc400000010ff */
[----:B------:R-:W-:Y:S02]  /*11250*/  F2FP.BF16.F32.PACK_AB R84, R124, R89 ;  /* 0x000000597c54723e */ /* 0x000fe400000010ff */
[----:B------:R-:W-:Y:S01]  /*11260*/  F2FP.BF16.F32.PACK_AB R91, R88, R91 ;  /* 0x0000005b585b723e */ /* 0x000fe200000010ff */
[----:B-1----:R-:W-:Y:S01]  /*11270*/  IMAD.WIDE.U32 R118, R116, 0x10, R118 ;  /* 0x0000001074767825 */ /* 0x002fe200078e0076 */
[----:B------:R-:W-:Y:S01]  /*11280*/  F2FP.BF16.F32.PACK_AB R90, R147, R90 ;  /* 0x0000005a935a723e */ /* 0x000fe200000010ff */
[----:B------:R1:W-:Y:S01]  /*11290*/  STG.E.128 desc[UR8][R120.64], R84 ;  /* 0x0000005478007986 */ /* 0x0003e2000c101d08 */
[----:B------:R-:W-:Y:S01]  /*112a0*/  F2FP.BF16.F32.PACK_AB R89, R138, R137 ;  /* 0x000000898a59723e */ /* 0x000fe200000010ff */
[----:B------:R-:W-:Y:S01]  /*112b0*/  VIADD R116, R116, 0x20 ;  /* 0x0000002074747836 */ /* 0x000fe20000000000 */
[----:B------:R-:W-:-:S05]  /*112c0*/  F2FP.BF16.F32.PACK_AB R88, R134, R129 ;  /* 0x000000818658723e */ /* 0x000fca00000010ff */
[----:B------:R1:W-:Y:S02]  /*112d0*/  STG.E.128 desc[UR8][R118.64], R88 ;  /* 0x0000005876007986 */ /* 0x0003e4000c101d08 */
.L_x_3977:
[----:B------:R-:W-:Y:S05]  /*112e0*/  BSYNC.RECONVERGENT B1 ;  /* 0x0000000000017941 */ /* 0x000fea0003800200 */
.L_x_3976:
[----:B------:R-:W-:Y:S01]  /*112f0*/  ISETP.GE.U32.AND P1, PT, R0, 0x40, PT ;  /* 0x000000400000780c */ /* 0x000fe20003f26070 */
[----:B------:R-:W-:-:S12]  /*11300*/  BSSY.RECONVERGENT B1, `(.L_x_3978) ;  /* 0x0000050000017945 */ /* 0x000fd80003800200 */
[----:B------:R-:W-:Y:S05]  /*11310*/  @!P1 BRA `(.L_x_3979) ;  /* 0x0000000400389947 */ /* 0x000fea0003800000 */
[--C-:B01----:R-:W-:Y:S01]  /*11320*/  FADD.FTZ R84, R76, -R123.reuse ;  /* 0x8000007b4c547221 */ /* 0x103fe20000010000 */
[--C-:B------:R-:W-:Y:S01]  /*11330*/  FADD.FTZ R90, R79, -R123.reuse ;  /* 0x8000007b4f5a7221 */ /* 0x100fe20000010000 */
[--C-:B------:R-:W-:Y:S01]  /*11340*/  FADD.FTZ R118, R80, -R123.reuse ;  /* 0x8000007b50767221 */ /* 0x100fe20000010000 */
[----:B------:R-:W-:Y:S01]  /*11350*/  SHF.L.U32 R85, R48, 0x10, RZ ;  /* 0x0000001030557819 */ /* 0x000fe200000006ff */
[--C-:B------:R-:W-:Y:S01]  /*11360*/  FADD.FTZ R86, R77, -R123.reuse ;  /* 0x8000007b4d567221 */ /* 0x100fe20000010000 */
[----:B------:R-:W-:Y:S01]  /*11370*/  FADD.FTZ R120, R81, -R123 ;  /* 0x8000007b51787221 */ /* 0x000fe20000010000 */
[----:B------:R-:W-:Y:S02]  /*11380*/  IMAD.U32 R87, R40, 0x10000, RZ ;  /* 0x0001000028577824 */ /* 0x000fe400078e00ff */
[C---:B------:R-:W-:Y:S01]  /*11390*/  FMUL.FTZ R84, R117.reuse, R84 ;  /* 0x0000005475547220 */ /* 0x040fe20000410000 */
[C---:B------:R-:W-:Y:S01]  /*113a0*/  FMUL.FTZ R131, R117.reuse, R90 ;  /* 0x0000005a75837220 */ /* 0x040fe20000410000 */
[C---:B------:R-:W-:Y:S01]  /*113b0*/  FMUL.FTZ R133, R117.reuse, R118 ;  /* 0x0000007675857220 */ /* 0x040fe20000410000 */
[----:B------:R-:W-:Y:S01]  /*113c0*/  SHF.L.U32 R90, R22, 0x10, RZ ;  /* 0x00000010165a7819 */ /* 0x000fe200000006ff */
[C---:B------:R-:W-:Y:S01]  /*113d0*/  FMUL.FTZ R121, R117.reuse, R86 ;  /* 0x0000005675797220 */ /* 0x040fe20000410000 */
[----:B------:R-:W-:Y:S01]  /*113e0*/  FMUL.FTZ R89, R117, R120 ;  /* 0x0000007875597220 */ /* 0x000fe20000410000 */
[----:B------:R-:W-:Y:S01]  /*113f0*/  FFMA.FTZ R87, R84, R87, R85 ;  /* 0x0000005754577223 */ /* 0x000fe20000010055 */
[----:B------:R-:W-:Y:S01]  /*11400*/  IMAD.U32 R118, R21, 0x10000, RZ ;  /* 0x0001000015767824 */ /* 0x000fe200078e00ff */
[----:B------:R-:W-:Y:S01]  /*11410*/  SHF.L.U32 R119, R19, 0x10, RZ ;  /* 0x0000001013777819 */ /* 0x000fe200000006ff */
[----:B------:R-:W-:Y:S01]  /*11420*/  FADD.FTZ R88, R78, -R123 ;  /* 0x8000007b4e587221 */ /* 0x000fe20000010000 */
[----:B------:R-:W-:-:S02]  /*11430*/  IMAD.U32 R85, R44, 0x10000, RZ ;  /* 0x000100002c557824 */ /* 0x000fc400078e00ff */
[--C-:B------:R-:W-:Y:S01]  /*11440*/  FADD.FTZ R124, R82, -R123.reuse ;  /* 0x8000007b527c7221 */ /* 0x100fe20000010000 */
[----:B------:R-:W-:Y:S02]  /*11450*/  IMAD.U32 R120, R20, 0x10000, RZ ;  /* 0x0001000014787824 */ /* 0x000fe400078e00ff */
[----:B------:R-:W-:Y:S01]  /*11460*/  FADD.FTZ R130, R83, -R123 ;  /* 0x8000007b53827221 */ /* 0x000fe20000010000 */
[----:B------:R-:W-:Y:S02]  /*11470*/  IMAD.U32 R91, R52, 0x10000, RZ ;  /* 0x00010000345b7824 */ /* 0x000fe400078e00ff */
[----:B------:R-:W-:Y:S01]  /*11480*/  FFMA.FTZ R90, R121, R90, R118 ;  /* 0x0000005a795a7223 */ /* 0x000fe20000010076 */
[----:B------:R-:W-:Y:S01]  /*11490*/  FMUL.FTZ R123, R117, R88 ;  /* 0x00000058757b7220 */ /* 0x000fe20000410000 */
[----:B------:R-:W-:Y:S01]  /*114a0*/  FFMA.FTZ R121, R121, R120, R119 ;  /* 0x0000007879797223 */ /* 0x000fe20000010077 */
[----:B------:R-:W-:Y:S01]  /*114b0*/  FFMA.FTZ R88, R84, R85, R91 ;  /* 0x0000005554587223 */ /* 0x000fe2000001005b */
[----:B------:R-:W0:Y:S01]  /*114c0*/  LDC.64 R118, c[0x0][0x428] ;  /* 0x00010a00ff767b82 */ /* 0x000e220000000a00 */
[C---:B------:R-:W-:Y:S01]  /*114d0*/  FMUL.FTZ R86, R117.reuse, R124 ;  /* 0x0000007c75567220 */ /* 0x040fe20000410000 */
[----:B------:R-:W-:Y:S01]  /*114e0*/  FMUL.FTZ R117, R117, R130 ;  /* 0x0000008275757220 */ /* 0x000fe20000410000 */
[----:B------:R-:W-:Y:S01]  /*114f0*/  IMAD.U32 R124, R41, 0x10000, RZ ;  /* 0x00010000297c7824 */ /* 0x000fe200078e00ff */
[----:B------:R-:W-:Y:S01]  /*11500*/  SHF.L.U32 R132, R45, 0x10, RZ ;  /* 0x000000102d847819 */ /* 0x000fe200000006ff */
[----:B------:R-:W-:Y:S01]  /*11510*/  IMAD.U32 R130, R49, 0x10000, RZ ;  /* 0x0001000031827824 */ /* 0x000fe200078e00ff */
[----:B------:R-:W-:Y:S01]  /*11520*/  SHF.L.U32 R134, R42, 0x10, RZ ;  /* 0x000000102a867819 */ /* 0x000fe200000006ff */
[----:B------:R-:W-:Y:S01]  /*11530*/  IMAD.U32 R129, R53, 0x10000, RZ ;  /* 0x0001000035817824 */ /* 0x000fe200078e00ff */
[----:B------:R-:W1:Y:S01]  /*11540*/  LDC.64 R84, c[0x0][0x430] ;  /* 0x00010c00ff547b82 */ /* 0x000e620000000a00 */
[----:B------:R-:W-:Y:S01]  /*11550*/  FFMA.FTZ R91, R123, R124, R130 ;  /* 0x0000007c7b5b7223 */ /* 0x000fe20000010082 */
[----:B------:R-:W-:Y:S01]  /*11560*/  SHF.L.U32 R130, R17, 0x10, RZ ;  /* 0x0000001011827819 */ /* 0x000fe200000006ff */
[----:B------:R-:W-:Y:S01]  /*11570*/  FFMA.FTZ R120, R123, R132, R129 ;  /* 0x000000847b787223 */ /* 0x000fe20000010081 */
[----:B------:R-:W-:Y:S01]  /*11580*/  SHF.L.U32 R138, R46, 0x10, RZ ;  /* 0x000000102e8a7819 */ /* 0x000fe200000006ff */
[----:B------:R-:W-:Y:S01]  /*11590*/  IMAD.U32 R124, R18, 0x10000, RZ ;  /* 0x00010000127c7824 */ /* 0x000fe200078e00ff */
[----:B------:R-:W-:Y:S01]  /*115a0*/  SHF.L.U32 R140, R14, 0x10, RZ ;  /* 0x000000100e8c7819 */ /* 0x000fe200000006ff */
[----:B------:R-:W-:Y:S01]  /*115b0*/  IMAD.U32 R132, R16, 0x10000, RZ ;  /* 0x0001000010847824 */ /* 0x000fe200078e00ff */
[----:B------:R-:W-:Y:S01]  /*115c0*/  SHF.L.U32 R137, R47, 0x10, RZ ;  /* 0x000000102f897819 */ /* 0x000fe200000006ff */
[----:B------:R-:W-:-:S02]  /*115d0*/  IMAD.U32 R123, R15, 0x10000, RZ ;  /* 0x000100000f7b7824 */ /* 0x000fc400078e00ff */
[C---:B------:R-:W-:Y:S01]  /*115e0*/  FFMA.FTZ R124, R131.reuse, R124, R130 ;  /* 0x0000007c837c7223 */ /* 0x040fe20000010082 */
[----:B------:R-:W-:Y:S01]  /*115f0*/  IMAD.U32 R136, R50, 0x10000, RZ ;  /* 0x0001000032887824 */ /* 0x000fe200078e00ff */
[----:B------:R-:W-:Y:S01]  /*11600*/  SHF.L.U32 R130, R12, 0x10, RZ ;  /* 0x000000100c827819 */ /* 0x000fe200000006ff */
[----:B------:R-:W-:Y:S02]  /*11610*/  IMAD.U32 R129, R54, 0x10000, RZ ;  /* 0x0001000036817824 */ /* 0x000fe400078e00ff */
[----:B------:R-:W-:Y:S01]  /*11620*/  FFMA.FTZ R123, R131, R132, R123 ;  /* 0x00000084837b7223 */ /* 0x000fe2000001007b */
[----:B------:R-:W-:Y:S02]  /*11630*/  IMAD.U32 R142, R13, 0x10000, RZ ;  /* 0x000100000d8e7824 */ /* 0x000fe400078e00ff */
[C---:B------:R-:W-:Y:S01]  /*11640*/  FFMA.FTZ R134, R133.reuse, R134, R136 ;  /* 0x0000008685867223 */ /* 0x040fe20000010088 */
[----:B------:R-:W-:Y:S01]  /*11650*/  FFMA.FTZ R129, R133, R138, R129 ;  /* 0x0000008a85817223 */ /* 0x000fe20000010081 */
[----:B------:R-:W-:Y:S01]  /*11660*/  SHF.L.U32 R133, R43, 0x10, RZ ;  /* 0x000000102b857819 */ /* 0x000fe200000006ff */
[----:B------:R-:W-:Y:S01]  /*11670*/  FFMA.FTZ R131, R89, R140, R142 ;  /* 0x0000008c59837223 */ /* 0x000fe2000001008e */
[----:B------:R-:W-:Y:S01]  /*11680*/  SHF.L.U32 R138, R10, 0x10, RZ ;  /* 0x000000100a8a7819 */ /* 0x000fe200000006ff */
[----:B------:R-:W-:Y:S01]  /*11690*/  IMAD.U32 R135, R51, 0x10000, RZ ;  /* 0x0001000033877824 */ /* 0x000fe200078e00ff */
[----:B------:R-:W-:Y:S01]  /*116a0*/  SHF.L.U32 R142, R8, 0x10, RZ ;  /* 0x00000010088e7819 */ /* 0x000fe200000006ff */
[----:B------:R-:W-:Y:S01]  /*116b0*/  IMAD.U32 R140, R9, 0x10000, RZ ;  /* 0x00010000098c7824 */ /* 0x000fe200078e00ff */
[----:B------:R-:W-:Y:S01]  /*116c0*/  F2FP.BF16.F32.PACK_AB R88, R121, R88 ;  /* 0x000000587958723e */ /* 0x000fe200000010ff */
[----:B------:R-:W-:-:S02]  /*116d0*/  IMAD.U32 R132, R11, 0x10000, RZ ;  /* 0x000100000b847824 */ /* 0x000fc400078e00ff */
[C---:B------:R-:W-:Y:S01]  /*116e0*/  FFMA.FTZ R133, R86.reuse, R133, R135 ;  /* 0x0000008556857223 */ /* 0x040fe20000010087 */
[----:B------:R-:W-:Y:S02]  /*116f0*/  IMAD.U32 R136, R55, 0x10000, RZ ;  /* 0x0001000037887824 */ /* 0x000fe400078e00ff */
[----:B------:R-:W-:Y:S01]  /*11700*/  FFMA.FTZ R138, R117, R138, R140 ;  /* 0x0000008a758a7223 */ /* 0x000fe2000001008c */
[----:B------:R-:W-:Y:S02]  /*11710*/  IMAD.U32 R139, R7, 0x10000, RZ ;  /* 0x00010000078b7824 */ /* 0x000fe400078e00ff */
[----:B------:R-:W-:Y:S01]  /*11720*/  FFMA.FTZ R130, R89, R130, R132 ;  /* 0x0000008259827223 */ /* 0x000fe20000010084 */
[----:B------:R-:W-:Y:S01]  /*11730*/  FFMA.FTZ R136, R86, R137, R136 ;  /* 0x0000008956887223 */ /* 0x000fe20000010088 */
[----:B0-----:R-:W-:-:S04]  /*11740*/  IMAD.WIDE.U32 R118, R116, 0x10, R118 ;  /* 0x0000001074767825 */ /* 0x001fc800078e0076 */
[----:B------:R-:W-:Y:S01]  /*11750*/  FFMA.FTZ R139, R117, R142, R139 ;  /* 0x0000008e758b7223 */ /* 0x000fe2000001008b */
[----:B------:R-:W-:Y:S01]  /*11760*/  F2FP.BF16.F32.PACK_AB R86, R131, R134 ;  /* 0x000000868356723e */ /* 0x000fe200000010ff */
[----:B-1----:R-:W-:Y:S01]  /*11770*/  IMAD.WIDE.U32 R116, R116, 0x10, R84 ;  /* 0x0000001074747825 */ /* 0x002fe200078e0054 */
[----:B------:R-:W-:Y:S02]  /*11780*/  F2FP.BF16.F32.PACK_AB R84, R90, R87 ;  /* 0x000000575a54723e */ /* 0x000fe400000010ff */
[----:B------:R-:W-:Y:S02]  /*11790*/  F2FP.BF16.F32.PACK_AB R85, R124, R91 ;  /* 0x0000005b7c55723e */ /* 0x000fe400000010ff */
[----:B------:R-:W-:Y:S02]  /*117a0*/  F2FP.BF16.F32.PACK_AB R87, R138, R133 ;  /* 0x000000858a57723e */ /* 0x000fe400000010ff */
[----:B------:R-:W-:Y:S02]  /*117b0*/  F2FP.BF16.F32.PACK_AB R91, R139, R136 ;  /* 0x000000888b5b723e */ /* 0x000fe400000010ff */
[----:B------:R-:W-:Y:S01]  /*117c0*/  F2FP.BF16.F32.PACK_AB R90, R130, R129 ;  /* 0x00000081825a723e */ /* 0x000fe200000010ff */
[----:B------:R2:W-:Y:S01]  /*117d0*/  STG.E.128 desc[UR8][R118.64], R84 ;  /* 0x0000005476007986 */ /* 0x0005e2000c101d08 */
[----:B------:R-:W-:-:S05]  /*117e0*/  F2FP.BF16.F32.PACK_AB R89, R123, R120 ;  /* 0x000000787b59723e */ /* 0x000fca00000010ff */
[----:B------:R2:W-:Y:S02]  /*117f0*/  STG.E.128 desc[UR8][R116.64], R88 ;  /* 0x0000005874007986 */ /* 0x0005e4000c101d08 */
.L_x_3979:
[----:B------:R-:W-:Y:S05]  /*11800*/  BSYNC.RECONVERGENT B1 ;  /* 0x0000000000017941 */ /* 0x000fea0003800200 */
.L_x_3978:
[----:B012---:R-:W0:Y:S02]  /*11810*/  LDC.64 R84, c[0x0][0x380] ;  /* 0x0000e000ff547b82 */ /* 0x007e240000000a00 */
[----:B0-----:R-:W-:-:S04]  /*11820*/  LEA R4, R84, R4, 0x2 ;  /* 0x0000000454047211 */ /* 0x001fc800078e10ff */
[----:B------:R-:W-:-:S13]  /*11830*/  ISETP.GE.AND P1, PT, R4, R85, PT ;  /* 0x000000550400720c */ /* 0x000fda0003f26270 */
[----:B------:R-:W-:Y:S05]  /*11840*/  @!P1 BRA `(.L_x_3980) ;  /* 0xfffffef800709947 */ /* 0x000fea000383ffff */
[----:B------:R-:W-:Y:S05]  /*11850*/  BSYNC B0 ;  /* 0x0000000000007941 */ /* 0x000fea0003800000 */
.L_x_3725:
[----:B------:R-:W-:Y:S05]  /*11860*/  EXIT ;  /* 0x000000000000794d */ /* 0x000fea0003800000 */
.L_x_3975:
[----:B------:R-:W-:Y:S01]  /*11870*/  HFMA2 R119, -RZ, RZ, 0, 5.9604644775390625e-08 ;  /* 0x00000001ff777431 */ /* 0x000fe200000001ff */
[----:B------:R-:W-:Y:S01]  /*11880*/  BSSY B1, `(.L_x_3981) ;  /* 0x0000007000017945 */ /* 0x000fe20003800000 */
[----:B------:R-:W-:Y:S01]  /*11890*/  IMAD.MOV.U32 R120, RZ, RZ, R85 ;  /* 0x000000ffff787224 */ /* 0x000fe200078e0055 */
[----:B------:R-:W-:Y:S01]  /*118a0*/  MOV R117, 0xffffffff ;  /* 0xffffffff00757802 */ /* 0x000fe20000000f00 */
[----:B------:R-:W-:-:S07]  /*118b0*/  IMAD.MOV.U32 R124, RZ, RZ, 0x1f ;  /* 0x0000001fff7c7424 */ /* 0x000fce00078e00ff */
[----:B------:R-:W-:Y:S05]  /*118c0*/  WARPSYNC.COLLECTIVE R117, `(.L_x_3982) ;  /* 0x0000000075087348 */ /* 0x000fea0003c00000 */
[----:B------:R0:W1:Y:S02]  /*118d0*/  SHFL.BFLY P3, R118, R120, R119, R124 ;  /* 0x0c00007778767389 */ /* 0x000064000006007c */
[----:B01----:R-:W-:Y:S05]  /*118e0*/  ENDCOLLECTIVE ;  /* 0x000000000000791b */ /* 0x003fea0003800000 */
.L_x_3982:
[----:B------:R-:W-:Y:S05]  /*118f0*/  BSYNC B1 ;  /* 0x0000000000017941 */ /* 0x000fea0003800000 */
.L_x_3981:
        /* <DEDUP_REMOVED lines=10> */
.L_x_3983:
[----:B------:R-:W-:Y:S01]  /*119a0*/  HFMA2 R119, -RZ, RZ, 0, 2.384185791015625e-07 ;  /* 0x00000004ff777431 */ /* 0x000fe200000001ff */
[----:B------:R-:W-:-:S05]  /*119b0*/  MOV R87, R118 ;  /* 0x0000007600577202 */ /* 0x000fca0000000f00 */
[----:B------:R-:W-:-:S04]  /*119c0*/  FADD.FTZ R87, R86, R87 ;  /* 0x0000005756577221 */ /* 0x000fc80000010000 */
[----:B------:R-:W-:-:S07]  /*119d0*/  IMAD.MOV.U32 R120, RZ, RZ, R87 ;  /* 0x000000ffff787224 */ /* 0x000fce00078e0057 */
[----:B------:R-:W-:Y:S05]  /*119e0*/  WARPSYNC.COLLECTIVE R117, `(.L_x_3984) ;  /* 0x0000000075087348 */ /* 0x000fea0003c00000 */
[----:B------:R0:W1:Y:S02]  /*119f0*/  SHFL.BFLY P3, R118, R120, R119, R124 ;  /* 0x0c00007778767389 */ /* 0x000064000006007c */
[----:B01----:R-:W-:Y:S05]  /*11a00*/  ENDCOLLECTIVE ;  /* 0x000000000000791b */ /* 0x003fea0003800000 */
.L_x_3984:
[----:B------:R-:W-:Y:S02]  /*11a10*/  IMAD.MOV.U32 R119, RZ, RZ, 0x8 ;  /* 0x00000008ff777424 */ /* 0x000fe400078e00ff */
[----:B------:R-:W-:-:S04]  /*11a20*/  IMAD.MOV.U32 R84, RZ, RZ, R118 ;  /* 0x000000ffff547224 */ /* 0x000fc800078e0076 */
[----:B------:R-:W-:-:S05]  /*11a30*/  FADD.FTZ R90, R87, R84 ;  /* 0x00000054575a7221 */ /* 0x000fca0000010000 */
[----:B------:R-:W-:-:S07]  /*11a40*/  MOV R120, R90 ;  /* 0x0000005a00787202 */ /* 0x000fce0000000f00 */
[----:B------:R-:W-:Y:S05]  /*11a50*/  WARPSYNC.COLLECTIVE R117, `(.L_x_3985) ;  /* 0x0000000075087348 */ /* 0x000fea0003c00000 */
[----:B------:R0:W1:Y:S02]  /*11a60*/  SHFL.BFLY P3, R118, R120, R119, R124 ;  /* 0x0c00007778767389 */ /* 0x000064000006007c */
[----:B01----:R-:W-:Y:S05]  /*11a70*/  ENDCOLLECTIVE ;  /* 0x000000000000791b */ /* 0x003fea0003800000 */
.L_x_3985:
[----:B------:R-:W-:Y:S01]  /*11a80*/  HFMA2 R119, -RZ, RZ, 0, 9.5367431640625e-07 ;  /* 0x00000010ff777431 */ /* 0x000fe200000001ff */
[----:B------:R-:W-:-:S05]  /*11a90*/  MOV R89, R118 ;  /* 0x0000007600597202 */ /* 0x000fca0000000f00 */
[----:B------:R-:W-:-:S04]  /*11aa0*/  FADD.FTZ R91, R90, R89 ;  /* 0x000000595a5b7221 */ /* 0x000fc80000010000 */
[----:B------:R-:W-:-:S07]  /*11ab0*/  IMAD.MOV.U32 R120, RZ, RZ, R91 ;  /* 0x000000ffff787224 */ /* 0x000fce00078e005b */
[----:B------:R-:W-:Y:S05]  /*11ac0*/  WARPSYNC.COLLECTIVE R117, `(.L_x_3986) ;  /* 0x0000000075087348 */ /* 0x000fea0003c00000 */
[----:B------:R0:W1:Y:S02]  /*11ad0*/  SHFL.BFLY P3, R118, R120, R119, R124 ;  /* 0x0c00007778767389 */ /* 0x000064000006007c */
[----:B01----:R-:W-:Y:S05]  /*11ae0*/  ENDCOLLECTIVE ;  /* 0x000000000000791b */ /* 0x003fea0003800000 */
.L_x_3986:
        /* <DEDUP_REMOVED lines=41> */
.L_x_3987:
[----:B------:R-:W-:Y:S01]  /*11d80*/  HFMA2 R119, -RZ, RZ, 0, 1.1920928955078125e-07 ;  /* 0x00000002ff777431 */ /* 0x000fe200000001ff */
[----:B------:R-:W-:-:S05]  /*11d90*/  MOV R85, R118 ;  /* 0x0000007600557202 */ /* 0x000fca0000000f00 */
[----:B------:R-:W-:-:S04]  /*11da0*/  FADD.FTZ R85, R84, R85 ;  /* 0x0000005554557221 */ /* 0x000fc80000010000 */
[----:B------:R-:W-:-:S07]  /*11db0*/  IMAD.MOV.U32 R120, RZ, RZ, R85 ;  /* 0x000000ffff787224 */ /* 0x000fce00078e0055 */
[----:B------:R-:W-:Y:S05]  /*11dc0*/  WARPSYNC.COLLECTIVE R117, `(.L_x_3988) ;  /* 0x0000000075087348 */ /* 0x000fea0003c00000 */
[----:B------:R0:W1:Y:S02]  /*11dd0*/  SHFL.BFLY P3, R118, R120, R119, R124 ;  /* 0x0c00007778767389 */ /* 0x000064000006007c */
[----:B01----:R-:W-:Y:S05]  /*11de0*/  ENDCOLLECTIVE ;  /* 0x000000000000791b */ /* 0x003fea0003800000 */
.L_x_3988:
[----:B------:R-:W-:Y:S02]  /*11df0*/  IMAD.MOV.U32 R119, RZ, RZ, 0x4 ;  /* 0x00000004ff777424 */ /* 0x000fe400078e00ff */
[----:B------:R-:W-:-:S04]  /*11e00*/  IMAD.MOV.U32 R86, RZ, RZ, R118 ;  /* 0x000000ffff567224 */ /* 0x000fc800078e0076 */
[----:B------:R-:W-:-:S05]  /*11e10*/  FADD.FTZ R86, R85, R86 ;  /* 0x0000005655567221 */ /* 0x000fca0000010000 */
[----:B------:R-:W-:-:S07]  /*11e20*/  MOV R120, R86 ;  /* 0x0000005600787202 */ /* 0x000fce0000000f00 */
[----:B------:R-:W-:Y:S05]  /*11e30*/  WARPSYNC.COLLECTIVE R117, `(.L_x_3989) ;  /* 0x0000000075087348 */ /* 0x000fea0003c00000 */
[----:B------:R0:W1:Y:S02]  /*11e40*/  SHFL.BFLY P3, R118, R120, R119, R124 ;  /* 0x0c00007778767389 */ /* 0x000064000006007c */
[----:B01----:R-:W-:Y:S05]  /*11e50*/  ENDCOLLECTIVE ;  /* 0x000000000000791b */ /* 0x003fea0003800000 */
.L_x_3989:
[----:B------:R-:W-:Y:S01]  /*11e60*/  HFMA2 R119, -RZ, RZ, 0, 4.76837158203125e-07 ;  /* 0x00000008ff777431 */ /* 0x000fe200000001ff */
[----:B------:R-:W-:-:S05]  /*11e70*/  MOV R87, R118 ;  /* 0x0000007600577202 */ /* 0x000fca0000000f00 */
[----:B------:R-:W-:-:S04]  /*11e80*/  FADD.FTZ R87, R86, R87 ;  /* 0x0000005756577221 */ /* 0x000fc80000010000 */
[----:B------:R-:W-:-:S07]  /*11e90*/  IMAD.MOV.U32 R120, RZ, RZ, R87 ;  /* 0x000000ffff787224 */ /* 0x000fce00078e0057 */
[----:B------:R-:W-:Y:S05]  /*11ea0*/  WARPSYNC.COLLECTIVE R117, `(.L_x_3990) ;  /* 0x0000000075087348 */ /* 0x000fea0003c00000 */
[----:B------:R0:W1:Y:S02]  /*11eb0*/  SHFL.BFLY P3, R118, R120, R119, R124 ;  /* 0x0c00007778767389 */ /* 0x000064000006007c */
[----:B01----:R-:W-:Y:S05]  /*11ec0*/  ENDCOLLECTIVE ;  /* 0x000000000000791b */ /* 0x003fea0003800000 */
.L_x_3990:
[----:B------:R-:W-:Y:S02]  /*11ed0*/  IMAD.MOV.U32 R119, RZ, RZ, 0x10 ;  /* 0x00000010ff777424 */ /* 0x000fe400078e00ff */
[----:B------:R-:W-:-:S04]  /*11ee0*/  IMAD.MOV.U32 R90, RZ, RZ, R118 ;  /* 0x000000ffff5a7224 */ /* 0x000fc800078e0076 */
[----:B------:R-:W-:-:S05]  /*11ef0*/  FADD.FTZ R90, R87, R90 ;  /* 0x0000005a575a7221 */ /* 0x000fca0000010000 */
[----:B------:R-:W-:-:S07]  /*11f00*/  MOV R120, R90 ;  /* 0x0000005a00787202 */ /* 0x000fce0000000f00 */
[----:B------:R-:W-:Y:S05]  /*11f10*/  WARPSYNC.COLLECTIVE R117, `(.L_x_3991) ;  /* 0x0000000075087348 */ /* 0x000fea0003c00000 */
[----:B------:R0:W1:Y:S02]  /*11f20*/  SHFL.BFLY P3, R118, R120, R119, R124 ;  /* 0x0c00007778767389 */ /* 0x000064000006007c */
[----:B01----:R-:W-:Y:S05]  /*11f30*/  ENDCOLLECTIVE ;  /* 0x000000000000791b */ /* 0x003fea0003800000 */
.L_x_3991:
[----:B------:R-:W-:Y:S01]  /*11f40*/  MOV R91, R118 ;  /* 0x00000076005b7202 */ /* 0x000fe20000000f00 */
[----:B------:R-:W-:Y:S06]  /*11f50*/  BRA `(.L_x_3992) ;  /* 0xffffffec00647947 */ /* 0x000fec000383ffff */
.L_x_3993:
        /* <DEDUP_REMOVED lines=10> */
.L_x_12125:


//--------------------- .text._ZN10layer_norm31ln_parallel_residual_fwd_kernelINS_13Kernel_traitsI13__nv_bfloat16S2_fS2_fjLj512ELj1ELj4ELj1ELj16ENS_18Kernel_traits_baseILj512ES2_S2_fS2_fjLj128EEEEELb1ELb0ELb1EEEvNS_9FwdParamsE --------------------------
	.section	.text._ZN10layer_norm31ln_parallel_residual_fwd_kernelINS_13Kernel_traitsI13__nv_bfloat16S2_fS2_fjLj512ELj1ELj4ELj1ELj16ENS_18Kernel_traits_baseILj512ES2_S2_fS2_fjLj128EEEEELb1ELb0ELb1EEEvNS_9FwdParamsE,"ax",@progbits
	.align	128
        .global         _ZN10layer_norm31ln_parallel_residual_fwd_kernelINS_13Kernel_traitsI13__nv_bfloat16S2_fS2_fjLj512ELj1ELj4ELj1ELj16ENS_18Kernel_traits_baseILj512ES2_S2_fS2_fjLj128EEEEELb1ELb0ELb1EEEvNS_9FwdParamsE
        .type           _ZN10layer_norm31ln_parallel_residual_fwd_kernelINS_13Kernel_traitsI13__nv_bfloat16S2_fS2_fjLj512ELj1ELj4ELj1ELj16ENS_18Kernel_traits_baseILj512ES2_S2_fS2_fjLj128EEEEELb1ELb0ELb1EEEvNS_9FwdParamsE,@function
        .size           _ZN10layer_norm31ln_parallel_residual_fwd_kernelINS_13Kernel_traitsI13__nv_bfloat16S2_fS2_fjLj512ELj1ELj4ELj1ELj16ENS_18Kernel_traits_baseILj512ES2_S2_fS2_fjLj128EEEEELb1ELb0ELb1EEEvNS_9FwdParamsE,(.L_x_12126 - _ZN10layer_norm31ln_parallel_residual_fwd_kernelINS_13Kernel_traitsI13__nv_bfloat16S2_fS2_fjLj512ELj1ELj4ELj1ELj16ENS_18Kernel_traits_baseILj512ES2_S2_fS2_fjLj128EEEEELb1ELb0ELb1EEEvNS_9FwdParamsE)
        .other          _ZN10layer_norm31ln_parallel_residual_fwd_kernelINS_13Kernel_traitsI13__nv_bfloat16S2_fS2_fjLj512ELj1ELj4ELj1ELj16ENS_18Kernel_traits_baseILj512ES2_S2_fS2_fjLj128EEEEELb1ELb0ELb1EEEvNS_9FwdParamsE,@"STO_CUDA_ENTRY STV_DEFAULT"
_ZN10layer_norm31ln_parallel_residual_fwd_kernelINS_13Kernel_traitsI13__nv_bfloat16S2_fS2_fjLj512ELj1ELj4ELj1ELj16ENS_18Kernel_traits_baseILj512ES2_S2_fS2_fjLj128EEEEELb1ELb0ELb1EEEvNS_9FwdParamsE:
.text._ZN10layer_norm31ln_parallel_residual_fwd_kernelINS_13Kernel_traitsI13__nv_bfloat16S2_fS2_fjLj512ELj1ELj4ELj1ELj16ENS_18Kernel_traits_baseILj512ES2_S2_fS2_fjLj128EEEEELb1ELb0ELb1EEEvNS_9FwdParamsE:
        /* <DEDUP_REMOVED lines=24> */
[----:B------:R-:W-:Y:S02]  /*0180*/  @P0 IADD3.X R73, PT, PT, RZ, R5, RZ, P1, !PT ;  /* 0x00000005ff490210 */ /* 0x000fe40000ffe4ff */
[----:B------:R-:W-:Y:S02]  /*0190*/  LOP3.LUT R125, R125, 0x1f, RZ, 0xc0, !PT ;  /* 0x0000001f7d7d7812 */ /* 0x000fe400078ec0ff */
[----:B------:R-:W-:Y:S01]  /*01a0*/  LOP3.LUT R2, R2, UR4, RZ, 0xfc, !PT ;  /* 0x0000000402027c12 */ /* 0x000fe2000f8efcff */
[----:B------:R-:W-:Y:S01]  /*01b0*/  UIADD3 UR13, UPT, UPT, UR6, -0x61c88647, URZ ;  /* 0x9e3779b9060d7890 */ /* 0x000fe2000fffe0ff */
[--C-:B------:R-:W-:Y:S01]  /*01c0*/  SHF.R.U64 R3, R72, 0x2, R73.reuse ;  /* 0x0000000248037819 */ /* 0x100fe20000001249 */
[----:B------:R-:W-:Y:S01]  /*01d0*/  UIADD3 UR14, UPT, UPT, UR7, -0x4498517b, URZ ;  /* 0xbb67ae85070e7890 */ /* 0x000fe2000fffe0ff */
[----:B------:R-:W-:Y:S01]  /*01e0*/  SHF.R.U32.HI R4, RZ, 0x2, R73 ;  /* 0x00000002ff047819 */ /* 0x000fe20000011649 */
[----:B------:R-:W-:Y:S02]  /*01f0*/  UIADD3 UR15, UPT, UPT, UR6, 0x3c6ef372, URZ ;  /* 0x3c6ef372060f7890 */ /* 0x000fe4000fffe0ff */
        /* <DEDUP_REMOVED lines=26> */
[----:B------:R-:W4:Y:S02]  /*03a0*/  LDG.E.128 R24, desc[UR8][R8.64+0x200] ;  /* 0x0002000808187981 */ /* 0x000f24000c1e1d00 */
[----:B------:R-:W0:Y:S01]  /*03b0*/  @P0 LDC.64 R10, c[0x0][0x440] ;  /* 0x00011000ff0a0b82 */ /* 0x000e220000000a00 */
[----:B------:R-:W-:-:S02]  /*03c0*/  @!P0 CS2R R114, SRZ ;  /* 0x0000000000728805 */ /* 0x000fc4000001ff00 */
[----:B------:R-:W-:Y:S02]  /*03d0*/  @!P0 CS2R R112, SRZ ;  /* 0x0000000000708805 */ /* 0x000fe4000001ff00 */
[----:B------:R-:W-:Y:S02]  /*03e0*/  @!P0 CS2R R90, SRZ ;  /* 0x00000000005a8805 */ /* 0x000fe4000001ff00 */
[----:B------:R-:W-:Y:S01]  /*03f0*/  @!P0 CS2R R88, SRZ ;  /* 0x0000000000588805 */ /* 0x000fe2000001ff00 */
[----:B------:R-:W-:Y:S02]  /*0400*/  HFMA2 R80, -RZ, RZ, 0, 0 ;  /* 0x00000000ff507431 */ /* 0x000fe400000001ff */
[----:B------:R-:W-:Y:S02]  /*0410*/  IMAD.MOV.U32 R23, RZ, RZ, RZ ;  /* 0x000000ffff177224 */ /* 0x000fe400078e00ff */
[----:B------:R-:W-:Y:S02]  /*0420*/  IMAD.MOV.U32 R99, RZ, RZ, RZ ;  /* 0x000000ffff637224 */ /* 0x000fe400078e00ff */
[----:B------:R-:W-:-:S02]  /*0430*/  IMAD.MOV.U32 R21, RZ, RZ, RZ ;  /* 0x000000ffff157224 */ /* 0x000fc400078e00ff */
[----:B------:R-:W-:Y:S02]  /*0440*/  IMAD.MOV.U32 R123, RZ, RZ, RZ ;  /* 0x000000ffff7b7224 */ /* 0x000fe400078e00ff */
[----:B0-----:R-:W-:-:S05]  /*0450*/  @P0 IMAD.WIDE.U32 R10, R125, 0x10, R10 ;  /* 0x000000107d0a0825 */ /* 0x001fca00078e000a */
[----:B------:R-:W5:Y:S04]  /*0460*/  @P0 LDG.E.128 R112, desc[UR8][R10.64] ;  /* 0x000000080a700981 */ /* 0x000f68000c1e1d00 */
[----:B------:R0:W5:Y:S01]  /*0470*/  @P0 LDG.E.128 R88, desc[UR8][R10.64+0x200] ;  /* 0x000200080a580981 */ /* 0x000162000c1e1d00 */
[--C-:B---3--:R-:W-:Y:S01]  /*0480*/  @!P0 IMAD.MOV.U32 R124, RZ, RZ, R12.reuse ;  /* 0x000000ffff7c8224 */ /* 0x108fe200078e000c */
[----:B------:R-:W-:Y:S01]  /*0490*/  @!P0 MOV R108, R14 ;  /* 0x0000000e006c8202 */ /* 0x000fe20000000f00 */
[----:B------:R-:W-:Y:S02]  /*04a0*/  @!P0 IMAD.MOV.U32 R100, RZ, RZ, R15 ;  /* 0x000000ffff648224 */ /* 0x000fe400078e000f */
[----:B------:R-:W-:Y:S01]  /*04b0*/  @P0 IMAD.MOV.U32 R124, RZ, RZ, R12 ;  /* 0x000000ffff7c0224 */ /* 0x000fe200078e000c */
[----:B--2---:R-:W-:Y:S01]  /*04c0*/  @!P0 MOV R22, R19 ;  /* 0x0000001300168202 */ /* 0x004fe20000000f00 */
[----:B------:R-:W-:-:S02]  /*04d0*/  @P0 IMAD.MOV.U32 R108, RZ, RZ, R14 ;  /* 0x000000ffff6c0224 */ /* 0x000fc400078e000e */
[----:B----4-:R-:W-:Y:S01]  /*04e0*/  @!P0 IMAD.MOV.U32 R98, RZ, RZ, R107 ;  /* 0x000000ffff628224 */ /* 0x010fe200078e006b */
[-C--:B------:R-:W-:Y:S01]  /*04f0*/  @!P0 MOV R122, R104.reuse ;  /* 0x00000068007a8202 */ /* 0x080fe20000000f00 */
[----:B------:R-:W-:Y:S01]  /*0500*/  @!P0 IMAD.MOV.U32 R116, RZ, RZ, R13 ;  /* 0x000000ffff748224 */ /* 0x000fe200078e000d */
[----:B------:R-:W-:Y:S01]  /*0510*/  @P0 MOV R116, R13 ;  /* 0x0000000d00740202 */ /* 0x000fe20000000f00 */
[----:B------:R-:W-:Y:S01]  /*0520*/  @P0 IMAD.MOV.U32 R100, RZ, RZ, R15 ;  /* 0x000000ffff640224 */ /* 0x000fe200078e000f */
[----:B------:R-:W-:Y:S01]  /*0530*/  @!P0 MOV R79, R25 ;  /* 0x00000019004f8202 */ /* 0x000fe20000000f00 */
[----:B------:R-:W-:Y:S01]  /*0540*/  @!P0 IMAD.MOV.U32 R20, RZ, RZ, R105 ;  /* 0x000000ffff148224 */ /* 0x000fe200078e0069 */
[----:B------:R-:W-:Y:S01]  /*0550*/  @P0 MOV R122, R104 ;  /* 0x00000068007a0202 */ /* 0x000fe20000000f00 */
[----:B------:R-:W-:Y:S01]  /*0560*/  @P0 IMAD.MOV.U32 R98, RZ, RZ, R107 ;  /* 0x000000ffff620224 */ /* 0x000fe200078e006b */
[----:B------:R-:W-:Y:S01]  /*0570*/  MOV R107, RZ ;  /* 0x000000ff006b7202 */ /* 0x000fe20000000f00 */
[----:B------:R-:W-:-:S02]  /*0580*/  @P0 IMAD.MOV.U32 R22, RZ, RZ, R19 ;  /* 0x000000ffff160224 */ /* 0x000fc400078e0013 */
[----:B------:R-:W-:Y:S01]  /*0590*/  @!P0 IMAD.MOV.U32 R14, RZ, RZ, R24 ;  /* 0x000000ffff0e8224 */ /* 0x000fe200078e0018 */
[----:B------:R-:W-:Y:S01]  /*05a0*/  @P0 MOV R14, R24 ;  /* 0x00000018000e0202 */ /* 0x000fe20000000f00 */
[--C-:B------:R-:W-:Y:S02]  /*05b0*/  @!P0 IMAD.MOV.U32 R12, RZ, RZ, R26.reuse ;  /* 0x000000ffff0c8224 */ /* 0x100fe400078e001a */
[----:B------:R-:W-:Y:S01]  /*05c0*/  @!P0 IMAD.MOV.U32 R11, RZ, RZ, R27 ;  /* 0x000000ffff0b8224 */ /* 0x000fe200078e001b */
[----:B0-----:R-:W-:Y:S01]  /*05d0*/  @P0 MOV R11, R27 ;  /* 0x0000001b000b0202 */ /* 0x001fe20000000f00 */
[----:B------:R-:W-:Y:S02]  /*05e0*/  @P0 IMAD.MOV.U32 R20, RZ, RZ, R105 ;  /* 0x000000ffff140224 */ /* 0x000fe400078e0069 */
[----:B------:R-:W-:Y:S02]  /*05f0*/  @P0 IMAD.MOV.U32 R79, RZ, RZ, R25 ;  /* 0x000000ffff4f0224 */ /* 0x000fe400078e0019 */
[----:B------:R-:W-:-:S02]  /*0600*/  @P0 IMAD.MOV.U32 R12, RZ, RZ, R26 ;  /* 0x000000ffff0c0224 */ /* 0x000fc400078e001a */
[----:B------:R-:W-:Y:S02]  /*0610*/  IMAD.MOV.U32 R15, RZ, RZ, RZ ;  /* 0x000000ffff0f7224 */ /* 0x000fe400078e00ff */
[----:B------:R-:W-:Y:S01]  /*0620*/  IMAD.MOV.U32 R19, RZ, RZ, RZ ;  /* 0x000000ffff137224 */ /* 0x000fe200078e00ff */
[----:B------:R-:W-:Y:S06]  /*0630*/  BRA `(.L_x_3995) ;  /* 0x0000000000ec7947 */ /* 0x000fec0003800000 */
.L_x_3994:
        /* <DEDUP_REMOVED lines=19> */
[--C-:B----4-:R-:W-:Y:S02]  /*0770*/  @P0 IMAD.MOV.U32 R22, RZ, RZ, R19.reuse ;  /* 0x000000ffff160224 */ /* 0x110fe400078e0013 */
[----:B------:R-:W-:Y:S01]  /*0780*/  @!P0 IMAD.MOV.U32 R22, RZ, RZ, R19 ;  /* 0x000000ffff168224 */ /* 0x000fe200078e0013 */
[----:B--2---:R-:W-:Y:S01]  /*0790*/  @P0 MOV R124, R32 ;  /* 0x00000020007c0202 */ /* 0x004fe20000000f00 */
[----:B------:R-:W-:Y:S01]  /*07a0*/  @P0 IMAD.MOV.U32 R116, RZ, RZ, R33 ;  /* 0x000000ffff740224 */ /* 0x000fe200078e0021 */
[----:B------:R-:W-:Y:S01]  /*07b0*/  @P0 MOV R100, R35 ;  /* 0x0000002300640202 */ /* 0x000fe20000000f00 */
[--C-:B------:R-:W-:Y:S01]  /*07c0*/  @P0 IMAD.MOV.U32 R107, RZ, RZ, R98.reuse ;  /* 0x000000ffff6b0224 */ /* 0x100fe200078e0062 */
[----:B------:R-:W-:Y:S01]  /*07d0*/  @P0 MOV R21, R97 ;  /* 0x0000006100150202 */ /* 0x000fe20000000f00 */
[----:B------:R-:W-:Y:S01]  /*07e0*/  @!P0 IMAD.MOV.U32 R107, RZ, RZ, R98 ;  /* 0x000000ffff6b8224 */ /* 0x000fe200078e0062 */
[-C--:B---3--:R-:W-:Y:S01]  /*07f0*/  @P0 MOV R19, R12.reuse ;  /* 0x0000000c00130202 */ /* 0x088fe20000000f00 */
[--C-:B------:R-:W-:Y:S01]  /*0800*/  @P0 IMAD.MOV.U32 R23, RZ, RZ, R14.reuse ;  /* 0x000000ffff170224 */ /* 0x100fe200078e000e */
        /* <DEDUP_REMOVED lines=8> */
[----:B------:R-:W-:Y:S01]  /*0890*/  @!P0 MOV R21, R97 ;  /* 0x0000006100158202 */ /* 0x000fe20000000f00 */
[----:B------:R-:W-:Y:S01]  /*08a0*/  @P0 IMAD.MOV.U32 R106, RZ, RZ, R26 ;  /* 0x000000ffff6a0224 */ /* 0x000fe200078e001a */
[----:B------:R-:W-:Y:S01]  /*08b0*/  @!P0 MOV R122, R24 ;  /* 0x00000018007a8202 */ /* 0x000fe20000000f00 */
[----:B------:R-:W-:Y:S01]  /*08c0*/  @P0 IMAD.MOV.U32 R98, RZ, RZ, R27 ;  /* 0x000000ffff620224 */ /* 0x000fe200078e001b */
[----:B------:R-:W-:Y:S01]  /*08d0*/  @!P0 MOV R98, R27 ;  /* 0x0000001b00628202 */ /* 0x000fe20000000f00 */
[----:B------:R-:W-:Y:S01]  /*08e0*/  @P0 IMAD.MOV.U32 R80, RZ, RZ, R13 ;  /* 0x000000ffff500224 */ /* 0x000fe200078e000d */
[----:B------:R-:W-:Y:S01]  /*08f0*/  @!P0 MOV R14, R8 ;  /* 0x00000008000e8202 */ /* 0x000fe20000000f00 */
[----:B------:R-:W-:-:S02]  /*0900*/  @P0 IMAD.MOV.U32 R79, RZ, RZ, R9 ;  /* 0x000000ffff4f0224 */ /* 0x000fc400078e0009 */
[----:B------:R-:W-:Y:S02]  /*0910*/  @P0 IMAD.MOV.U32 R12, RZ, RZ, R10 ;  /* 0x000000ffff0c0224 */ /* 0x000fe400078e000a */
[----:B------:R-:W-:Y:S01]  /*0920*/  @!P0 IMAD.MOV.U32 R124, RZ, RZ, R32 ;  /* 0x000000ffff7c8224 */ /* 0x000fe200078e0020 */
[----:B------:R-:W-:Y:S01]  /*0930*/  @!P0 CS2R R114, SRZ ;  /* 0x0000000000728805 */ /* 0x000fe2000001ff00 */
[----:B------:R-:W-:Y:S01]  /*0940*/  @!P0 IMAD.MOV.U32 R116, RZ, RZ, R33 ;  /* 0x000000ffff748224 */ /* 0x000fe200078e0021 */
[----:B------:R-:W-:Y:S01]  /*0950*/  @!P0 CS2R R112, SRZ ;  /* 0x0000000000708805 */ /* 0x000fe2000001ff00 */
[----:B------:R-:W-:Y:S01]  /*0960*/  @!P0 IMAD.MOV.U32 R100, RZ, RZ, R35 ;  /* 0x000000ffff648224 */ /* 0x000fe200078e0023 */
[----:B------:R-:W-:Y:S01]  /*0970*/  @!P0 CS2R R90, SRZ ;  /* 0x00000000005a8805 */ /* 0x000fe2000001ff00 */
[----:B------:R-:W-:Y:S01]  /*0980*/  @!P0 IMAD.MOV.U32 R123, RZ, RZ, R96 ;  /* 0x000000ffff7b8224 */ /* 0x000fe200078e0060 */
[----:B------:R-:W-:Y:S01]  /*0990*/  @!P0 CS2R R88, SRZ ;  /* 0x0000000000588805 */ /* 0x000fe2000001ff00 */
[----:B------:R-:W-:-:S02]  /*09a0*/  @!P0 IMAD.MOV.U32 R20, RZ, RZ, R25 ;  /* 0x000000ffff148224 */ /* 0x000fc400078e0019 */
[----:B------:R-:W-:Y:S02]  /*09b0*/  @!P0 IMAD.MOV.U32 R106, RZ, RZ, R26 ;  /* 0x000000ffff6a8224 */ /* 0x000fe400078e001a */
[----:B------:R-:W-:Y:S02]  /*09c0*/  @!P0 IMAD.MOV.U32 R80, RZ, RZ, R13 ;  /* 0x000000ffff508224 */ /* 0x000fe400078e000d */
[----:B------:R-:W-:Y:S02]  /*09d0*/  @!P0 IMAD.MOV.U32 R79, RZ, RZ, R9 ;  /* 0x000000ffff4f8224 */ /* 0x000fe400078e0009 */
[----:B0-----:R-:W-:-:S07]  /*09e0*/  @!P0 IMAD.MOV.U32 R12, RZ, RZ, R10 ;  /* 0x000000ffff0c8224 */ /* 0x001fce00078e000a */
.L_x_3995:
[----:B------:R-:W0:Y:S02]  /*09f0*/  LDCU UR4, c[0x0][0x384] ;  /* 0x00007080ff0477ac */ /* 0x000e240008000800 */
[----:B0-----:R-:W-:-:S13]  /*0a00*/  ISETP.GE.AND P0, PT, R2, UR4, PT ;  /* 0x0000000402007c0c */ /* 0x001fda000bf06270 */
[----:B------:R-:W-:Y:S05]  /*0a10*/  @P0 EXIT ;  /* 0x000000000000094d */ /* 0x000fea0003800000 */
[----:B------:R-:W-:Y:S01]  /*0a20*/  IMAD.HI.U32 R6, R3, -0x2daee0ad, RZ ;  /* 0xd2511f5303067827 */ /* 0x000fe200078e00ff */
[----:B------:R-:W0:Y:S01]  /*0a30*/  LDCU.64 UR4, c[0x0][0x398] ;  /* 0x00007300ff0477ac */ /* 0x000e220008000a00 */
[----:B------:R-:W-:Y:S01]  /*0a40*/  PRMT R26, R11, 0x7632, R26 ;  /* 0x000076320b1a7816 */ /* 0x000fe2000000001a */
[----:B------:R-:W-:Y:S01]  /*0a50*/  BSSY B0, `(.L_x_3996) ;  /* 0x00010aa000007945 */ /* 0x000fe20003800000 */
[----:B------:R-:W-:Y:S01]  /*0a60*/  IMAD.HI.U32 R5, R0, -0x326172a9, RZ ;  /* 0xcd9e8d5700057827 */ /* 0x000fe200078e00ff */
[----:B------:R-:W-:Y:S01]  /*0a70*/  LOP3.LUT R6, R6, UR7, RZ, 0x3c, !PT ;  /* 0x0000000706067c12 */ /* 0x000fe2000f8e3cff */
[----:B------:R-:W1:Y:S01]  /*0a80*/  LDCU UR31, c[0x0][0x404] ;  /* 0x00008080ff1f77ac */ /* 0x000e620008000800 */
[----:B------:R-:W-:Y:S01]  /*0a90*/  PRMT R28, R22, 0x7632, R28 ;  /* 0x00007632161c7816 */ /* 0x000fe2000000001c */
[----:B------:R-:W-:Y:S01]  /*0aa0*/  IMAD R8, R0, -0x326172a9, RZ ;  /* 0xcd9e8d5700087824 */ /* 0x000fe200078e02ff */
[----:B------:R-:W-:Y:S01]  /*0ab0*/  LOP3.LUT R5, R4, UR6, R5, 0x96, !PT ;  /* 0x0000000604057c12 */ /* 0x000fe2000f8e9605 */
[----:B------:R-:W-:Y:S01]  /*0ac0*/  IMAD.HI.U32 R7, R6, -0x326172a9, RZ ;  /* 0xcd9e8d5706077827 */ /* 0x000fe200078e00ff */
[----:B------:R-:W-:Y:S01]  /*0ad0*/  PRMT R30, R23, 0x7632, R30 ;  /* 0x00007632171e7816 */ /* 0x000fe2000000001e */
[----:B------:R-:W2:Y:S01]  /*0ae0*/  LDCU UR32, c[0x0][0x408] ;  /* 0x00008100ff2077ac */ /* 0x000ea20008000800 */
[----:B-----5:R-:W-:Y:S01]  /*0af0*/  PRMT R29, R90, 0x7632, R29 ;  /* 0x000076325a1d7816 */ /* 0x020fe2000000001d */
        /* <DEDUP_REMOVED lines=8> */
[----:B------:R-:W-:Y:S01]  /*0b80*/  IMAD.HI.U32 R8, R7, -0x2daee0ad, RZ ;  /* 0xd2511f5307087827 */ /* 0x000fe200078e00ff */
[----:B0-----:R-:W-:Y:S01]  /*0b90*/  UISETP.NE.U32.AND UP0, UPT, UR4, URZ, UPT ;  /* 0x000000ff0400728c */ /* 0x001fe2000bf05070 */
[----:B------:R-:W-:Y:S01]  /*0ba0*/  PRMT R117, R112, 0x7632, R117 ;  /* 0x0000763270757816 */ /* 0x000fe20000000075 */
[----:B------:R-:W0:Y:S01]  /*0bb0*/  LDCU.U8 UR4, c[0x0][0x410] ;  /* 0x00008200ff0477ac */ /* 0x000e220008000000 */
[----:B------:R-:W-:Y:S01]  /*0bc0*/  IMAD R6, R6, -0x326172a9, RZ ;  /* 0xcd9e8d5706067824 */ /* 0x000fe200078e02ff */
[----:B------:R-:W-:Y:S01]  /*0bd0*/  LOP3.LUT R8, R13, UR16, R8, 0x96, !PT ;  /* 0x000000100d087c12 */ /* 0x000fe2000f8e9608 */
[C---:B------:R-:W-:Y:S01]  /*0be0*/  IMAD.HI.U32 R5, R9.reuse, -0x326172a9, RZ ;  /* 0xcd9e8d5709057827 */ /* 0x040fe200078e00ff */
[----:B------:R-:W-:Y:S01]  /*0bf0*/  UISETP.NE.AND.EX UP0, UPT, UR5, URZ, UPT, UP0 ;  /* 0x000000ff0500728c */ /* 0x000fe2000bf05300 */
[----:B------:R-:W-:Y:S01]  /*0c00*/  PRMT R53, R80, 0x7632, R53 ;  /* 0x0000763250357816 */ /* 0x000fe20000000035 */
[----:B------:R-:W4:Y:S01]  /*0c10*/  LDCU UR5, c[0x0][0x388] ;  /* 0x00007100ff0577ac */ /* 0x000f220008000800 */
[----:B------:R-:W-:Y:S01]  /*0c20*/  IMAD R9, R9, -0x326172a9, RZ ;  /* 0xcd9e8d5709097824 */ /* 0x000fe200078e02ff */
[----:B------:R-:W-:Y:S01]  /*0c30*/  LOP3.LUT R5, R6, UR15, R5, 0x96, !PT ;  /* 0x0000000f06057c12 */ /* 0x000fe2000f8e9605 */
[----:B------:R-:W-:Y:S01]  /*0c40*/  IMAD.HI.U32 R6, R8, -0x326172a9, RZ ;  /* 0xcd9e8d5708067827 */ /* 0x000fe200078e00ff */
[----:B------:R-:W-:Y:S01]  /*0c50*/  PRMT R54, R17, 0x7632, R54 ;  /* 0x0000763211367816 */ /* 0x000fe20000000036 */
[----:B------:R-:W1:Y:S01]  /*0c60*/  LDCU.64 UR10, c[0x0][0x3a0] ;  /* 0x00007400ff0a77ac */ /* 0x000e620008000a00 */
[----:B------:R-:W-:Y:S01]  /*0c70*/  PRMT R85, R14, 0x7632, R85 ;  /* 0x000076320e557816 */ /* 0x000fe20000000055 */
[----:B------:R-:W-:Y:S01]  /*0c80*/  IMAD R10, R7, -0x2daee0ad, RZ ;  /* 0xd2511f53070a7824 */ /* 0x000fe200078e02ff */
[----:B------:R-:W-:Y:S01]  /*0c90*/  LOP3.LUT R6, R9, UR17, R6, 0x96, !PT ;  /* 0x0000001109067c12 */ /* 0x000fe2000f8e9606 */
[----:B------:R-:W-:Y:S01]  /*0ca0*/  IMAD.HI.U32 R7, R5, -0x2daee0ad, RZ ;  /* 0xd2511f5305077827 */ /* 0x000fe200078e00ff */
[----:B------:R-:W-:-:S02]  /*0cb0*/  PRMT R86, R19, 0x7632, R86 ;  /* 0x0000763213567816 */ /* 0x000fc40000000056 */
[----:B------:R-:W-:Y:S01]  /*0cc0*/  PRMT R94, R98, 0x7632, R94 ;  /* 0x00007632625e7816 */ /* 0x000fe2000000005e */
[----:B------:R-:W-:Y:S01]  /*0cd0*/  IMAD.HI.U32 R9, R6, -0x2daee0ad, RZ ;  /* 0xd2511f5306097827 */ /* 0x000fe200078e00ff */
[----:B------:R-:W-:Y:S01]  /*0ce0*/  LOP3.LUT R7, R10, UR18, R7, 0x96, !PT ;  /* 0x000000120a077c12 */ /* 0x000fe2000f8e9607 */
[----:B0-----:R-:W-:Y:S01]  /*0cf0*/  UISETP.NE.AND UP1, UPT, UR4, URZ, UPT ;  /* 0x000000ff0400728c */ /* 0x001fe2000bf25270 */
[----:B------:R-:W-:Y:S01]  /*0d00*/  PRMT R96, R100, 0x7632, R96 ;  /* 0x0000763264607816 */ /* 0x000fe20000000060 */
[----:B------:R-:W-:Y:S01]  /*0d10*/  IMAD R10, R5, -0x2daee0ad, RZ ;  /* 0xd2511f53050a7824 */ /* 0x000fe200078e02ff */
[----:B------:R-:W-:Y:S01]  /*0d20*/  PRMT R103, R107, 0x7632, R103 ;  /* 0x000076326b677816 */ /* 0x000fe20000000067 */
[----:B------:R-:W-:Y:S01]  /*0d30*/  IMAD R8, R8, -0x326172a9, RZ ;  /* 0xcd9e8d5708087824 */ /* 0x000fe200078e02ff */
        /* <DEDUP_REMOVED lines=27> */
[----:B------:R-:W-:Y:S02]  /*0ef0*/  PRMT R95, R99, 0x7632, R95 ;  /* 0x00007632635f7816 */ /* 0x000fe4000000005f */
[----:B------:R-:W-:Y:S01]  /*0f00*/  PRMT R102, R106, 0x7632, R102 ;  /* 0x000076326a667816 */ /* 0x000fe20000000066 */
[----:B------:R-:W-:Y:S01]  /*0f10*/  IMAD R24, R7, -0x2daee0ad, RZ ;  /* 0xd2511f5307187824 */ /* 0x000fe200078e02ff */
[----:B------:R-:W-:Y:S01]  /*0f20*/  LOP3.LUT R9, R6, UR25, R5, 0x96, !PT ;  /* 0x0000001906097c12 */ /* 0x000fe2000f8e9605 */
[----:B------:R-:W-:Y:S01]  /*0f30*/  IMAD.HI.U32 R7, R8, -0x2daee0ad, RZ ;  /* 0xd2511f5308077827 */ /* 0x000fe200078e00ff */
[----:B------:R-:W-:-:S02]  /*0f40*/  PRMT R119, R123, 0x7632, R119 ;  /* 0x000076327b777816 */ /* 0x000fc40000000077 */
[----:B------:R-:W-:Y:S01]  /*0f50*/  SHF.L.U32 R5, R91, 0x10, RZ ;  /* 0x000000105b057819 */ /* 0x000fe200000006ff */
[----:B------:R-:W-:Y:S01]  /*0f60*/  IMAD R27, R8, -0x2daee0ad, RZ ;  /* 0xd2511f53081b7824 */ /* 0x000fe200078e02ff */
[----:B------:R-:W-:Y:S01]  /*0f70*/  LOP3.LUT R13, R24, UR26, R7, 0x96, !PT ;  /* 0x0000001a180d7c12 */ /* 0x000fe2000f8e9607 */
[----:B------:R-:W-:Y:S01]  /*0f80*/  IMAD.HI.U32 R82, R9, -0x2daee0ad, RZ ;  /* 0xd2511f5309527827 */ /* 0x000fe200078e00ff */
[----:B------:R-:W-:Y:S02]  /*0f90*/  PRMT R24, R89, 0x7632, R24 ;  /* 0x0000763259187816 */ /* 0x000fe40000000018 */
[----:B------:R-:W-:Y:S01]  /*0fa0*/  SHF.L.U32 R91, R19, 0x10, RZ ;  /* 0x00000010135b7819 */ /* 0x000fe200000006ff */
        /* <DEDUP_REMOVED lines=8> */
[----:B------:R-:W-:Y:S02]  /*1030*/  SHF.L.U32 R113, R113, 0x10, RZ ;  /* 0x0000001071717819 */ /* 0x000fe400000006ff */
[----:B------:R-:W-:Y:S01]  /*1040*/  LOP3.LUT R72, R72, 0x3, RZ, 0xc0, !PT ;  /* 0x0000000348487812 */ /* 0x000fe200078ec0ff */
[----:B------:R-:W-:Y:S01]  /*1050*/  IMAD.U32 R10, R22, 0x10000, RZ ;  /* 0x00010000160a7824 */ /* 0x000fe200078e00ff */
[----:B------:R-:W-:Y:S01]  /*1060*/  LOP3.LUT R73, R8, UR29, R73, 0x96, !PT ;  /* 0x0000001d08497c12 */ /* 0x000fe2000f8e9649 */
[----:B------:R-:W-:Y:S01]  /*1070*/  IMAD.U32 R8, R11, 0x10000, RZ ;  /* 0x000100000b087824 */ /* 0x000fe200078e00ff */
[C---:B------:R-:W-:Y:S01]  /*1080*/  PRMT R22, R12.reuse, 0x7632, R22 ;  /* 0x000076320c167816 */ /* 0x040fe20000000016 */
[----:B------:R-:W-:Y:S01]  /*1090*/  IMAD.U32 R11, R12, 0x10000, RZ ;  /* 0x000100000c0b7824 */ /* 0x000fe200078e00ff */
[----:B------:R-:W-:Y:S01]  /*10a0*/  SHF.L.U32 R12, R23, 0x10, RZ ;  /* 0x00000010170c7819 */ /* 0x000fe200000006ff */
[----:B------:R-:W-:Y:S01]  /*10b0*/  IMAD R9, R9, -0x2daee0ad, RZ ;  /* 0xd2511f5309097824 */ /* 0x000fe200078e02ff */
[----:B------:R-:W-:Y:S01]  /*10c0*/  PRMT R23, R18, 0x7632, R23 ;  /* 0x0000763212177816 */ /* 0x000fe20000000017 */
[----:B------:R-:W-:Y:S01]  /*10d0*/  IMAD.HI.U32 R76, R7, -0x2daee0ad, RZ ;  /* 0xd2511f53074c7827 */ /* 0x000fe200078e00ff */
[----:B------:R-:W-:-:S02]  /*10e0*/  SHF.L.U32 R80, R80, 0x10, RZ ;  /* 0x0000001050507819 */ /* 0x000fc400000006ff */
        /* <DEDUP_REMOVED lines=39> */
[----:B------:R-:W-:Y:S02]  /*1360*/  IMAD.MOV.U32 R14, RZ, RZ, RZ ;  /* 0x000000ffff0e7224 */ /* 0x000fe400078e00ff */
        /* <DEDUP_REMOVED lines=20> */
[----:B-1234-:R-:W-:-:S07]  /*14b0*/  IMAD R82, R82, -0x326172a9, RZ ;  /* 0xcd9e8d5752527824 */ /* 0x01efce00078e02ff */
.L_x_4244:
[----:B------:R-:W-:Y:S01]  /*14c0*/  ISETP.NE.U32.AND P1, PT, RZ, UR10, PT ;  /* 0x0000000aff007c0c */ /* 0x000fe2000bf25070 */
[----:B0-----:R-:W0:Y:S01]  /*14d0*/  @P0 LDC.64 R26, c[0x0][0x398] ;  /* 0x0000e600ff1a0b82 */ /* 0x001e220000000a00 */
        /* <DEDUP_REMOVED lines=8> */
[----:B------:R1:W3:Y:S02]  /*1560*/  @P0 LDG.E.128 R44, desc[UR8][R26.64] ;  /* 0x000000081a2c0981 */ /* 0x0002e4000c1e1d00 */
[C---:B-1----:R-:W-:Y:S02]  /*1570*/  IMAD.WIDE.U32 R26, R63.reuse, 0x10, R48 ;  /* 0x000000103f1a7825 */ /* 0x042fe400078e0030 */
[----:B------:R-:W0:Y:S02]  /*1580*/  LDC.64 R48, c[0x0][0x398] ;  /* 0x0000e600ff307b82 */ /* 0x000e240000000a00 */
[----:B--2---:R-:W-:-:S05]  /*1590*/  @P1 IMAD.WIDE.U32 R24, R63, 0x20, R24 ;  /* 0x000000203f181825 */ /* 0x004fca00078e0018 */
[----:B------:R1:W5:Y:S04]  /*15a0*/  @P1 LDG.E.128 R40, desc[UR8][R24.64] ;  /* 0x0000000818281981 */ /* 0x000368000c1e1d00 */
[----:B------:R1:W5:Y:S04]  /*15b0*/  @P1 LDG.E.128 R36, desc[UR8][R24.64+0x10] ;  /* 0x0000100818241981 */ /* 0x000368000c1e1d00 */
[----:B------:R-:W5:Y:S01]  /*15c0*/  LDG.E.128 R24, desc[UR8][R26.64] ;  /* 0x000000081a187981 */ /* 0x000f62000c1e1d00 */
[----:B------:R-:W-:Y:S01]  /*15d0*/  IMAD.MOV.U32 R65, RZ, RZ, 0x2f800000 ;  /* 0x2f800000ff417424 */ /* 0x000fe200078e00ff */
[----:B0-----:R-:W-:-:S04]  /*15e0*/  ISETP.NE.U32.AND P0, PT, R48, RZ, PT ;  /* 0x000000ff3000720c */ /* 0x001fc80003f05070 */
[----:B------:R-:W-:Y:S02]  /*15f0*/  ISETP.NE.AND.EX P0, PT, R49, RZ, PT, P0 ;  /* 0x000000ff3100720c */ /* 0x000fe40003f05300 */
[----:B---3--:R-:W-:Y:S02]  /*1600*/  PRMT R35, R47, 0x7632, R35 ;  /* 0x000076322f237816 */ /* 0x008fe40000000023 */
[----:B------:R-:W-:Y:S02]  /*1610*/  PRMT R33, R46, 0x7632, R33 ;  /* 0x000076322e217816 */ /* 0x000fe40000000021 */
[----:B------:R-:W-:Y:S02]  /*1620*/  PRMT R31, R45, 0x7632, R31 ;  /* 0x000076322d1f7816 */ /* 0x000fe4000000001f */
[----:B------:R-:W-:-:S05]  /*1630*/  PRMT R29, R44, 0x7632, R29 ;  /* 0x000076322c1d7816 */ /* 0x000fca000000001d */
[----:B-1----:R-:W-:Y:S05]  /*1640*/  @P0 BRA `(.L_x_3997) ;  /* 0x0000002400e80947 */ /* 0x002fea0003800000 */
        /* <DEDUP_REMOVED lines=16> */
.L_x_4000:
        /* <DEDUP_REMOVED lines=13> */
.L_x_4002:
[----:B------:R-:W-:Y:S05]  /*1820*/  BSYNC.RECONVERGENT B2 ;  /* 0x0000000000027941 */ /* 0x000fea0003800200 */
.L_x_4001:
        /* <DEDUP_REMOVED lines=41> */
.L_x_3999:
[----:B------:R-:W-:Y:S05]  /*1ac0*/  BSYNC.RECONVERGENT B1 ;  /* 0x0000000000017941 */ /* 0x000fea0003800200 */
.L_x_3998:
[----:B------:R-:W-:Y:S01]  /*1ad0*/  ISETP.NE.AND P0, PT, R30, 0x1, PT ;  /* 0x000000011e00780c */ /* 0x000fe20003f05270 */
[----:B------:R-:W-:Y:S01]  /*1ae0*/  BSSY.RECONVERGENT B1, `(.L_x_4003) ;  /* 0x000004b000017945 */ /* 0x000fe20003800200 */
[----:B------:R-:W-:Y:S01]  /*1af0*/  I2FP.F32.U32 R28, R28 ;  /* 0x0000001c001c7245 */ /* 0x000fe20000201000 */
[----:B------:R-:W-:Y:S01]  /*1b00*/  IMAD.MOV.U32 R32, RZ, RZ, 0x2 ;  /* 0x00000002ff207424 */ /* 0x000fe200078e00ff */
[----:B------:R-:W-:Y:S02]  /*1b10*/  MOV R66, UR31 ;  /* 0x0000001f00427c02 */ /* 0x000fe40008000f00 */
[----:B-----5:R-:W-:Y:S01]  /*1b20*/  PRMT R29, R24, 0x7632, R29 ;  /* 0x00007632181d7816 */ /* 0x020fe2000000001d */
[----:B------:R-:W-:Y:S01]  /*1b30*/  FFMA.FTZ R7, R28, R65, 1.1641532182693481445e-10 ;  /* 0x2f0000001c077423 */ /* 0x000fe20000010041 */
[----:B------:R-:W-:-:S04]  /*1b40*/  IMAD.U32 R28, R24, 0x10000, RZ ;  /* 0x00010000181c7824 */ /* 0x000fc800078e00ff */
        /* <DEDUP_REMOVED lines=12> */
.L_x_4005:
        /* <DEDUP_REMOVED lines=13> */
.L_x_4007:
[----:B------:R-:W-:Y:S05]  /*1ce0*/  BSYNC.RECONVERGENT B2 ;  /* 0x0000000000027941 */ /* 0x000fea0003800200 */
.L_x_4006:
        /* <DEDUP_REMOVED lines=42> */
.L_x_4004:
[----:B------:R-:W-:Y:S05]  /*1f90*/  BSYNC.RECONVERGENT B1 ;  /* 0x0000000000017941 */ /* 0x000fea0003800200 */
.L_x_4003:
[----:B------:R-:W-:Y:S01]  /*1fa0*/  ISETP.NE.AND P0, PT, R32, 0x1, PT ;  /* 0x000000012000780c */ /* 0x000fe20003f05270 */
[----:B------:R-:W-:Y:S01]  /*1fb0*/  BSSY.RECONVERGENT B1, `(.L_x_4008) ;  /* 0x0000049000017945 */ /* 0x000fe20003800200 */
[----:B------:R-:W-:Y:S01]  /*1fc0*/  I2FP.F32.U32 R30, R7 ;  /* 0x00000007001e7245 */ /* 0x000fe20000201000 */
[----:B------:R-:W-:Y:S01]  /*1fd0*/  IMAD.MOV.U32 R33, RZ, RZ, 0x2 ;  /* 0x00000002ff217424 */ /* 0x000fe200078e00ff */
[----:B------:R-:W-:Y:S01]  /*1fe0*/  SHF.L.U32 R29, R29, 0x10, RZ ;  /* 0x000000101d1d7819 */ /* 0x000fe200000006ff */
[----:B------:R-:W-:Y:S02]  /*1ff0*/  IMAD.MOV.U32 R31, RZ, RZ, R82 ;  /* 0x000000ffff1f7224 */ /* 0x000fe400078e0052 */
[----:B------:R-:W-:-:S05]  /*2000*/  FFMA.FTZ R7, R30, R65, 1.1641532182693481445e-10 ;  /* 0x2f0000001e077423 */ /* 0x000fca0000010041 */
        /* <DEDUP_REMOVED lines=11> */
.L_x_4010:
        /* <DEDUP_REMOVED lines=13> */
.L_x_4012:
[----:B------:R-:W-:Y:S05]  /*2190*/  BSYNC.RECONVERGENT B2 ;  /* 0x0000000000027941 */ /* 0x000fea0003800200 */
.L_x_4011:
        /* <DEDUP_REMOVED lines=42> */
.L_x_4009:
[----:B------:R-:W-:Y:S05]  /*2440*/  BSYNC.RECONVERGENT B1 ;  /* 0x0000000000017941 */ /* 0x000fea0003800200 */
.L_x_4008:
[----:B------:R-:W-:Y:S01]  /*2450*/  ISETP.NE.AND P2, PT, R33, 0x1, PT ;  /* 0x000000012100780c */ /* 0x000fe20003f45270 */
[----:B------:R-:W-:Y:S01]  /*2460*/  BSSY.RECONVERGENT B1, `(.L_x_4013) ;  /* 0x0000049000017945 */ /* 0x000fe20003800200 */
[----:B------:R-:W-:Y:S01]  /*2470*/  I2FP.F32.U32 R30, R31 ;  /* 0x0000001f001e7245 */ /* 0x000fe20000201000 */
[----:B------:R-:W-:-:S04]  /*2480*/  HFMA2 R34, -RZ, RZ, 0, 1.1920928955078125e-07 ;  /* 0x00000002ff227431 */ /* 0x000fc800000001ff */
[----:B------:R-:W-:Y:S01]  /*2490*/  FFMA.FTZ R31, R30, R65, 1.1641532182693481445e-10 ;  /* 0x2f0000001e1f7423 */ /* 0x000fe20000010041 */
[----:B------:R-:W-:-:S04]  /*24a0*/  IMAD.U32 R30, R25, 0x10000, RZ ;  /* 0x00010000191e7824 */ /* 0x000fc800078e00ff */
[----:B------:R-:W-:Y:S02]  /*24b0*/  FSETP.LE.FTZ.AND P0, PT, R31, R66, PT ;  /* 0x000000421f00720b */ /* 0x000fe40003f13000 */
[----:B------:R-:W-:Y:S01]  /*24c0*/  PRMT R31, R25, 0x7632, R31 ;  /* 0x00007632191f7816 */ /* 0x000fe2000000001f */
[----:B------:R-:W-:Y:S01]  /*24d0*/  IMAD.MOV.U32 R25, RZ, RZ, R82 ;  /* 0x000000ffff197224 */ /* 0x000fe200078e0052 */
[----:B------:R-:W-:Y:S09]  /*24e0*/  @!P2 BRA `(.L_x_4014) ;  /* 0x000000040000a947 */ /* 0x000ff20003800000 */
        /* <DEDUP_REMOVED lines=8> */
.L_x_4015:
        /* <DEDUP_REMOVED lines=13> */
.L_x_4017:
[----:B------:R-:W-:Y:S05]  /*2640*/  BSYNC.RECONVERGENT B2 ;  /* 0x0000000000027941 */ /* 0x000fea0003800200 */
.L_x_4016:
        /* <DEDUP_REMOVED lines=42> */
.L_x_4014:
[----:B------:R-:W-:Y:S05]  /*28f0*/  BSYNC.RECONVERGENT B1 ;  /* 0x0000000000017941 */ /* 0x000fea0003800200 */
.L_x_4013:
[----:B------:R-:W-:Y:S01]  /*2900*/  ISETP.NE.AND P3, PT, R34, 0x1, PT ;  /* 0x000000012200780c */ /* 0x000fe20003f65270 */
[----:B------:R-:W-:Y:S01]  /*2910*/  BSSY.RECONVERGENT B1, `(.L_x_4018) ;  /* 0x0000048000017945 */ /* 0x000fe20003800200 */
[----:B------:R-:W-:Y:S01]  /*2920*/  I2FP.F32.U32 R32, R25 ;  /* 0x0000001900207245 */ /* 0x000fe20000201000 */
[----:B------:R-:W-:Y:S02]  /*2930*/  IMAD.U32 R31, R31, 0x10000, RZ ;  /* 0x000100001f1f7824 */ /* 0x000fe400078e00ff */
[----:B------:R-:W-:Y:S02]  /*2940*/  IMAD.MOV.U32 R35, RZ, RZ, 0x2 ;  /* 0x00000002ff237424 */ /* 0x000fe400078e00ff */
[----:B------:R-:W-:-:S05]  /*2950*/  FFMA.FTZ R25, R32, R65, 1.1641532182693481445e-10 ;  /* 0x2f00000020197423 */ /* 0x000fca0000010041 */
[----:B------:R-:W-:Y:S02]  /*2960*/  FSETP.LE.FTZ.AND P2, PT, R25, R66, PT ;  /* 0x000000421900720b */ /* 0x000fe40003f53000 */
[----:B------:R-:W-:Y:S01]  /*2970*/  MOV R25, R82 ;  /* 0x0000005200197202 */ /* 0x000fe20000000f00 */
        /* <DEDUP_REMOVED lines=9> */
.L_x_4020:
        /* <DEDUP_REMOVED lines=13> */
.L_x_4022:
[----:B------:R-:W-:Y:S05]  /*2ae0*/  BSYNC.RECONVERGENT B2 ;  /* 0x0000000000027941 */ /* 0x000fea0003800200 */
.L_x_4021:
        /* <DEDUP_REMOVED lines=42> */
.L_x_4019:
[----:B------:R-:W-:Y:S05]  /*2d90*/  BSYNC.RECONVERGENT B1 ;  /* 0x0000000000017941 */ /* 0x000fea0003800200 */
.L_x_4018:
[----:B------:R-:W-:Y:S01]  /*2da0*/  ISETP.NE.AND P3, PT, R35, 0x1, PT ;  /* 0x000000012300780c */ /* 0x000fe20003f65270 */
[----:B------:R-:W-:Y:S01]  /*2db0*/  BSSY.RECONVERGENT B1, `(.L_x_4023) ;  /* 0x000004a000017945 */ /* 0x000fe20003800200 */
[----:B------:R-:W-:Y:S01]  /*2dc0*/  I2FP.F32.U32 R32, R25 ;  /* 0x0000001900207245 */ /* 0x000fe20000201000 */
[----:B------:R-:W-:Y:S02]  /*2dd0*/  IMAD.MOV.U32 R50, RZ, RZ, 0x2 ;  /* 0x00000002ff327424 */ /* 0x000fe400078e00ff */
[----:B------:R-:W-:Y:S02]  /*2de0*/  IMAD.MOV.U32 R33, RZ, RZ, R82 ;  /* 0x000000ffff217224 */ /* 0x000fe400078e0052 */
[----:B------:R-:W-:Y:S01]  /*2df0*/  FFMA.FTZ R25, R32, R65, 1.1641532182693481445e-10 ;  /* 0x2f00000020197423 */ /* 0x000fe20000010041 */
[C---:B------:R-:W-:Y:S02]  /*2e00*/  SHF.L.U32 R32, R26.reuse, 0x10, RZ ;  /* 0x000000101a207819 */ /* 0x040fe400000006ff */
[----:B------:R-:W-:-:S02]  /*2e10*/  PRMT R26, R26, 0x7632, R26 ;  /* 0x000076321a1a7816 */ /* 0x000fc4000000001a */
        /* <DEDUP_REMOVED lines=11> */
.L_x_4025:
        /* <DEDUP_REMOVED lines=13> */
.L_x_4027:
[----:B------:R-:W-:Y:S05]  /*2fa0*/  BSYNC.RECONVERGENT B2 ;  /* 0x0000000000027941 */ /* 0x000fea0003800200 */
.L_x_4026:
        /* <DEDUP_REMOVED lines=42> */
.L_x_4024:
[----:B------:R-:W-:Y:S05]  /*3250*/  BSYNC.RECONVERGENT B1 ;  /* 0x0000000000017941 */ /* 0x000fea0003800200 */
.L_x_4023:
[----:B------:R-:W-:Y:S01]  /*3260*/  ISETP.NE.AND P4, PT, R50, 0x1, PT ;  /* 0x000000013200780c */ /* 0x000fe20003f85270 */
[----:B------:R-:W-:Y:S01]  /*3270*/  BSSY.RECONVERGENT B1, `(.L_x_4028) ;  /* 0x0000048000017945 */ /* 0x000fe20003800200 */
[----:B------:R-:W-:Y:S01]  /*3280*/  I2FP.F32.U32 R34, R33 ;  /* 0x0000002100227245 */ /* 0x000fe20000201000 */
[----:B------:R-:W-:Y:S02]  /*3290*/  HFMA2 R51, -RZ, RZ, 0, 1.1920928955078125e-07 ;  /* 0x00000002ff337431 */ /* 0x000fe400000001ff */
[----:B------:R-:W-:Y:S02]  /*32a0*/  IMAD.U32 R26, R26, 0x10000, RZ ;  /* 0x000100001a1a7824 */ /* 0x000fe400078e00ff */
[----:B------:R-:W-:-:S05]  /*32b0*/  FFMA.FTZ R33, R34, R65, 1.1641532182693481445e-10 ;  /* 0x2f00000022217423 */ /* 0x000fca0000010041 */
[----:B------:R-:W-:Y:S01]  /*32c0*/  FSETP.LE.FTZ.AND P3, PT, R33, R66, PT ;  /* 0x000000422100720b */ /* 0x000fe20003f73000 */
[----:B------:R-:W-:Y:S01]  /*32d0*/  IMAD.MOV.U32 R33, RZ, RZ, R82 ;  /* 0x000000ffff217224 */ /* 0x000fe200078e0052 */
[----:B------:R-:W-:Y:S11]  /*32e0*/  @!P4 BRA `(.L_x_4029) ;  /* 0x000000040000c947 */ /* 0x000ff60003800000 */
        /* <DEDUP_REMOVED lines=8> */
.L_x_4030:
        /* <DEDUP_REMOVED lines=13> */
.L_x_4032:
[----:B------:R-:W-:Y:S05]  /*3440*/  BSYNC.RECONVERGENT B2 ;  /* 0x0000000000027941 */ /* 0x000fea0003800200 */
.L_x_4031:
        /* <DEDUP_REMOVED lines=39> */
[----:B------:R-:W-:-:S03]  /*36c0*/  LOP3.LUT R73, R50, UR29, R83, 0x96, !PT ;  /* 0x0000001d32497c12 */ /* 0x000fc6000f8e9653 */
[----:B------:R-:W-:Y:S01]  /*36d0*/  IMAD.MOV.U32 R68, RZ, RZ, R34 ;  /* 0x000000ffff447224 */ /* 0x000fe200078e0022 */
[----:B------:R-:W-:-:S07]  /*36e0*/  LOP3.LUT R76, R76, UR30, R35, 0x96, !PT ;  /* 0x0000001e4c4c7c12 */ /* 0x000fce000f8e9623 */
.L_x_4029:
[----:B------:R-:W-:Y:S05]  /*36f0*/  BSYNC.RECONVERGENT B1 ;  /* 0x0000000000017941 */ /* 0x000fea0003800200 */
.L_x_4028:
[----:B------:R-:W-:Y:S01]  /*3700*/  ISETP.NE.AND P5, PT, R51, 0x1, PT ;  /* 0x000000013300780c */ /* 0x000fe20003fa5270 */
[----:B------:R-:W-:Y:S01]  /*3710*/  BSSY.RECONVERGENT B1, `(.L_x_4033) ;  /* 0x0000049000017945 */ /* 0x000fe20003800200 */
[----:B------:R-:W-:Y:S01]  /*3720*/  I2FP.F32.U32 R34, R33 ;  /* 0x0000002100227245 */ /* 0x000fe20000201000 */
[C---:B------:R-:W-:Y:S01]  /*3730*/  IMAD.U32 R33, R27.reuse, 0x10000, RZ ;  /* 0x000100001b217824 */ /* 0x040fe200078e00ff */
[----:B------:R-:W-:Y:S01]  /*3740*/  PRMT R27, R27, 0x7632, R27 ;  /* 0x000076321b1b7816 */ /* 0x000fe2000000001b */
[----:B------:R-:W-:Y:S01]  /*3750*/  IMAD.MOV.U32 R69, RZ, RZ, 0x2 ;  /* 0x00000002ff457424 */ /* 0x000fe200078e00ff */
[----:B------:R-:W-:Y:S01]  /*3760*/  MOV R50, R82 ;  /* 0x0000005200327202 */ /* 0x000fe20000000f00 */
        /* <DEDUP_REMOVED lines=11> */
.L_x_4035:
        /* <DEDUP_REMOVED lines=13> */
.L_x_4037:
[----:B------:R-:W-:Y:S05]  /*38f0*/  BSYNC.RECONVERGENT B2 ;  /* 0x0000000000027941 */ /* 0x000fea0003800200 */
.L_x_4036:
        /* <DEDUP_REMOVED lines=42> */
.L_x_4034:
[----:B------:R-:W-:Y:S05]  /*3ba0*/  BSYNC.RECONVERGENT B1 ;  /* 0x0000000000017941 */ /* 0x000fea0003800200 */
.L_x_4033:
[----:B------:R-:W-:Y:S02]  /*3bb0*/  MOV R67, UR32 ;  /* 0x0000002000437c02 */ /* 0x000fe40008000f00 */
[----:B------:R-:W-:Y:S02]  /*3bc0*/  P2R R35, PR, RZ, 0x2 ;  /* 0x00000002ff237803 */ /* 0x000fe40000000000 */
[----:B------:R-:W-:Y:S01]  /*3bd0*/  I2FP.F32.U32 R34, R50 ;  /* 0x0000003200227245 */ /* 0x000fe20000201000 */
[-C--:B------:R-:W-:Y:S01]  /*3be0*/  FMUL.FTZ R32, R32, R67.reuse ;  /* 0x0000004320207220 */ /* 0x080fe20000410000 */
[----:B------:R-:W-:Y:S01]  /*3bf0*/  ISETP.NE.AND P1, PT, R25, RZ, PT ;  /* 0x000000ff1900720c */ /* 0x000fe20003f25270 */
[----:B------:R-:W-:Y:S02]  /*3c00*/  IMAD.U32 R50, R27, 0x10000, RZ ;  /* 0x000100001b327824 */ /* 0x000fe400078e00ff */
[----:B------:R-:W-:Y:S01]  /*3c10*/  FMUL.FTZ R28, R28, R67 ;  /* 0x000000431c1c7220 */ /* 0x000fe20000410000 */
[----:B------:R-:W-:Y:S01]  /*3c20*/  ISETP.NE.AND P5, PT, R24, RZ, PT ;  /* 0x000000ff1800720c */ /* 0x000fe20003fa5270 */
[----:B------:R-:W-:Y:S01]  /*3c30*/  FFMA.FTZ R27, R34, R65, 1.1641532182693481445e-10 ;  /* 0x2f000000221b7423 */ /* 0x000fe20000010041 */
[----:B------:R-:W-:Y:S01]  /*3c40*/  FSEL R32, R32, RZ, P1 ;  /* 0x000000ff20207208 */ /* 0x000fe20000800000 */
[-C--:B------:R-:W-:Y:S01]  /*3c50*/  FMUL.FTZ R33, R33, R67.reuse ;  /* 0x0000004321217220 */ /* 0x080fe20000410000 */
[----:B------:R-:W-:Y:S01]  /*3c60*/  ISETP.NE.AND P1, PT, R35, RZ, PT ;  /* 0x000000ff2300720c */ /* 0x000fe20003f25270 */
[-C--:B------:R-:W-:Y:S01]  /*3c70*/  FMUL.FTZ R26, R26, R67.reuse ;  /* 0x000000431a1a7220 */ /* 0x080fe20000410000 */
[-C--:B------:R-:W-:Y:S01]  /*3c80*/  FMUL.FTZ R31, R31, R67.reuse ;  /* 0x000000431f1f7220 */ /* 0x080fe20000410000 */
[-C--:B------:R-:W-:Y:S01]  /*3c90*/  FMUL.FTZ R30, R30, R67.reuse ;  /* 0x000000431e1e7220 */ /* 0x080fe20000410000 */
[-C--:B------:R-:W-:Y:S01]  /*3ca0*/  FMUL.FTZ R29, R29, R67.reuse ;  /* 0x000000431d1d7220 */ /* 0x080fe20000410000 */
[----:B------:R-:W-:Y:S01]  /*3cb0*/  FMUL.FTZ R50, R50, R67 ;  /* 0x0000004332327220 */ /* 0x000fe20000410000 */
[----:B------:R-:W-:-:S02]  /*3cc0*/  FSEL R28, R28, RZ, P5 ;  /* 0x000000ff1c1c7208 */ /* 0x000fc40002800000 */
        /* <DEDUP_REMOVED lines=14> */
[----:B------:R-:W-:Y:S01]  /*3db0*/  PLOP3.LUT P5, PT, P5, PT, PT, 0x8, 0x80 ;  /* 0x000000000080781c */ /* 0x000fe20002fae170 */
[----:B------:R-:W-:-:S02]  /*3dc0*/  @P1 FADD.FTZ R29, R41, R29 ;  /* 0x0000001d291d1221 */ /* 0x000fc40000010000 */
[----:B------:R-:W-:Y:S01]  /*3dd0*/  @P1 FADD.FTZ R35, R39, R35 ;  /* 0x0000002327231221 */ /* 0x000fe20000010000 */
[----:B------:R-:W-:Y:S09]  /*3de0*/  BRA `(.L_x_4038) ;  /* 0x0000004c00987947 */ /* 0x000ff20003800000 */
.L_x_3997:
        /* <DEDUP_REMOVED lines=16> */
.L_x_4041:
        /* <DEDUP_REMOVED lines=13> */
.L_x_4043:
[----:B------:R-:W-:Y:S05]  /*3fc0*/  BSYNC.RECONVERGENT B2 ;  /* 0x0000000000027941 */ /* 0x000fea0003800200 */
.L_x_4042:
        /* <DEDUP_REMOVED lines=41> */
.L_x_4040:
[----:B------:R-:W-:Y:S05]  /*4260*/  BSYNC.RECONVERGENT B1 ;  /* 0x0000000000017941 */ /* 0x000fea0003800200 */
.L_x_4039:
[----:B------:R-:W-:Y:S01]  /*4270*/  ISETP.NE.AND P0, PT, R32, 0x1, PT ;  /* 0x000000012000780c */ /* 0x000fe20003f05270 */
[----:B------:R-:W-:Y:S01]  /*4280*/  IMAD.U32 R66, RZ, RZ, UR31 ;  /* 0x0000001fff427e24 */ /* 0x000fe2000f8e00ff */
[----:B------:R-:W-:Y:S01]  /*4290*/  I2FP.F32.U32 R28, R28 ;  /* 0x0000001c001c7245 */ /* 0x000fe20000201000 */
[----:B------:R-:W-:Y:S01]  /*42a0*/  IMAD.U32 R67, RZ, RZ, UR32 ;  /* 0x00000020ff437e24 */ /* 0x000fe2000f8e00ff */
[----:B------:R-:W-:Y:S01]  /*42b0*/  BSSY.RECONVERGENT B1, `(.L_x_4044) ;  /* 0x000004a000017945 */ /* 0x000fe20003800200 */
[----:B------:R-:W-:Y:S01]  /*42c0*/  IMAD.MOV.U32 R34, RZ, RZ, 0x2 ;  /* 0x00000002ff227424 */ /* 0x000fe200078e00ff */
[----:B------:R-:W-:Y:S01]  /*42d0*/  MOV R30, R82 ;  /* 0x00000052001e7202 */ /* 0x000fe20000000f00 */
[----:B------:R-:W-:Y:S01]  /*42e0*/  FFMA.FTZ R7, R28, R65, 1.1641532182693481445e-10 ;  /* 0x2f0000001c077423 */ /* 0x000fe20000010041 */
[----:B-----5:R-:W-:-:S04]  /*42f0*/  SHF.L.U32 R28, R24, 0x10, RZ ;  /* 0x00000010181c7819 */ /* 0x020fc800000006ff */
[----:B------:R-:W-:Y:S01]  /*4300*/  FSETP.LE.FTZ.AND P3, PT, R7, R66, PT ;  /* 0x000000420700720b */ /* 0x000fe20003f73000 */
[----:B------:R-:W-:Y:S01]  /*4310*/  FMUL.FTZ R28, R67, R28 ;  /* 0x0000001c431c7220 */ /* 0x000fe20000410000 */
[----:B------:R-:W-:Y:S02]  /*4320*/  PRMT R7, R24, 0x7632, R7 ;  /* 0x0000763218077816 */ /* 0x000fe40000000007 */
        /* <DEDUP_REMOVED lines=10> */
.L_x_4046:
        /* <DEDUP_REMOVED lines=13> */
.L_x_4048:
[----:B------:R-:W-:Y:S05]  /*44a0*/  BSYNC.RECONVERGENT B2 ;  /* 0x0000000000027941 */ /* 0x000fea0003800200 */
.L_x_4047:
        /* <DEDUP_REMOVED lines=42> */
.L_x_4045:
[----:B------:R-:W-:Y:S05]  /*4750*/  BSYNC.RECONVERGENT B1 ;  /* 0x0000000000017941 */ /* 0x000fea0003800200 */
.L_x_4044:
        /* <DEDUP_REMOVED lines=8> */
[----:B------:R-:W-:-:S02]  /*47e0*/  FSETP.GTU.FTZ.AND P0, PT, R51, R66, PT ;  /* 0x000000423300720b */ /* 0x000fc40003f1c000 */
[----:B------:R-:W-:Y:S02]  /*47f0*/  FSEL R51, R28, RZ, P3 ;  /* 0x000000ff1c337208 */ /* 0x000fe40001800000 */
        /* <DEDUP_REMOVED lines=13> */
.L_x_4051:
        /* <DEDUP_REMOVED lines=13> */
.L_x_4053:
[----:B------:R-:W-:Y:S05]  /*49a0*/  BSYNC.RECONVERGENT B2 ;  /* 0x0000000000027941 */ /* 0x000fea0003800200 */
.L_x_4052:
        /* <DEDUP_REMOVED lines=42> */
.L_x_4050:
[----:B------:R-:W-:Y:S05]  /*4c50*/  BSYNC.RECONVERGENT B1 ;  /* 0x0000000000017941 */ /* 0x000fea0003800200 */
.L_x_4049:
[----:B------:R-:W-:Y:S01]  /*4c60*/  ISETP.NE.AND P0, PT, R50, 0x1, PT ;  /* 0x000000013200780c */ /* 0x000fe20003f05270 */
[----:B------:R-:W-:Y:S01]  /*4c70*/  BSSY.RECONVERGENT B1, `(.L_x_4054) ;  /* 0x000004a000017945 */ /* 0x000fe20003800200 */
[----:B------:R-:W-:Y:S01]  /*4c80*/  I2FP.F32.U32 R30, R30 ;  /* 0x0000001e001e7245 */ /* 0x000fe20000201000 */
[----:B------:R-:W-:-:S04]  /*4c90*/  IMAD.MOV.U32 R32, RZ, RZ, R82 ;  /* 0x000000ffff207224 */ /* 0x000fc800078e0052 */
[----:B------:R-:W-:Y:S01]  /*4ca0*/  FFMA.FTZ R51, R30, R65, 1.1641532182693481445e-10 ;  /* 0x2f0000001e337423 */ /* 0x000fe20000010041 */
[----:B------:R-:W-:-:S04]  /*4cb0*/  IMAD.U32 R30, R7, 0x10000, RZ ;  /* 0x00010000071e7824 */ /* 0x000fc800078e00ff */
[----:B------:R-:W-:Y:S01]  /*4cc0*/  FSETP.LE.FTZ.AND P3, PT, R51, R66, PT ;  /* 0x000000423300720b */ /* 0x000fe20003f73000 */
[----:B------:R-:W-:Y:S02]  /*4cd0*/  HFMA2 R51, -RZ, RZ, 0, 1.1920928955078125e-07 ;  /* 0x00000002ff337431 */ /* 0x000fe400000001ff */
[----:B------:R-:W-:Y:S01]  /*4ce0*/  FMUL.FTZ R30, R30, R67 ;  /* 0x000000431e1e7220 */ /* 0x000fe20000410000 */
        /* <DEDUP_REMOVED lines=10> */
.L_x_4056:
        /* <DEDUP_REMOVED lines=13> */
.L_x_4058:
[----:B------:R-:W-:Y:S05]  /*4e60*/  BSYNC.RECONVERGENT B2 ;  /* 0x0000000000027941 */ /* 0x000fea0003800200 */
.L_x_4057:
        /* <DEDUP_REMOVED lines=42> */
.L_x_4055:
[----:B------:R-:W-:Y:S05]  /*5110*/  BSYNC.RECONVERGENT B1 ;  /* 0x0000000000017941 */ /* 0x000fea0003800200 */
.L_x_4054:
[----:B------:R-:W-:Y:S01]  /*5120*/  I2FP.F32.U32 R32, R32 ;  /* 0x0000002000207245 */ /* 0x000fe20000201000 */
[----:B------:R-:W-:Y:S01]  /*5130*/  IMAD.U32 R34, R29, 0x10000, RZ ;  /* 0x000100001d227824 */ /* 0x000fe200078e00ff */
[----:B------:R-:W-:Y:S01]  /*5140*/  ISETP.NE.AND P2, PT, R51, 0x1, PT ;  /* 0x000000013300780c */ /* 0x000fe20003f45270 */
[----:B------:R-:W-:Y:S02]  /*5150*/  BSSY.RECONVERGENT B1, `(.L_x_4059) ;  /* 0x000004c000017945 */ /* 0x000fe40003800200 */
[----:B------:R-:W-:Y:S01]  /*5160*/  FFMA.FTZ R29, R32, R65, 1.1641532182693481445e-10 ;  /* 0x2f000000201d7423 */ /* 0x000fe20000010041 */
[----:B------:R-:W-:-:S04]  /*5170*/  FMUL.FTZ R34, R34, R67 ;  /* 0x0000004322227220 */ /* 0x000fc80000410000 */
[----:B------:R-:W-:Y:S02]  /*5180*/  FSETP.GTU.FTZ.AND P0, PT, R29, R66, PT ;  /* 0x000000421d00720b */ /* 0x000fe40003f1c000 */
[----:B------:R-:W-:Y:S02]  /*5190*/  FSEL R29, R30, RZ, P3 ;  /* 0x000000ff1e1d7208 */ /* 0x000fe40001800000 */
[----:B------:R-:W-:Y:S02]  /*51a0*/  FSEL R34, R34, RZ, !P0 ;  /* 0x000000ff22227208 */ /* 0x000fe40004000000 */
[----:B------:R-:W-:Y:S02]  /*51b0*/  SEL R56, RZ, 0x1, P0 ;  /* 0x00000001ff387807 */ /* 0x000fe40000000000 */
[----:B------:R-:W-:Y:S01]  /*51c0*/  MOV R30, R82 ;  /* 0x00000052001e7202 */ /* 0x000fe20000000f00 */
[----:B------:R-:W-:Y:S01]  /*51d0*/  FADD.FTZ R29, R34, R29 ;  /* 0x0000001d221d7221 */ /* 0x000fe20000010000 */
[----:B------:R-:W-:-:S03]  /*51e0*/  IMAD.MOV.U32 R34, RZ, RZ, 0x2 ;  /* 0x00000002ff227424 */ /* 0x000fc600078e00ff */
        /* <DEDUP_REMOVED lines=10> */
.L_x_4061:
        /* <DEDUP_REMOVED lines=13> */
.L_x_4063:
[----:B------:R-:W-:Y:S05]  /*5360*/  BSYNC.RECONVERGENT B2 ;  /* 0x0000000000027941 */ /* 0x000fea0003800200 */
.L_x_4062:
        /* <DEDUP_REMOVED lines=42> */
.L_x_4060:
[----:B------:R-:W-:Y:S05]  /*5610*/  BSYNC.RECONVERGENT B1 ;  /* 0x0000000000017941 */ /* 0x000fea0003800200 */
.L_x_4059:
        /* <DEDUP_REMOVED lines=8> */
[----:B------:R-:W-:Y:S01]  /*56a0*/  FSETP.LE.FTZ.AND P0, PT, R51, R66, PT ;  /* 0x000000423300720b */ /* 0x000fe20003f13000 */
[----:B------:R-:W-:Y:S01]  /*56b0*/  FMUL.FTZ R30, R67, R30 ;  /* 0x0000001e431e7220 */ /* 0x000fe20000410000 */
[----:B------:R-:W-:Y:S11]  /*56c0*/  @!P2 BRA `(.L_x_4065) ;  /* 0x000000040000a947 */ /* 0x000ff60003800000 */
        /* <DEDUP_REMOVED lines=8> */
.L_x_4066:
        /* <DEDUP_REMOVED lines=13> */
.L_x_4068:
[----:B------:R-:W-:Y:S05]  /*5820*/  BSYNC.RECONVERGENT B2 ;  /* 0x0000000000027941 */ /* 0x000fea0003800200 */
.L_x_4067:
        /* <DEDUP_REMOVED lines=42> */
.L_x_4065:
[----:B------:R-:W-:Y:S05]  /*5ad0*/  BSYNC.RECONVERGENT B1 ;  /* 0x0000000000017941 */ /* 0x000fea0003800200 */
.L_x_4064:
        /* <DEDUP_REMOVED lines=23> */
.L_x_4071:
        /* <DEDUP_REMOVED lines=13> */
.L_x_4073:
[----:B------:R-:W-:Y:S05]  /*5d20*/  BSYNC.RECONVERGENT B2 ;  /* 0x0000000000027941 */ /* 0x000fea0003800200 */
.L_x_4072:
        /* <DEDUP_REMOVED lines=42> */
.L_x_4070:
[----:B------:R-:W-:Y:S05]  /*5fd0*/  BSYNC.RECONVERGENT B1 ;  /* 0x0000000000017941 */ /* 0x000fea0003800200 */
.L_x_4069:
[----:B------:R-:W-:Y:S01]  /*5fe0*/  ISETP.NE.AND P3, PT, R58, 0x1, PT ;  /* 0x000000013a00780c */ /* 0x000fe20003f65270 */
[----:B------:R-:W-:Y:S01]  /*5ff0*/  BSSY.RECONVERGENT B1, `(.L_x_4074) ;  /* 0x0000049000017945 */ /* 0x000fe20003800200 */
[----:B------:R-:W-:Y:S01]  /*6000*/  I2FP.F32.U32 R32, R32 ;  /* 0x0000002000207245 */ /* 0x000fe20000201000 */
[----:B------:R-:W-:Y:S01]  /*6010*/  IMAD.MOV.U32 R50, RZ, RZ, 0x2 ;  /* 0x00000002ff327424 */ /* 0x000fe200078e00ff */
[----:B------:R-:W-:-:S03]  /*6020*/  MOV R34, R82 ;  /* 0x0000005200227202 */ /* 0x000fc60000000f00 */
[----:B------:R-:W-:Y:S01]  /*6030*/  FFMA.FTZ R51, R32, R65, 1.1641532182693481445e-10 ;  /* 0x2f00000020337423 */ /* 0x000fe20000010041 */
[----:B------:R-:W-:-:S04]  /*6040*/  IMAD.U32 R32, R25, 0x10000, RZ ;  /* 0x0001000019207824 */ /* 0x000fc800078e00ff */
[----:B------:R-:W-:Y:S01]  /*6050*/  FSETP.LE.FTZ.AND P2, PT, R51, R66, PT ;  /* 0x000000423300720b */ /* 0x000fe20003f53000 */
[----:B------:R-:W-:Y:S01]  /*6060*/  FMUL.FTZ R25, R32, R67 ;  /* 0x0000004320197220 */ /* 0x000fe20000410000 */
[----:B------:R-:W-:Y:S11]  /*6070*/  @!P3 BRA `(.L_x_4075) ;  /* 0x000000040000b947 */ /* 0x000ff60003800000 */
        /* <DEDUP_REMOVED lines=8> */
.L_x_4076:
        /* <DEDUP_REMOVED lines=13> */
.L_x_4078:
[----:B------:R-:W-:Y:S05]  /*61d0*/  BSYNC.RECONVERGENT B2 ;  /* 0x0000000000027941 */ /* 0x000fea0003800200 */
.L_x_4077:
        /* <DEDUP_REMOVED lines=42> */
.L_x_4075:
[----:B------:R-:W-:Y:S05]  /*6480*/  BSYNC.RECONVERGENT B1 ;  /* 0x0000000000017941 */ /* 0x000fea0003800200 */
.L_x_4074:
        /* <DEDUP_REMOVED lines=23> */
.L_x_4081:
        /* <DEDUP_REMOVED lines=13> */
.L_x_4083:
[----:B------:R-:W-:Y:S05]  /*66d0*/  BSYNC.RECONVERGENT B2 ;  /* 0x0000000000027941 */ /* 0x000fea0003800200 */
.L_x_4082:
        /* <DEDUP_REMOVED lines=42> */
.L_x_4080:
[----:B------:R-:W-:Y:S05]  /*6980*/  BSYNC.RECONVERGENT B1 ;  /* 0x0000000000017941 */ /* 0x000fea0003800200 */
.L_x_4079:
[----:B------:R-:W-:Y:S01]  /*6990*/  ISETP.NE.AND P3, PT, R51, 0x1, PT ;  /* 0x000000013300780c */ /* 0x000fe20003f65270 */
[----:B------:R-:W-:Y:S01]  /*69a0*/  BSSY.RECONVERGENT B1, `(.L_x_4084) ;  /* 0x000004b000017945 */ /* 0x000fe20003800200 */
[----:B------:R-:W-:Y:S01]  /*69b0*/  I2FP.F32.U32 R32, R25 ;  /* 0x0000001900207245 */ /* 0x000fe20000201000 */
[----:B------:R-:W-:Y:S02]  /*69c0*/  HFMA2 R60, -RZ, RZ, 0, 1.1920928955078125e-07 ;  /* 0x00000002ff3c7431 */ /* 0x000fe400000001ff */
[----:B------:R-:W-:Y:S02]  /*69d0*/  IMAD.MOV.U32 R34, RZ, RZ, R82 ;  /* 0x000000ffff227224 */ /* 0x000fe400078e0052 */
[----:B------:R-:W-:Y:S01]  /*69e0*/  FFMA.FTZ R25, R32, R65, 1.1641532182693481445e-10 ;  /* 0x2f00000020197423 */ /* 0x000fe20000010041 */
[C---:B------:R-:W-:Y:S01]  /*69f0*/  IMAD.U32 R32, R26.reuse, 0x10000, RZ ;  /* 0x000100001a207824 */ /* 0x040fe200078e00ff */
[----:B------:R-:W-:-:S03]  /*6a00*/  PRMT R26, R26, 0x7632, R26 ;  /* 0x000076321a1a7816 */ /* 0x000fc6000000001a */
        /* <DEDUP_REMOVED lines=12> */
.L_x_4086:
        /* <DEDUP_REMOVED lines=13> */
.L_x_4088:
[----:B------:R-:W-:Y:S05]  /*6ba0*/  BSYNC.RECONVERGENT B2 ;  /* 0x0000000000027941 */ /* 0x000fea0003800200 */
.L_x_4087:
        /* <DEDUP_REMOVED lines=42> */
.L_x_4085:
[----:B------:R-:W-:Y:S05]  /*6e50*/  BSYNC.RECONVERGENT B1 ;  /* 0x0000000000017941 */ /* 0x000fea0003800200 */
.L_x_4084:
[----:B------:R-:W-:Y:S01]  /*6e60*/  I2FP.F32.U32 R34, R34 ;  /* 0x0000002200227245 */ /* 0x000fe20000201000 */
[----:B------:R-:W-:Y:S01]  /*6e70*/  IMAD.U32 R50, R46, 0x10000, RZ ;  /* 0x000100002e327824 */ /* 0x000fe200078e00ff */
[----:B------:R-:W-:Y:S03]  /*6e80*/  BSSY.RECONVERGENT B1, `(.L_x_4089) ;  /* 0x000004d000017945 */ /* 0x000fe60003800200 */
[----:B------:R-:W-:Y:S01]  /*6e90*/  FFMA.FTZ R51, R34, R65, 1.1641532182693481445e-10 ;  /* 0x2f00000022337423 */ /* 0x000fe20000010041 */
[----:B------:R-:W-:Y:S01]  /*6ea0*/  FMUL.FTZ R50, R50, R67 ;  /* 0x0000004332327220 */ /* 0x000fe20000410000 */
[----:B------:R-:W-:-:S03]  /*6eb0*/  MOV R34, R82 ;  /* 0x0000005200227202 */ /* 0x000fc60000000f00 */
[----:B------:R-:W-:Y:S02]  /*6ec0*/  FSETP.GTU.FTZ.AND P3, PT, R51, R66, PT ;  /* 0x000000423300720b */ /* 0x000fe40003f7c000 */
[----:B------:R-:W-:Y:S02]  /*6ed0*/  FSEL R51, R32, RZ, P5 ;  /* 0x000000ff20337208 */ /* 0x000fe40002800000 */
[----:B------:R-:W-:Y:S02]  /*6ee0*/  FSEL R50, R50, RZ, !P3 ;  /* 0x000000ff32327208 */ /* 0x000fe40005800000 */
[----:B------:R-:W-:Y:S02]  /*6ef0*/  SEL R59, RZ, 0x1, P3 ;  /* 0x00000001ff3b7807 */ /* 0x000fe40001800000 */
[----:B------:R-:W-:Y:S01]  /*6f00*/  ISETP.NE.AND P3, PT, R60, 0x1, PT ;  /* 0x000000013c00780c */ /* 0x000fe20003f65270 */
[----:B------:R-:W-:Y:S01]  /*6f10*/  FADD.FTZ R32, R50, R51 ;  /* 0x0000003332207221 */ /* 0x000fe20000010000 */
[----:B------:R-:W-:-:S03]  /*6f20*/  IMAD.MOV.U32 R50, RZ, RZ, 0x2 ;  /* 0x00000002ff327424 */ /* 0x000fc600078e00ff */
        /* <DEDUP_REMOVED lines=10> */
.L_x_4091:
        /* <DEDUP_REMOVED lines=13> */
.L_x_4093:
[----:B------:R-:W-:Y:S05]  /*70a0*/  BSYNC.RECONVERGENT B2 ;  /* 0x0000000000027941 */ /* 0x000fea0003800200 */
.L_x_4092:
        /* <DEDUP_REMOVED lines=42> */
.L_x_4090:
[----:B------:R-:W-:Y:S05]  /*7350*/  BSYNC.RECONVERGENT B1 ;  /* 0x0000000000017941 */ /* 0x000fea0003800200 */
.L_x_4089:
[----:B------:R-:W-:Y:S01]  /*7360*/  ISETP.NE.AND P4, PT, R50, 0x1, PT ;  /* 0x000000013200780c */ /* 0x000fe20003f85270 */
[----:B------:R-:W-:Y:S01]  /*7370*/  BSSY.RECONVERGENT B1, `(.L_x_4094) ;  /* 0x0000049000017945 */ /* 0x000fe20003800200 */
[----:B------:R-:W-:Y:S01]  /*7380*/  I2FP.F32.U32 R34, R34 ;  /* 0x0000002200227245 */ /* 0x000fe20000201000 */
[----:B------:R-:W-:Y:S01]  /*7390*/  IMAD.MOV.U32 R61, RZ, RZ, 0x2 ;  /* 0x00000002ff3d7424 */ /* 0x000fe200078e00ff */
[----:B------:R-:W-:-:S03]  /*73a0*/  SHF.L.U32 R26, R26, 0x10, RZ ;  /* 0x000000101a1a7819 */ /* 0x000fc600000006ff */
[----:B------:R-:W-:Y:S01]  /*73b0*/  FFMA.FTZ R51, R34, R65, 1.1641532182693481445e-10 ;  /* 0x2f00000022337423 */ /* 0x000fe20000010041 */
[----:B------:R-:W-:Y:S02]  /*73c0*/  IMAD.MOV.U32 R34, RZ, RZ, R82 ;  /* 0x000000ffff227224 */ /* 0x000fe400078e0052 */
[----:B------:R-:W-:Y:S02]  /*73d0*/  FMUL.FTZ R26, R26, R67 ;  /* 0x000000431a1a7220 */ /* 0x000fe40000410000 */
        /* <DEDUP_REMOVED lines=10> */
.L_x_4096:
        /* <DEDUP_REMOVED lines=13> */
.L_x_4098:
[----:B------:R-:W-:Y:S05]  /*7550*/  BSYNC.RECONVERGENT B2 ;  /* 0x0000000000027941 */ /* 0x000fea0003800200 */
.L_x_4097:
        /* <DEDUP_REMOVED lines=42> */
.L_x_4095:
[----:B------:R-:W-:Y:S05]  /*7800*/  BSYNC.RECONVERGENT B1 ;  /* 0x0000000000017941 */ /* 0x000fea0003800200 */
.L_x_4094:
[----:B------:R-:W-:Y:S01]  /*7810*/  I2FP.F32.U32 R34, R34 ;  /* 0x0000002200227245 */ /* 0x000fe20000201000 */
[----:B------:R-:W-:Y:S01]  /*7820*/  IMAD.U32 R50, R33, 0x10000, RZ ;  /* 0x0001000021327824 */ /* 0x000fe200078e00ff */
[----:B------:R-:W-:Y:S03]  /*7830*/  BSSY.RECONVERGENT B1, `(.L_x_4099) ;  /* 0x000004d000017945 */ /* 0x000fe60003800200 */
[----:B------:R-:W-:Y:S01]  /*7840*/  FFMA.FTZ R33, R34, R65, 1.1641532182693481445e-10 ;  /* 0x2f00000022217423 */ /* 0x000fe20000010041 */
[----:B------:R-:W-:-:S04]  /*7850*/  FMUL.FTZ R50, R50, R67 ;  /* 0x0000004332327220 */ /* 0x000fc80000410000 */
[----:B------:R-:W-:Y:S02]  /*7860*/  FSETP.GTU.FTZ.AND P4, PT, R33, R66, PT ;  /* 0x000000422100720b */ /* 0x000fe40003f9c000 */
[----:B------:R-:W-:Y:S01]  /*7870*/  FSEL R33, R26, RZ, P3 ;  /* 0x000000ff1a217208 */ /* 0x000fe20001800000 */
[----:B------:R-:W-:Y:S01]  /*7880*/  IMAD.MOV.U32 R26, RZ, RZ, R82 ;  /* 0x000000ffff1a7224 */ /* 0x000fe200078e0052 */
[----:B------:R-:W-:Y:S02]  /*7890*/  FSEL R50, R50, RZ, !P4 ;  /* 0x000000ff32327208 */ /* 0x000fe40006000000 */
[----:B------:R-:W-:Y:S02]  /*78a0*/  SEL R60, RZ, 0x1, P4 ;  /* 0x00000001ff3c7807 */ /* 0x000fe40002000000 */
[----:B------:R-:W-:Y:S01]  /*78b0*/  ISETP.NE.AND P4, PT, R61, 0x1, PT ;  /* 0x000000013d00780c */ /* 0x000fe20003f85270 */
[----:B------:R-:W-:Y:S01]  /*78c0*/  FADD.FTZ R33, R50, R33 ;  /* 0x0000002132217221 */ /* 0x000fe20000010000 */
[----:B------:R-:W-:-:S03]  /*78d0*/  HFMA2 R50, -RZ, RZ, 0, 1.1920928955078125e-07 ;  /* 0x00000002ff327431 */ /* 0x000fc600000001ff */
        /* <DEDUP_REMOVED lines=10> */
.L_x_4101:
        /* <DEDUP_REMOVED lines=13> */
.L_x_4103:
[----:B------:R-:W-:Y:S05]  /*7a50*/  BSYNC.RECONVERGENT B2 ;  /* 0x0000000000027941 */ /* 0x000fea0003800200 */
.L_x_4102:
        /* <DEDUP_REMOVED lines=42> */
.L_x_4100:
[----:B------:R-:W-:Y:S05]  /*7d00*/  BSYNC.RECONVERGENT B1 ;  /* 0x0000000000017941 */ /* 0x000fea0003800200 */
.L_x_4099:
        /* <DEDUP_REMOVED lines=19> */
.L_x_4106:
        /* <DEDUP_REMOVED lines=13> */
.L_x_4108:
[----:B------:R-:W-:Y:S05]  /*7f10*/  BSYNC.RECONVERGENT B2 ;  /* 0x0000000000027941 */ /* 0x000fea0003800200 */
.L_x_4107:
        /* <DEDUP_REMOVED lines=42> */
.L_x_4105:
[----:B------:R-:W-:Y:S05]  /*81c0*/  BSYNC.RECONVERGENT B1 ;  /* 0x0000000000017941 */ /* 0x000fea0003800200 */
.L_x_4104:
        /* <DEDUP_REMOVED lines=23> */
.L_x_4111:
        /* <DEDUP_REMOVED lines=13> */
.L_x_4113:
[----:B------:R-:W-:Y:S05]  /*8410*/  BSYNC.RECONVERGENT B2 ;  /* 0x0000000000027941 */ /* 0x000fea0003800200 */
.L_x_4112:
        /* <DEDUP_REMOVED lines=42> */
.L_x_4110:
[----:B------:R-:W-:Y:S05]  /*86c0*/  BSYNC.RECONVERGENT B1 ;  /* 0x0000000000017941 */ /* 0x000fea0003800200 */
.L_x_4109:
[----:B------:R-:W-:Y:S01]  /*86d0*/  ISETP.NE.AND P6, PT, R51, 0x1, PT ;  /* 0x000000013300780c */ /* 0x000fe20003fc5270 */
[----:B------:R-:W-:Y:S01]  /*86e0*/  IMAD.U32 R62, R62, 0x10000, RZ ;  /* 0x000100003e3e7824 */ /* 0x000fe200078e00ff */
[----:B------:R-:W-:Y:S01]  /*86f0*/  I2FP.F32.U32 R26, R27 ;  /* 0x0000001b001a7245 */ /* 0x000fe20000201000 */
[----:B------:R-:W-:Y:S01]  /*8700*/  BSSY.RECONVERGENT B1, `(.L_x_4114) ;  /* 0x0000049000017945 */ /* 0x000fe20003800200 */
[----:B------:R-:W-:Y:S02]  /*8710*/  HFMA2 R69, -RZ, RZ, 0, 1.1920928955078125e-07 ;  /* 0x00000002ff457431 */ /* 0x000fe400000001ff */
[----:B------:R-:W-:Y:S01]  /*8720*/  FMUL.FTZ R62, R62, R67 ;  /* 0x000000433e3e7220 */ /* 0x000fe20000410000 */
[----:B------:R-:W-:Y:S02]  /*8730*/  IMAD.MOV.U32 R50, RZ, RZ, R82 ;  /* 0x000000ffff327224 */ /* 0x000fe400078e0052 */
[----:B------:R-:W-:-:S05]  /*8740*/  FFMA.FTZ R27, R26, R65, 1.1641532182693481445e-10 ;  /* 0x2f0000001a1b7423 */ /* 0x000fca0000010041 */
        /* <DEDUP_REMOVED lines=10> */
.L_x_4116:
        /* <DEDUP_REMOVED lines=15> */
.L_x_4118:
[----:B------:R-:W-:Y:S05]  /*88e0*/  BSYNC.RECONVERGENT B2 ;  /* 0x0000000000027941 */ /* 0x000fea0003800200 */
.L_x_4117:
        /* <DEDUP_REMOVED lines=42> */
.L_x_4115:
[----:B------:R-:W-:Y:S05]  /*8b90*/  BSYNC.RECONVERGENT B1 ;  /* 0x0000000000017941 */ /* 0x000fea0003800200 */
.L_x_4114:
[----:B------:R-:W-:Y:S01]  /*8ba0*/  I2FP.F32.U32 R26, R50 ;  /* 0x00000032001a7245 */ /* 0x000fe20000201000 */
[----:B------:R-:W-:Y:S01]  /*8bb0*/  IMAD.U32 R50, R35, 0x10000, RZ ;  /* 0x0001000023327824 */ /* 0x000fe200078e00ff */
[----:B------:R-:W-:-:S03]  /*8bc0*/  FSEL R35, R62, RZ, P5 ;  /* 0x000000ff3e237208 */ /* 0x000fc60002800000 */
[----:B------:R-:W-:Y:S01]  /*8bd0*/  FFMA.FTZ R27, R26, R65, 1.1641532182693481445e-10 ;  /* 0x2f0000001a1b7423 */ /* 0x000fe20000010041 */
[----:B------:R-:W-:-:S04]  /*8be0*/  FMUL.FTZ R50, R50, R67 ;  /* 0x0000004332327220 */ /* 0x000fc80000410000 */
[----:B------:R-:W-:-:S04]  /*8bf0*/  FSETP.GTU.FTZ.AND P6, PT, R27, R66, PT ;  /* 0x000000421b00720b */ /* 0x000fc80003fdc000 */
[----:B------:R-:W-:Y:S02]  /*8c00*/  FSEL R50, R50, RZ, !P6 ;  /* 0x000000ff32327208 */ /* 0x000fe40007000000 */
[----:B------:R-:W-:-:S03]  /*8c10*/  SEL R26, RZ, 0x1, P6 ;  /* 0x00000001ff1a7807 */ /* 0x000fc60003000000 */
[----:B------:R-:W-:Y:S01]  /*8c20*/  FADD.FTZ R35, R50, R35 ;  /* 0x0000002332237221 */ /* 0x000fe20000010000 */
[----:B------:R-:W-:-:S03]  /*8c30*/  PRMT R62, R26, 0x7610, R62 ;  /* 0x000076101a3e7816 */ /* 0x000fc6000000003e */
[----:B------:R-:W-:-:S07]  /*8c40*/  @P1 FADD.FTZ R35, R39, R35 ;  /* 0x0000002327231221 */ /* 0x000fce0000010000 */
.L_x_4038:
[----:B------:R-:W0:Y:S01]  /*8c50*/  LDC.64 R50, c[0x0][0x3a8] ;  /* 0x0000ea00ff327b82 */ /* 0x000e220000000a00 */
[----:B------:R-:W-:Y:S02]  /*8c60*/  SEL R27, RZ, 0x1000000, !P5 ;  /* 0x01000000ff1b7807 */ /* 0x000fe40006800000 */
[----:B------:R-:W-:Y:S02]  /*8c70*/  ISETP.NE.AND P6, PT, R24, RZ, PT ;  /* 0x000000ff1800720c */ /* 0x000fe40003fc5270 */
[----:B------:R-:W-:Y:S02]  /*8c80*/  ISETP.NE.AND P5, PT, R25, RZ, PT ;  /* 0x000000ff1900720c */ /* 0x000fe40003fa5270 */
[----:B------:R-:W-:Y:S01]  /*8c90*/  SEL R26, RZ, 0x10000, !P4 ;  /* 0x00010000ff1a7807 */ /* 0x000fe20006000000 */
[----:B------:R-:W1:Y:S01]  /*8ca0*/  LDC.64 R70, c[0x0][0x3b0] ;  /* 0x0000ec00ff467b82 */ /* 0x000e620000000a00 */
[----:B------:R-:W-:-:S04]  /*8cb0*/  ISETP.NE.AND P4, PT, R7, RZ, PT ;  /* 0x000000ff0700720c */ /* 0x000fc80003f85270 */
[----:B------:R-:W-:Y:S01]  /*8cc0*/  SEL R7, RZ, 0x100, !P4 ;  /* 0x00000100ff077807 */ /* 0x000fe20006000000 */
[----:B0-----:R-:W-:Y:S01]  /*8cd0*/  IMAD.WIDE.U32 R24, R63, 0x20, R50 ;  /* 0x000000203f187825 */ /* 0x001fe200078e0032 */
[----:B------:R-:W-:Y:S02]  /*8ce0*/  SEL R51, RZ, 0x100, !P3 ;  /* 0x00000100ff337807 */ /* 0x000fe40005800000 */
[----:B------:R-:W-:Y:S02]  /*8cf0*/  ISETP.NE.U32.AND P3, PT, R48, RZ, PT ;  /* 0x000000ff3000720c */ /* 0x000fe40003f65070 */
[----:B------:R-:W-:Y:S01]  /*8d00*/  LOP3.LUT R51, R51, R27, R26, 0xfe, !PT ;  /* 0x0000001b33337212 */ /* 0x000fe200078efe1a */
[----:B------:R-:W-:Y:S01]  /*8d10*/  STG.E.128 desc[UR8][R24.64], R28 ;  /* 0x0000001c18007986 */ /* 0x000fe2000c101d08 */
[----:B------:R-:W-:Y:S02]  /*8d20*/  SEL R27, RZ, 0x1000000, !P2 ;  /* 0x01000000ff1b7807 */ /* 0x000fe40005000000 */
[----:B------:R-:W-:Y:S01]  /*8d30*/  SEL R26, RZ, 0x10000, !P0 ;  /* 0x00010000ff1a7807 */ /* 0x000fe20004000000 */
[----:B------:R0:W-:Y:S01]  /*8d40*/  STG.E.128 desc[UR8][R24.64+0x10], R32 ;  /* 0x0000102018007986 */ /* 0x0001e2000c101d08 */
[----:B------:R-:W-:-:S02]  /*8d50*/  ISETP.NE.AND.EX P0, PT, R49, RZ, PT, P3 ;  /* 0x000000ff3100720c */ /* 0x000fc40003f05330 */
[----:B------:R-:W-:Y:S02]  /*8d60*/  LOP3.LUT R7, R7, R27, R26, 0xfe, !PT ;  /* 0x0000001b07077212 */ /* 0x000fe400078efe1a */
[----:B------:R-:W-:Y:S02]  /*8d70*/  SEL R26, RZ, 0x1, !P5 ;  /* 0x00000001ff1a7807 */ /* 0x000fe40006800000 */
[----:B0-----:R-:W-:Y:S02]  /*8d80*/  SEL R24, RZ, 0x1, !P6 ;  /* 0x00000001ff187807 */ /* 0x001fe40007000000 */
[----:B------:R-:W-:Y:S01]  /*8d90*/  LOP3.LUT R25, R51, R26, RZ, 0xfc, !PT ;  /* 0x0000001a33197212 */ /* 0x000fe200078efcff */
[----:B-1----:R-:W-:Y:S01]  /*8da0*/  IMAD.WIDE.U32 R26, R63, 0x8, R70 ;  /* 0x000000083f1a7825 */ /* 0x002fe200078e0046 */
[----:B------:R-:W-:-:S05]  /*8db0*/  LOP3.LUT R24, R7, R24, RZ, 0xfc, !PT ;  /* 0x0000001807187212 */ /* 0x000fca00078efcff */
[----:B------:R0:W-:Y:S01]  /*8dc0*/  STG.E.64 desc[UR8][R26.64], R24 ;  /* 0x000000181a007986 */ /* 0x0001e2000c101b08 */
[----:B------:R-:W-:Y:S05]  /*8dd0*/  @!P0 BRA `(.L_x_4119) ;  /* 0x0000000000508947 */ /* 0x000fea0003800000 */
[----:B------:R-:W-:Y:S01]  /*8de0*/  IMAD.U32 R7, R61, 0x10000, RZ ;  /* 0x000100003d077824 */ /* 0x000fe200078e00ff */
[----:B0-----:R-:W-:Y:S02]  /*8df0*/  LOP3.LUT R24, R58, 0xff, RZ, 0xc0, !PT ;  /* 0x000000ff3a187812 */ /* 0x001fe400078ec0ff */
[----:B------:R-:W-:Y:S02]  /*8e00*/  LOP3.LUT R26, R57, 0xff, RZ, 0xc0, !PT ;  /* 0x000000ff391a7812 */ /* 0x000fe400078ec0ff */
[----:B------:R-:W-:Y:S01]  /*8e10*/  LOP3.LUT R50, R7, 0xff0000, RZ, 0xc0, !PT ;  /* 0x00ff000007327812 */ /* 0x000fe200078ec0ff */
[----:B------:R-:W-:Y:S01]  /*8e20*/  IMAD.WIDE.U32 R24, R24, 0x1000000, RZ ;  /* 0x0100000018187825 */ /* 0x000fe200078e00ff */
[----:B------:R-:W-:Y:S02]  /*8e30*/  LOP3.LUT R7, R62, 0xffff, RZ, 0xc0, !PT ;  /* 0x0000ffff3e077812 */ /* 0x000fe400078ec0ff */
[----:B------:R-:W-:Y:S01]  /*8e40*/  LOP3.LUT R48, R56, 0xff, RZ, 0xc0, !PT ;  /* 0x000000ff38307812 */ /* 0x000fe200078ec0ff */
[----:B------:R-:W-:Y:S01]  /*8e50*/  IMAD.WIDE.U32 R26, R26, 0x10000, RZ ;  /* 0x000100001a1a7825 */ /* 0x000fe200078e00ff */
[----:B------:R-:W-:-:S02]  /*8e60*/  PRMT R50, R50, 0x4210, R7 ;  /* 0x0000421032327816 */ /* 0x000fc40000000007 */
[----:B------:R-:W-:Y:S01]  /*8e70*/  PRMT R7, R60, 0x7104, RZ ;  /* 0x000071043c077816 */ /* 0x000fe200000000ff */
[----:B------:R-:W-:-:S03]  /*8e80*/  IMAD.WIDE.U32 R48, R48, 0x100, RZ ;  /* 0x0000010030307825 */ /* 0x000fc600078e00ff */
[----:B------:R-:W-:Y:S02]  /*8e90*/  LOP3.LUT R50, R50, 0xff00, R7, 0xf8, !PT ;  /* 0x0000ff0032327812 */ /* 0x000fe400078ef807 */
[----:B------:R-:W-:Y:S02]  /*8ea0*/  LOP3.LUT R26, R48, R24, R26, 0xfe, !PT ;  /* 0x00000018301a7212 */ /* 0x000fe400078efe1a */
[----:B------:R-:W-:Y:S02]  /*8eb0*/  LOP3.LUT R7, R50, 0xff, R59, 0xf8, !PT ;  /* 0x000000ff32077812 */ /* 0x000fe400078ef83b */
[----:B------:R-:W-:Y:S02]  /*8ec0*/  LOP3.LUT R48, R26, 0xff, R55, 0xf8, !PT ;  /* 0x000000ff1a307812 */ /* 0x000fe400078ef837 */
[----:B------:R-:W-:Y:S02]  /*8ed0*/  LOP3.LUT R7, R27, R7, R25, 0xfe, !PT ;  /* 0x000000071b077212 */ /* 0x000fe400078efe19 */
[----:B------:R-:W0:Y:S02]  /*8ee0*/  LDC.64 R24, c[0x0][0x3b8] ;  /* 0x0000ee00ff187b82 */ /* 0x000e240000000a00 */
[----:B------:R-:W-:Y:S01]  /*8ef0*/  LOP3.LUT R49, R7, R49, RZ, 0xfc, !PT ;  /* 0x0000003107317212 */ /* 0x000fe200078efcff */
[----:B0-----:R-:W-:-:S05]  /*8f00*/  IMAD.WIDE.U32 R24, R63, 0x8, R24 ;  /* 0x000000083f187825 */ /* 0x001fca00078e0018 */
[----:B------:R1:W-:Y:S02]  /*8f10*/  STG.E.64 desc[UR8][R24.64], R48 ;  /* 0x0000003018007986 */ /* 0x0003e4000c101b08 */
.L_x_4119:
[----:B-1----:R-:W1:Y:S01]  /*8f20*/  LDC.64 R48, c[0x0][0x390] ;  /* 0x0000e400ff307b82 */ /* 0x002e620000000a00 */
[----:B------:R-:W-:-:S07]  /*8f30*/  IADD3 R64, PT, PT, R63, 0x20, RZ ;  /* 0x000000203f407810 */ /* 0x000fce0007ffe0ff */
[----:B0-----:R-:W0:Y:S08]  /*8f40*/  @P0 LDC.64 R26, c[0x0][0x398] ;  /* 0x0000e600ff1a0b82 */ /* 0x001e300000000a00 */
[----:B------:R-:W2:Y:S01]  /*8f50*/  @P1 LDC.64 R24, c[0x0][0x3a0] ;  /* 0x0000e800ff181b82 */ /* 0x000ea20000000a00 */
[----:B-1----:R-:W-:-:S06]  /*8f60*/  IMAD.WIDE.U32 R48, R64, 0x10, R48 ;  /* 0x0000001040307825 */ /* 0x002fcc00078e0030 */
[----:B------:R-:W5:Y:S01]  /*8f70*/  LDG.E.128 R48, desc[UR8][R48.64] ;  /* 0x0000000830307981 */ /* 0x000f62000c1e1d00 */
[----:B0-----:R-:W-:-:S05]  /*8f80*/  @P0 IMAD.WIDE.U32 R26, R64, 0x10, R26 ;  /* 0x00000010401a0825 */ /* 0x001fca00078e001a */
[----:B------:R0:W5:Y:S01]  /*8f90*/  @P0 LDG.E.128 R44, desc[UR8][R26.64] ;  /* 0x000000081a2c0981 */ /* 0x000162000c1e1d00 */
[----:B--2---:R-:W-:-:S05]  /*8fa0*/  @P1 IMAD.WIDE.U32 R24, R64, 0x20, R24 ;  /* 0x0000002040181825 */ /* 0x004fca00078e0018 */
[----:B------:R0:W5:Y:S04]  /*8fb0*/  @P1 LDG.E.128 R40, desc[UR8][R24.64] ;  /* 0x0000000818281981 */ /* 0x000168000c1e1d00 */
        /* <DEDUP_REMOVED lines=18> */
.L_x_4123:
        /* <DEDUP_REMOVED lines=13> */
.L_x_4125:
[----:B------:R-:W-:Y:S05]  /*91b0*/  BSYNC.RECONVERGENT B2 ;  /* 0x0000000000027941 */ /* 0x000fea0003800200 */
.L_x_4124:
        /* <DEDUP_REMOVED lines=42> */
.L_x_4122:
[----:B------:R-:W-:Y:S05]  /*9460*/  BSYNC.RECONVERGENT B1 ;  /* 0x0000000000017941 */ /* 0x000fea0003800200 */
.L_x_4121:
[----:B------:R-:W-:Y:S01]  /*9470*/  ISETP.NE.AND P2, PT, R26, 0x1, PT ;  /* 0x000000011a00780c */ /* 0x000fe20003f45270 */
[----:B------:R-:W-:Y:S01]  /*9480*/  BSSY.RECONVERGENT B1, `(.L_x_4126) ;  /* 0x000004b000017945 */ /* 0x000fe20003800200 */
[----:B------:R-:W-:Y:S01]  /*9490*/  I2FP.F32.U32 R24, R24 ;  /* 0x0000001800187245 */ /* 0x000fe20000201000 */
[----:B------:R-:W-:-:S04]  /*94a0*/  HFMA2 R27, -RZ, RZ, 0, 1.1920928955078125e-07 ;  /* 0x00000002ff1b7431 */ /* 0x000fc800000001ff */
[----:B------:R-:W-:Y:S01]  /*94b0*/  FFMA.FTZ R25, R24, R65, 1.1641532182693481445e-10 ;  /* 0x2f00000018197423 */ /* 0x000fe20000010041 */
[C---:B-----5:R-:W-:Y:S01]  /*94c0*/  IMAD.U32 R24, R48.reuse, 0x10000, RZ ;  /* 0x0001000030187824 */ /* 0x060fe200078e00ff */
[----:B------:R-:W-:-:S03]  /*94d0*/  PRMT R48, R48, 0x7632, R48 ;  /* 0x0000763230307816 */ /* 0x000fc60000000030 */
[----:B------:R-:W-:Y:S01]  /*94e0*/  FSETP.LE.FTZ.AND P4, PT, R25, R66, PT ;  /* 0x000000421900720b */ /* 0x000fe20003f93000 */
[----:B------:R-:W-:Y:S02]  /*94f0*/  IMAD.MOV.U32 R25, RZ, RZ, R82 ;  /* 0x000000ffff197224 */ /* 0x000fe400078e0052 */
        /* <DEDUP_REMOVED lines=11> */
.L_x_4128:
        /* <DEDUP_REMOVED lines=13> */
.L_x_4130:
[----:B------:R-:W-:Y:S05]  /*9680*/  BSYNC.RECONVERGENT B2 ;  /* 0x0000000000027941 */ /* 0x000fea0003800200 */
.L_x_4129:
        /* <DEDUP_REMOVED lines=42> */
.L_x_4127:
[----:B------:R-:W-:Y:S05]  /*9930*/  BSYNC.RECONVERGENT B1 ;  /* 0x0000000000017941 */ /* 0x000fea0003800200 */
.L_x_4126:
        /* <DEDUP_REMOVED lines=23> */
.L_x_4133:
        /* <DEDUP_REMOVED lines=13> */
.L_x_4135:
[----:B------:R-:W-:Y:S05]  /*9b80*/  BSYNC.RECONVERGENT B2 ;  /* 0x0000000000027941 */ /* 0x000fea0003800200 */
.L_x_4134:
        /* <DEDUP_REMOVED lines=42> */
.L_x_4132:
[----:B------:R-:W-:Y:S05]  /*9e30*/  BSYNC.RECONVERGENT B1 ;  /* 0x0000000000017941 */ /* 0x000fea0003800200 */
.L_x_4131:
        /* <DEDUP_REMOVED lines=19> */
.L_x_4138:
        /* <DEDUP_REMOVED lines=13> */
.L_x_4140:
[----:B------:R-:W-:Y:S05]  /*a040*/  BSYNC.RECONVERGENT B2 ;  /* 0x0000000000027941 */ /* 0x000fea0003800200 */
.L_x_4139:
        /* <DEDUP_REMOVED lines=42> */
.L_x_4137:
[----:B------:R-:W-:Y:S05]  /*a2f0*/  BSYNC.RECONVERGENT B1 ;  /* 0x0000000000017941 */ /* 0x000fea0003800200 */
.L_x_4136:
[----:B------:R-:W-:Y:S01]  /*a300*/  I2FP.F32.U32 R26, R27 ;  /* 0x0000001b001a7245 */ /* 0x000fe20000201000 */
[----:B------:R-:W-:Y:S01]  /*a310*/  BSSY.RECONVERGENT B1, `(.L_x_4141) ;  /* 0x000004f000017945 */ /* 0x000fe20003800200 */
[----:B------:R-:W-:Y:S01]  /*a320*/  PRMT R27, R44, 0x7632, R27 ;  /* 0x000076322c1b7816 */ /* 0x000fe2000000001b */
[----:B------:R-:W-:Y:S01]  /*a330*/  HFMA2 R58, -RZ, RZ, 0, 1.1920928955078125e-07 ;  /* 0x00000002ff3a7431 */ /* 0x000fe200000001ff */
[----:B------:R-:W-:Y:S02]  /*a340*/  ISETP.NE.AND P3, PT, R57, 0x1, PT ;  /* 0x000000013900780c */ /* 0x000fe40003f65270 */
[----:B------:R-:W-:Y:S01]  /*a350*/  FSEL R25, R25, RZ, P4 ;  /* 0x000000ff19197208 */ /* 0x000fe20002000000 */
[----:B------:R-:W-:Y:S02]  /*a360*/  IMAD.U32 R48, R27, 0x10000, RZ ;  /* 0x000100001b307824 */ /* 0x000fe400078e00ff */
[----:B------:R-:W-:Y:S02]  /*a370*/  FFMA.FTZ R27, R26, R65, 1.1641532182693481445e-10 ;  /* 0x2f0000001a1b7423 */ /* 0x000fe40000010041 */
[----:B------:R-:W-:-:S03]  /*a380*/  FMUL.FTZ R48, R48, R67 ;  /* 0x0000004330307220 */ /* 0x000fc60000410000 */
[----:B------:R-:W-:Y:S01]  /*a390*/  FSETP.GTU.FTZ.AND P2, PT, R27, R66, PT ;  /* 0x000000421b00720b */ /* 0x000fe20003f5c000 */
[----:B------:R-:W-:-:S03]  /*a3a0*/  IMAD.MOV.U32 R27, RZ, RZ, R82 ;  /* 0x000000ffff1b7224 */ /* 0x000fc600078e0052 */
        /* <DEDUP_REMOVED lines=13> */
.L_x_4143:
        /* <DEDUP_REMOVED lines=13> */
.L_x_4145:
[----:B------:R-:W-:Y:S05]  /*a550*/  BSYNC.RECONVERGENT B2 ;  /* 0x0000000000027941 */ /* 0x000fea0003800200 */
.L_x_4144:
        /* <DEDUP_REMOVED lines=42> */
.L_x_4142:
[----:B------:R-:W-:Y:S05]  /*a800*/  BSYNC.RECONVERGENT B1 ;  /* 0x0000000000017941 */ /* 0x000fea0003800200 */
.L_x_4141:
[----:B------:R-:W-:Y:S01]  /*a810*/  ISETP.NE.AND P2, PT, R58, 0x1, PT ;  /* 0x000000013a00780c */ /* 0x000fe20003f45270 */
[----:B------:R-:W-:Y:S01]  /*a820*/  BSSY.RECONVERGENT B1, `(.L_x_4146) ;  /* 0x000004b000017945 */ /* 0x000fe20003800200 */
[----:B------:R-:W-:Y:S01]  /*a830*/  I2FP.F32.U32 R26, R27 ;  /* 0x0000001b001a7245 */ /* 0x000fe20000201000 */
[----:B------:R-:W-:Y:S01]  /*a840*/  IMAD.MOV.U32 R48, RZ, RZ, 0x2 ;  /* 0x00000002ff307424 */ /* 0x000fe200078e00ff */
[----:B------:R-:W-:-:S03]  /*a850*/  PRMT R62, R49, 0x7632, R62 ;  /* 0x00007632313e7816 */ /* 0x000fc6000000003e */
[----:B------:R-:W-:Y:S01]  /*a860*/  FFMA.FTZ R27, R26, R65, 1.1641532182693481445e-10 ;  /* 0x2f0000001a1b7423 */ /* 0x000fe20000010041 */
[----:B------:R-:W-:-:S04]  /*a870*/  IMAD.U32 R26, R49, 0x10000, RZ ;  /* 0x00010000311a7824 */ /* 0x000fc800078e00ff */
[----:B------:R-:W-:Y:S01]  /*a880*/  FSETP.LE.FTZ.AND P4, PT, R27, R66, PT ;  /* 0x000000421b00720b */ /* 0x000fe20003f93000 */
[----:B------:R-:W-:Y:S01]  /*a890*/  FMUL.FTZ R57, R26, R67 ;  /* 0x000000431a397220 */ /* 0x000fe20000410000 */
        /* <DEDUP_REMOVED lines=11> */
.L_x_4148:
        /* <DEDUP_REMOVED lines=13> */
.L_x_4150:
[----:B------:R-:W-:Y:S05]  /*aa20*/  BSYNC.RECONVERGENT B2 ;  /* 0x0000000000027941 */ /* 0x000fea0003800200 */
.L_x_4149:
        /* <DEDUP_REMOVED lines=40> */
[----:B------:R-:W-:Y:S01]  /*acb0*/  MOV R27, R7 ;  /* 0x00000007001b7202 */ /* 0x000fe20000000f00 */
[----:B------:R-:W-:-:S07]  /*acc0*/  IMAD.MOV.U32 R7, RZ, RZ, R26 ;  /* 0x000000ffff077224 */ /* 0x000fce00078e001a */
.L_x_4147:
[----:B------:R-:W-:Y:S05]  /*acd0*/  BSYNC.RECONVERGENT B1 ;  /* 0x0000000000017941 */ /* 0x000fea0003800200 */
.L_x_4146:
[----:B------:R-:W-:Y:S01]  /*ace0*/  I2FP.F32.U32 R26, R27 ;  /* 0x0000001b001a7245 */ /* 0x000fe20000201000 */
[----:B------:R-:W-:Y:S01]  /*acf0*/  BSSY.RECONVERGENT B1, `(.L_x_4151) ;  /* 0x000004e000017945 */ /* 0x000fe20003800200 */
[----:B------:R-:W-:Y:S01]  /*ad00*/  FSEL R57, R57, RZ, P4 ;  /* 0x000000ff39397208 */ /* 0x000fe20002000000 */
[----:B------:R-:W-:Y:S02]  /*ad10*/  IMAD.MOV.U32 R58, RZ, RZ, 0x2 ;  /* 0x00000002ff3a7424 */ /* 0x000fe400078e00ff */
[----:B------:R-:W-:Y:S01]  /*ad20*/  FFMA.FTZ R27, R26, R65, 1.1641532182693481445e-10 ;  /* 0x2f0000001a1b7423 */ /* 0x000fe20000010041 */
[----:B------:R-:W-:-:S04]  /*ad30*/  SHF.L.U32 R26, R45, 0x10, RZ ;  /* 0x000000102d1a7819 */ /* 0x000fc800000006ff */
[----:B------:R-:W-:Y:S01]  /*ad40*/  FSETP.GTU.FTZ.AND P2, PT, R27, R66, PT ;  /* 0x000000421b00720b */ /* 0x000fe20003f5c000 */
[----:B------:R-:W-:Y:S01]  /*ad50*/  FMUL.FTZ R26, R26, R67 ;  /* 0x000000431a1a7220 */ /* 0x000fe20000410000 */
[----:B------:R-:W-:-:S04]  /*ad60*/  IMAD.MOV.U32 R27, RZ, RZ, R82 ;  /* 0x000000ffff1b7224 */ /* 0x000fc800078e0052 */
[----:B------:R-:W-:-:S05]  /*ad70*/  FSEL R26, R26, RZ, !P2 ;  /* 0x000000ff1a1a7208 */ /* 0x000fca0005000000 */
[----:B------:R-:W-:Y:S01]  /*ad80*/  FADD.FTZ R26, R26, R57 ;  /* 0x000000391a1a7221 */ /* 0x000fe20000010000 */
[----:B------:R-:W-:Y:S02]  /*ad90*/  SEL R57, RZ, 0x1, P2 ;  /* 0x00000001ff397807 */ /* 0x000fe40001000000 */
[----:B------:R-:W-:Y:S01]  /*ada0*/  ISETP.NE.AND P2, PT, R48, 0x1, PT ;  /* 0x000000013000780c */ /* 0x000fe20003f45270 */
[----:B------:R-:W-:-:S12]  /*adb0*/  @P1 FADD.FTZ R26, R42, R26 ;  /* 0x0000001a2a1a1221 */ /* 0x000fd80000010000 */
        /* <DEDUP_REMOVED lines=9> */
.L_x_4153:
        /* <DEDUP_REMOVED lines=13> */
.L_x_4155:
[----:B------:R-:W-:Y:S05]  /*af20*/  BSYNC.RECONVERGENT B2 ;  /* 0x0000000000027941 */ /* 0x000fea0003800200 */
.L_x_4154:
        /* <DEDUP_REMOVED lines=42> */
.L_x_4152:
[----:B------:R-:W-:Y:S05]  /*b1d0*/  BSYNC.RECONVERGENT B1 ;  /* 0x0000000000017941 */ /* 0x000fea0003800200 */
.L_x_4151:
        /* <DEDUP_REMOVED lines=19> */
.L_x_4158:
        /* <DEDUP_REMOVED lines=13> */
.L_x_4160:
[----:B------:R-:W-:Y:S05]  /*b3e0*/  BSYNC.RECONVERGENT B2 ;  /* 0x0000000000027941 */ /* 0x000fea0003800200 */
.L_x_4159:
        /* <DEDUP_REMOVED lines=38> */
[----:B------:R-:W-:-:S05]  /*b650*/  IMAD.WIDE.U32 R48, R49, -0x2daee0ad, RZ ;  /* 0xd2511f5331307825 */ /* 0x000fca00078e00ff */
[----:B------:R-:W-:Y:S01]  /*b660*/  LOP3.LUT R76, R76, UR30, R49, 0x96, !PT ;  /* 0x0000001e4c4c7c12 */ /* 0x000fe2000f8e9631 */
[----:B------:R-:W-:Y:S02]  /*b670*/  IMAD.MOV.U32 R49, RZ, RZ, R7 ;  /* 0x000000ffff317224 */ /* 0x000fe400078e0007 */
[----:B------:R-:W-:-:S07]  /*b680*/  IMAD.MOV.U32 R7, RZ, RZ, R48 ;  /* 0x000000ffff077224 */ /* 0x000fce00078e0030 */
.L_x_4157:
[----:B------:R-:W-:Y:S05]  /*b690*/  BSYNC.RECONVERGENT B1 ;  /* 0x0000000000017941 */ /* 0x000fea0003800200 */
.L_x_4156:
[----:B------:R-:W-:Y:S01]  /*b6a0*/  I2FP.F32.U32 R48, R49 ;  /* 0x0000003100307245 */ /* 0x000fe20000201000 */
[----:B------:R-:W-:Y:S01]  /*b6b0*/  BSSY.RECONVERGENT B1, `(.L_x_4161) ;  /* 0x000004f000017945 */ /* 0x000fe20003800200 */
[----:B------:R-:W-:Y:S01]  /*b6c0*/  PRMT R58, R45, 0x7632, R58 ;  /* 0x000076322d3a7816 */ /* 0x000fe2000000003a */
[----:B------:R-:W-:Y:S01]  /*b6d0*/  IMAD.MOV.U32 R60, RZ, RZ, 0x2 ;  /* 0x00000002ff3c7424 */ /* 0x000fe200078e00ff */
[----:B------:R-:W-:Y:S01]  /*b6e0*/  FSEL R27, R27, RZ, P4 ;  /* 0x000000ff1b1b7208 */ /* 0x000fe20002000000 */
[----:B------:R-:W-:Y:S02]  /*b6f0*/  FFMA.FTZ R49, R48, R65, 1.1641532182693481445e-10 ;  /* 0x2f00000030317423 */ /* 0x000fe40000010041 */
[----:B------:R-:W-:-:S03]  /*b700*/  IMAD.U32 R58, R58, 0x10000, RZ ;  /* 0x000100003a3a7824 */ /* 0x000fc600078e00ff */
[----:B------:R-:W-:Y:S01]  /*b710*/  FSETP.GTU.FTZ.AND P2, PT, R49, R66, PT ;  /* 0x000000423100720b */ /* 0x000fe20003f5c000 */
[----:B------:R-:W-:Y:S01]  /*b720*/  FMUL.FTZ R58, R58, R67 ;  /* 0x000000433a3a7220 */ /* 0x000fe20000410000 */
[----:B------:R-:W-:-:S04]  /*b730*/  MOV R49, R82 ;  /* 0x0000005200317202 */ /* 0x000fc80000000f00 */
        /* <DEDUP_REMOVED lines=14> */
.L_x_4163:
        /* <DEDUP_REMOVED lines=13> */
.L_x_4165:
[----:B------:R-:W-:Y:S05]  /*b8f0*/  BSYNC.RECONVERGENT B2 ;  /* 0x0000000000027941 */ /* 0x000fea0003800200 */
.L_x_4164:
        /* <DEDUP_REMOVED lines=42> */
.L_x_4162:
[----:B------:R-:W-:Y:S05]  /*bba0*/  BSYNC.RECONVERGENT B1 ;  /* 0x0000000000017941 */ /* 0x000fea0003800200 */
.L_x_4161:
[----:B------:R-:W-:Y:S01]  /*bbb0*/  ISETP.NE.AND P3, PT, R60, 0x1, PT ;  /* 0x000000013c00780c */ /* 0x000fe20003f65270 */
[----:B------:R-:W-:Y:S01]  /*bbc0*/  BSSY.RECONVERGENT B1, `(.L_x_4166) ;  /* 0x000004a000017945 */ /* 0x000fe20003800200 */
[----:B------:R-:W-:Y:S01]  /*bbd0*/  I2FP.F32.U32 R48, R49 ;  /* 0x0000003100307245 */ /* 0x000fe20000201000 */
[----:B------:R-:W-:-:S04]  /*bbe0*/  IMAD.MOV.U32 R61, RZ, RZ, 0x2 ;  /* 0x00000002ff3d7424 */ /* 0x000fc800078e00ff */
[----:B------:R-:W-:Y:S01]  /*bbf0*/  FFMA.FTZ R49, R48, R65, 1.1641532182693481445e-10 ;  /* 0x2f00000030317423 */ /* 0x000fe20000010041 */
[C---:B------:R-:W-:Y:S02]  /*bc00*/  SHF.L.U32 R48, R50.reuse, 0x10, RZ ;  /* 0x0000001032307819 */ /* 0x040fe400000006ff */
[----:B------:R-:W-:Y:S02]  /*bc10*/  PRMT R50, R50, 0x7632, R50 ;  /* 0x0000763232327816 */ /* 0x000fe40000000032 */
[----:B------:R-:W-:Y:S01]  /*bc20*/  FSETP.LE.FTZ.AND P2, PT, R49, R66, PT ;  /* 0x000000423100720b */ /* 0x000fe20003f53000 */
[----:B------:R-:W-:Y:S01]  /*bc30*/  FMUL.FTZ R59, R48, R67 ;  /* 0x00000043303b7220 */ /* 0x000fe20000410000 */
[----:B------:R-:W-:Y:S01]  /*bc40*/  IMAD.MOV.U32 R49, RZ, RZ, R82 ;  /* 0x000000ffff317224 */ /* 0x000fe200078e0052 */
        /* <DEDUP_REMOVED lines=9> */
.L_x_4168:
        /* <DEDUP_REMOVED lines=13> */
.L_x_4170:
[----:B------:R-:W-:Y:S05]  /*bdb0*/  BSYNC.RECONVERGENT B2 ;  /* 0x0000000000027941 */ /* 0x000fea0003800200 */
.L_x_4169:
        /* <DEDUP_REMOVED lines=41> */
[----:B------:R-:W-:-:S07]  /*c050*/  MOV R7, R48 ;  /* 0x0000003000077202 */ /* 0x000fce0000000f00 */
.L_x_4167:
[----:B------:R-:W-:Y:S05]  /*c060*/  BSYNC.RECONVERGENT B1 ;  /* 0x0000000000017941 */ /* 0x000fea0003800200 */
.L_x_4166:
[----:B------:R-:W-:Y:S01]  /*c070*/  I2FP.F32.U32 R48, R49 ;  /* 0x0000003100307245 */ /* 0x000fe20000201000 */
[----:B------:R-:W-:Y:S01]  /*c080*/  BSSY.RECONVERGENT B1, `(.L_x_4171) ;  /* 0x000004f000017945 */ /* 0x000fe20003800200 */
[----:B------:R-:W-:Y:S01]  /*c090*/  FSEL R59, R59, RZ, P2 ;  /* 0x000000ff3b3b7208 */ /* 0x000fe20001000000 */
[----:B------:R-:W-:Y:S02]  /*c0a0*/  HFMA2 R62, -RZ, RZ, 0, 1.1920928955078125e-07 ;  /* 0x00000002ff3e7431 */ /* 0x000fe400000001ff */
[----:B------:R-:W-:Y:S01]  /*c0b0*/  FFMA.FTZ R49, R48, R65, 1.1641532182693481445e-10 ;  /* 0x2f00000030317423 */ /* 0x000fe20000010041 */
[----:B------:R-:W-:-:S04]  /*c0c0*/  IMAD.U32 R48, R46, 0x10000, RZ ;  /* 0x000100002e307824 */ /* 0x000fc800078e00ff */
[----:B------:R-:W-:Y:S01]  /*c0d0*/  FMUL.FTZ R48, R48, R67 ;  /* 0x0000004330307220 */ /* 0x000fe20000410000 */
[----:B------:R-:W-:-:S04]  /*c0e0*/  FSETP.GTU.FTZ.AND P3, PT, R49, R66, PT ;  /* 0x000000423100720b */ /* 0x000fc80003f7c000 */
[----:B------:R-:W-:Y:S02]  /*c0f0*/  FSEL R48, R48, RZ, !P3 ;  /* 0x000000ff30307208 */ /* 0x000fe40005800000 */
[----:B------:R-:W-:Y:S02]  /*c100*/  SEL R49, RZ, 0x1, P3 ;  /* 0x00000001ff317807 */ /* 0x000fe40001800000 */
[----:B------:R-:W-:Y:S01]  /*c110*/  ISETP.NE.AND P3, PT, R61, 0x1, PT ;  /* 0x000000013d00780c */ /* 0x000fe20003f65270 */
[--C-:B------:R-:W-:Y:S01]  /*c120*/  FADD.FTZ R48, R48, R59.reuse ;  /* 0x0000003b30307221 */ /* 0x100fe20000010000 */
[----:B------:R-:W-:Y:S01]  /*c130*/  PRMT R59, R49, 0x7610, R59 ;  /* 0x00007610313b7816 */ /* 0x000fe2000000003b */
[----:B------:R-:W-:Y:S02]  /*c140*/  IMAD.MOV.U32 R49, RZ, RZ, R82 ;  /* 0x000000ffff317224 */ /* 0x000fe400078e0052 */
        /* <DEDUP_REMOVED lines=10> */
.L_x_4173:
        /* <DEDUP_REMOVED lines=13> */
.L_x_4175:
[----:B------:R-:W-:Y:S05]  /*c2c0*/  BSYNC.RECONVERGENT B2 ;  /* 0x0000000000027941 */ /* 0x000fea0003800200 */
.L_x_4174:
        /* <DEDUP_REMOVED lines=42> */
.L_x_4172:
[----:B------:R-:W-:Y:S05]  /*c570*/  BSYNC.RECONVERGENT B1 ;  /* 0x0000000000017941 */ /* 0x000fea0003800200 */
.L_x_4171:
[----:B------:R-:W-:Y:S01]  /*c580*/  ISETP.NE.AND P4, PT, R62, 0x1, PT ;  /* 0x000000013e00780c */ /* 0x000fe20003f85270 */
[----:B------:R-:W-:Y:S01]  /*c590*/  IMAD.U32 R50, R50, 0x10000, RZ ;  /* 0x0001000032327824 */ /* 0x000fe200078e00ff */
[----:B------:R-:W-:Y:S01]  /*c5a0*/  I2FP.F32.U32 R60, R49 ;  /* 0x00000031003c7245 */ /* 0x000fe20000201000 */
[----:B------:R-:W-:Y:S01]  /*c5b0*/  BSSY.RECONVERGENT B1, `(.L_x_4176) ;  /* 0x0000047000017945 */ /* 0x000fe20003800200 */
[----:B------:R-:W-:Y:S01]  /*c5c0*/  MOV R72, R82 ;  /* 0x0000005200487202 */ /* 0x000fe20000000f00 */
[----:B------:R-:W-:Y:S01]  /*c5d0*/  FMUL.FTZ R49, R50, R67 ;  /* 0x0000004332317220 */ /* 0x000fe20000410000 */
[----:B------:R-:W-:Y:S02]  /*c5e0*/  IMAD.MOV.U32 R50, RZ, RZ, 0x2 ;  /* 0x00000002ff327424 */ /* 0x000fe400078e00ff */
        /* <DEDUP_REMOVED lines=11> */
.L_x_4178:
        /* <DEDUP_REMOVED lines=13> */
.L_x_4180:
[----:B------:R-:W-:Y:S05]  /*c770*/  BSYNC.RECONVERGENT B2 ;  /* 0x0000000000027941 */ /* 0x000fea0003800200 */
.L_x_4179:
        /* <DEDUP_REMOVED lines=40> */
[----:B------:R-:W-:Y:S01]  /*ca00*/  IMAD.MOV.U32 R7, RZ, RZ, R60 ;  /* 0x000000ffff077224 */ /* 0x000fe200078e003c */
[----:B------:R-:W-:-:S07]  /*ca10*/  LOP3.LUT R76, R76, UR30, R61, 0x96, !PT ;  /* 0x0000001e4c4c7c12 */ /* 0x000fce000f8e963d */
.L_x_4177:
[----:B------:R-:W-:Y:S05]  /*ca20*/  BSYNC.RECONVERGENT B1 ;  /* 0x0000000000017941 */ /* 0x000fea0003800200 */
.L_x_4176:
[----:B------:R-:W-:Y:S01]  /*ca30*/  I2FP.F32.U32 R60, R72 ;  /* 0x00000048003c7245 */ /* 0x000fe20000201000 */
[----:B------:R-:W-:Y:S01]  /*ca40*/  BSSY.RECONVERGENT B1, `(.L_x_4181) ;  /* 0x000004f000017945 */ /* 0x000fe20003800200 */
[----:B------:R-:W-:Y:S01]  /*ca50*/  PRMT R61, R46, 0x7632, R61 ;  /* 0x000076322e3d7816 */ /* 0x000fe2000000003d */
[----:B------:R-:W-:Y:S01]  /*ca60*/  IMAD.MOV.U32 R74, RZ, RZ, 0x2 ;  /* 0x00000002ff4a7424 */ /* 0x000fe200078e00ff */
[----:B------:R-:W-:Y:S02]  /*ca70*/  FSEL R49, R49, RZ, P3 ;  /* 0x000000ff31317208 */ /* 0x000fe40001800000 */
[----:B------:R-:W-:Y:S01]  /*ca80*/  SHF.L.U32 R62, R61, 0x10, RZ ;  /* 0x000000103d3e7819 */ /* 0x000fe200000006ff */
[----:B------:R-:W-:-:S04]  /*ca90*/  FFMA.FTZ R61, R60, R65, 1.1641532182693481445e-10 ;  /* 0x2f0000003c3d7423 */ /* 0x000fc80000010041 */
[----:B------:R-:W-:Y:S01]  /*caa0*/  FMUL.FTZ R62, R62, R67 ;  /* 0x000000433e3e7220 */ /* 0x000fe20000410000 */
[----:B------:R-:W-:Y:S01]  /*cab0*/  FSETP.GTU.FTZ.AND P4, PT, R61, R66, PT ;  /* 0x000000423d00720b */ /* 0x000fe20003f9c000 */
[----:B------:R-:W-:-:S03]  /*cac0*/  IMAD.MOV.U32 R61, RZ, RZ, R82 ;  /* 0x000000ffff3d7224 */ /* 0x000fc600078e0052 */
[----:B------:R-:W-:Y:S02]  /*cad0*/  FSEL R62, R62, RZ, !P4 ;  /* 0x000000ff3e3e7208 */ /* 0x000fe40006000000 */
[----:B------:R-:W-:Y:S02]  /*cae0*/  SEL R60, RZ, 0x1, P4 ;  /* 0x00000001ff3c7807 */ /* 0x000fe40002000000 */
[----:B------:R-:W-:Y:S01]  /*caf0*/  ISETP.NE.AND P4, PT, R50, 0x1, PT ;  /* 0x000000013200780c */ /* 0x000fe20003f85270 */
[----:B------:R-:W-:-:S04]  /*cb00*/  FADD.FTZ R49, R62, R49 ;  /* 0x000000313e317221 */ /* 0x000fc80000010000 */
        /* <DEDUP_REMOVED lines=10> */
.L_x_4183:
        /* <DEDUP_REMOVED lines=13> */
.L_x_4185:
[----:B------:R-:W-:Y:S05]  /*cc80*/  BSYNC.RECONVERGENT B2 ;  /* 0x0000000000027941 */ /* 0x000fea0003800200 */
.L_x_4184:
        /* <DEDUP_REMOVED lines=42> */
.L_x_4182:
[----:B------:R-:W-:Y:S05]  /*cf30*/  BSYNC.RECONVERGENT B1 ;  /* 0x0000000000017941 */ /* 0x000fea0003800200 */
.L_x_4181:
[----:B------:R-:W-:Y:S01]  /*cf40*/  ISETP.NE.AND P5, PT, R74, 0x1, PT ;  /* 0x000000014a00780c */ /* 0x000fe20003fa5270 */
[C---:B------:R-:W-:Y:S01]  /*cf50*/  IMAD.U32 R72, R51.reuse, 0x10000, RZ ;  /* 0x0001000033487824 */ /* 0x040fe200078e00ff */
[----:B------:R-:W-:Y:S01]  /*cf60*/  I2FP.F32.U32 R50, R61 ;  /* 0x0000003d00327245 */ /* 0x000fe20000201000 */
[----:B------:R-:W-:Y:S01]  /*cf70*/  BSSY.RECONVERGENT B1, `(.L_x_4186) ;  /* 0x0000049000017945 */ /* 0x000fe20003800200 */
[----:B------:R-:W-:Y:S01]  /*cf80*/  PRMT R62, R51, 0x7632, R62 ;  /* 0x00007632333e7816 */ /* 0x000fe2000000003e */
[----:B------:R-:W-:Y:S01]  /*cf90*/  FMUL.FTZ R61, R72, R67 ;  /* 0x00000043483d7220 */ /* 0x000fe20000410000 */
[----:B------:R-:W-:Y:S02]  /*cfa0*/  HFMA2 R72, -RZ, RZ, 0, 1.1920928955078125e-07 ;  /* 0x00000002ff487431 */ /* 0x000fe400000001ff */
        /* <DEDUP_REMOVED lines=12> */
.L_x_4188:
        /* <DEDUP_REMOVED lines=13> */
.L_x_4190:
[----:B------:R-:W-:Y:S05]  /*d140*/  BSYNC.RECONVERGENT B2 ;  /* 0x0000000000027941 */ /* 0x000fea0003800200 */
.L_x_4189:
        /* <DEDUP_REMOVED lines=43> */
.L_x_4187:
[----:B------:R-:W-:Y:S05]  /*d400*/  BSYNC.RECONVERGENT B1 ;  /* 0x0000000000017941 */ /* 0x000fea0003800200 */
.L_x_4186:
        /* <DEDUP_REMOVED lines=24> */
.L_x_4193:
        /* <DEDUP_REMOVED lines=13> */
.L_x_4195:
[----:B------:R-:W-:Y:S05]  /*d660*/  BSYNC.RECONVERGENT B2 ;  /* 0x0000000000027941 */ /* 0x000fea0003800200 */
.L_x_4194:
        /* <DEDUP_REMOVED lines=43> */
.L_x_4192:
[----:B------:R-:W-:Y:S05]  /*d920*/  BSYNC.RECONVERGENT B1 ;  /* 0x0000000000017941 */ /* 0x000fea0003800200 */
.L_x_4191:
[----:B------:R-:W-:Y:S01]  /*d930*/  ISETP.NE.AND P6, PT, R74, 0x1, PT ;  /* 0x000000014a00780c */ /* 0x000fe20003fc5270 */
[----:B------:R-:W-:Y:S01]  /*d940*/  IMAD.U32 R62, R62, 0x10000, RZ ;  /* 0x000100003e3e7824 */ /* 0x000fe200078e00ff */
[----:B------:R-:W-:Y:S01]  /*d950*/  I2FP.F32.U32 R72, R51 ;  /* 0x0000003300487245 */ /* 0x000fe20000201000 */
[----:B------:R-:W-:Y:S02]  /*d960*/  BSSY.RECONVERGENT B1, `(.L_x_4196) ;  /* 0x000004a000017945 */ /* 0x000fe40003800200 */
[----:B------:R-:W-:Y:S01]  /*d970*/  FMUL.FTZ R51, R62, R67 ;  /* 0x000000433e337220 */ /* 0x000fe20000410000 */
[----:B------:R-:W-:Y:S02]  /*d980*/  IMAD.MOV.U32 R62, RZ, RZ, R82 ;  /* 0x000000ffff3e7224 */ /* 0x000fe400078e0052 */
[----:B------:R-:W-:Y:S01]  /*d990*/  FFMA.FTZ R75, R72, R65, 1.1641532182693481445e-10 ;  /* 0x2f000000484b7423 */ /* 0x000fe20000010041 */
[----:B------:R-:W-:-:S04]  /*d9a0*/  HFMA2 R72, -RZ, RZ, 0, 1.1920928955078125e-07 ;  /* 0x00000002ff487431 */ /* 0x000fc800000001ff */
        /* <DEDUP_REMOVED lines=10> */
.L_x_4198:
        /* <DEDUP_REMOVED lines=15> */
.L_x_4200:
[----:B------:R-:W-:Y:S05]  /*db40*/  BSYNC.RECONVERGENT B2 ;  /* 0x0000000000027941 */ /* 0x000fea0003800200 */
.L_x_4199:
        /* <DEDUP_REMOVED lines=43> */
.L_x_4197:
[----:B------:R-:W-:Y:S05]  /*de00*/  BSYNC.RECONVERGENT B1 ;  /* 0x0000000000017941 */ /* 0x000fea0003800200 */
.L_x_4196:
[----:B------:R-:W-:-:S05]  /*de10*/  I2FP.F32.U32 R62, R62 ;  /* 0x0000003e003e7245 */ /* 0x000fca0000201000 */
[----:B------:R-:W-:Y:S01]  /*de20*/  FFMA.FTZ R65, R62, R65, 1.1641532182693481445e-10 ;  /* 0x2f0000003e417423 */ /* 0x000fe20000010041 */
[----:B------:R-:W-:-:S04]  /*de30*/  PRMT R62, R47, 0x7632, R62 ;  /* 0x000076322f3e7816 */ /* 0x000fc8000000003e */
[----:B------:R-:W-:Y:S01]  /*de40*/  FSETP.GTU.FTZ.AND P6, PT, R65, R66, PT ;  /* 0x000000424100720b */ /* 0x000fe20003fdc000 */
[----:B------:R-:W-:Y:S01]  /*de50*/  IMAD.U32 R62, R62, 0x10000, RZ ;  /* 0x000100003e3e7824 */ /* 0x000fe200078e00ff */
[----:B------:R-:W-:-:S03]  /*de60*/  FSEL R66, R51, RZ, P5 ;  /* 0x000000ff33427208 */ /* 0x000fc60002800000 */
[----:B------:R-:W-:-:S05]  /*de70*/  FMUL.FTZ R62, R62, R67 ;  /* 0x000000433e3e7220 */ /* 0x000fca0000410000 */
[----:B------:R-:W-:Y:S02]  /*de80*/  FSEL R65, R62, RZ, !P6 ;  /* 0x000000ff3e417208 */ /* 0x000fe40007000000 */
[----:B------:R-:W-:-:S03]  /*de90*/  SEL R62, RZ, 0x1, P6 ;  /* 0x00000001ff3e7807 */ /* 0x000fc60003000000 */
[----:B------:R-:W-:-:S04]  /*dea0*/  FADD.FTZ R51, R65, R66 ;  /* 0x0000004241337221 */ /* 0x000fc80000010000 */
[----:B------:R-:W-:Y:S01]  /*deb0*/  @P1 FADD.FTZ R51, R39, R51 ;  /* 0x0000003327331221 */ /* 0x000fe20000010000 */
[----:B------:R-:W-:Y:S06]  /*dec0*/  BRA `(.L_x_4201) ;  /* 0x0000002800047947 */ /* 0x000fec0003800000 */
.L_x_4120:
        /* <DEDUP_REMOVED lines=16> */
.L_x_4204:
        /* <DEDUP_REMOVED lines=13> */
.L_x_4206:
[----:B------:R-:W-:Y:S05]  /*e0a0*/  BSYNC.RECONVERGENT B2 ;  /* 0x0000000000027941 */ /* 0x000fea0003800200 */
.L_x_4205:
        /* <DEDUP_REMOVED lines=40> */
[----:B------:R-:W-:Y:S01]  /*e330*/  LOP3.LUT R76, R76, UR30, R25, 0x96, !PT ;  /* 0x0000001e4c4c7c12 */ /* 0x000fe2000f8e9619 */
[----:B------:R-:W-:-:S07]  /*e340*/  IMAD.MOV.U32 R24, RZ, RZ, R68 ;  /* 0x000000ffff187224 */ /* 0x000fce00078e0044 */
.L_x_4203:
[----:B------:R-:W-:Y:S05]  /*e350*/  BSYNC.RECONVERGENT B1 ;  /* 0x0000000000017941 */ /* 0x000fea0003800200 */
.L_x_4202:
[----:B------:R-:W-:Y:S01]  /*e360*/  ISETP.NE.AND P2, PT, R26, 0x1, PT ;  /* 0x000000011a00780c */ /* 0x000fe20003f45270 */
[----:B------:R-:W-:Y:S01]  /*e370*/  BSSY.RECONVERGENT B1, `(.L_x_4207) ;  /* 0x000004a000017945 */ /* 0x000fe20003800200 */
[----:B------:R-:W-:Y:S01]  /*e380*/  I2FP.F32.U32 R24, R24 ;  /* 0x0000001800187245 */ /* 0x000fe20000201000 */
[----:B------:R-:W-:-:S04]  /*e390*/  IMAD.MOV.U32 R27, RZ, RZ, R82 ;  /* 0x000000ffff1b7224 */ /* 0x000fc800078e0052 */
[----:B------:R-:W-:Y:S01]  /*e3a0*/  FFMA.FTZ R25, R24, R65, 1.1641532182693481445e-10 ;  /* 0x2f00000018197423 */ /* 0x000fe20000010041 */
[----:B-----5:R-:W-:-:S04]  /*e3b0*/  IMAD.U32 R24, R48, 0x10000, RZ ;  /* 0x0001000030187824 */ /* 0x020fc800078e00ff */
[----:B------:R-:W-:Y:S02]  /*e3c0*/  FSETP.LE.FTZ.AND P3, PT, R25, R66, PT ;  /* 0x000000421900720b */ /* 0x000fe40003f73000 */
[----:B------:R-:W-:Y:S02]  /*e3d0*/  PRMT R25, R48, 0x7632, R25 ;  /* 0x0000763230197816 */ /* 0x000fe40000000019 */
[----:B------:R-:W-:Y:S02]  /*e3e0*/  P2R R68, PR, RZ, 0x8 ;  /* 0x00000008ff447803 */ /* 0x000fe40000000000 */
[----:B------:R-:W-:Y:S01]  /*e3f0*/  MOV R48, 0x2 ;  /* 0x0000000200307802 */ /* 0x000fe20000000f00 */
        /* <DEDUP_REMOVED lines=9> */
.L_x_4209:
        /* <DEDUP_REMOVED lines=13> */
.L_x_4211:
[----:B------:R-:W-:Y:S05]  /*e560*/  BSYNC.RECONVERGENT B2 ;  /* 0x0000000000027941 */ /* 0x000fea0003800200 */
.L_x_4210:
        /* <DEDUP_REMOVED lines=42> */
.L_x_4208:
[----:B------:R-:W-:Y:S05]  /*e810*/  BSYNC.RECONVERGENT B1 ;  /* 0x0000000000017941 */ /* 0x000fea0003800200 */
.L_x_4207:
[----:B------:R-:W-:Y:S01]  /*e820*/  ISETP.NE.AND P2, PT, R48, 0x1, PT ;  /* 0x000000013000780c */ /* 0x000fe20003f45270 */
[----:B------:R-:W-:Y:S01]  /*e830*/  BSSY.RECONVERGENT B1, `(.L_x_4212) ;  /* 0x0000049000017945 */ /* 0x000fe20003800200 */
[----:B------:R-:W-:Y:S01]  /*e840*/  I2FP.F32.U32 R26, R27 ;  /* 0x0000001b001a7245 */ /* 0x000fe20000201000 */
[----:B------:R-:W-:Y:S01]  /*e850*/  IMAD.MOV.U32 R71, RZ, RZ, 0x2 ;  /* 0x00000002ff477424 */ /* 0x000fe200078e00ff */
[----:B------:R-:W-:-:S03]  /*e860*/  SHF.L.U32 R25, R25, 0x10, RZ ;  /* 0x0000001019197819 */ /* 0x000fc600000006ff */
        /* <DEDUP_REMOVED lines=13> */
.L_x_4214:
        /* <DEDUP_REMOVED lines=13> */
.L_x_4216:
[----:B------:R-:W-:Y:S05]  /*ea10*/  BSYNC.RECONVERGENT B2 ;  /* 0x0000000000027941 */ /* 0x000fea0003800200 */
.L_x_4215:
        /* <DEDUP_REMOVED lines=42> */
.L_x_4213:
[----:B------:R-:W-:Y:S05]  /*ecc0*/  BSYNC.RECONVERGENT B1 ;  /* 0x0000000000017941 */ /* 0x000fea0003800200 */
.L_x_4212:
[----:B------:R-:W-:Y:S01]  /*ecd0*/  ISETP.NE.AND P2, PT, R71, 0x1, PT ;  /* 0x000000014700780c */ /* 0x000fe20003f45270 */
[----:B------:R-:W-:Y:S01]  /*ece0*/  BSSY.RECONVERGENT B1, `(.L_x_4217) ;  /* 0x000004b000017945 */ /* 0x000fe20003800200 */
[----:B------:R-:W-:Y:S01]  /*ecf0*/  I2FP.F32.U32 R26, R27 ;  /* 0x0000001b001a7245 */ /* 0x000fe20000201000 */
[----:B------:R-:W-:-:S04]  /*ed00*/  IMAD.MOV.U32 R48, RZ, RZ, R82 ;  /* 0x000000ffff307224 */ /* 0x000fc800078e0052 */
[----:B------:R-:W-:Y:S01]  /*ed10*/  FFMA.FTZ R27, R26, R65, 1.1641532182693481445e-10 ;  /* 0x2f0000001a1b7423 */ /* 0x000fe20000010041 */
[----:B------:R-:W-:-:S04]  /*ed20*/  IMAD.U32 R26, R49, 0x10000, RZ ;  /* 0x00010000311a7824 */ /* 0x000fc800078e00ff */
        /* <DEDUP_REMOVED lines=13> */
.L_x_4219:
        /* <DEDUP_REMOVED lines=13> */
.L_x_4221:
[----:B------:R-:W-:Y:S05]  /*eed0*/  BSYNC.RECONVERGENT B2 ;  /* 0x0000000000027941 */ /* 0x000fea0003800200 */
.L_x_4220:
        /* <DEDUP_REMOVED lines=34> */
[----:B------:R-:W-:Y:S01]  /*f100*/  IMAD.WIDE.U32 R74, R74, -0x326172a9, RZ ;  /* 0xcd9e8d574a4a7825 */ /* 0x000fe200078e00ff */
[----:B------:R-:W-:-:S03]  /*f110*/  LOP3.LUT R72, R72, UR27, R49, 0x96, !PT ;  /* 0x0000001b48487c12 */ /* 0x000fc6000f8e9631 */
[----:B------:R-:W-:Y:S02]  /*f120*/  HFMA2 R49, -RZ, RZ, 0, 0 ;  /* 0x00000000ff317431 */ /* 0x000fe400000001ff */
[----:B------:R-:W-:Y:S02]  /*f130*/  IMAD.MOV.U32 R82, RZ, RZ, R74 ;  /* 0x000000ffff527224 */ /* 0x000fe400078e004a */
[----:B------:R-:W-:-:S05]  /*f140*/  IMAD.WIDE.U32 R72, R72, -0x2daee0ad, RZ ;  /* 0xd2511f5348487825 */ /* 0x000fca00078e00ff */
[----:B------:R-:W-:Y:S02]  /*f150*/  LOP3.LUT R76, R76, UR30, R73, 0x96, !PT ;  /* 0x0000001e4c4c7c12 */ /* 0x000fe4000f8e9649 */
[----:B------:R-:W-:Y:S02]  /*f160*/  LOP3.LUT R73, R48, UR29, R75, 0x96, !PT ;  /* 0x0000001d30497c12 */ /* 0x000fe4000f8e964b */
[----:B------:R-:W-:Y:S01]  /*f170*/  MOV R48, R7 ;  /* 0x0000000700307202 */ /* 0x000fe20000000f00 */
[----:B------:R-:W-:-:S07]  /*f180*/  IMAD.MOV.U32 R7, RZ, RZ, R72 ;  /* 0x000000ffff077224 */ /* 0x000fce00078e0048 */
.L_x_4218:
[----:B------:R-:W-:Y:S05]  /*f190*/  BSYNC.RECONVERGENT B1 ;  /* 0x0000000000017941 */ /* 0x000fea0003800200 */
.L_x_4217:
[----:B------:R-:W-:Y:S01]  /*f1a0*/  ISETP.NE.AND P2, PT, R49, 0x1, PT ;  /* 0x000000013100780c */ /* 0x000fe20003f45270 */
[----:B------:R-:W-:Y:S01]  /*f1b0*/  BSSY.RECONVERGENT B1, `(.L_x_4222) ;  /* 0x000004a000017945 */ /* 0x000fe20003800200 */
[----:B------:R-:W-:Y:S01]  /*f1c0*/  I2FP.F32.U32 R48, R48 ;  /* 0x0000003000307245 */ /* 0x000fe20000201000 */
[----:B------:R-:W-:Y:S01]  /*f1d0*/  IMAD.U32 R27, R27, 0x10000, RZ ;  /* 0x000100001b1b7824 */ /* 0x000fe200078e00ff */
[----:B------:R-:W-:-:S03]  /*f1e0*/  MOV R74, 0x2 ;  /* 0x00000002004a7802 */ /* 0x000fc60000000f00 */
        /* <DEDUP_REMOVED lines=13> */
.L_x_4224:
        /* <DEDUP_REMOVED lines=13> */
.L_x_4226:
[----:B------:R-:W-:Y:S05]  /*f390*/  BSYNC.RECONVERGENT B2 ;  /* 0x0000000000027941 */ /* 0x000fea0003800200 */
.L_x_4225:
        /* <DEDUP_REMOVED lines=36> */
[----:B------:R-:W-:Y:S02]  /*f5e0*/  IMAD.MOV.U32 R82, RZ, RZ, R74 ;  /* 0x000000ffff527224 */ /* 0x000fe400078e004a */
[----:B------:R-:W-:Y:S02]  /*f5f0*/  HFMA2 R74, -RZ, RZ, 0, 0 ;  /* 0x00000000ff4a7431 */ /* 0x000fe400000001ff */
[----:B------:R-:W-:-:S05]  /*f600*/  IMAD.WIDE.U32 R72, R72, -0x2daee0ad, RZ ;  /* 0xd2511f5348487825 */ /* 0x000fca00078e00ff */
[----:B------:R-:W-:Y:S02]  /*f610*/  LOP3.LUT R76, R76, UR30, R73, 0x96, !PT ;  /* 0x0000001e4c4c7c12 */ /* 0x000fe4000f8e9649 */
[----:B------:R-:W-:Y:S02]  /*f620*/  LOP3.LUT R73, R48, UR29, R75, 0x96, !PT ;  /* 0x0000001d30497c12 */ /* 0x000fe4000f8e964b */
[----:B------:R-:W-:Y:S01]  /*f630*/  MOV R48, R7 ;  /* 0x0000000700307202 */ /* 0x000fe20000000f00 */
[----:B------:R-:W-:-:S07]  /*f640*/  IMAD.MOV.U32 R7, RZ, RZ, R72 ;  /* 0x000000ffff077224 */ /* 0x000fce00078e0048 */
.L_x_4223:
[----:B------:R-:W-:Y:S05]  /*f650*/  BSYNC.RECONVERGENT B1 ;  /* 0x0000000000017941 */ /* 0x000fea0003800200 */
.L_x_4222:
[----:B------:R-:W-:Y:S01]  /*f660*/  ISETP.NE.AND P3, PT, R74, 0x1, PT ;  /* 0x000000014a00780c */ /* 0x000fe20003f65270 */
[----:B------:R-:W-:Y:S01]  /*f670*/  BSSY.RECONVERGENT B1, `(.L_x_4227) ;  /* 0x000004a000017945 */ /* 0x000fe20003800200 */
[----:B------:R-:W-:Y:S02]  /*f680*/  I2FP.F32.U32 R48, R48 ;  /* 0x0000003000307245 */ /* 0x000fe40000201000 */
[----:B------:R-:W-:-:S03]  /*f690*/  MOV R72, 0x2 ;  /* 0x0000000200487802 */ /* 0x000fc60000000f00 */
        /* <DEDUP_REMOVED lines=14> */
.L_x_4229:
        /* <DEDUP_REMOVED lines=13> */
.L_x_4231:
[----:B------:R-:W-:Y:S05]  /*f850*/  BSYNC.RECONVERGENT B2 ;  /* 0x0000000000027941 */ /* 0x000fea0003800200 */
.L_x_4230:
        /* <DEDUP_REMOVED lines=40> */
[----:B------:R-:W-:Y:S01]  /*fae0*/  IMAD.MOV.U32 R82, RZ, RZ, R74 ;  /* 0x000000ffff527224 */ /* 0x000fe200078e004a */
[----:B------:R-:W-:Y:S01]  /*faf0*/  LOP3.LUT R73, R72, UR29, R75, 0x96, !PT ;  /* 0x0000001d48497c12 */ /* 0x000fe2000f8e964b */
[----:B------:R-:W-:-:S07]  /*fb00*/  HFMA2 R72, -RZ, RZ, 0, 0 ;  /* 0x00000000ff487431 */ /* 0x000fce00000001ff */
.L_x_4228:
[----:B------:R-:W-:Y:S05]  /*fb10*/  BSYNC.RECONVERGENT B1 ;  /* 0x0000000000017941 */ /* 0x000fea0003800200 */
.L_x_4227:
[----:B------:R-:W-:Y:S01]  /*fb20*/  ISETP.NE.AND P4, PT, R72, 0x1, PT ;  /* 0x000000014800780c */ /* 0x000fe20003f85270 */
[----:B------:R-:W-:Y:S01]  /*fb30*/  BSSY.RECONVERGENT B1, `(.L_x_4232) ;  /* 0x0000049000017945 */ /* 0x000fe20003800200 */
[----:B------:R-:W-:Y:S01]  /*fb40*/  I2FP.F32.U32 R50, R50 ;  /* 0x0000003200327245 */ /* 0x000fe20000201000 */
[----:B------:R-:W-:Y:S01]  /*fb50*/  IMAD.U32 R49, R49, 0x10000, RZ ;  /* 0x0001000031317824 */ /* 0x000fe200078e00ff */
[----:B------:R-:W-:-:S03]  /*fb60*/  MOV R74, 0x2 ;  /* 0x00000002004a7802 */ /* 0x000fc60000000f00 */
[----:B------:R-:W-:-:S05]  /*fb70*/  FFMA.FTZ R50, R50, R65, 1.1641532182693481445e-10 ;  /* 0x2f00000032327423 */ /* 0x000fca0000010041 */
[----:B------:R-:W-:Y:S01]  /*fb80*/  FSETP.LE.FTZ.AND P3, PT, R50, R66, PT ;  /* 0x000000423200720b */ /* 0x000fe20003f73000 */
[----:B------:R-:W-:Y:S01]  /*fb90*/  IMAD.MOV.U32 R50, RZ, RZ, R82 ;  /* 0x000000ffff327224 */ /* 0x000fe200078e0052 */
[----:B------:R-:W-:Y:S11]  /*fba0*/  @!P4 BRA `(.L_x_4233) ;  /* 0x000000040004c947 */ /* 0x000ff60003800000 */
        /* <DEDUP_REMOVED lines=8> */
.L_x_4234:
        /* <DEDUP_REMOVED lines=13> */
.L_x_4236:
[----:B------:R-:W-:Y:S05]  /*fd00*/  BSYNC.RECONVERGENT B2 ;  /* 0x0000000000027941 */ /* 0x000fea0003800200 */
.L_x_4235:
        /* <DEDUP_REMOVED lines=43> */
.L_x_4233:
[----:B------:R-:W-:Y:S05]  /*ffc0*/  BSYNC.RECONVERGENT B1 ;  /* 0x0000000000017941 */ /* 0x000fea0003800200 */
.L_x_4232:
[----:B------:R-:W-:Y:S01]  /*ffd0*/  ISETP.NE.AND P5, PT, R74, 0x1, PT ;  /* 0x000000014a00780c */ /* 0x000fe20003fa5270 */
[----:B------:R-:W-:Y:S01]  /*ffe0*/  BSSY.RECONVERGENT B1, `(.L_x_4237) ;  /* 0x000004a000017945 */ /* 0x000fe20003800200 */
[----:B------:R-:W-:Y:S01]  /*fff0*/  I2FP.F32.U32 R50, R50 ;  /* 0x0000003200327245 */ /* 0x000fe20000201000 */
[C---:B------:R-:W-:Y:S01]  /*10000*/  IMAD.U32 R83, R51.reuse, 0x10000, RZ ;  /* 0x0001000033537824 */ /* 0x040fe200078e00ff */
[----:B------:R-:W-:Y:S01]  /*10010*/  PRMT R90, R51, 0x7632, R90 ;  /* 0x00007632335a7816 */ /* 0x000fe2000000005a */
[----:B------:R-:W-:Y:S01]  /*10020*/  IMAD.MOV.U32 R51, RZ, RZ, R82 ;  /* 0x000000ffff337224 */ /* 0x000fe200078e0052 */
[----:B------:R-:W-:Y:S01]  /*10030*/  MOV R72, 0x2 ;  /* 0x0000000200487802 */ /* 0x000fe20000000f00 */
[----:B------:R-:W-:-:S05]  /*10040*/  FFMA.FTZ R50, R50, R65, 1.1641532182693481445e-10 ;  /* 0x2f00000032327423 */ /* 0x000fca0000010041 */
[----:B------:R-:W-:Y:S01]  /*10050*/  FSETP.LE.FTZ.AND P4, PT, R50, R66, PT ;  /* 0x000000423200720b */ /* 0x000fe20003f93000 */
        /* <DEDUP_REMOVED lines=9> */
.L_x_4239:
        /* <DEDUP_REMOVED lines=13> */
.L_x_4241:
[----:B------:R-:W-:Y:S05]  /*101c0*/  BSYNC.RECONVERGENT B2 ;  /* 0x0000000000027941 */ /* 0x000fea0003800200 */
.L_x_4240:
        /* <DEDUP_REMOVED lines=36> */
[----:B------:R-:W-:-:S05]  /*10410*/  IMAD.WIDE.U32 R72, R72, -0x2daee0ad, RZ ;  /* 0xd2511f5348487825 */ /* 0x000fca00078e00ff */
[----:B------:R-:W-:Y:S02]  /*10420*/  LOP3.LUT R76, R76, UR30, R73, 0x96, !PT ;  /* 0x0000001e4c4c7c12 */ /* 0x000fe4000f8e9649 */
[----:B------:R-:W-:Y:S01]  /*10430*/  MOV R7, R72 ;  /* 0x0000004800077202 */ /* 0x000fe20000000f00 */
[----:B------:R-:W-:-:S04]  /*10440*/  IMAD.WIDE.U32 R72, R74, -0x326172a9, RZ ;  /* 0xcd9e8d574a487825 */ /* 0x000fc800078e00ff */
[----:B------:R-:W-:Y:S02]  /*10450*/  IMAD.MOV.U32 R82, RZ, RZ, R72 ;  /* 0x000000ffff527224 */ /* 0x000fe400078e0048 */
[----:B------:R-:W-:Y:S01]  /*10460*/  HFMA2 R72, -RZ, RZ, 0, 0 ;  /* 0x00000000ff487431 */ /* 0x000fe200000001ff */
[----:B------:R-:W-:-:S07]  /*10470*/  LOP3.LUT R73, R50, UR29, R73, 0x96, !PT ;  /* 0x0000001d32497c12 */ /* 0x000fce000f8e9649 */
.L_x_4238:
[----:B------:R-:W-:Y:S05]  /*10480*/  BSYNC.RECONVERGENT B1 ;  /* 0x0000000000017941 */ /* 0x000fea0003800200 */
.L_x_4237:
[----:B------:R-:W-:Y:S01]  /*10490*/  P2R R75, PR, RZ, 0x2 ;  /* 0x00000002ff4b7803 */ /* 0x000fe20000000000 */
[----:B------:R-:W-:Y:S01]  /*104a0*/  FMUL.FTZ R24, R24, R67 ;  /* 0x0000004318187220 */ /* 0x000fe20000410000 */
[----:B------:R-:W-:Y:S01]  /*104b0*/  I2FP.F32.U32 R50, R51 ;  /* 0x0000003300327245 */ /* 0x000fe20000201000 */
[----:B------:R-:W-:Y:S01]  /*104c0*/  FMUL.FTZ R27, R27, R67 ;  /* 0x000000431b1b7220 */ /* 0x000fe20000410000 */
[----:B------:R-:W-:Y:S01]  /*104d0*/  ISETP.NE.AND P1, PT, R68, RZ, PT ;  /* 0x000000ff4400720c */ /* 0x000fe20003f25270 */
[----:B------:R-:W-:Y:S01]  /*104e0*/  IMAD.U32 R51, R90, 0x10000, RZ ;  /* 0x000100005a337824 */ /* 0x000fe200078e00ff */
[----:B------:R-:W-:Y:S01]  /*104f0*/  ISETP.NE.AND P5, PT, R71, RZ, PT ;  /* 0x000000ff4700720c */ /* 0x000fe20003fa5270 */
[----:B------:R-:W-:Y:S01]  /*10500*/  FFMA.FTZ R65, R50, R65, 1.1641532182693481445e-10 ;  /* 0x2f00000032417423 */ /* 0x000fe20000010041 */
[----:B------:R-:W-:Y:S01]  /*10510*/  FSEL R24, R24, RZ, P1 ;  /* 0x000000ff18187208 */ /* 0x000fe20000800000 */
[-C--:B------:R-:W-:Y:S01]  /*10520*/  FMUL.FTZ R83, R83, R67.reuse ;  /* 0x0000004353537220 */ /* 0x080fe20000410000 */
[----:B------:R-:W-:Y:S01]  /*10530*/  ISETP.NE.AND P1, PT, R75, RZ, PT ;  /* 0x000000ff4b00720c */ /* 0x000fe20003f25270 */
[-C--:B------:R-:W-:Y:S01]  /*10540*/  FMUL.FTZ R49, R49, R67.reuse ;  /* 0x0000004331317220 */ /* 0x080fe20000410000 */
[----:B------:R-:W-:Y:S01]  /*10550*/  P2R R74, PR, RZ, 0x1 ;  /* 0x00000001ff4a7803 */ /* 0x000fe20000000000 */
[-C--:B------:R-:W-:Y:S01]  /*10560*/  FMUL.FTZ R48, R48, R67.reuse ;  /* 0x0000004330307220 */ /* 0x080fe20000410000 */
[-C--:B------:R-:W-:Y:S01]  /*10570*/  FMUL.FTZ R26, R26, R67.reuse ;  /* 0x000000431a1a7220 */ /* 0x080fe20000410000 */
[-C--:B------:R-:W-:Y:S01]  /*10580*/  FMUL.FTZ R25, R25, R67.reuse ;  /* 0x0000004319197220 */ /* 0x080fe20000410000 */
[----:B------:R-:W-:Y:S01]  /*10590*/  FMUL.FTZ R51, R51, R67 ;  /* 0x0000004333337220 */ /* 0x000fe20000410000 */
[----:B------:R-:W-:-:S02]  /*105a0*/  FSEL R27, R27, RZ, P5 ;  /* 0x000000ff1b1b7208 */ /* 0x000fc40002800000 */
[----:B------:R-:W-:Y:S02]  /*105b0*/  ISETP.NE.AND P0, PT, R70, RZ, PT ;  /* 0x000000ff4600720c */ /* 0x000fe40003f05270 */
[----:B------:R-:W-:Y:S02]  /*105c0*/  ISETP.NE.AND P6, PT, R69, RZ, PT ;  /* 0x000000ff4500720c */ /* 0x000fe40003fc5270 */
[----:B------:R-:W-:Y:S01]  /*105d0*/  FSETP.GTU.FTZ.AND P5, PT, R65, R66, PT ;  /* 0x000000424100720b */ /* 0x000fe20003fbc000 */
[----:B------:R-:W-:Y:S01]  /*105e0*/  @P1 FADD.FTZ R24, R40, R24 ;  /* 0x0000001828181221 */ /* 0x000fe20000010000 */
[----:B------:R-:W-:Y:S01]  /*105f0*/  FSEL R50, R83, RZ, P4 ;  /* 0x000000ff53327208 */ /* 0x000fe20002000000 */
[----:B------:R-:W-:Y:S01]  /*10600*/  @P1 FADD.FTZ R27, R43, R27 ;  /* 0x0000001b2b1b1221 */ /* 0x000fe20000010000 */
[----:B------:R-:W-:Y:S02]  /*10610*/  FSEL R49, R49, RZ, P3 ;  /* 0x000000ff31317208 */ /* 0x000fe40001800000 */
        /* <DEDUP_REMOVED lines=8> */
[----:B------:R-:W-:Y:S01]  /*106a0*/  ISETP.NE.AND P0, PT, R74, RZ, PT ;  /* 0x000000ff4a00720c */ /* 0x000fe20003f05270 */
[----:B------:R-:W-:Y:S01]  /*106b0*/  @P1 FADD.FTZ R48, R36, R48 ;  /* 0x0000003024301221 */ /* 0x000fe20000010000 */
[----:B------:R-:W-:Y:S01]  /*106c0*/  PLOP3.LUT P5, PT, P5, PT, PT, 0x8, 0x80 ;  /* 0x000000000080781c */ /* 0x000fe20002fae170 */
[----:B------:R-:W-:-:S12]  /*106d0*/  @P1 FADD.FTZ R51, R39, R51 ;  /* 0x0000003327331221 */ /* 0x000fd80000010000 */
.L_x_4201:
[----:B------:R-:W0:Y:S01]  /*106e0*/  LDC.64 R66, c[0x0][0x3a8] ;  /* 0x0000ea00ff427b82 */ /* 0x000e220000000a00 */
[----:B------:R-:W-:Y:S02]  /*106f0*/  ISETP.NE.AND P1, PT, R68, RZ, PT ;  /* 0x000000ff4400720c */ /* 0x000fe40003f25270 */
[----:B------:R-:W-:Y:S02]  /*10700*/  SEL R68, RZ, 0x10000, !P4 ;  /* 0x00010000ff447807 */ /* 0x000fe40006000000 */
[----:B------:R-:W-:Y:S02]  /*10710*/  ISETP.NE.AND P4, PT, R71, RZ, PT ;  /* 0x000000ff4700720c */ /* 0x000fe40003f85270 */
        /* <DEDUP_REMOVED lines=10> */
[----:B------:R-:W-:Y:S02]  /*107c0*/  LOP3.LUT R65, R65, R69, R68, 0xfe, !PT ;  /* 0x0000004541417212 */ /* 0x000fe400078efe44 */
[----:B------:R-:W-:Y:S01]  /*107d0*/  SEL R68, RZ, 0x1, !P2 ;  /* 0x00000001ff447807 */ /* 0x000fe20005000000 */
[----:B------:R-:W-:Y:S04]  /*107e0*/  STG.E.128 desc[UR8][R66.64], R24 ;  /* 0x0000001842007986 */ /* 0x000fe8000c101d08 */
[----:B------:R0:W-:Y:S02]  /*107f0*/  STG.E.128 desc[UR8][R66.64+0x10], R48 ;  /* 0x0000103042007986 */ /* 0x0001e4000c101d08 */
[----:B0-----:R-:W-:Y:S02]  /*10800*/  LOP3.LUT R67, R71, R68, RZ, 0xfc, !PT ;  /* 0x0000004447437212 */ /* 0x001fe400078efcff */
[----:B------:R-:W-:-:S04]  /*10810*/  SEL R68, RZ, 0x1, !P1 ;  /* 0x00000001ff447807 */ /* 0x000fc80004800000 */
[----:B------:R-:W-:Y:S01]  /*10820*/  LOP3.LUT R66, R65, R68, RZ, 0xfc, !PT ;  /* 0x0000004441427212 */ /* 0x000fe200078efcff */
[----:B-1----:R-:W-:-:S05]  /*10830*/  IMAD.WIDE.U32 R68, R64, 0x8, R74 ;  /* 0x0000000840447825 */ /* 0x002fca00078e004a */
[----:B------:R0:W-:Y:S01]  /*10840*/  STG.E.64 desc[UR8][R68.64], R66 ;  /* 0x0000004244007986 */ /* 0x0001e2000c101b08 */
[----:B------:R-:W-:Y:S05]  /*10850*/  @!P0 BRA `(.L_x_4242) ;  /* 0x0000000000508947 */ /* 0x000fea0003800000 */
[----:B------:R-:W-:Y:S02]  /*10860*/  SHF.L.U32 R65, R61, 0x10, RZ ;  /* 0x000000103d417819 */ /* 0x000fe400000006ff */
[----:B0-----:R-:W-:Y:S02]  /*10870*/  LOP3.LUT R67, R58, 0xff, RZ, 0xc0, !PT ;  /* 0x000000ff3a437812 */ /* 0x001fe400078ec0ff */
[----:B------:R-:W-:Y:S02]  /*10880*/  LOP3.LUT R66, R65, 0xff0000, RZ, 0xc0, !PT ;  /* 0x00ff000041427812 */ /* 0x000fe400078ec0ff */
[----:B------:R-:W-:Y:S02]  /*10890*/  LOP3.LUT R65, R62, 0xffff, RZ, 0xc0, !PT ;  /* 0x0000ffff3e417812 */ /* 0x000fe400078ec0ff */
[----:B------:R-:W-:Y:S02]  /*108a0*/  LOP3.LUT R68, R57, 0xff, RZ, 0xc0, !PT ;  /* 0x000000ff39447812 */ /* 0x000fe400078ec0ff */
[----:B------:R-:W-:-:S02]  /*108b0*/  PRMT R65, R66, 0x4210, R65 ;  /* 0x0000421042417816 */ /* 0x000fc40000000041 */
[----:B------:R-:W-:Y:S01]  /*108c0*/  PRMT R66, R60, 0x7104, RZ ;  /* 0x000071043c427816 */ /* 0x000fe200000000ff */
[----:B------:R-:W-:Y:S01]  /*108d0*/  IMAD.WIDE.U32 R68, R68, 0x10000, RZ ;  /* 0x0001000044447825 */ /* 0x000fe200078e00ff */
[----:B------:R-:W-:Y:S02]  /*108e0*/  LOP3.LUT R70, R56, 0xff, RZ, 0xc0, !PT ;  /* 0x000000ff38467812 */ /* 0x000fe400078ec0ff */
[----:B------:R-:W-:-:S03]  /*108f0*/  LOP3.LUT R66, R65, 0xff00, R66, 0xf8, !PT ;  /* 0x0000ff0041427812 */ /* 0x000fc600078ef842 */
[----:B------:R-:W-:Y:S01]  /*10900*/  IMAD.WIDE.U32 R70, R70, 0x100, RZ ;  /* 0x0000010046467825 */ /* 0x000fe200078e00ff */
[----:B------:R-:W-:-:S03]  /*10910*/  LOP3.LUT R65, R66, 0xff, R59, 0xf8, !PT ;  /* 0x000000ff42417812 */ /* 0x000fc600078ef83b */
[----:B------:R-:W-:-:S05]  /*10920*/  IMAD.WIDE.U32 R66, R67, 0x1000000, RZ ;  /* 0x0100000043427825 */ /* 0x000fca00078e00ff */
[----:B------:R-:W-:Y:S02]  /*10930*/  LOP3.LUT R65, R69, R65, R67, 0xfe, !PT ;  /* 0x0000004145417212 */ /* 0x000fe400078efe43 */
[----:B------:R-:W-:Y:S02]  /*10940*/  LOP3.LUT R68, R70, R66, R68, 0xfe, !PT ;  /* 0x0000004246447212 */ /* 0x000fe400078efe44 */
[----:B------:R-:W0:Y:S01]  /*10950*/  LDC.64 R66, c[0x0][0x3b8] ;  /* 0x0000ee00ff427b82 */ /* 0x000e220000000a00 */
[----:B------:R-:W-:Y:S02]  /*10960*/  LOP3.LUT R71, R65, R71, RZ, 0xfc, !PT ;  /* 0x0000004741477212 */ /* 0x000fe400078efcff */
[----:B------:R-:W-:Y:S01]  /*10970*/  LOP3.LUT R70, R68, 0xff, R55, 0xf8, !PT ;  /* 0x000000ff44467812 */ /* 0x000fe200078ef837 */
[----:B0-----:R-:W-:-:S05]  /*10980*/  IMAD.WIDE.U32 R66, R64, 0x8, R66 ;  /* 0x0000000840427825 */ /* 0x001fca00078e0042 */
[----:B------:R1:W-:Y:S02]  /*10990*/  STG.E.64 desc[UR8][R66.64], R70 ;  /* 0x0000004642007986 */ /* 0x0003e4000c101b08 */
.L_x_4242:
[----:B01----:R-:W-:Y:S01]  /*109a0*/  FADD.FTZ R66, RZ, R28 ;  /* 0x0000001cff427221 */ /* 0x003fe20000010000 */
[----:B------:R-:W-:Y:S01]  /*109b0*/  UMOV UR4, 0xffffffff ;  /* 0xffffffff00047882 */ /* 0x000fe20000000000 */
[----:B------:R-:W-:Y:S02]  /*109c0*/  ISETP.NE.AND P1, PT, R125, RZ, PT ;  /* 0x000000ff7d00720c */ /* 0x000fe40003f25270 */
        /* <DEDUP_REMOVED lines=69> */
.L_x_4256:
[----:B-1----:R-:W-:Y:S01]  /*10e20*/  FADD.FTZ R65, R83, R65 ;  /* 0x0000004153417221 */ /* 0x002fe20000010000 */
[----:B------:R-:W-:Y:S01]  /*10e30*/  PLOP3.LUT P2, PT, PT, PT, UP1, 0x40, 0x4 ;  /* 0x000000000004781c */ /* 0x000fe20003f4e818 */
[----:B------:R-:W1:Y:S02]  /*10e40*/  @!P1 LDC.64 R68, c[0x0][0x3c0] ;  /* 0x0000f000ff449b82 */ /* 0x000e640000000a00 */
[----:B------:R-:W-:Y:S01]  /*10e50*/  FFMA.FTZ R65, R65, R66, UR12 ;  /* 0x0000000c41417e23 */ /* 0x000fe20008010042 */
[----:B------:R-:W-:-:S05]  /*10e60*/  FMUL.FTZ R66, R71, R71 ;  /* 0x0000004747427220 */ /* 0x000fca0000410000 */
[----:B------:R-:W-:Y:S02]  /*10e70*/  FSEL R70, R66, RZ, !P2 ;  /* 0x000000ff42467208 */ /* 0x000fe40005000000 */
[----:B------:R-:W2:Y:S03]  /*10e80*/  @!P1 LDC.64 R66, c[0x0][0x3c8] ;  /* 0x0000f200ff429b82 */ /* 0x000ea60000000a00 */
[----:B------:R-:W-:-:S06]  /*10e90*/  FADD.FTZ R65, R65, R70 ;  /* 0x0000004641417221 */ /* 0x000fcc0000010000 */
[----:B------:R-:W3:Y:S01]  /*10ea0*/  MUFU.RSQ R65, R65 ;  /* 0x0000004100417308 */ /* 0x000ee20000001400 */
[----:B-1----:R-:W-:-:S05]  /*10eb0*/  @!P1 IMAD.WIDE R68, R2, 0x4, R68 ;  /* 0x0000000402449825 */ /* 0x002fca00078e0244 */
[----:B------:R1:W-:Y:S01]  /*10ec0*/  @!P1 STG.E desc[UR8][R68.64], R71 ;  /* 0x0000004744009986 */ /* 0x0003e2000c101908 */
[----:B--2---:R-:W-:-:S05]  /*10ed0*/  @!P1 IMAD.WIDE R66, R2, 0x4, R66 ;  /* 0x0000000402429825 */ /* 0x004fca00078e0242 */
[----:B---3--:R2:W-:Y:S01]  /*10ee0*/  @!P1 STG.E desc[UR8][R66.64], R65 ;  /* 0x0000004142009986 */ /* 0x0085e2000c101908 */
[----:B------:R-:W-:-:S04]  /*10ef0*/  PLOP3.LUT P1, PT, PT, PT, UP1, 0x40, 0x4 ;  /* 0x000000000004781c */ /* 0x000fc80003f2e818 */
[----:B-1----:R-:W-:-:S05]  /*10f00*/  FSEL R68, R71, RZ, P1 ;  /* 0x000000ff47447208 */ /* 0x002fca0000800000 */
[C---:B------:R-:W-:Y:S01]  /*10f10*/  FADD.FTZ R28, -R68.reuse, R28 ;  /* 0x0000001c441c7221 */ /* 0x040fe20000010100 */
[C---:B------:R-:W-:Y:S01]  /*10f20*/  FADD.FTZ R70, -R68.reuse, R29 ;  /* 0x0000001d44467221 */ /* 0x040fe20000010100 */
[C---:B------:R-:W-:Y:S01]  /*10f30*/  FADD.FTZ R30, -R68.reuse, R30 ;  /* 0x0000001e441e7221 */ /* 0x040fe20000010100 */
[----:B------:R-:W-:Y:S01]  /*10f40*/  FADD.FTZ R74, -R68, R31 ;  /* 0x0000001f444a7221 */ /* 0x000fe20000010100 */
[C---:B--2---:R-:W-:Y:S01]  /*10f50*/  FMUL.FTZ R66, R65.reuse, R28 ;  /* 0x0000001c41427220 */ /* 0x044fe20000410000 */
[C---:B------:R-:W-:Y:S01]  /*10f60*/  FMUL.FTZ R67, R65.reuse, R70 ;  /* 0x0000004641437220 */ /* 0x040fe20000410000 */
[C---:B------:R-:W-:Y:S01]  /*10f70*/  FMUL.FTZ R69, R65.reuse, R30 ;  /* 0x0000001e41457220 */ /* 0x040fe20000410000 */
[----:B------:R-:W-:Y:S01]  /*10f80*/  FMUL.FTZ R70, R65, R74 ;  /* 0x0000004a41467220 */ /* 0x000fe20000410000 */
[----:B------:R-:W-:Y:S01]  /*10f90*/  FFMA.FTZ R28, R66, R124, R123 ;  /* 0x0000007c421c7223 */ /* 0x000fe2000001007b */
[----:B------:R-:W-:Y:S01]  /*10fa0*/  FFMA.FTZ R29, R67, R120, R119 ;  /* 0x00000078431d7223 */ /* 0x000fe20000010077 */
[----:B------:R-:W-:Y:S01]  /*10fb0*/  FFMA.FTZ R30, R69, R116, R115 ;  /* 0x00000074451e7223 */ /* 0x000fe20000010073 */
[----:B------:R-:W-:Y:S01]  /*10fc0*/  FFMA.FTZ R31, R70, R112, R111 ;  /* 0x00000070461f7223 */ /* 0x000fe2000001006f */
[C---:B------:R-:W-:Y:S01]  /*10fd0*/  FADD.FTZ R74, -R68.reuse, R32 ;  /* 0x00000020444a7221 */ /* 0x040fe20000010100 */
[C---:B------:R-:W-:Y:S01]  /*10fe0*/  FADD.FTZ R90, -R68.reuse, R33 ;  /* 0x00000021445a7221 */ /* 0x040fe20000010100 */
[----:B------:R-:W-:Y:S01]  /*10ff0*/  F2FP.BF16.F32.PACK_AB R28, R29, R28 ;  /* 0x0000001c1d1c723e */ /* 0x000fe200000010ff */
[C---:B------:R-:W-:Y:S01]  /*11000*/  FADD.FTZ R34, -R68.reuse, R34 ;  /* 0x0000002244227221 */ /* 0x040fe20000010100 */
[----:B------:R-:W-:Y:S01]  /*11010*/  F2FP.BF16.F32.PACK_AB R29, R31, R30 ;  /* 0x0000001e1f1d723e */ /* 0x000fe200000010ff */
[----:B------:R-:W-:Y:S01]  /*11020*/  FADD.FTZ R30, -R68, R35 ;  /* 0x00000023441e7221 */ /* 0x000fe20000010100 */
        /* <DEDUP_REMOVED lines=18> */
[C---:B------:R-:W-:Y:S01]  /*11150*/  FADD.FTZ R24, -R68.reuse, R24 ;  /* 0x0000001844187221 */ /* 0x040fe20000010100 */
[C---:B------:R-:W-:Y:S01]  /*11160*/  FADD.FTZ R26, -R68.reuse, R26 ;  /* 0x0000001a441a7221 */ /* 0x040fe20000010100 */
[----:B------:R-:W-:Y:S01]  /*11170*/  FADD.FTZ R48, -R68, R48 ;  /* 0x0000003044307221 */ /* 0x000fe20000010100 */
[----:B-1----:R-:W-:-:S04]  /*11180*/  IMAD.WIDE.U32 R34, R63, 0x10, R32 ;  /* 0x000000103f227825 */ /* 0x002fc800078e0020 */
[----:B------:R-:W-:Y:S01]  /*11190*/  IMAD.WIDE.U32 R32, R64, 0x10, R32 ;  /* 0x0000001040207825 */ /* 0x000fe200078e0020 */
[----:B------:R1:W-:Y:S02]  /*111a0*/  STG.E.128 desc[UR8][R34.64], R28 ;  /* 0x0000001c22007986 */ /* 0x0003e4000c101d08 */
[----:B-1----:R-:W1:Y:S01]  /*111b0*/  LDC.64 R34, c[0x0][0x430] ;  /* 0x00010c00ff227b82 */ /* 0x002e620000000a00 */
[----:B------:R-:W-:Y:S01]  /*111c0*/  F2FP.BF16.F32.PACK_AB R31, R75, R71 ;  /* 0x000000474b1f723e */ /* 0x000fe200000010ff */
[----:B------:R-:W-:Y:S01]  /*111d0*/  FFMA.FTZ R71, R90, R102, R101 ;  /* 0x000000665a477223 */ /* 0x000fe20000010065 */
[----:B------:R-:W-:Y:S01]  /*111e0*/  F2FP.BF16.F32.PACK_AB R29, R70, R69 ;  /* 0x00000045461d723e */ /* 0x000fe200000010ff */
[C---:B------:R-:W-:Y:S01]  /*111f0*/  FADD.FTZ R70, -R68.reuse, R25 ;  /* 0x0000001944467221 */ /* 0x040fe20000010100 */
[C---:B------:R-:W-:Y:S01]  /*11200*/  FADD.FTZ R90, -R68.reuse, R49 ;  /* 0x00000031445a7221 */ /* 0x040fe20000010100 */
[----:B------:R-:W-:Y:S02]  /*11210*/  F2FP.BF16.F32.PACK_AB R28, R67, R66 ;  /* 0x00000042431c723e */ /* 0x000fe400000010ff */
[----:B------:R-:W-:Y:S01]  /*11220*/  F2FP.BF16.F32.PACK_AB R30, R71, R74 ;  /* 0x0000004a471e723e */ /* 0x000fe200000010ff */
[C---:B------:R-:W-:Y:S01]  /*11230*/  FADD.FTZ R74, -R68.reuse, R27 ;  /* 0x0000001b444a7221 */ /* 0x040fe20000010100 */
[C---:B------:R-:W-:Y:S01]  /*11240*/  FADD.FTZ R27, -R68.reuse, R50 ;  /* 0x00000032441b7221 */ /* 0x040fe20000010100 */
[----:B------:R-:W-:Y:S01]  /*11250*/  FADD.FTZ R68, -R68, R51 ;  /* 0x0000003344447221 */ /* 0x000fe20000010100 */
[C---:B------:R-:W-:Y:S01]  /*11260*/  FMUL.FTZ R50, R65.reuse, R24 ;  /* 0x0000001841327220 */ /* 0x040fe20000410000 */
[----:B------:R-:W-:-:S02]  /*11270*/  FMUL.FTZ R51, R65, R70 ;  /* 0x0000004641337220 */ /* 0x000fc40000410000 */
[----:B------:R-:W-:Y:S01]  /*11280*/  FMUL.FTZ R68, R65, R68 ;  /* 0x0000004441447220 */ /* 0x000fe20000410000 */
[C---:B------:R-:W-:Y:S01]  /*11290*/  FFMA.FTZ R24, R50.reuse, R92, R91 ;  /* 0x0000005c32187223 */ /* 0x040fe2000001005b */
[C---:B------:R-:W-:Y:S01]  /*112a0*/  FFMA.FTZ R25, R51.reuse, R87, R86 ;  /* 0x0000005733197223 */ /* 0x040fe20000010056 */
[----:B------:R-:W-:Y:S01]  /*112b0*/  FFMA.FTZ R50, R50, R89, R88 ;  /* 0x0000005932327223 */ /* 0x000fe20000010058 */
[----:B------:R-:W-:-:S03]  /*112c0*/  FFMA.FTZ R51, R51, R85, R84 ;  /* 0x0000005533337223 */ /* 0x000fc60000010054 */
[----:B------:R-:W-:Y:S01]  /*112d0*/  F2FP.BF16.F32.PACK_AB R24, R25, R24 ;  /* 0x000000181918723e */ /* 0x000fe200000010ff */
[----:B-1----:R-:W-:-:S04]  /*112e0*/  IMAD.WIDE.U32 R66, R63, 0x10, R34 ;  /* 0x000000103f427825 */ /* 0x002fc800078e0022 */
[----:B------:R-:W-:Y:S01]  /*112f0*/  IMAD.WIDE.U32 R34, R64, 0x10, R34 ;  /* 0x0000001040227825 */ /* 0x000fe200078e0022 */
[----:B------:R1:W-:Y:S03]  /*11300*/  STG.E.128 desc[UR8][R66.64], R28 ;  /* 0x0000001c42007986 */ /* 0x0003e6000c101d08 */
[C---:B------:R-:W-:Y:S01]  /*11310*/  FFMA.FTZ R64, R68.reuse, R18, R17 ;  /* 0x0000001244407223 */ /* 0x040fe20000010011 */
[----:B------:R-:W-:Y:S01]  /*11320*/  FFMA.FTZ R68, R68, R16, R15 ;  /* 0x0000001044447223 */ /* 0x000fe2000001000f */
[C---:B-1----:R-:W-:Y:S01]  /*11330*/  FMUL.FTZ R29, R65.reuse, R26 ;  /* 0x0000001a411d7220 */ /* 0x042fe20000410000 */
        /* <DEDUP_REMOVED lines=18> */
[----:B------:R-:W-:Y:S01]  /*11460*/  F2FP.BF16.F32.PACK_AB R29, R28, R29 ;  /* 0x0000001d1c1d723e */ /* 0x000fe200000010ff */
[----:B------:R2:W-:Y:S01]  /*11470*/  STG.E.128 desc[UR8][R32.64], R24 ;  /* 0x0000001820007986 */ /* 0x0005e2000c101d08 */
[----:B------:R-:W-:-:S02]  /*11480*/  F2FP.BF16.F32.PACK_AB R31, R68, R31 ;  /* 0x0000001f441f723e */ /* 0x000fc400000010ff */
[----:B------:R-:W-:Y:S02]  /*11490*/  F2FP.BF16.F32.PACK_AB R30, R30, R63 ;  /* 0x0000003f1e1e723e */ /* 0x000fe400000010ff */
[----:B------:R-:W-:-:S05]  /*114a0*/  F2FP.BF16.F32.PACK_AB R28, R51, R50 ;  /* 0x00000032331c723e */ /* 0x000fca00000010ff */
[----:B------:R2:W-:Y:S01]  /*114b0*/  STG.E.128 desc[UR8][R34.64], R28 ;  /* 0x0000001c22007986 */ /* 0x0005e2000c101d08 */
[----:B-1----:R-:W-:-:S05]  /*114c0*/  IMAD R2, R48, 0x4, R2 ;  /* 0x0000000430027824 */ /* 0x002fca00078e0202 */
[----:B------:R-:W-:-:S13]  /*114d0*/  ISETP.GE.AND P1, PT, R2, R49, PT ;  /* 0x000000310200720c */ /* 0x000fda0003f26270 */
[----:B--2---:R-:W-:Y:S05]  /*114e0*/  @!P1 BRA `(.L_x_4244) ;  /* 0xfffffefc00f49947 */ /* 0x004fea000383ffff */
[----:B------:R-:W-:Y:S05]  /*114f0*/  BSYNC B0 ;  /* 0x0000000000007941 */ /* 0x000fea0003800000 */
.L_x_3996:
[----:B------:R-:W-:Y:S05]  /*11500*/  EXIT ;  /* 0x000000000000794d */ /* 0x000fea0003800000 */
.L_x_4243:
[----:B------:R-:W-:Y:S01]  /*11510*/  HFMA2 R68, -RZ, RZ, 0, 1.847743988037109375e-06 ;  /* 0x0000001fff447431 */ /* 0x000fe200000001ff */
[----:B------:R-:W-:Y:S01]  /*11520*/  BSSY B1, `(.L_x_4245) ;  /* 0x0000007000017945 */ /* 0x000fe20003800000 */
[----:B------:R-:W-:Y:S01]  /*11530*/  MOV R74, R70 ;  /* 0x00000046004a7202 */ /* 0x000fe20000000f00 */
[----:B------:R-:W-:Y:S02]  /*11540*/  IMAD.MOV.U32 R69, RZ, RZ, 0x1 ;  /* 0x00000001ff457424 */ /* 0x000fe400078e00ff */
[----:B------:R-:W-:-:S07]  /*11550*/  IMAD.MOV.U32 R67, RZ, RZ, -0x1 ;  /* 0xffffffffff437424 */ /* 0x000fce00078e00ff */
[----:B------:R-:W-:Y:S05]  /*11560*/  WARPSYNC.COLLECTIVE R67, `(.L_x_4246) ;  /* 0x0000000043087348 */ /* 0x000fea0003c00000 */
[----:B------:R0:W1:Y:S02]  /*11570*/  SHFL.BFLY P2, R65, R74, R69, R68 ;  /* 0x0c0000454a417389 */ /* 0x0000640000040044 */
[----:B01----:R-:W-:Y:S05]  /*11580*/  ENDCOLLECTIVE ;  /* 0x000000000000791b */ /* 0x003fea0003800000 */
.L_x_4246:
[----:B------:R-:W-:Y:S05]  /*11590*/  BSYNC B1 ;  /* 0x0000000000017941 */ /* 0x000fea0003800000 */
.L_x_4245:
[----:B------:R-:W-:Y:S01]  /*115a0*/  FADD.FTZ R74, R70, R65 ;  /* 0x00000041464a7221 */ /* 0x000fe20000010000 */
[----:B------:R-:W-:Y:S01]  /*115b0*/  MOV R69, 0x2 ;  /* 0x0000000200457802 */ /* 0x000fe20000000f00 */
[----:B------:R-:W-:Y:S01]  /*115c0*/  IMAD.MOV.U32 R68, RZ, RZ, 0x1f ;  /* 0x0000001fff447424 */ /* 0x000fe200078e00ff */
[----:B------:R-:W-:Y:S01]  /*115d0*/  MOV R67, 0xffffffff ;  /* 0xffffffff00437802 */ /* 0x000fe20000000f00 */
[----:B------:R-:W0:Y:S06]  /*115e0*/  LDC R66, c[0x0][0x400] ;  /* 0x00010000ff427b82 */ /* 0x000e2c0000000800 */
[----:B0-----:R-:W-:Y:S05]  /*115f0*/  WARPSYNC.COLLECTIVE R67, `(.L_x_4247) ;  /* 0x0000000043087348 */ /* 0x001fea0003c00000 */
[----:B------:R1:W2:Y:S02]  /*11600*/  SHFL.BFLY P2, R65, R74, R69, R68 ;  /* 0x0c0000454a417389 */ /* 0x0002a40000040044 */
[----:B012---:R-:W-:Y:S05]  /*11610*/  ENDCOLLECTIVE ;  /* 0x000000000000791b */ /* 0x007fea0003800000 */
.L_x_4247:
[----:B------:R-:W-:Y:S02]  /*11620*/  HFMA2 R69, -RZ, RZ, 0, 2.384185791015625e-07 ;  /* 0x00000004ff457431 */ /* 0x000fe400000001ff */
[----:B------:R-:W-:-:S04]  /*11630*/  FADD.FTZ R75, R74, R65 ;  /* 0x000000414a4b7221 */ /* 0x000fc80000010000 */
[----:B------:R-:W-:-:S07]  /*11640*/  IMAD.MOV.U32 R74, RZ, RZ, R75 ;  /* 0x000000ffff4a7224 */ /* 0x000fce00078e004b */
[----:B------:R-:W-:Y:S05]  /*11650*/  WARPSYNC.COLLECTIVE R67, `(.L_x_4248) ;  /* 0x0000000043087348 */ /* 0x000fea0003c00000 */
[----:B------:R0:W1:Y:S02]  /*11660*/  SHFL.BFLY P2, R65, R74, R69, R68 ;  /* 0x0c0000454a417389 */ /* 0x0000640000040044 */
[----:B01----:R-:W-:Y:S05]  /*11670*/  ENDCOLLECTIVE ;  /* 0x000000000000791b */ /* 0x003fea0003800000 */
.L_x_4248:
[----:B------:R-:W-:Y:S01]  /*11680*/  MOV R69, 0x8 ;  /* 0x0000000800457802 */ /* 0x000fe20000000f00 */
[----:B------:R-:W-:-:S04]  /*11690*/  FADD.FTZ R77, R75, R65 ;  /* 0x000000414b4d7221 */ /* 0x000fc80000010000 */
[----:B------:R-:W-:-:S07]  /*116a0*/  IMAD.MOV.U32 R74, RZ, RZ, R77 ;  /* 0x000000ffff4a7224 */ /* 0x000fce00078e004d */
[----:B------:R-:W-:Y:S05]  /*116b0*/  WARPSYNC.COLLECTIVE R67, `(.L_x_4249) ;  /* 0x0000000043087348 */ /* 0x000fea0003c00000 */
[----:B------:R0:W1:Y:S02]  /*116c0*/  SHFL.BFLY P2, R65, R74, R69, R68 ;  /* 0x0c0000454a417389 */ /* 0x0000640000040044 */
[----:B01----:R-:W-:Y:S05]  /*116d0*/  ENDCOLLECTIVE ;  /* 0x000000000000791b */ /* 0x003fea0003800000 */
.L_x_4249:
[----:B------:R-:W-:Y:S02]  /*116e0*/  HFMA2 R69, -RZ, RZ, 0, 9.5367431640625e-07 ;  /* 0x00000010ff457431 */ /* 0x000fe400000001ff */
[----:B------:R-:W-:-:S04]  /*116f0*/  FADD.FTZ R83, R77, R65 ;  /* 0x000000414d537221 */ /* 0x000fc80000010000 */
[----:B------:R-:W-:-:S07]  /*11700*/  IMAD.MOV.U32 R74, RZ, RZ, R83 ;  /* 0x000000ffff4a7224 */ /* 0x000fce00078e0053 */
[----:B------:R-:W-:Y:S05]  /*11710*/  WARPSYNC.COLLECTIVE R67, `(.L_x_4250) ;  /* 0x0000000043087348 */ /* 0x000fea0003c00000 */
[----:B------:R0:W1:Y:S02]  /*11720*/  SHFL.BFLY P2, R65, R74, R69, R68 ;  /* 0x0c0000454a417389 */ /* 0x0000640000040044 */
[----:B01----:R-:W-:Y:S05]  /*11730*/  ENDCOLLECTIVE ;  /* 0x000000000000791b */ /* 0x003fea0003800000 */
.L_x_4250:
[----:B------:R-:W-:Y:S01]  /*11740*/  MOV R69, 0x1 ;  /* 0x0000000100457802 */ /* 0x000fe20000000f00 */
        /* <DEDUP_REMOVED lines=9> */
[----:B------:R-:W-:-:S03]  /*117e0*/  FADD.FTZ R70, -R71, R51 ;  /* 0x0000003347467221 */ /* 0x000fc60000010100 */
        /* <DEDUP_REMOVED lines=23> */
[----:B------:R-:W-:-:S03]  /*11960*/  IMAD.MOV.U32 R68, RZ, RZ, 0x1f ;  /* 0x0000001fff447424 */ /* 0x000fc600078e00ff */
[----:B------:R-:W-:-:S04]  /*11970*/  FFMA.FTZ R70, R70, R70, R65 ;  /* 0x0000004646467223 */ /* 0x000fc80000010041 */
[----:B------:R-:W-:-:S07]  /*11980*/  IMAD.MOV.U32 R74, RZ, RZ, R70 ;  /* 0x000000ffff4a7224 */ /* 0x000fce00078e0046 */
[----:B------:R-:W-:Y:S05]  /*11990*/  WARPSYNC.COLLECTIVE R67, `(.L_x_4251) ;  /* 0x0000000043087348 */ /* 0x000fea0003c00000 */
[----:B------:R0:W1:Y:S02]  /*119a0*/  SHFL.BFLY P2, R65, R74, R69, R68 ;  /* 0x0c0000454a417389 */ /* 0x0000640000040044 */
[----:B01----:R-:W-:Y:S05]  /*119b0*/  ENDCOLLECTIVE ;  /* 0x000000000000791b */ /* 0x003fea0003800000 */
.L_x_4251:
[----:B------:R-:W-:Y:S02]  /*119c0*/  HFMA2 R69, -RZ, RZ, 0, 1.1920928955078125e-07 ;  /* 0x00000002ff457431 */ /* 0x000fe400000001ff */
[----:B------:R-:W-:-:S07]  /*119d0*/  FADD.FTZ R74, R70, R65 ;  /* 0x00000041464a7221 */ /* 0x000fce0000010000 */
[----:B------:R-:W-:Y:S05]  /*119e0*/  WARPSYNC.COLLECTIVE R67, `(.L_x_4252) ;  /* 0x0000000043087348 */ /* 0x000fea0003c00000 */
[----:B------:R0:W1:Y:S02]  /*119f0*/  SHFL.BFLY P2, R65, R74, R69, R68 ;  /* 0x0c0000454a417389 */ /* 0x0000640000040044 */
[----:B01----:R-:W-:Y:S05]  /*11a00*/  ENDCOLLECTIVE ;  /* 0x000000000000791b */ /* 0x003fea0003800000 */
.L_x_4252:
[----:B------:R-:W-:Y:S01]  /*11a10*/  MOV R69, 0x4 ;  /* 0x0000000400457802 */ /* 0x000fe20000000f00 */
[----:B------:R-:W-:-:S04]  /*11a20*/  FADD.FTZ R75, R74, R65 ;  /* 0x000000414a4b7221 */ /* 0x000fc80000010000 */
[----:B------:R-:W-:-:S07]  /*11a30*/  IMAD.MOV.U32 R74, RZ, RZ, R75 ;  /* 0x000000ffff4a7224 */ /* 0x000fce00078e004b */
[----:B------:R-:W-:Y:S05]  /*11a40*/  WARPSYNC.COLLECTIVE R67, `(.L_x_4253) ;  /* 0x0000000043087348 */ /* 0x000fea0003c00000 */
[----:B------:R0:W1:Y:S02]  /*11a50*/  SHFL.BFLY P2, R65, R74, R69, R68 ;  /* 0x0c0000454a417389 */ /* 0x0000640000040044 */
[----:B01----:R-:W-:Y:S05]  /*11a60*/  ENDCOLLECTIVE ;  /* 0x000000000000791b */ /* 0x003fea0003800000 */
.L_x_4253:
[----:B------:R-:W-:Y:S02]  /*11a70*/  HFMA2 R69, -RZ, RZ, 0, 4.76837158203125e-07 ;  /* 0x00000008ff457431 */ /* 0x000fe400000001ff */
[----:B------:R-:W-:-:S04]  /*11a80*/  FADD.FTZ R77, R75, R65 ;  /* 0x000000414b4d7221 */ /* 0x000fc80000010000 */
[----:B------:R-:W-:-:S07]  /*11a90*/  IMAD.MOV.U32 R74, RZ, RZ, R77 ;  /* 0x000000ffff4a7224 */ /* 0x000fce00078e004d */
[----:B------:R-:W-:Y:S05]  /*11aa0*/  WARPSYNC.COLLECTIVE R67, `(.L_x_4254) ;  /* 0x0000000043087348 */ /* 0x000fea0003c00000 */
[----:B------:R0:W1:Y:S02]  /*11ab0*/  SHFL.BFLY P2, R65, R74, R69, R68 ;  /* 0x0c0000454a417389 */ /* 0x0000640000040044 */
[----:B01----:R-:W-:Y:S05]  /*11ac0*/  ENDCOLLECTIVE ;  /* 0x000000000000791b */ /* 0x003fea0003800000 */
.L_x_4254:
[----:B------:R-:W-:Y:S01]  /*11ad0*/  MOV R69, 0x10 ;  /* 0x0000001000457802 */ /* 0x000fe20000000f00 */
[----:B------:R-:W-:-:S04]  /*11ae0*/  FADD.FTZ R83, R77, R65 ;  /* 0x000000414d537221 */ /* 0x000fc80000010000 */
[----:B------:R-:W-:-:S07]  /*11af0*/  IMAD.MOV.U32 R74, RZ, RZ, R83 ;  /* 0x000000ffff4a7224 */ /* 0x000fce00078e0053 */
[----:B------:R-:W-:Y:S05]  /*11b00*/  WARPSYNC.COLLECTIVE R67, `(.L_x_4255) ;  /* 0x0000000043087348 */ /* 0x000fea0003c00000 */
[----:B------:R0:W1:Y:S02]  /*11b10*/  SHFL.BFLY P2, R65, R74, R69, R68 ;  /* 0x0c0000454a417389 */ /* 0x0000640000040044 */
[----:B01----:R-:W-:Y:S05]  /*11b20*/  ENDCOLLECTIVE ;  /* 0x000000000000791b */ /* 0x003fea0003800000 */
.L_x_4255:
[----:B------:R-:W-:Y:S05]  /*11b30*/  BRA `(.L_x_4256) ;  /* 0xfffffff000b87947 */ /* 0x000fea000383ffff */
.L_x_4257:
        /* <DEDUP_REMOVED lines=12> */
.L_x_12126:


//--------------------- .text._ZN10layer_norm31ln_parallel_residual_fwd_kernelINS_13Kernel_traitsI13__nv_bfloat16S2_fS2_fjLj512ELj1ELj4ELj1ELj16ENS_18Kernel_traits_baseILj512ES2_S2_fS2_fjLj128EEEEELb1ELb1ELb0EEEvNS_9FwdParamsE --------------------------
	.section	.text._ZN10layer_norm31ln_parallel_residual_fwd_kernelINS_13Kernel_traitsI13__nv_bfloat16S2_fS2_fjLj512ELj1ELj4ELj1ELj16ENS_18Kernel_traits_baseILj512ES2_S2_fS2_fjLj128EEEEELb1ELb1ELb0EEEvNS_9FwdParamsE,"ax",@progbits
	.align	128
        .global         _ZN10layer_norm31ln_parallel_residual_fwd_kernelINS_13Kernel_traitsI13__nv_bfloat16S2_fS2_fjLj512ELj1ELj4ELj1ELj16ENS_18Kernel_traits_baseILj512ES2_S2_fS2_fjLj128EEEEELb1ELb1ELb0EEEvNS_9FwdParamsE
        .type           _ZN10layer_norm31ln_parallel_residual_fwd_kernelINS_13Kernel_traitsI13__nv_bfloat16S2_fS2_fjLj512ELj1ELj4ELj1ELj16ENS_18Kernel_traits_baseILj512ES2_S2_fS2_fjLj128EEEEELb1ELb1ELb0EEEvNS_9FwdParamsE,@function
        .size           _ZN10layer_norm31ln_parallel_residual_fwd_kernelINS_13Kernel_traitsI13__nv_bfloat16S2_fS2_fjLj512ELj1ELj4ELj1ELj16ENS_18Kernel_traits_baseILj512ES2_S2_fS2_fjLj128EEEEELb1ELb1ELb0EEEvNS_9FwdParamsE,(.L_x_12127 - _ZN10layer_norm31ln_parallel_residual_fwd_kernelINS_13Kernel_traitsI13__nv_bfloat16S2_fS2_fjLj512ELj1ELj4ELj1ELj16ENS_18Kernel_traits_baseILj512ES2_S2_fS2_fjLj128EEEEELb1ELb1ELb0EEEvNS_9FwdParamsE)
        .other          _ZN10layer_norm31ln_parallel_residual_fwd_kernelINS_13Kernel_traitsI13__nv_bfloat16S2_fS2_fjLj512ELj1ELj4ELj1ELj16ENS_18Kernel_traits_baseILj512ES2_S2_fS2_fjLj128EEEEELb1ELb1ELb0EEEvNS_9FwdParamsE,@"STO_CUDA_ENTRY STV_DEFAULT"
_ZN10layer_norm31ln_parallel_residual_fwd_kernelINS_13Kernel_traitsI13__nv_bfloat16S2_fS2_fjLj512ELj1ELj4ELj1ELj16ENS_18Kernel_traits_baseILj512ES2_S2_fS2_fjLj128EEEEELb1ELb1ELb0EEEvNS_9FwdParamsE:
.text._ZN10layer_norm31ln_parallel_residual_fwd_kernelINS_13Kernel_traitsI13__nv_bfloat16S2_fS2_fjLj512ELj1ELj4ELj1ELj16ENS_18Kernel_traits_baseILj512ES2_S2_fS2_fjLj128EEEEELb1ELb1ELb0EEEvNS_9FwdParamsE:
[----:B------:R-:W-:Y:S01]  /*0000*/  LDC R1, c[0x0][0x37c] ;  /* 0x0000df00ff017b82 */ /* 0x000fe20000000800 */
[----:B------:R-:W0:Y:S01]  /*0010*/  LDCU.U8 UR4, c[0x0][0x464] ;  /* 0x00008c80ff0477ac */ /* 0x000e220008000000 */
[----:B------:R-:W1:Y:S01]  /*0020*/  LDCU.64 UR6, c[0x0][0x450] ;  /* 0x00008a00ff0677ac */ /* 0x000e620008000a00 */
[----:B------:R-:W2:Y:S05]  /*0030*/  LDCU.64 UR8, c[0x0][0x358] ;  /* 0x00006b00ff0877ac */ /* 0x000eaa0008000a00 */
[----:B------:R-:W3:Y:S08]  /*0040*/  LDC R70, c[0x0][0x458] ;  /* 0x00011600ff467b82 */ /* 0x000ef00000000800 */
[----:B------:R-:W3:Y:S01]  /*0050*/  LDC R71, c[0x0][0x45c] ;  /* 0x00011700ff477b82 */ /* 0x000ee20000000800 */
[----:B0-----:R-:W-:Y:S01]  /*0060*/  ISETP.NE.AND P0, PT, RZ, UR4, PT ;  /* 0x00000004ff007c0c */ /* 0x001fe2000bf05270 */
[----:B------:R-:W0:Y:S01]  /*0070*/  LDCU.64 UR10, c[0x0][0x438] ;  /* 0x00008700ff0a77ac */ /* 0x000e220008000a00 */
[----:B-1----:R-:W-:-:S02]  /*0080*/  IMAD.U32 R2, RZ, RZ, UR6 ;  /* 0x00000006ff027e24 */ /* 0x002fc4000f8e00ff */
[----:B------:R-:W-:Y:S01]  /*0090*/  IMAD.U32 R3, RZ, RZ, UR7 ;  /* 0x00000007ff037e24 */ /* 0x000fe2000f8e00ff */
[----:B------:R-:W1:Y:S02]  /*00a0*/  S2R R93, SR_TID.X ;  /* 0x00000000005d7919 */ /* 0x000e640000002100 */
[----:B------:R-:W4:Y:S06]  /*00b0*/  LDC R9, c[0x0][0x388] ;  /* 0x0000e200ff097b82 */ /* 0x000f2c0000000800 */
[----:B--2---:R-:W2:Y:S02]  /*00c0*/  @P0 LDG.E.64 R2, desc[UR8][R2.64] ;  /* 0x0000000802020981 */ /* 0x004ea4000c1e1b00 */
[----:B------:R-:W5:Y:S02]  /*00d0*/  @P0 LDC R7, c[0x0][0x460] ;  /* 0x00011800ff070b82 */ /* 0x000f640000000800 */
[----:B---3--:R-:W5:Y:S06]  /*00e0*/  @P0 LDG.E.64 R4, desc[UR8][R70.64] ;  /* 0x0000000846040981 */ /* 0x008f6c000c1e1b00 */
[----:B------:R-:W3:Y:S01]  /*00f0*/  S2UR UR5, SR_CTAID.X ;  /* 0x00000000000579c3 */ /* 0x000ee20000002500 */
[----:B0-----:R-:W-:Y:S01]  /*0100*/  UISETP.NE.U32.AND UP0, UPT, UR10, URZ, UPT ;  /* 0x000000ff0a00728c */ /* 0x001fe2000bf05070 */
[----:B------:R-:W-:Y:S03]  /*0110*/  BSSY.RECONVERGENT B0, `(.L_x_4258) ;  /* 0x0000049000007945 */ /* 0x000fe60003800200 */
[----:B------:R-:W-:Y:S01]  /*0120*/  UISETP.NE.AND.EX UP0, UPT, UR11, URZ, UPT, UP0 ;  /* 0x000000ff0b00728c */ /* 0x000fe2000bf05300 */
[----:B----4-:R-:W-:-:S04]  /*0130*/  SHF.R.S32.HI R0, RZ, 0x1f, R9 ;  /* 0x0000001fff007819 */ /* 0x010fc80000011409 */
[----:B------:R-:W-:Y:S01]  /*0140*/  LEA.HI R0, R0, R9, RZ, 0x3 ;  /* 0x0000000900007211 */ /* 0x000fe200078f18ff */
[----:B---3--:R-:W-:Y:S01]  /*0150*/  USHF.L.U32 UR4, UR5, 0x2, URZ ;  /* 0x0000000205047899 */ /* 0x008fe200080006ff */
[----:B--2---:R-:W-:Y:S02]  /*0160*/  @P0 R2UR UR6, R2 ;  /* 0x00000000020602ca */ /* 0x004fe400000e0000 */
[----:B------:R-:W0:Y:S01]  /*0170*/  LDC R2, c[0x0][0x360] ;  /* 0x0000d800ff027b82 */ /* 0x000e220000000800 */
[----:B------:R-:W-:Y:S02]  /*0180*/  @P0 R2UR UR7, R3 ;  /* 0x00000000030702ca */ /* 0x000fe400000e0000 */
[----:B-1----:R-:W-:-:S04]  /*0190*/  LOP3.LUT R3, R93, 0x1f, RZ, 0xc, !PT ;  /* 0x0000001f5d037812 */ /* 0x002fc800078e0cff */
[----:B------:R-:W-:Y:S02]  /*01a0*/  LEA.HI.SX32 R0, R0, R3, 0x1d ;  /* 0x0000000300007211 */ /* 0x000fe400078feaff */
[----:B-----5:R-:W-:Y:S02]  /*01b0*/  @P0 IADD3 R70, P1, PT, R4, R7, RZ ;  /* 0x0000000704460210 */ /* 0x020fe40007f3e0ff */
[----:B------:R-:W-:Y:S01]  /*01c0*/  SHF.R.U32.HI R3, RZ, 0x5, R93 ;  /* 0x00000005ff037819 */ /* 0x000fe2000001165d */
[----:B------:R-:W-:Y:S01]  /*01d0*/  UIADD3 UR15, UPT, UPT, UR6, -0x61c88647, URZ ;  /* 0x9e3779b9060f7890 */ /* 0x000fe2000fffe0ff */
[----:B------:R-:W-:Y:S01]  /*01e0*/  @P0 IADD3.X R71, PT, PT, RZ, R5, RZ, P1, !PT ;  /* 0x00000005ff470210 */ /* 0x000fe20000ffe4ff */
[----:B------:R-:W-:Y:S01]  /*01f0*/  UIADD3 UR16, UPT, UPT, UR7, -0x4498517b, URZ ;  /* 0xbb67ae8507107890 */ /* 0x000fe2000fffe0ff */
[----:B------:R-:W-:Y:S01]  /*0200*/  LOP3.LUT R3, R3, UR4, RZ, 0xfc, !PT ;  /* 0x0000000403037c12 */ /* 0x000fe2000f8efcff */
[----:B------:R-:W-:Y:S01]  /*0210*/  UIADD3 UR17, UPT, UPT, UR6, 0x3c6ef372, URZ ;  /* 0x3c6ef37206117890 */ /* 0x000fe2000fffe0ff */
[--C-:B------:R-:W-:Y:S01]  /*0220*/  SHF.R.U64 R4, R70, 0x2, R71.reuse ;  /* 0x0000000246047819 */ /* 0x100fe20000001247 */
[----:B------:R-:W-:Y:S01]  /*0230*/  UIADD3 UR18, UPT, UPT, UR7, 0x76cf5d0a, URZ ;  /* 0x76cf5d0a07127890 */ /* 0x000fe2000fffe0ff */
[----:B------:R-:W-:Y:S01]  /*0240*/  SHF.R.U32.HI R5, RZ, 0x2, R71 ;  /* 0x00000002ff057819 */ /* 0x000fe20000011647 */
[----:B------:R-:W-:-:S02]  /*0250*/  UIADD3 UR19, UPT, UPT, UR6, -0x255992d5, URZ ;  /* 0xdaa66d2b06137890 */ /* 0x000fc4000fffe0ff */
[----:B------:R-:W-:Y:S01]  /*0260*/  UIADD3 UR20, UPT, UPT, UR7, 0x32370b8f, URZ ;  /* 0x32370b8f07147890 */ /* 0x000fe2000fffe0ff */
[----:B0-----:R-:W-:Y:S01]  /*0270*/  IMAD R2, R2, UR5, R93 ;  /* 0x0000000502027c24 */ /* 0x001fe2000f8e025d */
[----:B------:R-:W-:Y:S01]  /*0280*/  LOP3.LUT R93, R93, 0x1f, RZ, 0xc0, !PT ;  /* 0x0000001f5d5d7812 */ /* 0x000fe200078ec0ff */
        /* <DEDUP_REMOVED lines=25> */
.L_x_4261:
[----:B------:R-:W-:Y:S05]  /*0420*/  BSYNC.RECONVERGENT B1 ;  /* 0x0000000000017941 */ /* 0x000fea0003800200 */
.L_x_4260:
        /* <DEDUP_REMOVED lines=8> */
.L_x_4259:
        /* <DEDUP_REMOVED lines=15> */
.L_x_4262:
[----:B------:R-:W-:Y:S05]  /*05a0*/  BSYNC.RECONVERGENT B0 ;  /* 0x0000000000007941 */ /* 0x000fea0003800200 */
.L_x_4258:
        /* <DEDUP_REMOVED lines=8> */
[----:B------:R-:W-:Y:S02]  /*0630*/  LOP3.LUT R6, R5, UR6, R6, 0x96, !PT ;  /* 0x0000000605067c12 */ /* 0x000fe4000f8e9606 */
[----:B-----5:R-:W-:Y:S01]  /*0640*/  PRMT R92, R27, 0x7632, R92 ;  /* 0x000076321b5c7816 */ /* 0x020fe2000000005c */
[----:B------:R-:W-:Y:S01]  /*0650*/  IMAD R11, R4, -0x2daee0ad, RZ ;  /* 0xd2511f53040b7824 */ /* 0x000fe200078e02ff */
[----:B------:R-:W-:Y:S01]  /*0660*/  LOP3.LUT R7, R7, UR7, RZ, 0x3c, !PT ;  /* 0x0000000707077c12 */ /* 0x000fe2000f8e3cff */
[----:B------:R-:W-:Y:S01]  /*0670*/  IMAD.HI.U32 R10, R6, -0x2daee0ad, RZ ;  /* 0xd2511f53060a7827 */ /* 0x000fe200078e00ff */
[----:B------:R-:W-:Y:S01]  /*0680*/  PRMT R91, R23, 0x7632, R91 ;  /* 0x00007632175b7816 */ /* 0x000fe2000000005b */
[----:B------:R-:W1:Y:S01]  /*0690*/  LDCU UR33, c[0x0][0x388] ;  /* 0x00007100ff2177ac */ /* 0x000e620008000800 */
[----:B------:R-:W-:Y:S01]  /*06a0*/  PRMT R90, R26, 0x7632, R90 ;  /* 0x000076321a5a7816 */ /* 0x000fe2000000005a */
[----:B------:R-:W-:Y:S01]  /*06b0*/  IMAD R9, R2, -0x326172a9, RZ ;  /* 0xcd9e8d5702097824 */ /* 0x000fe200078e02ff */
[----:B------:R-:W-:Y:S01]  /*06c0*/  LOP3.LUT R10, R11, UR16, R10, 0x96, !PT ;  /* 0x000000100b0a7c12 */ /* 0x000fe2000f8e960a */
[----:B------:R-:W-:Y:S01]  /*06d0*/  IMAD.HI.U32 R8, R7, -0x326172a9, RZ ;  /* 0xcd9e8d5707087827 */ /* 0x000fe200078e00ff */
[----:B------:R-:W-:Y:S01]  /*06e0*/  PRMT R89, R22, 0x7632, R89 ;  /* 0x0000763216597816 */ /* 0x000fe20000000059 */
        /* <DEDUP_REMOVED lines=10> */
[C---:B------:R-:W-:Y:S01]  /*0790*/  IMAD.HI.U32 R9, R8.reuse, -0x2daee0ad, RZ ;  /* 0xd2511f5308097827 */ /* 0x040fe200078e00ff */
[----:B------:R-:W-:Y:S01]  /*07a0*/  LOP3.LUT R6, R7, UR17, R6, 0x96, !PT ;  /* 0x0000001107067c12 */ /* 0x000fe2000f8e9606 */
[----:B------:R-:W4:Y:S01]  /*07b0*/  LDCU.64 UR4, c[0x0][0x398] ;  /* 0x00007300ff0477ac */ /* 0x000f220008000a00 */
[----:B------:R-:W-:Y:S01]  /*07c0*/  PRMT R84, R19, 0x7632, R84 ;  /* 0x0000763213547816 */ /* 0x000fe20000000054 */
[----:B------:R-:W-:Y:S01]  /*07d0*/  IMAD R11, R8, -0x2daee0ad, RZ ;  /* 0xd2511f53080b7824 */ /* 0x000fe200078e02ff */
[----:B------:R-:W-:Y:S01]  /*07e0*/  LOP3.LUT R9, R28, UR18, R9, 0x96, !PT ;  /* 0x000000121c097c12 */ /* 0x000fe2000f8e9609 */
[----:B------:R-:W-:Y:S01]  /*07f0*/  IMAD.HI.U32 R8, R6, -0x2daee0ad, RZ ;  /* 0xd2511f5306087827 */ /* 0x000fe200078e00ff */
[----:B------:R-:W-:Y:S01]  /*0800*/  PRMT R83, R15, 0x7632, R83 ;  /* 0x000076320f537816 */ /* 0x000fe20000000053 */
[----:B------:R-:W0:Y:S01]  /*0810*/  LDCU.64 UR10, c[0x0][0x3a0] ;  /* 0x00007400ff0a77ac */ /* 0x000e220008000a00 */
[----:B------:R-:W-:Y:S01]  /*0820*/  PRMT R82, R18, 0x7632, R82 ;  /* 0x0000763212527816 */ /* 0x000fe20000000052 */
[----:B------:R-:W-:Y:S01]  /*0830*/  IMAD R10, R10, -0x326172a9, RZ ;  /* 0xcd9e8d570a0a7824 */ /* 0x000fe200078e02ff */
[----:B------:R-:W-:Y:S01]  /*0840*/  LOP3.LUT R8, R11, UR20, R8, 0x96, !PT ;  /* 0x000000140b087c12 */ /* 0x000fe2000f8e9608 */
[----:B------:R-:W-:Y:S01]  /*0850*/  IMAD.HI.U32 R7, R9, -0x326172a9, RZ ;  /* 0xcd9e8d5709077827 */ /* 0x000fe200078e00ff */
[----:B------:R-:W-:-:S02]  /*0860*/  PRMT R81, R14, 0x7632, R81 ;  /* 0x000076320e517816 */ /* 0x000fc40000000051 */
        /* <DEDUP_REMOVED lines=43> */
[----:B01234-:R-:W-:-:S07]  /*0b20*/  IMAD R65, R8, -0x326172a9, RZ ;  /* 0xcd9e8d5708417824 */ /* 0x01ffce00078e02ff */
.L_x_4518:
        /* <DEDUP_REMOVED lines=18> */
[----:B------:R0:W5:Y:S04]  /*0c50*/  @P1 LDG.E.128 R36, desc[UR8][R44.64+0x10] ;  /* 0x000010082c241981 */ /* 0x000168000c1e1d00 */
[----:B------:R0:W5:Y:S04]  /*0c60*/  @P0 LDG.E.128 R28, desc[UR8][R40.64] ;  /* 0x00000008281c0981 */ /* 0x000168000c1e1d00 */
[----:B------:R0:W5:Y:S01]  /*0c70*/  LDG.E.128 R44, desc[UR8][R42.64] ;  /* 0x000000082a2c7981 */ /* 0x000162000c1e1d00 */
        /* <DEDUP_REMOVED lines=19> */
.L_x_4269:
        /* <DEDUP_REMOVED lines=13> */
.L_x_4271:
[----:B------:R-:W-:Y:S05]  /*0e80*/  BSYNC.RECONVERGENT B3 ;  /* 0x0000000000037941 */ /* 0x000fea0003800200 */
.L_x_4270:
        /* <DEDUP_REMOVED lines=42> */
.L_x_4268:
[----:B------:R-:W-:Y:S05]  /*1130*/  BSYNC.RECONVERGENT B2 ;  /* 0x0000000000027941 */ /* 0x000fea0003800200 */
.L_x_4267:
[----:B------:R-:W0:Y:S01]  /*1140*/  LDC R78, c[0x0][0x404] ;  /* 0x00010100ff4e7b82 */ /* 0x000e220000000800 */
[----:B------:R-:W-:Y:S01]  /*1150*/  ISETP.NE.AND P2, PT, R42, 0x1, PT ;  /* 0x000000012a00780c */ /* 0x000fe20003f45270 */
[----:B------:R-:W-:Y:S01]  /*1160*/  IMAD.MOV.U32 R75, RZ, RZ, 0x2f800000 ;  /* 0x2f800000ff4b7424 */ /* 0x000fe200078e00ff */
[----:B------:R-:W-:Y:S01]  /*1170*/  I2FP.F32.U32 R40, R40 ;  /* 0x0000002800287245 */ /* 0x000fe20000201000 */
[----:B------:R-:W-:Y:S01]  /*1180*/  BSSY.RECONVERGENT B2, `(.L_x_4272) ;  /* 0x000004a000027945 */ /* 0x000fe20003800200 */
[C---:B-----5:R-:W-:Y:S01]  /*1190*/  SHF.L.U32 R74, R44.reuse, 0x10, RZ ;  /* 0x000000102c4a7819 */ /* 0x060fe200000006ff */
[----:B------:R-:W-:Y:S01]  /*11a0*/  IMAD.MOV.U32 R43, RZ, RZ, 0x2 ;  /* 0x00000002ff2b7424 */ /* 0x000fe200078e00ff */
[----:B------:R-:W-:Y:S01]  /*11b0*/  PRMT R73, R44, 0x7632, R73 ;  /* 0x000076322c497816 */ /* 0x000fe20000000049 */
[----:B------:R-:W-:-:S05]  /*11c0*/  FFMA.FTZ R41, R40, R75, 1.1641532182693481445e-10 ;  /* 0x2f00000028297423 */ /* 0x000fca000001004b */
[----:B0-----:R-:W-:Y:S01]  /*11d0*/  FSETP.LE.FTZ.AND P3, PT, R41, R78, PT ;  /* 0x0000004e2900720b */ /* 0x001fe20003f73000 */
        /* <DEDUP_REMOVED lines=11> */
.L_x_4274:
        /* <DEDUP_REMOVED lines=13> */
.L_x_4276:
[----:B------:R-:W-:Y:S05]  /*1360*/  BSYNC.RECONVERGENT B3 ;  /* 0x0000000000037941 */ /* 0x000fea0003800200 */
.L_x_4275:
        /* <DEDUP_REMOVED lines=43> */
.L_x_4273:
[----:B------:R-:W-:Y:S05]  /*1620*/  BSYNC.RECONVERGENT B2 ;  /* 0x0000000000027941 */ /* 0x000fea0003800200 */
.L_x_4272:
[----:B------:R-:W-:Y:S01]  /*1630*/  ISETP.NE.AND P2, PT, R43, 0x1, PT ;  /* 0x000000012b00780c */ /* 0x000fe20003f45270 */
[----:B------:R-:W-:Y:S01]  /*1640*/  BSSY.RECONVERGENT B2, `(.L_x_4277) ;  /* 0x000004a000027945 */ /* 0x000fe20003800200 */
[----:B------:R-:W-:Y:S01]  /*1650*/  I2FP.F32.U32 R40, R41 ;  /* 0x0000002900287245 */ /* 0x000fe20000201000 */
[----:B------:R-:W-:Y:S01]  /*1660*/  IMAD.MOV.U32 R42, RZ, RZ, 0x2 ;  /* 0x00000002ff2a7424 */ /* 0x000fe200078e00ff */
[----:B------:R-:W-:-:S03]  /*1670*/  SHF.L.U32 R73, R73, 0x10, RZ ;  /* 0x0000001049497819 */ /* 0x000fc600000006ff */
        /* <DEDUP_REMOVED lines=13> */
.L_x_4279:
        /* <DEDUP_REMOVED lines=13> */
.L_x_4281:
[----:B------:R-:W-:Y:S05]  /*1820*/  BSYNC.RECONVERGENT B3 ;  /* 0x0000000000037941 */ /* 0x000fea0003800200 */
.L_x_4280:
        /* <DEDUP_REMOVED lines=43> */
.L_x_4278:
[----:B------:R-:W-:Y:S05]  /*1ae0*/  BSYNC.RECONVERGENT B2 ;  /* 0x0000000000027941 */ /* 0x000fea0003800200 */
.L_x_4277:
[----:B------:R-:W-:Y:S01]  /*1af0*/  ISETP.NE.AND P2, PT, R42, 0x1, PT ;  /* 0x000000012a00780c */ /* 0x000fe20003f45270 */
[----:B------:R-:W-:Y:S01]  /*1b00*/  BSSY.RECONVERGENT B2, `(.L_x_4282) ;  /* 0x000004b000027945 */ /* 0x000fe20003800200 */
[----:B------:R-:W-:Y:S01]  /*1b10*/  I2FP.F32.U32 R40, R41 ;  /* 0x0000002900287245 */ /* 0x000fe20000201000 */
[----:B------:R-:W-:Y:S01]  /*1b20*/  IMAD.MOV.U32 R43, RZ, RZ, 0x2 ;  /* 0x00000002ff2b7424 */ /* 0x000fe200078e00ff */
[----:B------:R-:W-:-:S03]  /*1b30*/  SHF.L.U32 R72, R45, 0x10, RZ ;  /* 0x000000102d487819 */ /* 0x000fc600000006ff */
[----:B------:R-:W-:Y:S01]  /*1b40*/  FFMA.FTZ R41, R40, R75, 1.1641532182693481445e-10 ;  /* 0x2f00000028297423 */ /* 0x000fe2000001004b */
[----:B------:R-:W-:-:S04]  /*1b50*/  PRMT R40, R45, 0x7632, R40 ;  /* 0x000076322d287816 */ /* 0x000fc80000000028 */
        /* <DEDUP_REMOVED lines=12> */
.L_x_4284:
        /* <DEDUP_REMOVED lines=13> */
.L_x_4286:
[----:B------:R-:W-:Y:S05]  /*1cf0*/  BSYNC.RECONVERGENT B3 ;  /* 0x0000000000037941 */ /* 0x000fea0003800200 */
.L_x_4285:
        /* <DEDUP_REMOVED lines=43> */
.L_x_4283:
[----:B------:R-:W-:Y:S05]  /*1fb0*/  BSYNC.RECONVERGENT B2 ;  /* 0x0000000000027941 */ /* 0x000fea0003800200 */
.L_x_4282:
        /* <DEDUP_REMOVED lines=18> */
.L_x_4289:
        /* <DEDUP_REMOVED lines=13> */
.L_x_4291:
[----:B------:R-:W-:Y:S05]  /*21b0*/  BSYNC.RECONVERGENT B3 ;  /* 0x0000000000037941 */ /* 0x000fea0003800200 */
.L_x_4290:
        /* <DEDUP_REMOVED lines=43> */
.L_x_4288:
[----:B------:R-:W-:Y:S05]  /*2470*/  BSYNC.RECONVERGENT B2 ;  /* 0x0000000000027941 */ /* 0x000fea0003800200 */
.L_x_4287:
        /* <DEDUP_REMOVED lines=18> */
.L_x_4294:
        /* <DEDUP_REMOVED lines=13> */
.L_x_4296:
[----:B------:R-:W-:Y:S05]  /*2670*/  BSYNC.RECONVERGENT B3 ;  /* 0x0000000000037941 */ /* 0x000fea0003800200 */
.L_x_4295:
        /* <DEDUP_REMOVED lines=41> */
[----:B------:R-:W-:Y:S01]  /*2910*/  MOV R43, R56 ;  /* 0x00000038002b7202 */ /* 0x000fe20000000f00 */
[----:B------:R-:W-:-:S07]  /*2920*/  IMAD.MOV.U32 R56, RZ, RZ, R42 ;  /* 0x000000ffff387224 */ /* 0x000fce00078e002a */
.L_x_4293:
[----:B------:R-:W-:Y:S05]  /*2930*/  BSYNC.RECONVERGENT B2 ;  /* 0x0000000000027941 */ /* 0x000fea0003800200 */
.L_x_4292:
[----:B------:R-:W-:Y:S01]  /*2940*/  ISETP.NE.AND P4, PT, R67, 0x1, PT ;  /* 0x000000014300780c */ /* 0x000fe20003f85270 */
[----:B------:R-:W-:Y:S01]  /*2950*/  BSSY.RECONVERGENT B2, `(.L_x_4297) ;  /* 0x0000049000027945 */ /* 0x000fe20003800200 */
[----:B------:R-:W-:Y:S01]  /*2960*/  I2FP.F32.U32 R42, R43 ;  /* 0x0000002b002a7245 */ /* 0x000fe20000201000 */
[----:B------:R-:W-:-:S04]  /*2970*/  IMAD.MOV.U32 R45, RZ, RZ, R65 ;  /* 0x000000ffff2d7224 */ /* 0x000fc800078e0041 */
[----:B------:R-:W-:Y:S01]  /*2980*/  FFMA.FTZ R43, R42, R75, 1.1641532182693481445e-10 ;  /* 0x2f0000002a2b7423 */ /* 0x000fe2000001004b */
[----:B------:R-:W-:Y:S01]  /*2990*/  SHF.L.U32 R42, R46, 0x10, RZ ;  /* 0x000000102e2a7819 */ /* 0x000fe200000006ff */
[----:B------:R-:W-:-:S03]  /*29a0*/  IMAD.MOV.U32 R46, RZ, RZ, 0x2 ;  /* 0x00000002ff2e7424 */ /* 0x000fc600078e00ff */
        /* <DEDUP_REMOVED lines=10> */
.L_x_4299:
        /* <DEDUP_REMOVED lines=13> */
.L_x_4301:
[----:B------:R-:W-:Y:S05]  /*2b20*/  BSYNC.RECONVERGENT B3 ;  /* 0x0000000000037941 */ /* 0x000fea0003800200 */
.L_x_4300:
        /* <DEDUP_REMOVED lines=43> */
.L_x_4298:
[----:B------:R-:W-:Y:S05]  /*2de0*/  BSYNC.RECONVERGENT B2 ;  /* 0x0000000000027941 */ /* 0x000fea0003800200 */
.L_x_4297:
[----:B------:R-:W-:Y:S01]  /*2df0*/  ISETP.NE.AND P5, PT, R46, 0x1, PT ;  /* 0x000000012e00780c */ /* 0x000fe20003fa5270 */
[----:B------:R-:W-:Y:S01]  /*2e00*/  BSSY.RECONVERGENT B2, `(.L_x_4302) ;  /* 0x000004a000027945 */ /* 0x000fe20003800200 */
[----:B------:R-:W-:Y:S01]  /*2e10*/  I2FP.F32.U32 R44, R45 ;  /* 0x0000002d002c7245 */ /* 0x000fe20000201000 */
[----:B------:R-:W-:Y:S01]  /*2e20*/  IMAD.MOV.U32 R70, RZ, RZ, 0x2 ;  /* 0x00000002ff467424 */ /* 0x000fe200078e00ff */
[C---:B------:R-:W-:Y:S01]  /*2e30*/  SHF.L.U32 R43, R47.reuse, 0x10, RZ ;  /* 0x000000102f2b7819 */ /* 0x040fe200000006ff */
[----:B------:R-:W-:Y:S01]  /*2e40*/  IMAD.MOV.U32 R45, RZ, RZ, R65 ;  /* 0x000000ffff2d7224 */ /* 0x000fe200078e0041 */
[----:B------:R-:W-:Y:S01]  /*2e50*/  PRMT R67, R47, 0x7632, R67 ;  /* 0x000076322f437816 */ /* 0x000fe20000000043 */
[----:B------:R-:W-:-:S05]  /*2e60*/  FFMA.FTZ R71, R44, R75, 1.1641532182693481445e-10 ;  /* 0x2f0000002c477423 */ /* 0x000fca000001004b */
        /* <DEDUP_REMOVED lines=10> */
.L_x_4304:
        /* <DEDUP_REMOVED lines=13> */
.L_x_4306:
[----:B------:R-:W-:Y:S05]  /*2fe0*/  BSYNC.RECONVERGENT B3 ;  /* 0x0000000000037941 */ /* 0x000fea0003800200 */
.L_x_4305:
        /* <DEDUP_REMOVED lines=43> */
.L_x_4303:
[----:B------:R-:W-:Y:S05]  /*32a0*/  BSYNC.RECONVERGENT B2 ;  /* 0x0000000000027941 */ /* 0x000fea0003800200 */
.L_x_4302:
[----:B------:R-:W-:Y:S01]  /*32b0*/  I2FP.F32.U32 R46, R45 ;  /* 0x0000002d002e7245 */ /* 0x000fe20000201000 */
[----:B------:R-:W-:Y:S01]  /*32c0*/  FMUL.FTZ R74, R74, UR12 ;  /* 0x0000000c4a4a7c20 */ /* 0x000fe20008410000 */
[----:B------:R-:W-:Y:S01]  /*32d0*/  P2R R47, PR, RZ, 0x2 ;  /* 0x00000002ff2f7803 */ /* 0x000fe20000000000 */
[----:B------:R-:W-:Y:S01]  /*32e0*/  FMUL.FTZ R73, R73, UR12 ;  /* 0x0000000c49497c20 */ /* 0x000fe20008410000 */
[----:B------:R-:W-:Y:S01]  /*32f0*/  ISETP.NE.AND P1, PT, R57, RZ, PT ;  /* 0x000000ff3900720c */ /* 0x000fe20003f25270 */
[----:B------:R-:W-:Y:S01]  /*3300*/  FFMA.FTZ R75, R46, R75, 1.1641532182693481445e-10 ;  /* 0x2f0000002e4b7423 */ /* 0x000fe2000001004b */
[----:B------:R-:W-:Y:S01]  /*3310*/  P2R R44, PR, RZ, 0x1 ;  /* 0x00000001ff2c7803 */ /* 0x000fe20000000000 */
[----:B------:R-:W-:Y:S01]  /*3320*/  FMUL.FTZ R46, R43, UR12 ;  /* 0x0000000c2b2e7c20 */ /* 0x000fe20008410000 */
        /* <DEDUP_REMOVED lines=13> */
[----:B------:R-:W-:Y:S02]  /*3400*/  FSEL R43, R67, RZ, P5 ;  /* 0x000000ff432b7208 */ /* 0x000fe40002800000 */
[----:B------:R-:W-:Y:S02]  /*3410*/  ISETP.NE.AND P6, PT, R59, RZ, PT ;  /* 0x000000ff3b00720c */ /* 0x000fe40003fc5270 */
[----:B------:R-:W-:Y:S01]  /*3420*/  FSETP.GTU.FTZ.AND P5, PT, R75, R78, PT ;  /* 0x0000004e4b00720b */ /* 0x000fe20003fbc000 */
        /* <DEDUP_REMOVED lines=14> */
.L_x_4266:
        /* <DEDUP_REMOVED lines=16> */
.L_x_4310:
        /* <DEDUP_REMOVED lines=13> */
.L_x_4312:
[----:B------:R-:W-:Y:S05]  /*36e0*/  BSYNC.RECONVERGENT B3 ;  /* 0x0000000000037941 */ /* 0x000fea0003800200 */
.L_x_4311:
        /* <DEDUP_REMOVED lines=42> */
.L_x_4309:
[----:B------:R-:W-:Y:S05]  /*3990*/  BSYNC.RECONVERGENT B2 ;  /* 0x0000000000027941 */ /* 0x000fea0003800200 */
.L_x_4308:
[----:B------:R-:W0:Y:S01]  /*39a0*/  LDC R67, c[0x0][0x404] ;  /* 0x00010100ff437b82 */ /* 0x000e220000000800 */
[----:B------:R-:W-:Y:S01]  /*39b0*/  I2FP.F32.U32 R9, R8 ;  /* 0x0000000800097245 */ /* 0x000fe20000201000 */
[----:B------:R-:W-:Y:S01]  /*39c0*/  IMAD.MOV.U32 R74, RZ, RZ, 0x2f800000 ;  /* 0x2f800000ff4a7424 */ /* 0x000fe200078e00ff */
[----:B------:R-:W-:Y:S01]  /*39d0*/  ISETP.NE.AND P2, PT, R10, 0x1, PT ;  /* 0x000000010a00780c */ /* 0x000fe20003f45270 */
[----:B------:R-:W-:Y:S01]  /*39e0*/  BSSY.RECONVERGENT B2, `(.L_x_4313) ;  /* 0x000004c000027945 */ /* 0x000fe20003800200 */
[----:B------:R-:W-:Y:S02]  /*39f0*/  IMAD.MOV.U32 R11, RZ, RZ, 0x2 ;  /* 0x00000002ff0b7424 */ /* 0x000fe400078e00ff */
[----:B------:R-:W-:Y:S01]  /*3a00*/  FFMA.FTZ R8, R9, R74, 1.1641532182693481445e-10 ;  /* 0x2f00000009087423 */ /* 0x000fe2000001004a */
[----:B------:R-:W-:Y:S01]  /*3a10*/  IMAD.MOV.U32 R9, RZ, RZ, R65 ;  /* 0x000000ffff097224 */ /* 0x000fe200078e0041 */
[----:B------:R-:W1:Y:S03]  /*3a20*/  LDC R63, c[0x0][0x408] ;  /* 0x00010200ff3f7b82 */ /* 0x000e660000000800 */
[----:B0-----:R-:W-:-:S02]  /*3a30*/  FSETP.LE.FTZ.AND P4, PT, R8, R67, PT ;  /* 0x000000430800720b */ /* 0x001fc40003f93000 */
[C---:B-----5:R-:W-:Y:S02]  /*3a40*/  SHF.L.U32 R8, R44.reuse, 0x10, RZ ;  /* 0x000000102c087819 */ /* 0x060fe400000006ff */
[----:B------:R-:W-:Y:S02]  /*3a50*/  PRMT R44, R44, 0x7632, R44 ;  /* 0x000076322c2c7816 */ /* 0x000fe4000000002c */
[----:B------:R-:W-:Y:S01]  /*3a60*/  P2R R57, PR, RZ, 0x10 ;  /* 0x00000010ff397803 */ /* 0x000fe20000000000 */
[----:B-1----:R-:W-:Y:S01]  /*3a70*/  FMUL.FTZ R8, R63, R8 ;  /* 0x000000083f087220 */ /* 0x002fe20000410000 */
        /* <DEDUP_REMOVED lines=9> */
.L_x_4315:
        /* <DEDUP_REMOVED lines=13> */
.L_x_4317:
[----:B------:R-:W-:Y:S05]  /*3be0*/  BSYNC.RECONVERGENT B3 ;  /* 0x0000000000037941 */ /* 0x000fea0003800200 */
.L_x_4316:
        /* <DEDUP_REMOVED lines=43> */
.L_x_4314:
[----:B------:R-:W-:Y:S05]  /*3ea0*/  BSYNC.RECONVERGENT B2 ;  /* 0x0000000000027941 */ /* 0x000fea0003800200 */
.L_x_4313:
        /* <DEDUP_REMOVED lines=23> */
.L_x_4320:
        /* <DEDUP_REMOVED lines=13> */
.L_x_4322:
[----:B------:R-:W-:Y:S05]  /*40f0*/  BSYNC.RECONVERGENT B3 ;  /* 0x0000000000037941 */ /* 0x000fea0003800200 */
.L_x_4321:
        /* <DEDUP_REMOVED lines=43> */
.L_x_4319:
[----:B------:R-:W-:Y:S05]  /*43b0*/  BSYNC.RECONVERGENT B2 ;  /* 0x0000000000027941 */ /* 0x000fea0003800200 */
.L_x_4318:
        /* <DEDUP_REMOVED lines=19> */
.L_x_4325:
        /* <DEDUP_REMOVED lines=13> */
.L_x_4327:
[----:B------:R-:W-:Y:S05]  /*45c0*/  BSYNC.RECONVERGENT B3 ;  /* 0x0000000000037941 */ /* 0x000fea0003800200 */
.L_x_4326:
        /* <DEDUP_REMOVED lines=43> */
.L_x_4324:
[----:B------:R-:W-:Y:S05]  /*4880*/  BSYNC.RECONVERGENT B2 ;  /* 0x0000000000027941 */ /* 0x000fea0003800200 */
.L_x_4323:
[----:B------:R-:W-:Y:S01]  /*4890*/  I2FP.F32.U32 R11, R11 ;  /* 0x0000000b000b7245 */ /* 0x000fe20000201000 */
[----:B------:R-:W-:Y:S01]  /*48a0*/  BSSY.RECONVERGENT B2, `(.L_x_4328) ;  /* 0x0000050000027945 */ /* 0x000fe20003800200 */
[----:B------:R-:W-:Y:S02]  /*48b0*/  PRMT R10, R28, 0x7632, R10 ;  /* 0x000076321c0a7816 */ /* 0x000fe4000000000a */
[----:B------:R-:W-:Y:S02]  /*48c0*/  ISETP.NE.AND P3, PT, R43, 0x1, PT ;  /* 0x000000012b00780c */ /* 0x000fe40003f65270 */
[----:B------:R-:W-:Y:S01]  /*48d0*/  SHF.L.U32 R42, R10, 0x10, RZ ;  /* 0x000000100a2a7819 */ /* 0x000fe200000006ff */
[----:B------:R-:W-:Y:S01]  /*48e0*/  FFMA.FTZ R10, R11, R74, 1.1641532182693481445e-10 ;  /* 0x2f0000000b0a7423 */ /* 0x000fe2000001004a */
[----:B------:R-:W-:Y:S01]  /*48f0*/  FSEL R41, R9, RZ, P4 ;  /* 0x000000ff09297208 */ /* 0x000fe20002000000 */
[----:B------:R-:W-:Y:S02]  /*4900*/  IMAD.MOV.U32 R11, RZ, RZ, R65 ;  /* 0x000000ffff0b7224 */ /* 0x000fe400078e0041 */
[----:B------:R-:W-:Y:S01]  /*4910*/  FMUL.FTZ R42, R42, R63 ;  /* 0x0000003f2a2a7220 */ /* 0x000fe20000410000 */
[----:B------:R-:W-:-:S04]  /*4920*/  FSETP.GTU.FTZ.AND P2, PT, R10, R67, PT ;  /* 0x000000430a00720b */ /* 0x000fc80003f5c000 */
[----:B------:R-:W-:Y:S02]  /*4930*/  FSEL R42, R42, RZ, !P2 ;  /* 0x000000ff2a2a7208 */ /* 0x000fe40005000000 */
[----:B------:R-:W-:-:S03]  /*4940*/  SEL R9, RZ, 0x1, P2 ;  /* 0x00000001ff097807 */ /* 0x000fc60001000000 */
[----:B------:R-:W-:Y:S01]  /*4950*/  FADD.FTZ R41, R42, R41 ;  /* 0x000000292a297221 */ /* 0x000fe20000010000 */
[----:B------:R-:W-:-:S03]  /*4960*/  IMAD.MOV.U32 R42, RZ, RZ, 0x2 ;  /* 0x00000002ff2a7424 */ /* 0x000fc600078e00ff */
        /* <DEDUP_REMOVED lines=10> */
.L_x_4330:
        /* <DEDUP_REMOVED lines=13> */
.L_x_4332:
[----:B------:R-:W-:Y:S05]  /*4ae0*/  BSYNC.RECONVERGENT B3 ;  /* 0x0000000000037941 */ /* 0x000fea0003800200 */
.L_x_4331:
        /* <DEDUP_REMOVED lines=43> */
.L_x_4329:
[----:B------:R-:W-:Y:S05]  /*4da0*/  BSYNC.RECONVERGENT B2 ;  /* 0x0000000000027941 */ /* 0x000fea0003800200 */
.L_x_4328:
[----:B------:R-:W-:Y:S01]  /*4db0*/  I2FP.F32.U32 R11, R11 ;  /* 0x0000000b000b7245 */ /* 0x000fe20000201000 */
[----:B------:R-:W-:Y:S01]  /*4dc0*/  BSSY.RECONVERGENT B2, `(.L_x_4333) ;  /* 0x000004c000027945 */ /* 0x000fe20003800200 */
[----:B------:R-:W-:Y:S01]  /*4dd0*/  ISETP.NE.AND P2, PT, R42, 0x1, PT ;  /* 0x000000012a00780c */ /* 0x000fe20003f45270 */
[----:B------:R-:W-:Y:S02]  /*4de0*/  IMAD.MOV.U32 R43, RZ, RZ, 0x2 ;  /* 0x00000002ff2b7424 */ /* 0x000fe400078e00ff */
[----:B------:R-:W-:Y:S01]  /*4df0*/  FFMA.FTZ R10, R11, R74, 1.1641532182693481445e-10 ;  /* 0x2f0000000b0a7423 */ /* 0x000fe2000001004a */
[----:B------:R-:W-:-:S04]  /*4e00*/  IMAD.MOV.U32 R11, RZ, RZ, R65 ;  /* 0x000000ffff0b7224 */ /* 0x000fc800078e0041 */
[----:B------:R-:W-:Y:S02]  /*4e10*/  FSETP.LE.FTZ.AND P4, PT, R10, R67, PT ;  /* 0x000000430a00720b */ /* 0x000fe40003f93000 */
[C---:B------:R-:W-:Y:S02]  /*4e20*/  SHF.L.U32 R10, R45.reuse, 0x10, RZ ;  /* 0x000000102d0a7819 */ /* 0x040fe400000006ff */
[----:B------:R-:W-:Y:S02]  /*4e30*/  PRMT R45, R45, 0x7632, R45 ;  /* 0x000076322d2d7816 */ /* 0x000fe4000000002d */
[----:B------:R-:W-:Y:S01]  /*4e40*/  P2R R59, PR, RZ, 0x10 ;  /* 0x00000010ff3b7803 */ /* 0x000fe20000000000 */
[----:B------:R-:W-:Y:S01]  /*4e50*/  FMUL.FTZ R10, R63, R10 ;  /* 0x0000000a3f0a7220 */ /* 0x000fe20000410000 */
        /* <DEDUP_REMOVED lines=9> */
.L_x_4335:
        /* <DEDUP_REMOVED lines=13> */
.L_x_4337:
[----:B------:R-:W-:Y:S05]  /*4fc0*/  BSYNC.RECONVERGENT B3 ;  /* 0x0000000000037941 */ /* 0x000fea0003800200 */
.L_x_4336:
        /* <DEDUP_REMOVED lines=43> */
.L_x_4334:
[----:B------:R-:W-:Y:S05]  /*5280*/  BSYNC.RECONVERGENT B2 ;  /* 0x0000000000027941 */ /* 0x000fea0003800200 */
.L_x_4333:
        /* <DEDUP_REMOVED lines=23> */
.L_x_4340:
        /* <DEDUP_REMOVED lines=13> */
.L_x_4342:
[----:B------:R-:W-:Y:S05]  /*54d0*/  BSYNC.RECONVERGENT B3 ;  /* 0x0000000000037941 */ /* 0x000fea0003800200 */
.L_x_4341:
        /* <DEDUP_REMOVED lines=43> */
.L_x_4339:
[----:B------:R-:W-:Y:S05]  /*5790*/  BSYNC.RECONVERGENT B2 ;  /* 0x0000000000027941 */ /* 0x000fea0003800200 */
.L_x_4338:
[----:B------:R-:W-:Y:S01]  /*57a0*/  I2FP.F32.U32 R11, R11 ;  /* 0x0000000b000b7245 */ /* 0x000fe20000201000 */
[----:B------:R-:W-:Y:S01]  /*57b0*/  BSSY.RECONVERGENT B2, `(.L_x_4343) ;  /* 0x000004b000027945 */ /* 0x000fe20003800200 */
[----:B------:R-:W-:Y:S01]  /*57c0*/  ISETP.NE.AND P2, PT, R60, 0x1, PT ;  /* 0x000000013c00780c */ /* 0x000fe20003f45270 */
[----:B------:R-:W-:Y:S02]  /*57d0*/  IMAD.MOV.U32 R43, RZ, RZ, R65 ;  /* 0x000000ffff2b7224 */ /* 0x000fe400078e0041 */
[----:B------:R-:W-:-:S05]  /*57e0*/  FFMA.FTZ R44, R11, R74, 1.1641532182693481445e-10 ;  /* 0x2f0000000b2c7423 */ /* 0x000fca000001004a */
[----:B------:R-:W-:Y:S02]  /*57f0*/  FSETP.LE.FTZ.AND P4, PT, R44, R67, PT ;  /* 0x000000432c00720b */ /* 0x000fe40003f93000 */
[----:B------:R-:W-:Y:S01]  /*5800*/  SHF.L.U32 R44, R45, 0x10, RZ ;  /* 0x000000102d2c7819 */ /* 0x000fe200000006ff */
[----:B------:R-:W-:Y:S01]  /*5810*/  IMAD.MOV.U32 R45, RZ, RZ, 0x2 ;  /* 0x00000002ff2d7424 */ /* 0x000fe200078e00ff */
[----:B------:R-:W-:-:S03]  /*5820*/  P2R R66, PR, RZ, 0x10 ;  /* 0x00000010ff427803 */ /* 0x000fc60000000000 */
        /* <DEDUP_REMOVED lines=10> */
.L_x_4345:
        /* <DEDUP_REMOVED lines=13> */
.L_x_4347:
[----:B------:R-:W-:Y:S05]  /*59a0*/  BSYNC.RECONVERGENT B3 ;  /* 0x0000000000037941 */ /* 0x000fea0003800200 */
.L_x_4346:
        /* <DEDUP_REMOVED lines=43> */
.L_x_4344:
[----:B------:R-:W-:Y:S05]  /*5c60*/  BSYNC.RECONVERGENT B2 ;  /* 0x0000000000027941 */ /* 0x000fea0003800200 */
.L_x_4343:
[----:B------:R-:W-:Y:S01]  /*5c70*/  I2FP.F32.U32 R43, R43 ;  /* 0x0000002b002b7245 */ /* 0x000fe20000201000 */
[----:B------:R-:W-:Y:S01]  /*5c80*/  BSSY.RECONVERGENT B2, `(.L_x_4348) ;  /* 0x0000050000027945 */ /* 0x000fe20003800200 */
[----:B------:R-:W-:Y:S01]  /*5c90*/  PRMT R44, R29, 0x7632, R44 ;  /* 0x000076321d2c7816 */ /* 0x000fe2000000002c */
[----:B------:R-:W-:-:S03]  /*5ca0*/  IMAD.MOV.U32 R62, RZ, RZ, 0x2 ;  /* 0x00000002ff3e7424 */ /* 0x000fc600078e00ff */
[----:B------:R-:W-:Y:S01]  /*5cb0*/  SHF.L.U32 R60, R44, 0x10, RZ ;  /* 0x000000102c3c7819 */ /* 0x000fe200000006ff */
[----:B------:R-:W-:Y:S01]  /*5cc0*/  FFMA.FTZ R44, R43, R74, 1.1641532182693481445e-10 ;  /* 0x2f0000002b2c7423 */ /* 0x000fe2000001004a */
[----:B------:R-:W-:-:S03]  /*5cd0*/  FSEL R43, R11, RZ, P4 ;  /* 0x000000ff0b2b7208 */ /* 0x000fc60002000000 */
[----:B------:R-:W-:Y:S01]  /*5ce0*/  FMUL.FTZ R60, R60, R63 ;  /* 0x0000003f3c3c7220 */ /* 0x000fe20000410000 */
        /* <DEDUP_REMOVED lines=16> */
.L_x_4350:
        /* <DEDUP_REMOVED lines=13> */
.L_x_4352:
[----:B------:R-:W-:Y:S05]  /*5ec0*/  BSYNC.RECONVERGENT B3 ;  /* 0x0000000000037941 */ /* 0x000fea0003800200 */
.L_x_4351:
        /* <DEDUP_REMOVED lines=43> */
.L_x_4349:
[----:B------:R-:W-:Y:S05]  /*6180*/  BSYNC.RECONVERGENT B2 ;  /* 0x0000000000027941 */ /* 0x000fea0003800200 */
.L_x_4348:
        /* <DEDUP_REMOVED lines=19> */
.L_x_4355:
        /* <DEDUP_REMOVED lines=13> */
.L_x_4357:
[----:B------:R-:W-:Y:S05]  /*6390*/  BSYNC.RECONVERGENT B3 ;  /* 0x0000000000037941 */ /* 0x000fea0003800200 */
.L_x_4356:
        /* <DEDUP_REMOVED lines=43> */
.L_x_4354:
[----:B------:R-:W-:Y:S05]  /*6650*/  BSYNC.RECONVERGENT B2 ;  /* 0x0000000000027941 */ /* 0x000fea0003800200 */
.L_x_4353:
[----:B------:R-:W-:Y:S01]  /*6660*/  I2FP.F32.U32 R45, R45 ;  /* 0x0000002d002d7245 */ /* 0x000fe20000201000 */
[----:B------:R-:W-:Y:S01]  /*6670*/  BSSY.RECONVERGENT B2, `(.L_x_4358) ;  /* 0x000004f000027945 */ /* 0x000fe20003800200 */
[----:B------:R-:W-:Y:S01]  /*6680*/  SHF.L.U32 R62, R30, 0x10, RZ ;  /* 0x000000101e3e7819 */ /* 0x000fe200000006ff */
[----:B------:R-:W-:Y:S02]  /*6690*/  IMAD.MOV.U32 R70, RZ, RZ, 0x2 ;  /* 0x00000002ff467424 */ /* 0x000fe400078e00ff */
[----:B------:R-:W-:Y:S01]  /*66a0*/  FFMA.FTZ R60, R45, R74, 1.1641532182693481445e-10 ;  /* 0x2f0000002d3c7423 */ /* 0x000fe2000001004a */
[----:B------:R-:W-:Y:S01]  /*66b0*/  FSEL R45, R44, RZ, P2 ;  /* 0x000000ff2c2d7208 */ /* 0x000fe20001000000 */
[----:B------:R-:W-:-:S03]  /*66c0*/  FMUL.FTZ R62, R62, R63 ;  /* 0x0000003f3e3e7220 */ /* 0x000fc60000410000 */
        /* <DEDUP_REMOVED lines=16> */
.L_x_4360:
        /* <DEDUP_REMOVED lines=13> */
.L_x_4362:
[----:B------:R-:W-:Y:S05]  /*68a0*/  BSYNC.RECONVERGENT B3 ;  /* 0x0000000000037941 */ /* 0x000fea0003800200 */
.L_x_4361:
        /* <DEDUP_REMOVED lines=43> */
.L_x_4359:
[----:B------:R-:W-:Y:S05]  /*6b60*/  BSYNC.RECONVERGENT B2 ;  /* 0x0000000000027941 */ /* 0x000fea0003800200 */
.L_x_4358:
        /* <DEDUP_REMOVED lines=18> */
.L_x_4365:
        /* <DEDUP_REMOVED lines=13> */
.L_x_4367:
[----:B------:R-:W-:Y:S05]  /*6d60*/  BSYNC.RECONVERGENT B3 ;  /* 0x0000000000037941 */ /* 0x000fea0003800200 */
.L_x_4366:
        /* <DEDUP_REMOVED lines=43> */
.L_x_4364:
[----:B------:R-:W-:Y:S05]  /*7020*/  BSYNC.RECONVERGENT B2 ;  /* 0x0000000000027941 */ /* 0x000fea0003800200 */
.L_x_4363:
        /* <DEDUP_REMOVED lines=24> */
.L_x_4370:
        /* <DEDUP_REMOVED lines=13> */
.L_x_4372:
[----:B------:R-:W-:Y:S05]  /*7280*/  BSYNC.RECONVERGENT B3 ;  /* 0x0000000000037941 */ /* 0x000fea0003800200 */
.L_x_4371:
        /* <DEDUP_REMOVED lines=43> */
.L_x_4369:
[----:B------:R-:W-:Y:S05]  /*7540*/  BSYNC.RECONVERGENT B2 ;  /* 0x0000000000027941 */ /* 0x000fea0003800200 */
.L_x_4368:
        /* <DEDUP_REMOVED lines=19> */
.L_x_4375:
        /* <DEDUP_REMOVED lines=13> */
.L_x_4377:
[----:B------:R-:W-:Y:S05]  /*7750*/  BSYNC.RECONVERGENT B3 ;  /* 0x0000000000037941 */ /* 0x000fea0003800200 */
.L_x_4376:
        /* <DEDUP_REMOVED lines=41> */
[----:B------:R-:W-:Y:S02]  /*79f0*/  IMAD.MOV.U32 R56, RZ, RZ, R68 ;  /* 0x000000ffff387224 */ /* 0x000fe400078e0044 */
[----:B------:R-:W-:-:S07]  /*7a00*/  IMAD.MOV.U32 R68, RZ, RZ, RZ ;  /* 0x000000ffff447224 */ /* 0x000fce00078e00ff */
.L_x_4374:
[----:B------:R-:W-:Y:S05]  /*7a10*/  BSYNC.RECONVERGENT B2 ;  /* 0x0000000000027941 */ /* 0x000fea0003800200 */
.L_x_4373:
        /* <DEDUP_REMOVED lines=23> */
.L_x_4380:
        /* <DEDUP_REMOVED lines=13> */
.L_x_4382:
[----:B------:R-:W-:Y:S05]  /*7c60*/  BSYNC.RECONVERGENT B3 ;  /* 0x0000000000037941 */ /* 0x000fea0003800200 */
.L_x_4381:
        /* <DEDUP_REMOVED lines=43> */
.L_x_4379:
[----:B------:R-:W-:Y:S05]  /*7f20*/  BSYNC.RECONVERGENT B2 ;  /* 0x0000000000027941 */ /* 0x000fea0003800200 */
.L_x_4378:
[----:B------:R-:W-:Y:S01]  /*7f30*/  ISETP.NE.AND P6, PT, R72, 0x1, PT ;  /* 0x000000014800780c */ /* 0x000fe20003fc5270 */
[----:B------:R-:W-:Y:S01]  /*7f40*/  BSSY.RECONVERGENT B2, `(.L_x_4383) ;  /* 0x000004c000027945 */ /* 0x000fe20003800200 */
[----:B------:R-:W-:Y:S02]  /*7f50*/  I2FP.F32.U32 R71, R70 ;  /* 0x0000004600477245 */ /* 0x000fe40000201000 */
[----:B------:R-:W-:-:S03]  /*7f60*/  SHF.L.U32 R70, R47, 0x10, RZ ;  /* 0x000000102f467819 */ /* 0x000fc600000006ff */
[----:B------:R-:W-:Y:S01]  /*7f70*/  FFMA.FTZ R68, R71, R74, 1.1641532182693481445e-10 ;  /* 0x2f00000047447423 */ /* 0x000fe2000001004a */
[----:B------:R-:W-:Y:S02]  /*7f80*/  IMAD.MOV.U32 R71, RZ, RZ, R65 ;  /* 0x000000ffff477224 */ /* 0x000fe400078e0041 */
[----:B------:R-:W-:Y:S01]  /*7f90*/  FMUL.FTZ R47, R70, R63 ;  /* 0x0000003f462f7220 */ /* 0x000fe20000410000 */
[----:B------:R-:W-:Y:S01]  /*7fa0*/  IMAD.MOV.U32 R70, RZ, RZ, 0x2 ;  /* 0x00000002ff467424 */ /* 0x000fe200078e00ff */
        /* <DEDUP_REMOVED lines=10> */
.L_x_4385:
        /* <DEDUP_REMOVED lines=15> */
.L_x_4387:
[----:B------:R-:W-:Y:S05]  /*8140*/  BSYNC.RECONVERGENT B3 ;  /* 0x0000000000037941 */ /* 0x000fea0003800200 */
.L_x_4386:
        /* <DEDUP_REMOVED lines=43> */
.L_x_4384:
[----:B------:R-:W-:Y:S05]  /*8400*/  BSYNC.RECONVERGENT B2 ;  /* 0x0000000000027941 */ /* 0x000fea0003800200 */
.L_x_4383:
[----:B------:R-:W-:Y:S02]  /*8410*/  I2FP.F32.U32 R71, R71 ;  /* 0x0000004700477245 */ /* 0x000fe40000201000 */
[----:B------:R-:W-:Y:S02]  /*8420*/  PRMT R68, R31, 0x7632, R68 ;  /* 0x000076321f447816 */ /* 0x000fe40000000044 */
[----:B------:R-:W-:Y:S01]  /*8430*/  FSEL R47, R47, RZ, P5 ;  /* 0x000000ff2f2f7208 */ /* 0x000fe20002800000 */
[----:B------:R-:W-:Y:S01]  /*8440*/  FFMA.FTZ R74, R71, R74, 1.1641532182693481445e-10 ;  /* 0x2f000000474a7423 */ /* 0x000fe2000001004a */
[----:B------:R-:W-:-:S04]  /*8450*/  SHF.L.U32 R68, R68, 0x10, RZ ;  /* 0x0000001044447819 */ /* 0x000fc800000006ff */
[----:B------:R-:W-:Y:S01]  /*8460*/  FSETP.GTU.FTZ.AND P6, PT, R74, R67, PT ;  /* 0x000000434a00720b */ /* 0x000fe20003fdc000 */
[----:B------:R-:W-:-:S03]  /*8470*/  FMUL.FTZ R68, R68, R63 ;  /* 0x0000003f44447220 */ /* 0x000fc60000410000 */
[----:B------:R-:W-:Y:S02]  /*8480*/  SEL R63, RZ, 0x1, P6 ;  /* 0x00000001ff3f7807 */ /* 0x000fe40003000000 */
[----:B------:R-:W-:-:S05]  /*8490*/  FSEL R68, R68, RZ, !P6 ;  /* 0x000000ff44447208 */ /* 0x000fca0007000000 */
[----:B------:R-:W-:-:S04]  /*84a0*/  FADD.FTZ R47, R68, R47 ;  /* 0x0000002f442f7221 */ /* 0x000fc80000010000 */
[----:B------:R-:W-:-:S07]  /*84b0*/  @P1 FADD.FTZ R47, R39, R47 ;  /* 0x0000002f272f1221 */ /* 0x000fce0000010000 */
.L_x_4307:
[----:B------:R-:W-:Y:S02]  /*84c0*/  ISETP.NE.AND P1, PT, R57, RZ, PT ;  /* 0x000000ff3900720c */ /* 0x000fe40003f25270 */
[----:B------:R-:W-:Y:S02]  /*84d0*/  SEL R57, RZ, 0x1000000, !P5 ;  /* 0x01000000ff397807 */ /* 0x000fe40006800000 */
[----:B------:R-:W-:Y:S02]  /*84e0*/  ISETP.NE.AND P6, PT, R58, RZ, PT ;  /* 0x000000ff3a00720c */ /* 0x000fe40003fc5270 */
[----:B------:R-:W-:Y:S02]  /*84f0*/  ISETP.NE.AND P5, PT, R59, RZ, PT ;  /* 0x000000ff3b00720c */ /* 0x000fe40003fa5270 */
[----:B------:R-:W0:Y:S01]  /*8500*/  LDC.64 R58, c[0x0][0x3a8] ;  /* 0x0000ea00ff3a7b82 */ /* 0x000e220000000a00 */
[----:B------:R-:W-:Y:S02]  /*8510*/  SEL R68, RZ, 0x10000, !P4 ;  /* 0x00010000ff447807 */ /* 0x000fe40006000000 */
[----:B------:R-:W-:-:S02]  /*8520*/  ISETP.NE.AND P4, PT, R66, RZ, PT ;  /* 0x000000ff4200720c */ /* 0x000fc40003f85270 */
[----:B------:R-:W-:Y:S02]  /*8530*/  SEL R73, RZ, 0x100, !P3 ;  /* 0x00000100ff497807 */ /* 0x000fe40005800000 */
[----:B------:R-:W-:Y:S01]  /*8540*/  SEL R71, RZ, 0x1000000, !P4 ;  /* 0x01000000ff477807 */ /* 0x000fe20006000000 */
[----:B------:R-:W1:Y:S01]  /*8550*/  LDC.64 R66, c[0x0][0x3b0] ;  /* 0x0000ec00ff427b82 */ /* 0x000e620000000a00 */
[----:B------:R-:W-:Y:S02]  /*8560*/  LOP3.LUT R73, R73, R57, R68, 0xfe, !PT ;  /* 0x0000003949497212 */ /* 0x000fe400078efe44 */
[----:B------:R-:W-:Y:S02]  /*8570*/  SEL R68, RZ, 0x10000, !P5 ;  /* 0x00010000ff447807 */ /* 0x000fe40006800000 */
[----:B------:R-:W-:-:S04]  /*8580*/  SEL R57, RZ, 0x100, !P6 ;  /* 0x00000100ff397807 */ /* 0x000fc80007000000 */
[----:B------:R-:W-:Y:S02]  /*8590*/  LOP3.LUT R57, R57, R71, R68, 0xfe, !PT ;  /* 0x0000004739397212 */ /* 0x000fe400078efe44 */
[----:B------:R-:W-:Y:S01]  /*85a0*/  SEL R68, RZ, 0x1, !P2 ;  /* 0x00000001ff447807 */ /* 0x000fe20005000000 */
[----:B0-----:R-:W-:-:S05]  /*85b0*/  IMAD.WIDE.U32 R58, R7, 0x20, R58 ;  /* 0x00000020073a7825 */ /* 0x001fca00078e003a */
[----:B------:R-:W-:Y:S01]  /*85c0*/  STG.E.128 desc[UR8][R58.64], R40 ;  /* 0x000000283a007986 */ /* 0x000fe2000c101d08 */
[----:B-1----:R-:W-:-:S03]  /*85d0*/  IMAD.WIDE.U32 R66, R7, 0x8, R66 ;  /* 0x0000000807427825 */ /* 0x002fc600078e0042 */
[----:B------:R0:W-:Y:S02]  /*85e0*/  STG.E.128 desc[UR8][R58.64+0x10], R44 ;  /* 0x0000102c3a007986 */ /* 0x0001e4000c101d08 */
[----:B0-----:R-:W-:Y:S02]  /*85f0*/  LOP3.LUT R59, R73, R68, RZ, 0xfc, !PT ;  /* 0x00000044493b7212 */ /* 0x001fe400078efcff */
[----:B------:R-:W-:-:S04]  /*8600*/  SEL R68, RZ, 0x1, !P1 ;  /* 0x00000001ff447807 */ /* 0x000fc80004800000 */
[----:B------:R-:W-:-:S05]  /*8610*/  LOP3.LUT R58, R57, R68, RZ, 0xfc, !PT ;  /* 0x00000044393a7212 */ /* 0x000fca00078efcff */
[----:B------:R0:W-:Y:S01]  /*8620*/  STG.E.64 desc[UR8][R66.64], R58 ;  /* 0x0000003a42007986 */ /* 0x0001e2000c101b08 */
[----:B------:R-:W-:Y:S05]  /*8630*/  @!P0 BRA `(.L_x_4388) ;  /* 0x0000000000508947 */ /* 0x000fea0003800000 */
[----:B0-----:R-:W-:Y:S01]  /*8640*/  IMAD.U32 R58, R62, 0x10000, RZ ;  /* 0x000100003e3a7824 */ /* 0x001fe200078e00ff */
[----:B------:R-:W-:Y:S02]  /*8650*/  LOP3.LUT R57, R63, 0xffff, RZ, 0xc0, !PT ;  /* 0x0000ffff3f397812 */ /* 0x000fe400078ec0ff */
        /* <DEDUP_REMOVED lines=18> */
.L_x_4388:
[----:B------:R-:W-:Y:S01]  /*8780*/  IMAD.MOV.U32 R68, RZ, RZ, R56 ;  /* 0x000000ffff447224 */ /* 0x000fe200078e0038 */
[----:B------:R-:W-:-:S07]  /*8790*/  IADD3 R57, PT, PT, R7, 0x20, RZ ;  /* 0x0000002007397810 */ /* 0x000fce0007ffe0ff */
.L_x_4265:
[----:B------:R-:W-:Y:S05]  /*87a0*/  BSYNC.RECONVERGENT B1 ;  /* 0x0000000000017941 */ /* 0x000fea0003800200 */
.L_x_4264:
        /* <DEDUP_REMOVED lines=11> */
[----:B--2---:R-:W-:-:S04]  /*8860*/  IMAD.WIDE.U32 R50, R57, 0x10, R50 ;  /* 0x0000001039327825 */ /* 0x004fc800078e0032 */
[----:B---3--:R-:W-:-:S05]  /*8870*/  @P1 IMAD.WIDE.U32 R52, R57, 0x20, R52 ;  /* 0x0000002039341825 */ /* 0x008fca00078e0034 */
[----:B------:R2:W5:Y:S01]  /*8880*/  @P1 LDG.E.128 R32, desc[UR8][R52.64] ;  /* 0x0000000834201981 */ /* 0x000562000c1e1d00 */
[----:B----4-:R-:W-:-:S03]  /*8890*/  @P0 IMAD.WIDE.U32 R48, R57, 0x10, R48 ;  /* 0x0000001039300825 */ /* 0x010fc600078e0030 */
[----:B------:R2:W5:Y:S04]  /*88a0*/  @P1 LDG.E.128 R36, desc[UR8][R52.64+0x10] ;  /* 0x0000100834241981 */ /* 0x000568000c1e1d00 */
        /* <DEDUP_REMOVED lines=19> */
.L_x_4394:
        /* <DEDUP_REMOVED lines=13> */
.L_x_4396:
[----:B------:R-:W-:Y:S05]  /*8ab0*/  BSYNC.RECONVERGENT B3 ;  /* 0x0000000000037941 */ /* 0x000fea0003800200 */
.L_x_4395:
[----:B--2---:R-:W-:Y:S01]  /*8ac0*/  IMAD.WIDE.U32 R50, R2, -0x326172a9, RZ ;  /* 0xcd9e8d5702327825 */ /* 0x004fe200078e00ff */
        /* <DEDUP_REMOVED lines=42> */
.L_x_4393:
[----:B------:R-:W-:Y:S05]  /*8d70*/  BSYNC.RECONVERGENT B2 ;  /* 0x0000000000027941 */ /* 0x000fea0003800200 */
.L_x_4392:
[----:B------:R-:W3:Y:S01]  /*8d80*/  LDC R74, c[0x0][0x404] ;  /* 0x00010100ff4a7b82 */ /* 0x000ee20000000800 */
[----:B------:R-:W-:Y:S01]  /*8d90*/  HFMA2 R75, -RZ, RZ, 0.1171875, 0 ;  /* 0x2f800000ff4b7431 */ /* 0x000fe200000001ff */
[----:B------:R-:W-:Y:S01]  /*8da0*/  ISETP.NE.AND P2, PT, R10, 0x1, PT ;  /* 0x000000010a00780c */ /* 0x000fe20003f45270 */
[----:B------:R-:W-:Y:S01]  /*8db0*/  BSSY.RECONVERGENT B2, `(.L_x_4397) ;  /* 0x000004d000027945 */ /* 0x000fe20003800200 */
[----:B------:R-:W-:Y:S01]  /*8dc0*/  I2FP.F32.U32 R8, R8 ;  /* 0x0000000800087245 */ /* 0x000fe20000201000 */
[----:B------:R-:W-:-:S03]  /*8dd0*/  IMAD.MOV.U32 R11, RZ, RZ, 0x2 ;  /* 0x00000002ff0b7424 */ /* 0x000fc600078e00ff */
[----:B------:R-:W4:Y:S01]  /*8de0*/  LDC R63, c[0x0][0x408] ;  /* 0x00010200ff3f7b82 */ /* 0x000f220000000800 */
[----:B------:R-:W-:Y:S01]  /*8df0*/  FFMA.FTZ R9, R8, R75, 1.1641532182693481445e-10 ;  /* 0x2f00000008097423 */ /* 0x000fe2000001004b */
[C---:B-----5:R-:W-:Y:S01]  /*8e00*/  IMAD.U32 R8, R52.reuse, 0x10000, RZ ;  /* 0x0001000034087824 */ /* 0x060fe200078e00ff */
[----:B--2---:R-:W-:-:S03]  /*8e10*/  PRMT R52, R52, 0x7632, R52 ;  /* 0x0000763234347816 */ /* 0x004fc60000000034 */
[----:B---3--:R-:W-:Y:S02]  /*8e20*/  FSETP.LE.FTZ.AND P4, PT, R9, R74, PT ;  /* 0x0000004a0900720b */ /* 0x008fe40003f93000 */
[----:B------:R-:W-:Y:S02]  /*8e30*/  MOV R9, R65 ;  /* 0x0000004100097202 */ /* 0x000fe40000000f00 */
[----:B01----:R-:W-:Y:S01]  /*8e40*/  P2R R58, PR, RZ, 0x10 ;  /* 0x00000010ff3a7803 */ /* 0x003fe20000000000 */
[----:B----4-:R-:W-:Y:S01]  /*8e50*/  FMUL.FTZ R8, R8, R63 ;  /* 0x0000003f08087220 */ /* 0x010fe20000410000 */
[----:B------:R-:W-:Y:S07]  /*8e60*/  @!P2 BRA `(.L_x_4398) ;  /* 0x000000040004a947 */ /* 0x000fee0003800000 */
        /* <DEDUP_REMOVED lines=8> */
.L_x_4399:
        /* <DEDUP_REMOVED lines=13> */
.L_x_4401:
[----:B------:R-:W-:Y:S05]  /*8fc0*/  BSYNC.RECONVERGENT B3 ;  /* 0x0000000000037941 */ /* 0x000fea0003800200 */
.L_x_4400:
        /* <DEDUP_REMOVED lines=43> */
.L_x_4398:
[----:B------:R-:W-:Y:S05]  /*9280*/  BSYNC.RECONVERGENT B2 ;  /* 0x0000000000027941 */ /* 0x000fea0003800200 */
.L_x_4397:
        /* <DEDUP_REMOVED lines=23> */
.L_x_4404:
        /* <DEDUP_REMOVED lines=13> */
.L_x_4406:
[----:B------:R-:W-:Y:S05]  /*94d0*/  BSYNC.RECONVERGENT B3 ;  /* 0x0000000000037941 */ /* 0x000fea0003800200 */
.L_x_4405:
        /* <DEDUP_REMOVED lines=43> */
.L_x_4403:
[----:B------:R-:W-:Y:S05]  /*9790*/  BSYNC.RECONVERGENT B2 ;  /* 0x0000000000027941 */ /* 0x000fea0003800200 */
.L_x_4402:
[----:B------:R-:W-:Y:S01]  /*97a0*/  ISETP.NE.AND P2, PT, R49, 0x1, PT ;  /* 0x000000013100780c */ /* 0x000fe20003f45270 */
[----:B------:R-:W-:Y:S01]  /*97b0*/  IMAD.U32 R52, R52, 0x10000, RZ ;  /* 0x0001000034347824 */ /* 0x000fe200078e00ff */
[----:B------:R-:W-:Y:S01]  /*97c0*/  I2FP.F32.U32 R10, R9 ;  /* 0x00000009000a7245 */ /* 0x000fe20000201000 */
[----:B------:R-:W-:Y:S01]  /*97d0*/  BSSY.RECONVERGENT B2, `(.L_x_4407) ;  /* 0x0000049000027945 */ /* 0x000fe20003800200 */
[----:B------:R-:W-:Y:S01]  /*97e0*/  IMAD.MOV.U32 R51, RZ, RZ, 0x2 ;  /* 0x00000002ff337424 */ /* 0x000fe200078e00ff */
[----:B------:R-:W-:Y:S02]  /*97f0*/  MOV R11, R65 ;  /* 0x00000041000b7202 */ /* 0x000fe40000000f00 */
        /* <DEDUP_REMOVED lines=13> */
.L_x_4409:
        /* <DEDUP_REMOVED lines=13> */
.L_x_4411:
[----:B------:R-:W-:Y:S05]  /*99a0*/  BSYNC.RECONVERGENT B3 ;  /* 0x0000000000037941 */ /* 0x000fea0003800200 */
.L_x_4410:
        /* <DEDUP_REMOVED lines=43> */
.L_x_4408:
[----:B------:R-:W-:Y:S05]  /*9c60*/  BSYNC.RECONVERGENT B2 ;  /* 0x0000000000027941 */ /* 0x000fea0003800200 */
.L_x_4407:
[----:B------:R-:W-:Y:S01]  /*9c70*/  I2FP.F32.U32 R10, R11 ;  /* 0x0000000b000a7245 */ /* 0x000fe20000201000 */
[----:B------:R-:W-:Y:S01]  /*9c80*/  BSSY.RECONVERGENT B2, `(.L_x_4412) ;  /* 0x0000050000027945 */ /* 0x000fe20003800200 */
[----:B------:R-:W-:Y:S02]  /*9c90*/  PRMT R11, R28, 0x7632, R11 ;  /* 0x000076321c0b7816 */ /* 0x000fe4000000000b */
[----:B------:R-:W-:Y:S02]  /*9ca0*/  ISETP.NE.AND P3, PT, R51, 0x1, PT ;  /* 0x000000013300780c */ /* 0x000fe40003f65270 */
[----:B------:R-:W-:Y:S01]  /*9cb0*/  FSEL R49, R9, RZ, P4 ;  /* 0x000000ff09317208 */ /* 0x000fe20002000000 */
[----:B------:R-:W-:Y:S02]  /*9cc0*/  IMAD.U32 R50, R11, 0x10000, RZ ;  /* 0x000100000b327824 */ /* 0x000fe400078e00ff */
[----:B------:R-:W-:Y:S02]  /*9cd0*/  FFMA.FTZ R11, R10, R75, 1.1641532182693481445e-10 ;  /* 0x2f0000000a0b7423 */ /* 0x000fe4000001004b */
[----:B------:R-:W-:-:S03]  /*9ce0*/  FMUL.FTZ R50, R50, R63 ;  /* 0x0000003f32327220 */ /* 0x000fc60000410000 */
[----:B------:R-:W-:Y:S02]  /*9cf0*/  FSETP.GTU.FTZ.AND P2, PT, R11, R74, PT ;  /* 0x0000004a0b00720b */ /* 0x000fe40003f5c000 */
[----:B------:R-:W-:Y:S02]  /*9d00*/  MOV R11, R65 ;  /* 0x00000041000b7202 */ /* 0x000fe40000000f00 */
        /* <DEDUP_REMOVED lines=14> */
.L_x_4414:
        /* <DEDUP_REMOVED lines=13> */
.L_x_4416:
[----:B------:R-:W-:Y:S05]  /*9ec0*/  BSYNC.RECONVERGENT B3 ;  /* 0x0000000000037941 */ /* 0x000fea0003800200 */
.L_x_4415:
        /* <DEDUP_REMOVED lines=43> */
.L_x_4413:
[----:B------:R-:W-:Y:S05]  /*a180*/  BSYNC.RECONVERGENT B2 ;  /* 0x0000000000027941 */ /* 0x000fea0003800200 */
.L_x_4412:
[----:B------:R-:W-:Y:S01]  /*a190*/  ISETP.NE.AND P2, PT, R50, 0x1, PT ;  /* 0x000000013200780c */ /* 0x000fe20003f45270 */
[----:B------:R-:W-:Y:S01]  /*a1a0*/  BSSY.RECONVERGENT B2, `(.L_x_4417) ;  /* 0x000004c000027945 */ /* 0x000fe20003800200 */
[----:B------:R-:W-:Y:S01]  /*a1b0*/  I2FP.F32.U32 R10, R11 ;  /* 0x0000000b000a7245 */ /* 0x000fe20000201000 */
[----:B------:R-:W-:-:S04]  /*a1c0*/  IMAD.MOV.U32 R51, RZ, RZ, 0x2 ;  /* 0x00000002ff337424 */ /* 0x000fc800078e00ff */
[----:B------:R-:W-:Y:S01]  /*a1d0*/  FFMA.FTZ R11, R10, R75, 1.1641532182693481445e-10 ;  /* 0x2f0000000a0b7423 */ /* 0x000fe2000001004b */
[C---:B------:R-:W-:Y:S01]  /*a1e0*/  IMAD.U32 R10, R53.reuse, 0x10000, RZ ;  /* 0x00010000350a7824 */ /* 0x040fe200078e00ff */
[----:B------:R-:W-:-:S03]  /*a1f0*/  PRMT R53, R53, 0x7632, R53 ;  /* 0x0000763235357816 */ /* 0x000fc60000000035 */
        /* <DEDUP_REMOVED lines=13> */
.L_x_4419:
        /* <DEDUP_REMOVED lines=13> */
.L_x_4421:
[----:B------:R-:W-:Y:S05]  /*a3a0*/  BSYNC.RECONVERGENT B3 ;  /* 0x0000000000037941 */ /* 0x000fea0003800200 */
.L_x_4420:
        /* <DEDUP_REMOVED lines=43> */
.L_x_4418:
[----:B------:R-:W-:Y:S05]  /*a660*/  BSYNC.RECONVERGENT B2 ;  /* 0x0000000000027941 */ /* 0x000fea0003800200 */
.L_x_4417:
[----:B------:R-:W-:Y:S01]  /*a670*/  I2FP.F32.U32 R50, R11 ;  /* 0x0000000b00327245 */ /* 0x000fe20000201000 */
[----:B------:R-:W-:Y:S01]  /*a680*/  IMAD.U32 R52, R29, 0x10000, RZ ;  /* 0x000100001d347824 */ /* 0x000fe200078e00ff */
[----:B------:R-:W-:Y:S01]  /*a690*/  BSSY.RECONVERGENT B2, `(.L_x_4422) ;  /* 0x000004e000027945 */ /* 0x000fe20003800200 */
[----:B------:R-:W-:Y:S02]  /*a6a0*/  IMAD.MOV.U32 R60, RZ, RZ, 0x2 ;  /* 0x00000002ff3c7424 */ /* 0x000fe400078e00ff */
        /* <DEDUP_REMOVED lines=8> */
[----:B------:R-:W-:-:S03]  /*a730*/  MOV R11, R65 ;  /* 0x00000041000b7202 */ /* 0x000fc60000000f00 */
        /* <DEDUP_REMOVED lines=10> */
.L_x_4424:
        /* <DEDUP_REMOVED lines=13> */
.L_x_4426:
[----:B------:R-:W-:Y:S05]  /*a8b0*/  BSYNC.RECONVERGENT B3 ;  /* 0x0000000000037941 */ /* 0x000fea0003800200 */
.L_x_4425:
        /* <DEDUP_REMOVED lines=43> */
.L_x_4423:
[----:B------:R-:W-:Y:S05]  /*ab70*/  BSYNC.RECONVERGENT B2 ;  /* 0x0000000000027941 */ /* 0x000fea0003800200 */
.L_x_4422:
[----:B------:R-:W-:Y:S01]  /*ab80*/  ISETP.NE.AND P2, PT, R60, 0x1, PT ;  /* 0x000000013c00780c */ /* 0x000fe20003f45270 */
[----:B------:R-:W-:Y:S01]  /*ab90*/  BSSY.RECONVERGENT B2, `(.L_x_4427) ;  /* 0x000004b000027945 */ /* 0x000fe20003800200 */
[----:B------:R-:W-:Y:S02]  /*aba0*/  I2FP.F32.U32 R52, R11 ;  /* 0x0000000b00347245 */ /* 0x000fe40000201000 */
[----:B------:R-:W-:-:S03]  /*abb0*/  MOV R51, R65 ;  /* 0x0000004100337202 */ /* 0x000fc60000000f00 */
[----:B------:R-:W-:Y:S01]  /*abc0*/  FFMA.FTZ R11, R52, R75, 1.1641532182693481445e-10 ;  /* 0x2f000000340b7423 */ /* 0x000fe2000001004b */
[----:B------:R-:W-:Y:S02]  /*abd0*/  IMAD.U32 R52, R53, 0x10000, RZ ;  /* 0x0001000035347824 */ /* 0x000fe400078e00ff */
[----:B------:R-:W-:Y:S02]  /*abe0*/  IMAD.MOV.U32 R53, RZ, RZ, 0x2 ;  /* 0x00000002ff357424 */ /* 0x000fe400078e00ff */
        /* <DEDUP_REMOVED lines=12> */
.L_x_4429:
        /* <DEDUP_REMOVED lines=13> */
.L_x_4431:
[----:B------:R-:W-:Y:S05]  /*ad80*/  BSYNC.RECONVERGENT B3 ;  /* 0x0000000000037941 */ /* 0x000fea0003800200 */
.L_x_4430:
        /* <DEDUP_REMOVED lines=43> */
.L_x_4428:
[----:B------:R-:W-:Y:S05]  /*b040*/  BSYNC.RECONVERGENT B2 ;  /* 0x0000000000027941 */ /* 0x000fea0003800200 */
.L_x_4427:
[----:B------:R-:W-:Y:S01]  /*b050*/  I2FP.F32.U32 R52, R51 ;  /* 0x0000003300347245 */ /* 0x000fe20000201000 */
[----:B------:R-:W-:Y:S01]  /*b060*/  BSSY.RECONVERGENT B2, `(.L_x_4432) ;  /* 0x0000051000027945 */ /* 0x000fe20003800200 */
[----:B------:R-:W-:Y:S01]  /*b070*/  PRMT R51, R29, 0x7632, R51 ;  /* 0x000076321d337816 */ /* 0x000fe20000000033 */
[----:B------:R-:W-:Y:S01]  /*b080*/  IMAD.MOV.U32 R68, RZ, RZ, 0x2 ;  /* 0x00000002ff447424 */ /* 0x000fe200078e00ff */
[----:B------:R-:W-:-:S03]  /*b090*/  FSEL R11, R11, RZ, P4 ;  /* 0x000000ff0b0b7208 */ /* 0x000fc60002000000 */
        /* <DEDUP_REMOVED lines=20> */
.L_x_4434:
        /* <DEDUP_REMOVED lines=13> */
.L_x_4436:
[----:B------:R-:W-:Y:S05]  /*b2b0*/  BSYNC.RECONVERGENT B3 ;  /* 0x0000000000037941 */ /* 0x000fea0003800200 */
.L_x_4435:
        /* <DEDUP_REMOVED lines=39> */
[----:B------:R-:W-:Y:S01]  /*b530*/  HFMA2 R68, -RZ, RZ, 0, 0 ;  /* 0x00000000ff447431 */ /* 0x000fe200000001ff */
[----:B------:R-:W-:Y:S01]  /*b540*/  LOP3.LUT R69, R60, UR32, R53, 0x96, !PT ;  /* 0x000000203c457c12 */ /* 0x000fe2000f8e9635 */
[----:B------:R-:W-:Y:S02]  /*b550*/  IMAD.MOV.U32 R60, RZ, RZ, R56 ;  /* 0x000000ffff3c7224 */ /* 0x000fe400078e0038 */
[----:B------:R-:W-:-:S07]  /*b560*/  IMAD.MOV.U32 R56, RZ, RZ, R52 ;  /* 0x000000ffff387224 */ /* 0x000fce00078e0034 */
.L_x_4433:
[----:B------:R-:W-:Y:S05]  /*b570*/  BSYNC.RECONVERGENT B2 ;  /* 0x0000000000027941 */ /* 0x000fea0003800200 */
.L_x_4432:
[----:B------:R-:W-:Y:S01]  /*b580*/  ISETP.NE.AND P3, PT, R68, 0x1, PT ;  /* 0x000000014400780c */ /* 0x000fe20003f65270 */
[----:B------:R-:W-:Y:S01]  /*b590*/  BSSY.RECONVERGENT B2, `(.L_x_4437) ;  /* 0x000004b000027945 */ /* 0x000fe20003800200 */
[----:B------:R-:W-:Y:S01]  /*b5a0*/  I2FP.F32.U32 R52, R60 ;  /* 0x0000003c00347245 */ /* 0x000fe20000201000 */
[C---:B------:R-:W-:Y:S01]  /*b5b0*/  IMAD.U32 R60, R54.reuse, 0x10000, RZ ;  /* 0x00010000363c7824 */ /* 0x040fe200078e00ff */
        /* <DEDUP_REMOVED lines=15> */
.L_x_4439:
        /* <DEDUP_REMOVED lines=13> */
.L_x_4441:
[----:B------:R-:W-:Y:S05]  /*b780*/  BSYNC.RECONVERGENT B3 ;  /* 0x0000000000037941 */ /* 0x000fea0003800200 */
.L_x_4440:
        /* <DEDUP_REMOVED lines=43> */
.L_x_4438:
[----:B------:R-:W-:Y:S05]  /*ba40*/  BSYNC.RECONVERGENT B2 ;  /* 0x0000000000027941 */ /* 0x000fea0003800200 */
.L_x_4437:
[----:B------:R-:W-:Y:S01]  /*ba50*/  I2FP.F32.U32 R60, R61 ;  /* 0x0000003d003c7245 */ /* 0x000fe20000201000 */
[----:B------:R-:W-:Y:S01]  /*ba60*/  IMAD.U32 R68, R30, 0x10000, RZ ;  /* 0x000100001e447824 */ /* 0x000fe200078e00ff */
[----:B------:R-:W-:Y:S01]  /*ba70*/  FSEL R52, R52, RZ, P2 ;  /* 0x000000ff34347208 */ /* 0x000fe20001000000 */
[----:B------:R-:W-:Y:S02]  /*ba80*/  BSSY.RECONVERGENT B2, `(.L_x_4442) ;  /* 0x000004d000027945 */ /* 0x000fe40003800200 */
        /* <DEDUP_REMOVED lines=19> */
.L_x_4444:
        /* <DEDUP_REMOVED lines=13> */
.L_x_4446:
[----:B------:R-:W-:Y:S05]  /*bc90*/  BSYNC.RECONVERGENT B3 ;  /* 0x0000000000037941 */ /* 0x000fea0003800200 */
.L_x_4445:
        /* <DEDUP_REMOVED lines=43> */
.L_x_4443:
[----:B------:R-:W-:Y:S05]  /*bf50*/  BSYNC.RECONVERGENT B2 ;  /* 0x0000000000027941 */ /* 0x000fea0003800200 */
.L_x_4442:
[----:B------:R-:W-:Y:S01]  /*bf60*/  ISETP.NE.AND P4, PT, R68, 0x1, PT ;  /* 0x000000014400780c */ /* 0x000fe20003f85270 */
[----:B------:R-:W-:Y:S01]  /*bf70*/  IMAD.U32 R54, R54, 0x10000, RZ ;  /* 0x0001000036367824 */ /* 0x000fe200078e00ff */
[----:B------:R-:W-:Y:S01]  /*bf80*/  I2FP.F32.U32 R62, R53 ;  /* 0x00000035003e7245 */ /* 0x000fe20000201000 */
[----:B------:R-:W-:Y:S02]  /*bf90*/  BSSY.RECONVERGENT B2, `(.L_x_4447) ;  /* 0x0000048000027945 */ /* 0x000fe40003800200 */
[----:B------:R-:W-:Y:S01]  /*bfa0*/  FMUL.FTZ R53, R54, R63 ;  /* 0x0000003f36357220 */ /* 0x000fe20000410000 */
[----:B------:R-:W-:Y:S01]  /*bfb0*/  MOV R54, R65 ;  /* 0x0000004100367202 */ /* 0x000fe20000000f00 */
[----:B------:R-:W-:Y:S01]  /*bfc0*/  FFMA.FTZ R61, R62, R75, 1.1641532182693481445e-10 ;  /* 0x2f0000003e3d7423 */ /* 0x000fe2000001004b */
[----:B------:R-:W-:-:S04]  /*bfd0*/  IMAD.MOV.U32 R62, RZ, RZ, 0x2 ;  /* 0x00000002ff3e7424 */ /* 0x000fc800078e00ff */
        /* <DEDUP_REMOVED lines=10> */
.L_x_4449:
        /* <DEDUP_REMOVED lines=13> */
.L_x_4451:
[----:B------:R-:W-:Y:S05]  /*c150*/  BSYNC.RECONVERGENT B3 ;  /* 0x0000000000037941 */ /* 0x000fea0003800200 */
.L_x_4450:
        /* <DEDUP_REMOVED lines=43> */
.L_x_4448:
[----:B------:R-:W-:Y:S05]  /*c410*/  BSYNC.RECONVERGENT B2 ;  /* 0x0000000000027941 */ /* 0x000fea0003800200 */
.L_x_4447:
[----:B------:R-:W-:Y:S01]  /*c420*/  PRMT R61, R30, 0x7632, R61 ;  /* 0x000076321e3d7816 */ /* 0x000fe2000000003d */
[----:B------:R-:W-:Y:S01]  /*c430*/  BSSY.RECONVERGENT B2, `(.L_x_4452) ;  /* 0x0000050000027945 */ /* 0x000fe20003800200 */
[----:B------:R-:W-:Y:S02]  /*c440*/  I2FP.F32.U32 R54, R54 ;  /* 0x0000003600367245 */ /* 0x000fe40000201000 */
[----:B------:R-:W-:Y:S01]  /*c450*/  FSEL R53, R53, RZ, P3 ;  /* 0x000000ff35357208 */ /* 0x000fe20001800000 */
[----:B------:R-:W-:Y:S02]  /*c460*/  IMAD.U32 R68, R61, 0x10000, RZ ;  /* 0x000100003d447824 */ /* 0x000fe400078e00ff */
[----:B------:R-:W-:Y:S01]  /*c470*/  FFMA.FTZ R61, R54, R75, 1.1641532182693481445e-10 ;  /* 0x2f000000363d7423 */ /* 0x000fe2000001004b */
[----:B------:R-:W-:Y:S01]  /*c480*/  MOV R54, R65 ;  /* 0x0000004100367202 */ /* 0x000fe20000000f00 */
[----:B------:R-:W-:-:S03]  /*c490*/  FMUL.FTZ R68, R68, R63 ;  /* 0x0000003f44447220 */ /* 0x000fc60000410000 */
[----:B------:R-:W-:-:S04]  /*c4a0*/  FSETP.GTU.FTZ.AND P4, PT, R61, R74, PT ;  /* 0x0000004a3d00720b */ /* 0x000fc80003f9c000 */
        /* <DEDUP_REMOVED lines=15> */
.L_x_4454:
        /* <DEDUP_REMOVED lines=13> */
.L_x_4456:
[----:B------:R-:W-:Y:S05]  /*c670*/  BSYNC.RECONVERGENT B3 ;  /* 0x0000000000037941 */ /* 0x000fea0003800200 */
.L_x_4455:
        /* <DEDUP_REMOVED lines=38> */
[----:B------:R-:W-:Y:S01]  /*c8e0*/  IMAD.WIDE.U32 R68, R68, -0x2daee0ad, RZ ;  /* 0xd2511f5344447825 */ /* 0x000fe200078e00ff */
[----:B------:R-:W-:-:S03]  /*c8f0*/  MOV R65, R72 ;  /* 0x0000004800417202 */ /* 0x000fc60000000f00 */
[----:B------:R-:W-:Y:S02]  /*c900*/  IMAD.MOV.U32 R56, RZ, RZ, R68 ;  /* 0x000000ffff387224 */ /* 0x000fe400078e0044 */
[----:B------:R-:W-:Y:S01]  /*c910*/  HFMA2 R68, -RZ, RZ, 0, 0 ;  /* 0x00000000ff447431 */ /* 0x000fe200000001ff */
[----:B------:R-:W-:-:S07]  /*c920*/  LOP3.LUT R69, R70, UR32, R69, 0x96, !PT ;  /* 0x0000002046457c12 */ /* 0x000fce000f8e9645 */
.L_x_4453:
[----:B------:R-:W-:Y:S05]  /*c930*/  BSYNC.RECONVERGENT B2 ;  /* 0x0000000000027941 */ /* 0x000fea0003800200 */
.L_x_4452:
[----:B------:R-:W-:Y:S01]  /*c940*/  ISETP.NE.AND P5, PT, R68, 0x1, PT ;  /* 0x000000014400780c */ /* 0x000fe20003fa5270 */
[C---:B------:R-:W-:Y:S01]  /*c950*/  IMAD.U32 R62, R55.reuse, 0x10000, RZ ;  /* 0x00010000373e7824 */ /* 0x040fe200078e00ff */
[----:B------:R-:W-:Y:S01]  /*c960*/  I2FP.F32.U32 R54, R54 ;  /* 0x0000003600367245 */ /* 0x000fe20000201000 */
[----:B------:R-:W-:Y:S01]  /*c970*/  BSSY.RECONVERGENT B2, `(.L_x_4457) ;  /* 0x0000049000027945 */ /* 0x000fe20003800200 */
[----:B------:R-:W-:Y:S01]  /*c980*/  PRMT R55, R55, 0x7632, R55 ;  /* 0x0000763237377816 */ /* 0x000fe20000000037 */
[----:B------:R-:W-:Y:S02]  /*c990*/  IMAD.MOV.U32 R70, RZ, RZ, 0x2 ;  /* 0x00000002ff467424 */ /* 0x000fe400078e00ff */
[----:B------:R-:W-:Y:S01]  /*c9a0*/  FFMA.FTZ R71, R54, R75, 1.1641532182693481445e-10 ;  /* 0x2f00000036477423 */ /* 0x000fe2000001004b */
[----:B------:R-:W-:Y:S01]  /*c9b0*/  FMUL.FTZ R54, R62, R63 ;  /* 0x0000003f3e367220 */ /* 0x000fe20000410000 */
[----:B------:R-:W-:-:S03]  /*c9c0*/  MOV R62, R65 ;  /* 0x00000041003e7202 */ /* 0x000fc60000000f00 */
        /* <DEDUP_REMOVED lines=10> */
.L_x_4459:
        /* <DEDUP_REMOVED lines=13> */
.L_x_4461:
[----:B------:R-:W-:Y:S05]  /*cb40*/  BSYNC.RECONVERGENT B3 ;  /* 0x0000000000037941 */ /* 0x000fea0003800200 */
.L_x_4460:
        /* <DEDUP_REMOVED lines=43> */
.L_x_4458:
[----:B------:R-:W-:Y:S05]  /*ce00*/  BSYNC.RECONVERGENT B2 ;  /* 0x0000000000027941 */ /* 0x000fea0003800200 */
.L_x_4457:
[----:B------:R-:W-:Y:S01]  /*ce10*/  I2FP.F32.U32 R62, R62 ;  /* 0x0000003e003e7245 */ /* 0x000fe20000201000 */
[----:B------:R-:W-:Y:S01]  /*ce20*/  BSSY.RECONVERGENT B2, `(.L_x_4462) ;  /* 0x000004f000027945 */ /* 0x000fe20003800200 */
[----:B------:R-:W-:-:S03]  /*ce30*/  IMAD.MOV.U32 R72, RZ, RZ, 0x2 ;  /* 0x00000002ff487424 */ /* 0x000fc600078e00ff */
[----:B------:R-:W-:Y:S01]  /*ce40*/  FFMA.FTZ R71, R62, R75, 1.1641532182693481445e-10 ;  /* 0x2f0000003e477423 */ /* 0x000fe2000001004b */
[----:B------:R-:W-:-:S04]  /*ce50*/  IMAD.U32 R62, R31, 0x10000, RZ ;  /* 0x000100001f3e7824 */ /* 0x000fc800078e00ff */
[----:B------:R-:W-:Y:S01]  /*ce60*/  FMUL.FTZ R62, R62, R63 ;  /* 0x0000003f3e3e7220 */ /* 0x000fe20000410000 */
        /* <DEDUP_REMOVED lines=17> */
.L_x_4464:
        /* <DEDUP_REMOVED lines=13> */
.L_x_4466:
[----:B------:R-:W-:Y:S05]  /*d050*/  BSYNC.RECONVERGENT B3 ;  /* 0x0000000000037941 */ /* 0x000fea0003800200 */
.L_x_4465:
        /* <DEDUP_REMOVED lines=42> */
[----:B------:R-:W-:-:S07]  /*d300*/  IMAD.MOV.U32 R56, RZ, RZ, R68 ;  /* 0x000000ffff387224 */ /* 0x000fce00078e0044 */
.L_x_4463:
[----:B------:R-:W-:Y:S05]  /*d310*/  BSYNC.RECONVERGENT B2 ;  /* 0x0000000000027941 */ /* 0x000fea0003800200 */
.L_x_4462:
        /* <DEDUP_REMOVED lines=18> */
.L_x_4469:
        /* <DEDUP_REMOVED lines=15> */
.L_x_4471:
[----:B------:R-:W-:Y:S05]  /*d530*/  BSYNC.RECONVERGENT B3 ;  /* 0x0000000000037941 */ /* 0x000fea0003800200 */
.L_x_4470:
        /* <DEDUP_REMOVED lines=43> */
.L_x_4468:
[----:B------:R-:W-:Y:S05]  /*d7f0*/  BSYNC.RECONVERGENT B2 ;  /* 0x0000000000027941 */ /* 0x000fea0003800200 */
.L_x_4467:
[----:B------:R-:W-:Y:S02]  /*d800*/  I2FP.F32.U32 R68, R73 ;  /* 0x0000004900447245 */ /* 0x000fe40000201000 */
[----:B------:R-:W-:-:S03]  /*d810*/  FSEL R55, R55, RZ, P5 ;  /* 0x000000ff37377208 */ /* 0x000fc60002800000 */
[----:B------:R-:W-:Y:S01]  /*d820*/  FFMA.FTZ R75, R68, R75, 1.1641532182693481445e-10 ;  /* 0x2f000000444b7423 */ /* 0x000fe2000001004b */
[----:B------:R-:W-:-:S04]  /*d830*/  PRMT R68, R31, 0x7632, R68 ;  /* 0x000076321f447816 */ /* 0x000fc80000000044 */
[----:B------:R-:W-:Y:S01]  /*d840*/  FSETP.GTU.FTZ.AND P6, PT, R75, R74, PT ;  /* 0x0000004a4b00720b */ /* 0x000fe20003fdc000 */
[----:B------:R-:W-:-:S04]  /*d850*/  IMAD.U32 R68, R68, 0x10000, RZ ;  /* 0x0001000044447824 */ /* 0x000fc800078e00ff */
[----:B------:R-:W-:Y:S01]  /*d860*/  FMUL.FTZ R68, R68, R63 ;  /* 0x0000003f44447220 */ /* 0x000fe20000410000 */
[----:B------:R-:W-:-:S04]  /*d870*/  SEL R63, RZ, 0x1, P6 ;  /* 0x00000001ff3f7807 */ /* 0x000fc80003000000 */
[----:B------:R-:W-:-:S05]  /*d880*/  FSEL R68, R68, RZ, !P6 ;  /* 0x000000ff44447208 */ /* 0x000fca0007000000 */
[----:B------:R-:W-:-:S04]  /*d890*/  FADD.FTZ R55, R68, R55 ;  /* 0x0000003744377221 */ /* 0x000fc80000010000 */
[----:B------:R-:W-:Y:S01]  /*d8a0*/  @P1 FADD.FTZ R55, R39, R55 ;  /* 0x0000003727371221 */ /* 0x000fe20000010000 */
[----:B------:R-:W-:Y:S06]  /*d8b0*/  BRA `(.L_x_4472) ;  /* 0x0000002800187947 */ /* 0x000fec0003800000 */
.L_x_4391:
[----:B------:R-:W-:Y:S01]  /*d8c0*/  ISETP.NE.AND P2, PT, R70, 0x1, PT ;  /* 0x000000014600780c */ /* 0x000fe20003f45270 */
[----:B------:R-:W-:Y:S01]  /*d8d0*/  BSSY.RECONVERGENT B2, `(.L_x_4473) ;  /* 0x0000048000027945 */ /* 0x000fe20003800200 */
[----:B--2---:R-:W-:Y:S01]  /*d8e0*/  IMAD.MOV.U32 R50, RZ, RZ, 0x2 ;  /* 0x00000002ff327424 */ /* 0x004fe200078e00ff */
        /* <DEDUP_REMOVED lines=13> */
.L_x_4475:
        /* <DEDUP_REMOVED lines=13> */
.L_x_4477:
[----:B------:R-:W-:Y:S05]  /*da90*/  BSYNC.RECONVERGENT B3 ;  /* 0x0000000000037941 */ /* 0x000fea0003800200 */
.L_x_4476:
[----:B------:R-:W-:Y:S01]  /*daa0*/  IMAD.WIDE.U32 R64, R2, -0x326172a9, RZ ;  /* 0xcd9e8d5702407825 */ /* 0x000fe200078e00ff */
[----:B------:R-:W-:-:S04]  /*dab0*/  LOP3.LUT R48, R6, UR7, R51, 0x96, !PT ;  /* 0x0000000706307c12 */ /* 0x000fc8000f8e9633 */
[----:B01----:R-:W-:Y:S01]  /*dac0*/  LOP3.LUT R58, R5, UR6, R65, 0x96, !PT ;  /* 0x00000006053a7c12 */ /* 0x003fe2000f8e9641 */
        /* <DEDUP_REMOVED lines=38> */
[----:B------:R-:W-:Y:S02]  /*dd30*/  HFMA2 R50, -RZ, RZ, 0, 0 ;  /* 0x00000000ff327431 */ /* 0x000fe400000001ff */
[----:B------:R-:W-:-:S07]  /*dd40*/  IMAD.MOV.U32 R48, RZ, RZ, R68 ;  /* 0x000000ffff307224 */ /* 0x000fce00078e0044 */
.L_x_4474:
[----:B------:R-:W-:Y:S05]  /*dd50*/  BSYNC.RECONVERGENT B2 ;  /* 0x0000000000027941 */ /* 0x000fea0003800200 */
.L_x_4473:
[----:B------:R-:W2:Y:S01]  /*dd60*/  LDC R75, c[0x0][0x404] ;  /* 0x00010100ff4b7b82 */ /* 0x000ea20000000800 */
[----:B------:R-:W-:Y:S01]  /*dd70*/  ISETP.NE.AND P2, PT, R50, 0x1, PT ;  /* 0x000000013200780c */ /* 0x000fe20003f45270 */
[----:B------:R-:W-:Y:S01]  /*dd80*/  IMAD.MOV.U32 R74, RZ, RZ, 0x2f800000 ;  /* 0x2f800000ff4a7424 */ /* 0x000fe200078e00ff */
[----:B------:R-:W-:Y:S01]  /*dd90*/  I2FP.F32.U32 R49, R48 ;  /* 0x0000003000317245 */ /* 0x000fe20000201000 */
[----:B------:R-:W-:Y:S01]  /*dda0*/  BSSY.RECONVERGENT B2, `(.L_x_4478) ;  /* 0x000004a000027945 */ /* 0x000fe20003800200 */
[C---:B-1---5:R-:W-:Y:S01]  /*ddb0*/  IMAD.U32 R73, R52.reuse, 0x10000, RZ ;  /* 0x0001000034497824 */ /* 0x062fe200078e00ff */
[----:B------:R-:W-:Y:S02]  /*ddc0*/  PRMT R72, R52, 0x7632, R72 ;  /* 0x0000763234487816 */ /* 0x000fe40000000048 */
[----:B------:R-:W-:Y:S01]  /*ddd0*/  FFMA.FTZ R48, R49, R74, 1.1641532182693481445e-10 ;  /* 0x2f00000031307423 */ /* 0x000fe2000001004a */
[----:B------:R-:W-:Y:S01]  /*dde0*/  MOV R51, 0x2 ;  /* 0x0000000200337802 */ /* 0x000fe20000000f00 */
[----:B------:R-:W-:-:S03]  /*ddf0*/  IMAD.MOV.U32 R49, RZ, RZ, R65 ;  /* 0x000000ffff317224 */ /* 0x000fc600078e0041 */
[----:B--2---:R-:W-:-:S04]  /*de00*/  FSETP.LE.FTZ.AND P3, PT, R48, R75, PT ;  /* 0x0000004b3000720b */ /* 0x004fc80003f73000 */
        /* <DEDUP_REMOVED lines=10> */
.L_x_4480:
        /* <DEDUP_REMOVED lines=13> */
.L_x_4482:
[----:B------:R-:W-:Y:S05]  /*df80*/  BSYNC.RECONVERGENT B3 ;  /* 0x0000000000037941 */ /* 0x000fea0003800200 */
.L_x_4481:
        /* <DEDUP_REMOVED lines=43> */
.L_x_4479:
[----:B------:R-:W-:Y:S05]  /*e240*/  BSYNC.RECONVERGENT B2 ;  /* 0x0000000000027941 */ /* 0x000fea0003800200 */
.L_x_4478:
        /* <DEDUP_REMOVED lines=18> */
.L_x_4485:
        /* <DEDUP_REMOVED lines=13> */
.L_x_4487:
[----:B------:R-:W-:Y:S05]  /*e440*/  BSYNC.RECONVERGENT B3 ;  /* 0x0000000000037941 */ /* 0x000fea0003800200 */
.L_x_4486:
        /* <DEDUP_REMOVED lines=43> */
.L_x_4484:
[----:B------:R-:W-:Y:S05]  /*e700*/  BSYNC.RECONVERGENT B2 ;  /* 0x0000000000027941 */ /* 0x000fea0003800200 */
.L_x_4483:
        /* <DEDUP_REMOVED lines=19> */
.L_x_4490:
        /* <DEDUP_REMOVED lines=13> */
.L_x_4492:
[----:B------:R-:W-:Y:S05]  /*e910*/  BSYNC.RECONVERGENT B3 ;  /* 0x0000000000037941 */ /* 0x000fea0003800200 */
.L_x_4491:
        /* <DEDUP_REMOVED lines=43> */
.L_x_4489:
[----:B------:R-:W-:Y:S05]  /*ebd0*/  BSYNC.RECONVERGENT B2 ;  /* 0x0000000000027941 */ /* 0x000fea0003800200 */
.L_x_4488:
[----:B------:R-:W-:Y:S01]  /*ebe0*/  I2FP.F32.U32 R49, R49 ;  /* 0x0000003100317245 */ /* 0x000fe20000201000 */
[----:B------:R-:W-:Y:S01]  /*ebf0*/  BSSY.RECONVERGENT B2, `(.L_x_4493) ;  /* 0x000004a000027945 */ /* 0x000fe20003800200 */
[----:B------:R-:W-:Y:S02]  /*ec00*/  HFMA2 R52, -RZ, RZ, 0, 1.1920928955078125e-07 ;  /* 0x00000002ff347431 */ /* 0x000fe400000001ff */
[----:B------:R-:W-:Y:S02]  /*ec10*/  IMAD.U32 R68, R68, 0x10000, RZ ;  /* 0x0001000044447824 */ /* 0x000fe400078e00ff */
[----:B------:R-:W-:Y:S01]  /*ec20*/  FFMA.FTZ R48, R49, R74, 1.1641532182693481445e-10 ;  /* 0x2f00000031307423 */ /* 0x000fe2000001004a */
[----:B------:R-:W-:-:S04]  /*ec30*/  IMAD.MOV.U32 R49, RZ, RZ, R65 ;  /* 0x000000ffff317224 */ /* 0x000fc800078e0041 */
[----:B------:R-:W-:-:S04]  /*ec40*/  FSETP.LE.FTZ.AND P2, PT, R48, R75, PT ;  /* 0x0000004b3000720b */ /* 0x000fc80003f53000 */
[----:B------:R-:W-:Y:S02]  /*ec50*/  P2R R66, PR, RZ, 0x4 ;  /* 0x00000004ff427803 */ /* 0x000fe40000000000 */
[----:B------:R-:W-:-:S13]  /*ec60*/  ISETP.NE.AND P2, PT, R51, 0x1, PT ;  /* 0x000000013300780c */ /* 0x000fda0003f45270 */
        /* <DEDUP_REMOVED lines=9> */
.L_x_4495:
        /* <DEDUP_REMOVED lines=13> */
.L_x_4497:
[----:B------:R-:W-:Y:S05]  /*edd0*/  BSYNC.RECONVERGENT B3 ;  /* 0x0000000000037941 */ /* 0x000fea0003800200 */
.L_x_4496:
        /* <DEDUP_REMOVED lines=43> */
.L_x_4494:
[----:B------:R-:W-:Y:S05]  /*f090*/  BSYNC.RECONVERGENT B2 ;  /* 0x0000000000027941 */ /* 0x000fea0003800200 */
.L_x_4493:
[----:B------:R-:W-:Y:S01]  /*f0a0*/  ISETP.NE.AND P3, PT, R52, 0x1, PT ;  /* 0x000000013400780c */ /* 0x000fe20003f65270 */
[----:B------:R-:W-:Y:S01]  /*f0b0*/  BSSY.RECONVERGENT B2, `(.L_x_4498) ;  /* 0x000004a000027945 */ /* 0x000fe20003800200 */
[----:B------:R-:W-:Y:S01]  /*f0c0*/  I2FP.F32.U32 R49, R49 ;  /* 0x0000003100317245 */ /* 0x000fe20000201000 */
[----:B------:R-:W-:Y:S02]  /*f0d0*/  HFMA2 R53, -RZ, RZ, 0, 1.1920928955078125e-07 ;  /* 0x00000002ff357431 */ /* 0x000fe400000001ff */
[C---:B------:R-:W-:Y:S02]  /*f0e0*/  IMAD.U32 R48, R54.reuse, 0x10000, RZ ;  /* 0x0001000036307824 */ /* 0x040fe400078e00ff */
[----:B------:R-:W-:Y:S02]  /*f0f0*/  IMAD.MOV.U32 R51, RZ, RZ, R65 ;  /* 0x000000ffff337224 */ /* 0x000fe400078e0041 */
[----:B------:R-:W-:Y:S01]  /*f100*/  FFMA.FTZ R50, R49, R74, 1.1641532182693481445e-10 ;  /* 0x2f00000031327423 */ /* 0x000fe2000001004a */
[----:B------:R-:W-:-:S04]  /*f110*/  PRMT R49, R54, 0x7632, R49 ;  /* 0x0000763236317816 */ /* 0x000fc80000000031 */
        /* <DEDUP_REMOVED lines=10> */
.L_x_4500:
        /* <DEDUP_REMOVED lines=13> */
.L_x_4502:
[----:B------:R-:W-:Y:S05]  /*f290*/  BSYNC.RECONVERGENT B3 ;  /* 0x0000000000037941 */ /* 0x000fea0003800200 */
.L_x_4501:
        /* <DEDUP_REMOVED lines=43> */
.L_x_4499:
[----:B------:R-:W-:Y:S05]  /*f550*/  BSYNC.RECONVERGENT B2 ;  /* 0x0000000000027941 */ /* 0x000fea0003800200 */
.L_x_4498:
        /* <DEDUP_REMOVED lines=17> */
.L_x_4505:
        /* <DEDUP_REMOVED lines=13> */
.L_x_4507:
[----:B------:R-:W-:Y:S05]  /*f740*/  BSYNC.RECONVERGENT B3 ;  /* 0x0000000000037941 */ /* 0x000fea0003800200 */
.L_x_4506:
        /* <DEDUP_REMOVED lines=40> */
[----:B------:R-:W-:Y:S01]  /*f9d0*/  MOV R56, R52 ;  /* 0x0000003400387202 */ /* 0x000fe20000000f00 */
[----:B------:R-:W-:Y:S01]  /*f9e0*/  IMAD.MOV.U32 R52, RZ, RZ, RZ ;  /* 0x000000ffff347224 */ /* 0x000fe200078e00ff */
[----:B------:R-:W-:-:S07]  /*f9f0*/  LOP3.LUT R69, R50, UR32, R53, 0x96, !PT ;  /* 0x0000002032457c12 */ /* 0x000fce000f8e9635 */
.L_x_4504:
[----:B------:R-:W-:Y:S05]  /*fa00*/  BSYNC.RECONVERGENT B2 ;  /* 0x0000000000027941 */ /* 0x000fea0003800200 */
.L_x_4503:
[----:B------:R-:W-:Y:S01]  /*fa10*/  ISETP.NE.AND P5, PT, R52, 0x1, PT ;  /* 0x000000013400780c */ /* 0x000fe20003fa5270 */
[----:B------:R-:W-:Y:S01]  /*fa20*/  BSSY.RECONVERGENT B2, `(.L_x_4508) ;  /* 0x000004a000027945 */ /* 0x000fe20003800200 */
[----:B------:R-:W-:Y:S01]  /*fa30*/  I2FP.F32.U32 R51, R51 ;  /* 0x0000003300337245 */ /* 0x000fe20000201000 */
[----:B------:R-:W-:Y:S02]  /*fa40*/  HFMA2 R70, -RZ, RZ, 0, 1.1920928955078125e-07 ;  /* 0x00000002ff467431 */ /* 0x000fe400000001ff */
[----:B------:R-:W-:Y:S02]  /*fa50*/  IMAD.U32 R50, R55, 0x10000, RZ ;  /* 0x0001000037327824 */ /* 0x000fe400078e00ff */
        /* <DEDUP_REMOVED lines=13> */
.L_x_4510:
        /* <DEDUP_REMOVED lines=13> */
.L_x_4512:
[----:B------:R-:W-:Y:S05]  /*fc00*/  BSYNC.RECONVERGENT B3 ;  /* 0x0000000000037941 */ /* 0x000fea0003800200 */
.L_x_4511:
        /* <DEDUP_REMOVED lines=43> */
.L_x_4509:
[----:B------:R-:W-:Y:S05]  /*fec0*/  BSYNC.RECONVERGENT B2 ;  /* 0x0000000000027941 */ /* 0x000fea0003800200 */
.L_x_4508:
[----:B------:R-:W-:Y:S01]  /*fed0*/  FMUL.FTZ R78, R48, UR12 ;  /* 0x0000000c304e7c20 */ /* 0x000fe20008410000 */
[----:B------:R-:W-:Y:S01]  /*fee0*/  SHF.L.U32 R48, R51, 0x10, RZ ;  /* 0x0000001033307819 */ /* 0x000fe200000006ff */
[----:B------:R-:W-:Y:S01]  /*fef0*/  FMUL.FTZ R73, R73, UR12 ;  /* 0x0000000c49497c20 */ /* 0x000fe20008410000 */
[----:B------:R-:W-:Y:S01]  /*ff00*/  P2R R55, PR, RZ, 0x2 ;  /* 0x00000002ff377803 */ /* 0x000fe20000000000 */
[----:B------:R-:W-:Y:S01]  /*ff10*/  FMUL.FTZ R50, R50, UR12 ;  /* 0x0000000c32327c20 */ /* 0x000fe20008410000 */
[----:B------:R-:W-:Y:S01]  /*ff20*/  I2FP.F32.U32 R53, R53 ;  /* 0x0000003500357245 */ /* 0x000fe20000201000 */
[----:B------:R-:W-:Y:S01]  /*ff30*/  FMUL.FTZ R51, R71, UR12 ;  /* 0x0000000c47337c20 */ /* 0x000fe20008410000 */
[----:B------:R-:W-:Y:S01]  /*ff40*/  ISETP.NE.AND P1, PT, R58, RZ, PT ;  /* 0x000000ff3a00720c */ /* 0x000fe20003f25270 */
[----:B------:R-:W-:Y:S01]  /*ff50*/  FMUL.FTZ R68, R68, UR12 ;  /* 0x0000000c44447c20 */ /* 0x000fe20008410000 */
[----:B------:R-:W-:Y:S01]  /*ff60*/  ISETP.NE.AND P6, PT, R67, RZ, PT ;  /* 0x000000ff4300720c */ /* 0x000fe20003fc5270 */
[----:B------:R-:W-:Y:S01]  /*ff70*/  FMUL.FTZ R71, R48, UR12 ;  /* 0x0000000c30477c20 */ /* 0x000fe20008410000 */
[----:B------:R-:W-:Y:S01]  /*ff80*/  ISETP.NE.AND P5, PT, R66, RZ, PT ;  /* 0x000000ff4200720c */ /* 0x000fe20003fa5270 */
[----:B------:R-:W-:Y:S01]  /*ff90*/  FFMA.FTZ R74, R53, R74, 1.1641532182693481445e-10 ;  /* 0x2f000000354a7423 */ /* 0x000fe2000001004a */
[----:B------:R-:W-:Y:S01]  /*ffa0*/  FSEL R48, R73, RZ, P1 ;  /* 0x000000ff49307208 */ /* 0x000fe20000800000 */
[----:B------:R-:W-:Y:S01]  /*ffb0*/  FMUL.FTZ R49, R49, UR12 ;  /* 0x0000000c31317c20 */ /* 0x000fe20008410000 */
[----:B------:R-:W-:Y:S01]  /*ffc0*/  ISETP.NE.AND P1, PT, R55, RZ, PT ;  /* 0x000000ff3700720c */ /* 0x000fe20003f25270 */
[----:B------:R-:W-:Y:S01]  /*ffd0*/  FMUL.FTZ R72, R72, UR12 ;  /* 0x0000000c48487c20 */ /* 0x000fe20008410000 */
[----:B------:R-:W-:-:S02]  /*ffe0*/  P2R R52, PR, RZ, 0x1 ;  /* 0x00000001ff347803 */ /* 0x000fc40000000000 */
[----:B------:R-:W-:Y:S02]  /*fff0*/  FSEL R54, R50, RZ, P4 ;  /* 0x000000ff32367208 */ /* 0x000fe40002000000 */
[----:B------:R-:W-:Y:S02]  /*10000*/  ISETP.NE.AND P0, PT, R59, RZ, PT ;  /* 0x000000ff3b00720c */ /* 0x000fe40003f05270 */
[----:B------:R-:W-:Y:S02]  /*10010*/  FSEL R50, R51, RZ, P6 ;  /* 0x000000ff33327208 */ /* 0x000fe40003000000 */
[----:B------:R-:W-:Y:S02]  /*10020*/  FSEL R51, R68, RZ, P5 ;  /* 0x000000ff44337208 */ /* 0x000fe40002800000 */
[----:B------:R-:W-:Y:S01]  /*10030*/  FSETP.GTU.FTZ.AND P5, PT, R74, R75, PT ;  /* 0x0000004b4a00720b */ /* 0x000fe20003fbc000 */
[----:B------:R-:W-:Y:S01]  /*10040*/  @P1 FADD.FTZ R48, R32, R48 ;  /* 0x0000003020301221 */ /* 0x000fe20000010000 */
[----:B------:R-:W-:Y:S01]  /*10050*/  FSEL R53, R49, RZ, P3 ;  /* 0x000000ff31357208 */ /* 0x000fe20001800000 */
[----:B------:R-:W-:Y:S01]  /*10060*/  @P1 FADD.FTZ R50, R34, R50 ;  /* 0x0000003222321221 */ /* 0x000fe20000010000 */
[----:B------:R-:W-:Y:S01]  /*10070*/  FSEL R49, R72, RZ, P0 ;  /* 0x000000ff48317208 */ /* 0x000fe20000000000 */
[----:B------:R-:W-:Y:S01]  /*10080*/  @P1 FADD.FTZ R51, R35, R51 ;  /* 0x0000003323331221 */ /* 0x000fe20000010000 */
[----:B------:R-:W-:Y:S01]  /*10090*/  ISETP.NE.AND P0, PT, R52, RZ, PT ;  /* 0x000000ff3400720c */ /* 0x000fe20003f05270 */
[----:B------:R-:W-:Y:S01]  /*100a0*/  @P1 FADD.FTZ R53, R37, R53 ;  /* 0x0000003525351221 */ /* 0x000fe20000010000 */
[----:B------:R-:W-:Y:S01]  /*100b0*/  FSEL R52, R78, RZ, P2 ;  /* 0x000000ff4e347208 */ /* 0x000fe20001000000 */
[----:B------:R-:W-:Y:S01]  /*100c0*/  @P1 FADD.FTZ R49, R33, R49 ;  /* 0x0000003121311221 */ /* 0x000fe20000010000 */
[----:B------:R-:W-:Y:S01]  /*100d0*/  FSEL R55, R71, RZ, !P5 ;  /* 0x000000ff47377208 */ /* 0x000fe20006800000 */
[----:B------:R-:W-:Y:S01]  /*100e0*/  @P1 FADD.FTZ R54, R38, R54 ;  /* 0x0000003626361221 */ /* 0x000fe20000010000 */
[----:B------:R-:W-:Y:S01]  /*100f0*/  PLOP3.LUT P5, PT, P5, PT, PT, 0x8, 0x80 ;  /* 0x000000000080781c */ /* 0x000fe20002fae170 */
[----:B------:R-:W-:-:S02]  /*10100*/  @P1 FADD.FTZ R52, R36, R52 ;  /* 0x0000003424341221 */ /* 0x000fc40000010000 */
[----:B------:R-:W-:-:S10]  /*10110*/  @P1 FADD.FTZ R55, R39, R55 ;  /* 0x0000003727371221 */ /* 0x000fd40000010000 */
.L_x_4472:
[----:B------:R-:W-:Y:S02]  /*10120*/  ISETP.NE.AND P6, PT, R59, RZ, PT ;  /* 0x000000ff3b00720c */ /* 0x000fe40003fc5270 */
[----:B------:R-:W-:Y:S02]  /*10130*/  ISETP.NE.AND P1, PT, R58, RZ, PT ;  /* 0x000000ff3a00720c */ /* 0x000fe40003f25270 */
[----:B------:R-:W0:Y:S01]  /*10140*/  LDC.64 R58, c[0x0][0x3a8] ;  /* 0x0000ea00ff3a7b82 */ /* 0x000e220000000a00 */
[----:B------:R-:W-:Y:S02]  /*10150*/  SEL R68, RZ, 0x1000000, !P5 ;  /* 0x01000000ff447807 */ /* 0x000fe40006800000 */
[----:B------:R-:W-:Y:S02]  /*10160*/  ISETP.NE.AND P5, PT, R67, RZ, PT ;  /* 0x000000ff4300720c */ /* 0x000fe40003fa5270 */
[----:B------:R-:W-:Y:S02]  /*10170*/  SEL R67, RZ, 0x10000, !P4 ;  /* 0x00010000ff437807 */ /* 0x000fe40006000000 */
[----:B------:R-:W-:-:S02]  /*10180*/  SEL R74, RZ, 0x100, !P3 ;  /* 0x00000100ff4a7807 */ /* 0x000fc40005800000 */
[----:B------:R-:W-:Y:S02]  /*10190*/  ISETP.NE.AND P4, PT, R66, RZ, PT ;  /* 0x000000ff4200720c */ /* 0x000fe40003f85270 */
[----:B------:R-:W-:Y:S02]  /*101a0*/  LOP3.LUT R74, R74, R68, R67, 0xfe, !PT ;  /* 0x000000444a4a7212 */ /* 0x000fe400078efe43 */
[----:B------:R-:W1:Y:S01]  /*101b0*/  LDC.64 R66, c[0x0][0x3b0] ;  /* 0x0000ec00ff427b82 */ /* 0x000e620000000a00 */
[----:B------:R-:W-:Y:S02]  /*101c0*/  SEL R72, RZ, 0x1000000, !P4 ;  /* 0x01000000ff487807 */ /* 0x000fe40006000000 */
[----:B------:R-:W-:Y:S02]  /*101d0*/  SEL R71, RZ, 0x10000, !P5 ;  /* 0x00010000ff477807 */ /* 0x000fe40006800000 */
[----:B------:R-:W-:-:S04]  /*101e0*/  SEL R68, RZ, 0x100, !P6 ;  /* 0x00000100ff447807 */ /* 0x000fc80007000000 */
[----:B------:R-:W-:Y:S01]  /*101f0*/  LOP3.LUT R68, R68, R72, R71, 0xfe, !PT ;  /* 0x0000004844447212 */ /* 0x000fe200078efe47 */
[----:B0-----:R-:W-:Y:S01]  /*10200*/  IMAD.WIDE.U32 R58, R57, 0x20, R58 ;  /* 0x00000020393a7825 */ /* 0x001fe200078e003a */
[----:B------:R-:W-:-:S04]  /*10210*/  SEL R71, RZ, 0x1, !P2 ;  /* 0x00000001ff477807 */ /* 0x000fc80005000000 */
[----:B------:R-:W-:Y:S04]  /*10220*/  STG.E.128 desc[UR8][R58.64], R48 ;  /* 0x000000303a007986 */ /* 0x000fe8000c101d08 */
[----:B------:R0:W-:Y:S01]  /*10230*/  STG.E.128 desc[UR8][R58.64+0x10], R52 ;  /* 0x000010343a007986 */ /* 0x0001e2000c101d08 */
[----:B-1----:R-:W-:Y:S01]  /*10240*/  IMAD.WIDE.U32 R66, R57, 0x8, R66 ;  /* 0x0000000839427825 */ /* 0x002fe200078e0042 */
[----:B0-----:R-:W-:Y:S02]  /*10250*/  LOP3.LUT R59, R74, R71, RZ, 0xfc, !PT ;  /* 0x000000474a3b7212 */ /* 0x001fe400078efcff */
[----:B------:R-:W-:-:S04]  /*10260*/  SEL R71, RZ, 0x1, !P1 ;  /* 0x00000001ff477807 */ /* 0x000fc80004800000 */
[----:B------:R-:W-:Y:S01]  /*10270*/  LOP3.LUT R58, R68, R71, RZ, 0xfc, !PT ;  /* 0x00000047443a7212 */ /* 0x000fe200078efcff */
[----:B------:R-:W-:-:S04]  /*10280*/  IMAD.MOV.U32 R68, RZ, RZ, R56 ;  /* 0x000000ffff447224 */ /* 0x000fc800078e0038 */
[----:B------:R2:W-:Y:S01]  /*10290*/  STG.E.64 desc[UR8][R66.64], R58 ;  /* 0x0000003a42007986 */ /* 0x0005e2000c101b08 */
[----:B------:R-:W-:Y:S05]  /*102a0*/  @!P0 BRA `(.L_x_4390) ;  /* 0x0000000000508947 */ /* 0x000fea0003800000 */
[----:B------:R-:W-:Y:S02]  /*102b0*/  SHF.L.U32 R56, R62, 0x10, RZ ;  /* 0x000000103e387819 */ /* 0x000fe400000006ff */
[----:B--2---:R-:W-:Y:S02]  /*102c0*/  LOP3.LUT R58, R11, 0xff, RZ, 0xc0, !PT ;  /* 0x000000ff0b3a7812 */ /* 0x004fe400078ec0ff */
        /* <DEDUP_REMOVED lines=18> */
.L_x_4390:
[----:B------:R-:W-:Y:S05]  /*103f0*/  BSYNC.RECONVERGENT B1 ;  /* 0x0000000000017941 */ /* 0x000fea0003800200 */
.L_x_4389:
[----:B---3--:R-:W-:Y:S01]  /*10400*/  FADD.FTZ R56, RZ, R40 ;  /* 0x00000028ff387221 */ /* 0x008fe20000010000 */
        /* <DEDUP_REMOVED lines=13> */
[----:B012---:R-:W-:-:S04]  /*104e0*/  FADD.FTZ R59, R49, R56 ;  /* 0x00000038313b7221 */ /* 0x007fc80000010000 */
        /* <DEDUP_REMOVED lines=61> */
.L_x_4530:
[----:B01----:R-:W-:Y:S01]  /*108c0*/  FADD.FTZ R75, R75, R72 ;  /* 0x000000484b4b7221 */ /* 0x003fe20000010000 */
[----:B------:R-:W-:Y:S01]  /*108d0*/  FMUL.FTZ R56, R67, R67 ;  /* 0x0000004343387220 */ /* 0x000fe20000410000 */
[----:B------:R-:W-:Y:S01]  /*108e0*/  ISETP.NE.AND P1, PT, RZ, UR13, PT ;  /* 0x0000000dff007c0c */ /* 0x000fe2000bf25270 */
[----:B------:R-:W-:Y:S01]  /*108f0*/  BSSY.RECONVERGENT B1, `(.L_x_4514) ;  /* 0x000003d000017945 */ /* 0x000fe20003800200 */
[----:B------:R-:W-:Y:S02]  /*10900*/  FFMA.FTZ R66, R75, R58, UR14 ;  /* 0x0000000e4b427e23 */ /* 0x000fe4000801003a */
[----:B------:R-:W0:Y:S01]  /*10910*/  @!P2 LDC.64 R58, c[0x0][0x3c0] ;  /* 0x0000f000ff3aab82 */ /* 0x000e220000000a00 */
[----:B------:R-:W-:Y:S02]  /*10920*/  FSEL R71, R56, RZ, P1 ;  /* 0x000000ff38477208 */ /* 0x000fe40000800000 */
[----:B------:R-:W-:-:S03]  /*10930*/  FSEL R72, R67, RZ, !P1 ;  /* 0x000000ff43487208 */ /* 0x000fc60004800000 */
[----:B------:R-:W-:Y:S02]  /*10940*/  FADD.FTZ R71, R66, R71 ;  /* 0x0000004742477221 */ /* 0x000fe40000010000 */
[----:B------:R-:W1:Y:S04]  /*10950*/  @!P2 LDC.64 R56, c[0x0][0x3c8] ;  /* 0x0000f200ff38ab82 */ /* 0x000e680000000a00 */
        /* <DEDUP_REMOVED lines=11> */
[----:B------:R-:W-:Y:S01]  /*10a10*/  IMAD.U32 R67, R76, 0x10000, RZ ;  /* 0x000100004c437824 */ /* 0x000fe200078e00ff */
[----:B------:R-:W-:Y:S01]  /*10a20*/  SHF.L.U32 R66, R17, 0x10, RZ ;  /* 0x0000001011427819 */ /* 0x000fe200000006ff */
[----:B------:R-:W-:Y:S01]  /*10a30*/  FMUL.FTZ R58, R71, R58 ;  /* 0x0000003a473a7220 */ /* 0x000fe20000410000 */
[----:B------:R-:W-:Y:S01]  /*10a40*/  FFMA.FTZ R56, R56, R57, R59 ;  /* 0x0000003938387223 */ /* 0x000fe2000001003b */
[----:B------:R-:W-:Y:S01]  /*10a50*/  SHF.L.U32 R57, R77, 0x10, RZ ;  /* 0x000000104d397819 */ /* 0x000fe200000006ff */
[----:B------:R-:W-:Y:S01]  /*10a60*/  IMAD.U32 R59, R79, 0x10000, RZ ;  /* 0x000100004f3b7824 */ /* 0x000fe200078e00ff */
[----:B------:R-:W-:Y:S01]  /*10a70*/  SHF.L.U32 R73, R80, 0x10, RZ ;  /* 0x0000001050497819 */ /* 0x000fe200000006ff */
[--C-:B------:R-:W-:Y:S01]  /*10a80*/  FADD.FTZ R74, R45, -R72.reuse ;  /* 0x800000482d4a7221 */ /* 0x100fe20000010000 */
[----:B------:R-:W-:Y:S01]  /*10a90*/  SHF.L.U32 R78, R82, 0x10, RZ ;  /* 0x00000010524e7819 */ /* 0x000fe200000006ff */
[----:B------:R-:W-:Y:S01]  /*10aa0*/  FFMA.FTZ R67, R58, R67, R57 ;  /* 0x000000433a437223 */ /* 0x000fe20000010039 */
[----:B------:R-:W-:Y:S01]  /*10ab0*/  FADD.FTZ R58, R42, -R72 ;  /* 0x800000482a3a7221 */ /* 0x000fe20000010000 */
[----:B------:R-:W-:-:S03]  /*10ac0*/  IMAD.U32 R75, R83, 0x10000, RZ ;  /* 0x00010000534b7824 */ /* 0x000fc600078e00ff */
[----:B------:R-:W-:Y:S01]  /*10ad0*/  FMUL.FTZ R57, R71, R58 ;  /* 0x0000003a47397220 */ /* 0x000fe20000410000 */
[----:B------:R-:W-:Y:S01]  /*10ae0*/  IMAD.U32 R58, R13, 0x10000, RZ ;  /* 0x000100000d3a7824 */ /* 0x000fe200078e00ff */
[----:B------:R-:W-:-:S03]  /*10af0*/  F2FP.BF16.F32.PACK_AB R56, R67, R56 ;  /* 0x000000384338723e */ /* 0x000fc600000010ff */
[----:B------:R-:W-:Y:S01]  /*10b00*/  FFMA.FTZ R57, R57, R58, R66 ;  /* 0x0000003a39397223 */ /* 0x000fe20000010042 */
[----:B------:R-:W-:-:S04]  /*10b10*/  FADD.FTZ R58, R43, -R72 ;  /* 0x800000482b3a7221 */ /* 0x000fc80000010000 */
[----:B------:R-:W-:-:S04]  /*10b20*/  FMUL.FTZ R58, R71, R58 ;  /* 0x0000003a473a7220 */ /* 0x000fc80000410000 */
[----:B------:R-:W-:Y:S01]  /*10b30*/  FFMA.FTZ R66, R58, R59, R73 ;  /* 0x0000003b3a427223 */ /* 0x000fe20000010049 */
[----:B------:R-:W-:Y:S01]  /*10b40*/  FADD.FTZ R58, R44, -R72 ;  /* 0x800000482c3a7221 */ /* 0x000fe20000010000 */
[----:B------:R-:W-:Y:S01]  /*10b50*/  SHF.L.U32 R73, R18, 0x10, RZ ;  /* 0x0000001012497819 */ /* 0x000fe200000006ff */
[----:B------:R-:W-:Y:S02]  /*10b60*/  IMAD.U32 R59, R14, 0x10000, RZ ;  /* 0x000100000e3b7824 */ /* 0x000fe400078e00ff */
[C---:B------:R-:W-:Y:S01]  /*10b70*/  FMUL.FTZ R58, R71.reuse, R58 ;  /* 0x0000003a473a7220 */ /* 0x040fe20000410000 */
[----:B------:R-:W-:Y:S02]  /*10b80*/  F2FP.BF16.F32.PACK_AB R57, R66, R57 ;  /* 0x000000394239723e */ /* 0x000fe400000010ff */
[----:B------:R-:W0:Y:S01]  /*10b90*/  LDC.64 R66, c[0x0][0x428] ;  /* 0x00010a00ff427b82 */ /* 0x000e220000000a00 */
[----:B------:R-:W-:Y:S01]  /*10ba0*/  FFMA.FTZ R58, R58, R59, R73 ;  /* 0x0000003b3a3a7223 */ /* 0x000fe20000010049 */
[----:B------:R-:W-:Y:S01]  /*10bb0*/  FMUL.FTZ R73, R71, R74 ;  /* 0x0000004a47497220 */ /* 0x000fe20000410000 */
[----:B------:R-:W-:-:S04]  /*10bc0*/  IMAD.U32 R74, R81, 0x10000, RZ ;  /* 0x00010000514a7824 */ /* 0x000fc800078e00ff */
[----:B------:R-:W-:Y:S01]  /*10bd0*/  FFMA.FTZ R73, R73, R74, R78 ;  /* 0x0000004a49497223 */ /* 0x000fe2000001004e */
[----:B------:R-:W-:Y:S01]  /*10be0*/  FADD.FTZ R74, R46, -R72 ;  /* 0x800000482e4a7221 */ /* 0x000fe20000010000 */
[----:B------:R-:W-:-:S03]  /*10bf0*/  SHF.L.U32 R78, R19, 0x10, RZ ;  /* 0x00000010134e7819 */ /* 0x000fc600000006ff */
[----:B------:R-:W-:Y:S01]  /*10c00*/  FMUL.FTZ R59, R71, R74 ;  /* 0x0000004a473b7220 */ /* 0x000fe20000410000 */
[----:B------:R-:W-:Y:S01]  /*10c10*/  IMAD.U32 R74, R15, 0x10000, RZ ;  /* 0x000100000f4a7824 */ /* 0x000fe200078e00ff */
[----:B------:R-:W-:-:S03]  /*10c20*/  F2FP.BF16.F32.PACK_AB R58, R73, R58 ;  /* 0x0000003a493a723e */ /* 0x000fc600000010ff */
[----:B------:R-:W-:Y:S01]  /*10c30*/  FFMA.FTZ R59, R59, R74, R78 ;  /* 0x0000004a3b3b7223 */ /* 0x000fe2000001004e */
[----:B------:R-:W-:Y:S01]  /*10c40*/  FADD.FTZ R74, R47, -R72 ;  /* 0x800000482f4a7221 */ /* 0x000fe20000010000 */
[----:B------:R-:W-:-:S03]  /*10c50*/  SHF.L.U32 R78, R84, 0x10, RZ ;  /* 0x00000010544e7819 */ /* 0x000fc600000006ff */
[----:B------:R-:W-:Y:S01]  /*10c60*/  FMUL.FTZ R74, R71, R74 ;  /* 0x0000004a474a7220 */ /* 0x000fe20000410000 */
[----:B0-----:R-:W-:-:S04]  /*10c70*/  IMAD.WIDE.U32 R66, R7, 0x10, R66 ;  /* 0x0000001007427825 */ /* 0x001fc800078e0042 */
[----:B------:R-:W-:Y:S01]  /*10c80*/  FFMA.FTZ R74, R74, R75, R78 ;  /* 0x0000004b4a4a7223 */ /* 0x000fe2000001004e */
[----:B------:R-:W-:-:S04]  /*10c90*/  VIADD R7, R7, 0x20 ;  /* 0x0000002007077836 */ /* 0x000fc80000000000 */
[----:B------:R-:W-:-:S05]  /*10ca0*/  F2FP.BF16.F32.PACK_AB R59, R74, R59 ;  /* 0x0000003b4a3b723e */ /* 0x000fca00000010ff */
[----:B------:R1:W-:Y:S02]  /*10cb0*/  STG.E.128 desc[UR8][R66.64], R56 ;  /* 0x0000003842007986 */ /* 0x0003e4000c101d08 */
.L_x_4515:
[----:B------:R-:W-:Y:S05]  /*10cc0*/  BSYNC.RECONVERGENT B1 ;  /* 0x0000000000017941 */ /* 0x000fea0003800200 */
.L_x_4514:
[----:B------:R-:W-:Y:S01]  /*10cd0*/  ISETP.GE.U32.AND P1, PT, R0, 0x40, PT ;  /* 0x000000400000780c */ /* 0x000fe20003f26070 */
[----:B------:R-:W-:-:S12]  /*10ce0*/  BSSY.RECONVERGENT B1, `(.L_x_4516) ;  /* 0x0000031000017945 */ /* 0x000fd80003800200 */
[----:B------:R-:W-:Y:S05]  /*10cf0*/  @!P1 BRA `(.L_x_4517) ;  /* 0x0000000000bc9947 */ /* 0x000fea0003800000 */
[--C-:B01----:R-:W-:Y:S01]  /*10d00*/  FADD.FTZ R56, R48, -R72.reuse ;  /* 0x8000004830387221 */ /* 0x103fe20000010000 */
[----:B------:R-:W-:Y:S01]  /*10d10*/  SHF.L.U32 R73, R20, 0x10, RZ ;  /* 0x0000001014497819 */ /* 0x000fe200000006ff */
[----:B------:R-:W-:Y:S02]  /*10d20*/  IMAD.U32 R57, R24, 0x10000, RZ ;  /* 0x0001000018397824 */ /* 0x000fe400078e00ff */
[--C-:B------:R-:W-:Y:S01]  /*10d30*/  FADD.FTZ R58, R50, -R72.reuse ;  /* 0x80000048323a7221 */ /* 0x100fe20000010000 */
[C---:B------:R-:W-:Y:S01]  /*10d40*/  FMUL.FTZ R56, R71.reuse, R56 ;  /* 0x0000003847387220 */ /* 0x040fe20000410000 */
[----:B------:R-:W-:Y:S02]  /*10d50*/  IMAD.U32 R59, R86, 0x10000, RZ ;  /* 0x00010000563b7824 */ /* 0x000fe400078e00ff */
[----:B------:R-:W-:Y:S01]  /*10d60*/  FMUL.FTZ R58, R71, R58 ;  /* 0x0000003a473a7220 */ /* 0x000fe20000410000 */
[----:B------:R-:W-:Y:S01]  /*10d70*/  FFMA.FTZ R73, R56, R73, R57 ;  /* 0x0000004938497223 */ /* 0x000fe20000010039 */
[----:B------:R-:W-:Y:S01]  /*10d80*/  FADD.FTZ R56, R49, -R72 ;  /* 0x8000004831387221 */ /* 0x000fe20000010000 */
[----:B------:R-:W-:Y:S01]  /*10d90*/  SHF.L.U32 R57, R85, 0x10, RZ ;  /* 0x0000001055397819 */ /* 0x000fe200000006ff */
[----:B------:R-:W-:-:S02]  /*10da0*/  IMAD.U32 R66, R88, 0x10000, RZ ;  /* 0x0001000058427824 */ /* 0x000fc400078e00ff */
[----:B------:R-:W-:Y:S01]  /*10db0*/  FMUL.FTZ R56, R71, R56 ;  /* 0x0000003847387220 */ /* 0x000fe20000410000 */
[----:B------:R-:W-:Y:S02]  /*10dc0*/  IMAD.U32 R67, R26, 0x10000, RZ ;  /* 0x000100001a437824 */ /* 0x000fe400078e00ff */
[----:B------:R-:W-:Y:S02]  /*10dd0*/  IMAD.U32 R78, R27, 0x10000, RZ ;  /* 0x000100001b4e7824 */ /* 0x000fe400078e00ff */
[----:B------:R-:W-:Y:S01]  /*10de0*/  FFMA.FTZ R56, R56, R57, R59 ;  /* 0x0000003938387223 */ /* 0x000fe2000001003b */
[----:B------:R-:W-:Y:S01]  /*10df0*/  SHF.L.U32 R57, R21, 0x10, RZ ;  /* 0x0000001015397819 */ /* 0x000fe200000006ff */
[----:B------:R-:W-:Y:S02]  /*10e00*/  IMAD.U32 R59, R25, 0x10000, RZ ;  /* 0x00010000193b7824 */ /* 0x000fe400078e00ff */
[----:B------:R-:W-:Y:S01]  /*10e10*/  IMAD.U32 R75, R92, 0x10000, RZ ;  /* 0x000100005c4b7824 */ /* 0x000fe200078e00ff */
[----:B------:R-:W-:Y:S01]  /*10e20*/  F2FP.BF16.F32.PACK_AB R56, R56, R73 ;  /* 0x000000493838723e */ /* 0x000fe200000010ff */
[----:B------:R-:W-:Y:S01]  /*10e30*/  FFMA.FTZ R74, R58, R57, R59 ;  /* 0x000000393a4a7223 */ /* 0x000fe2000001003b */
[----:B------:R-:W-:Y:S01]  /*10e40*/  FADD.FTZ R58, R51, -R72 ;  /* 0x80000048333a7221 */ /* 0x000fe20000010000 */
[----:B------:R-:W-:-:S03]  /*10e50*/  SHF.L.U32 R59, R22, 0x10, RZ ;  /* 0x00000010163b7819 */ /* 0x000fc600000006ff */
[----:B------:R-:W-:Y:S01]  /*10e60*/  FMUL.FTZ R57, R71, R58 ;  /* 0x0000003a47397220 */ /* 0x000fe20000410000 */
[----:B------:R-:W-:-:S05]  /*10e70*/  SHF.L.U32 R58, R87, 0x10, RZ ;  /* 0x00000010573a7819 */ /* 0x000fca00000006ff */
[----:B------:R-:W-:Y:S01]  /*10e80*/  FFMA.FTZ R57, R57, R58, R66 ;  /* 0x0000003a39397223 */ /* 0x000fe20000010042 */
[--C-:B------:R-:W-:Y:S01]  /*10e90*/  FADD.FTZ R58, R52, -R72.reuse ;  /* 0x80000048343a7221 */ /* 0x100fe20000010000 */
[----:B------:R-:W-:-:S03]  /*10ea0*/  FADD.FTZ R66, R53, -R72 ;  /* 0x8000004835427221 */ /* 0x000fc60000010000 */
[C---:B------:R-:W-:Y:S01]  /*10eb0*/  FMUL.FTZ R58, R71.reuse, R58 ;  /* 0x0000003a473a7220 */ /* 0x040fe20000410000 */
[----:B------:R-:W-:Y:S01]  /*10ec0*/  FMUL.FTZ R66, R71, R66 ;  /* 0x0000004247427220 */ /* 0x000fe20000410000 */
[----:B------:R-:W-:Y:S02]  /*10ed0*/  F2FP.BF16.F32.PACK_AB R57, R57, R74 ;  /* 0x0000004a3939723e */ /* 0x000fe400000010ff */
[----:B------:R-:W-:Y:S01]  /*10ee0*/  FFMA.FTZ R58, R58, R59, R67 ;  /* 0x0000003b3a3a7223 */ /* 0x000fe20000010043 */
[----:B------:R-:W-:Y:S01]  /*10ef0*/  SHF.L.U32 R67, R89, 0x10, RZ ;  /* 0x0000001059437819 */ /* 0x000fe200000006ff */
[----:B------:R-:W-:-:S04]  /*10f00*/  IMAD.U32 R59, R90, 0x10000, RZ ;  /* 0x000100005a3b7824 */ /* 0x000fc800078e00ff */
[----:B------:R-:W-:Y:S01]  /*10f10*/  FFMA.FTZ R67, R66, R67, R59 ;  /* 0x0000004342437223 */ /* 0x000fe2000001003b */
[--C-:B------:R-:W-:Y:S01]  /*10f20*/  FADD.FTZ R66, R54, -R72.reuse ;  /* 0x8000004836427221 */ /* 0x100fe20000010000 */
[----:B------:R-:W-:-:S03]  /*10f30*/  FADD.FTZ R72, R55, -R72 ;  /* 0x8000004837487221 */ /* 0x000fc60000010000 */
[----:B------:R-:W-:Y:S01]  /*10f40*/  FMUL.FTZ R59, R71, R66 ;  /* 0x00000042473b7220 */ /* 0x000fe20000410000 */
[----:B------:R-:W-:Y:S01]  /*10f50*/  SHF.L.U32 R66, R23, 0x10, RZ ;  /* 0x0000001017427819 */ /* 0x000fe200000006ff */
[----:B------:R-:W-:Y:S01]  /*10f60*/  FMUL.FTZ R72, R71, R72 ;  /* 0x0000004847487220 */ /* 0x000fe20000410000 */
[----:B------:R-:W-:Y:S02]  /*10f70*/  F2FP.BF16.F32.PACK_AB R58, R67, R58 ;  /* 0x0000003a433a723e */ /* 0x000fe400000010ff */
[----:B------:R-:W-:Y:S01]  /*10f80*/  SHF.L.U32 R71, R91, 0x10, RZ ;  /* 0x000000105b477819 */ /* 0x000fe200000006ff */
[----:B------:R-:W-:Y:S02]  /*10f90*/  FFMA.FTZ R59, R59, R66, R78 ;  /* 0x000000423b3b7223 */ /* 0x000fe4000001004e */
[----:B------:R-:W0:Y:S02]  /*10fa0*/  LDC.64 R66, c[0x0][0x428] ;  /* 0x00010a00ff427b82 */ /* 0x000e240000000a00 */
[----:B------:R-:W-:-:S05]  /*10fb0*/  FFMA.FTZ R72, R72, R71, R75 ;  /* 0x0000004748487223 */ /* 0x000fca000001004b */
[----:B------:R-:W-:Y:S01]  /*10fc0*/  F2FP.BF16.F32.PACK_AB R59, R72, R59 ;  /* 0x0000003b483b723e */ /* 0x000fe200000010ff */
[----:B0-----:R-:W-:-:S05]  /*10fd0*/  IMAD.WIDE.U32 R66, R7, 0x10, R66 ;  /* 0x0000001007427825 */ /* 0x001fca00078e0042 */
[----:B------:R2:W-:Y:S02]  /*10fe0*/  STG.E.128 desc[UR8][R66.64], R56 ;  /* 0x0000003842007986 */ /* 0x0005e4000c101d08 */
.L_x_4517:
[----:B------:R-:W-:Y:S05]  /*10ff0*/  BSYNC.RECONVERGENT B1 ;  /* 0x0000000000017941 */ /* 0x000fea0003800200 */
.L_x_4516:
[----:B012---:R-:W0:Y:S02]  /*11000*/  LDC.64 R56, c[0x0][0x380] ;  /* 0x0000e000ff387b82 */ /* 0x007e240000000a00 */
[----:B0-----:R-:W-:-:S04]  /*11010*/  LEA R3, R56, R3, 0x2 ;  /* 0x0000000338037211 */ /* 0x001fc800078e10ff */
[----:B------:R-:W-:-:S13]  /*11020*/  ISETP.GE.AND P1, PT, R3, R57, PT ;  /* 0x000000390300720c */ /* 0x000fda0003f26270 */
[----:B------:R-:W-:Y:S05]  /*11030*/  @!P1 BRA `(.L_x_4518) ;  /* 0xfffffef800bc9947 */ /* 0x000fea000383ffff */
[----:B------:R-:W-:Y:S05]  /*11040*/  BSYNC B0 ;  /* 0x0000000000007941 */ /* 0x000fea0003800000 */
.L_x_4263:
[----:B------:R-:W-:Y:S05]  /*11050*/  EXIT ;  /* 0x000000000000794d */ /* 0x000fea0003800000 */
.L_x_4513:
        /* <DEDUP_REMOVED lines=8> */
.L_x_4520:
[----:B------:R-:W-:Y:S05]  /*110e0*/  BSYNC B1 ;  /* 0x0000000000017941 */ /* 0x000fea0003800000 */
.L_x_4519:
[----:B------:R-:W-:Y:S01]  /*110f0*/  FADD.FTZ R73, R57, R72 ;  /* 0x0000004839497221 */ /* 0x000fe20000010000 */
[----:B------:R-:W-:Y:S02]  /*11100*/  HFMA2 R71, -RZ, RZ, 0, 1.1920928955078125e-07 ;  /* 0x00000002ff477431 */ /* 0x000fe400000001ff */
[----:B------:R-:W-:Y:S01]  /*11110*/  IMAD.MOV.U32 R66, RZ, RZ, 0x1f ;  /* 0x0000001fff427424 */ /* 0x000fe200078e00ff */
[----:B------:R-:W-:Y:S01]  /*11120*/  MOV R59, 0xffffffff ;  /* 0xffffffff003b7802 */ /* 0x000fe20000000f00 */
[----:B------:R-:W-:Y:S01]  /*11130*/  IMAD.MOV.U32 R78, RZ, RZ, R73 ;  /* 0x000000ffff4e7224 */ /* 0x000fe200078e0049 */
[----:B------:R-:W0:Y:S06]  /*11140*/  LDC R58, c[0x0][0x400] ;  /* 0x00010000ff3a7b82 */ /* 0x000e2c0000000800 */
[----:B0-----:R-:W-:Y:S05]  /*11150*/  WARPSYNC.COLLECTIVE R59, `(.L_x_4521) ;  /* 0x000000003b087348 */ /* 0x001fea0003c00000 */
[----:B------:R1:W2:Y:S02]  /*11160*/  SHFL.BFLY P3, R72, R78, R71, R66 ;  /* 0x0c0000474e487389 */ /* 0x0002a40000060042 */
[----:B012---:R-:W-:Y:S05]  /*11170*/  ENDCOLLECTIVE ;  /* 0x000000000000791b */ /* 0x007fea0003800000 */
.L_x_4521:
[----:B------:R-:W-:Y:S02]  /*11180*/  HFMA2 R71, -RZ, RZ, 0, 2.384185791015625e-07 ;  /* 0x00000004ff477431 */ /* 0x000fe400000001ff */
[----:B------:R-:W-:-:S04]  /*11190*/  FADD.FTZ R74, R73, R72 ;  /* 0x00000048494a7221 */ /* 0x000fc80000010000 */
[----:B------:R-:W-:-:S07]  /*111a0*/  IMAD.MOV.U32 R78, RZ, RZ, R74 ;  /* 0x000000ffff4e7224 */ /* 0x000fce00078e004a */
[----:B------:R-:W-:Y:S05]  /*111b0*/  WARPSYNC.COLLECTIVE R59, `(.L_x_4522) ;  /* 0x000000003b087348 */ /* 0x000fea0003c00000 */
[----:B------:R0:W1:Y:S02]  /*111c0*/  SHFL.BFLY P3, R72, R78, R71, R66 ;  /* 0x0c0000474e487389 */ /* 0x0000640000060042 */
[----:B01----:R-:W-:Y:S05]  /*111d0*/  ENDCOLLECTIVE ;  /* 0x000000000000791b */ /* 0x003fea0003800000 */
.L_x_4522:
[----:B------:R-:W-:Y:S01]  /*111e0*/  MOV R71, 0x8 ;  /* 0x0000000800477802 */ /* 0x000fe20000000f00 */
[----:B------:R-:W-:-:S04]  /*111f0*/  FADD.FTZ R75, R74, R72 ;  /* 0x000000484a4b7221 */ /* 0x000fc80000010000 */
[----:B------:R-:W-:-:S07]  /*11200*/  IMAD.MOV.U32 R78, RZ, RZ, R75 ;  /* 0x000000ffff4e7224 */ /* 0x000fce00078e004b */
[----:B------:R-:W-:Y:S05]  /*11210*/  WARPSYNC.COLLECTIVE R59, `(.L_x_4523) ;  /* 0x000000003b087348 */ /* 0x000fea0003c00000 */
[----:B------:R0:W1:Y:S02]  /*11220*/  SHFL.BFLY P3, R72, R78, R71, R66 ;  /* 0x0c0000474e487389 */ /* 0x0000640000060042 */
[----:B01----:R-:W-:Y:S05]  /*11230*/  ENDCOLLECTIVE ;  /* 0x000000000000791b */ /* 0x003fea0003800000 */
.L_x_4523:
[----:B------:R-:W-:Y:S02]  /*11240*/  IMAD.MOV.U32 R71, RZ, RZ, 0x10 ;  /* 0x00000010ff477424 */ /* 0x000fe400078e00ff */
[----:B------:R-:W-:-:S07]  /*11250*/  FADD.FTZ R78, R75, R72 ;  /* 0x000000484b4e7221 */ /* 0x000fce0000010000 */
[----:B------:R-:W-:Y:S05]  /*11260*/  WARPSYNC.COLLECTIVE R59, `(.L_x_4524) ;  /* 0x000000003b087348 */ /* 0x000fea0003c00000 */
[----:B------:R0:W1:Y:S02]  /*11270*/  SHFL.BFLY P3, R72, R78, R71, R66 ;  /* 0x0c0000474e487389 */ /* 0x0000640000060042 */
[----:B01----:R-:W-:Y:S05]  /*11280*/  ENDCOLLECTIVE ;  /* 0x000000000000791b */ /* 0x003fea0003800000 */
.L_x_4524:
        /* <DEDUP_REMOVED lines=36> */
[----:B------:R-:W-:-:S04]  /*114d0*/  HFMA2 R66, -RZ, RZ, 0, 1.847743988037109375e-06 ;  /* 0x0000001fff427431 */ /* 0x000fc800000001ff */
[----:B------:R-:W-:-:S07]  /*114e0*/  MOV R78, R56 ;  /* 0x00000038004e7202 */ /* 0x000fce0000000f00 */
[----:B------:R-:W-:Y:S05]  /*114f0*/  WARPSYNC.COLLECTIVE R59, `(.L_x_4525) ;  /* 0x000000003b087348 */ /* 0x000fea0003c00000 */
[----:B------:R0:W1:Y:S02]  /*11500*/  SHFL.BFLY P3, R72, R78, R71, R66 ;  /* 0x0c0000474e487389 */ /* 0x0000640000060042 */
[----:B01----:R-:W-:Y:S05]  /*11510*/  ENDCOLLECTIVE ;  /* 0x000000000000791b */ /* 0x003fea0003800000 */
.L_x_4525:
[----:B------:R-:W-:Y:S01]  /*11520*/  MOV R71, 0x2 ;  /* 0x0000000200477802 */ /* 0x000fe20000000f00 */
[----:B------:R-:W-:-:S04]  /*11530*/  FADD.FTZ R57, R56, R72 ;  /* 0x0000004838397221 */ /* 0x000fc80000010000 */
[----:B------:R-:W-:-:S07]  /*11540*/  IMAD.MOV.U32 R78, RZ, RZ, R57 ;  /* 0x000000ffff4e7224 */ /* 0x000fce00078e0039 */
[----:B------:R-:W-:Y:S05]  /*11550*/  WARPSYNC.COLLECTIVE R59, `(.L_x_4526) ;  /* 0x000000003b087348 */ /* 0x000fea0003c00000 */
[----:B------:R0:W1:Y:S02]  /*11560*/  SHFL.BFLY P3, R72, R78, R71, R66 ;  /* 0x0c0000474e487389 */ /* 0x0000640000060042 */
[----:B01----:R-:W-:Y:S05]  /*11570*/  ENDCOLLECTIVE ;  /* 0x000000000000791b */ /* 0x003fea0003800000 */
.L_x_4526:
[----:B------:R-:W-:Y:S02]  /*11580*/  HFMA2 R71, -RZ, RZ, 0, 2.384185791015625e-07 ;  /* 0x00000004ff477431 */ /* 0x000fe400000001ff */
[----:B------:R-:W-:-:S04]  /*11590*/  FADD.FTZ R73, R57, R72 ;  /* 0x0000004839497221 */ /* 0x000fc80000010000 */
[----:B------:R-:W-:-:S07]  /*115a0*/  IMAD.MOV.U32 R78, RZ, RZ, R73 ;  /* 0x000000ffff4e7224 */ /* 0x000fce00078e0049 */
[----:B------:R-:W-:Y:S05]  /*115b0*/  WARPSYNC.COLLECTIVE R59, `(.L_x_4527) ;  /* 0x000000003b087348 */ /* 0x000fea0003c00000 */
[----:B------:R0:W1:Y:S02]  /*115c0*/  SHFL.BFLY P3, R72, R78, R71, R66 ;  /* 0x0c0000474e487389 */ /* 0x0000640000060042 */
[----:B01----:R-:W-:Y:S05]  /*115d0*/  ENDCOLLECTIVE ;  /* 0x000000000000791b */ /* 0x003fea0003800000 */
.L_x_4527:
[----:B------:R-:W-:Y:S01]  /*115e0*/  MOV R71, 0x8 ;  /* 0x0000000800477802 */ /* 0x000fe20000000f00 */
[----:B------:R-:W-:-:S04]  /*115f0*/  FADD.FTZ R74, R73, R72 ;  /* 0x00000048494a7221 */ /* 0x000fc80000010000 */
[----:B------:R-:W-:-:S07]  /*11600*/  IMAD.MOV.U32 R78, RZ, RZ, R74 ;  /* 0x000000ffff4e7224 */ /* 0x000fce00078e004a */
[----:B------:R-:W-:Y:S05]  /*11610*/  WARPSYNC.COLLECTIVE R59, `(.L_x_4528) ;  /* 0x000000003b087348 */ /* 0x000fea0003c00000 */
[----:B------:R0:W1:Y:S02]  /*11620*/  SHFL.BFLY P3, R72, R78, R71, R66 ;  /* 0x0c0000474e487389 */ /* 0x0000640000060042 */
[----:B01----:R-:W-:Y:S05]  /*11630*/  ENDCOLLECTIVE ;  /* 0x000000000000791b */ /* 0x003fea0003800000 */
.L_x_4528:
[----:B------:R-:W-:Y:S02]  /*11640*/  HFMA2 R71, -RZ, RZ, 0, 9.5367431640625e-07 ;  /* 0x00000010ff477431 */ /* 0x000fe400000001ff */
[----:B------:R-:W-:-:S04]  /*11650*/  FADD.FTZ R75, R74, R72 ;  /* 0x000000484a4b7221 */ /* 0x000fc80000010000 */
[----:B------:R-:W-:-:S07]  /*11660*/  IMAD.MOV.U32 R78, RZ, RZ, R75 ;  /* 0x000000ffff4e7224 */ /* 0x000fce00078e004b */
[----:B------:R-:W-:Y:S05]  /*11670*/  WARPSYNC.COLLECTIVE R59, `(.L_x_4529) ;  /* 0x000000003b087348 */ /* 0x000fea0003c00000 */
[----:B------:R0:W1:Y:S02]  /*11680*/  SHFL.BFLY P3, R72, R78, R71, R66 ;  /* 0x0c0000474e487389 */ /* 0x0000640000060042 */
[----:B01----:R-:W-:Y:S05]  /*11690*/  ENDCOLLECTIVE ;  /* 0x000000000000791b */ /* 0x003fea0003800000 */
.L_x_4529:
[----:B------:R-:W-:Y:S05]  /*116a0*/  BRA `(.L_x_4530) ;  /* 0xfffffff000847947 */ /* 0x000fea000383ffff */
.L_x_4531:
        /* <DEDUP_REMOVED lines=13> */
.L_x_12127:


//--------------------- .text._ZN10layer_norm31ln_parallel_residual_fwd_kernelINS_13Kernel_traitsI13__nv_bfloat16S2_fS2_fjLj512ELj1ELj4ELj1ELj16ENS_18Kernel_traits_baseILj512ES2_S2_fS2_fjLj128EEEEELb1ELb1ELb1EEEvNS_9FwdParamsE --------------------------
	.section	.text._ZN10layer_norm31ln_parallel_residual_fwd_kernelINS_13Kernel_traitsI13__nv_bfloat16S2_fS2_fjLj512ELj1ELj4ELj1ELj16ENS_18Kernel_traits_baseILj512ES2_S2_fS2_fjLj128EEEEELb1ELb1ELb1EEEvNS_9FwdParamsE,"ax",@progbits
	.align	128
        .global         _ZN10layer_norm31ln_parallel_residual_fwd_kernelINS_13Kernel_traitsI13__nv_bfloat16S2_fS2_fjLj512ELj1ELj4ELj1ELj16ENS_18Kernel_traits_baseILj512ES2_S2_fS2_fjLj128EEEEELb1ELb1ELb1EEEvNS_9FwdParamsE
        .type           _ZN10layer_norm31ln_parallel_residual_fwd_kernelINS_13Kernel_traitsI13__nv_bfloat16S2_fS2_fjLj512ELj1ELj4ELj1ELj16ENS_18Kernel_traits_baseILj512ES2_S2_fS2_fjLj128EEEEELb1ELb1ELb1EEEvNS_9FwdParamsE,@function
        .size           _ZN10layer_norm31ln_parallel_residual_fwd_kernelINS_13Kernel_traitsI13__nv_bfloat16S2_fS2_fjLj512ELj1ELj4ELj1ELj16ENS_18Kernel_traits_baseILj512ES2_S2_fS2_fjLj128EEEEELb1ELb1ELb1EEEvNS_9FwdParamsE,(.L_x_12128 - _ZN10layer_norm31ln_parallel_residual_fwd_kernelINS_13Kernel_traitsI13__nv_bfloat16S2_fS2_fjLj512ELj1ELj4ELj1ELj16ENS_18Kernel_traits_baseILj512ES2_S2_fS2_fjLj128EEEEELb1ELb1ELb1EEEvNS_9FwdParamsE)
        .other          _ZN10layer_norm31ln_parallel_residual_fwd_kernelINS_13Kernel_traitsI13__nv_bfloat16S2_fS2_fjLj512ELj1ELj4ELj1ELj16ENS_18Kernel_traits_baseILj512ES2_S2_fS2_fjLj128EEEEELb1ELb1ELb1EEEvNS_9FwdParamsE,@"STO_CUDA_ENTRY STV_DEFAULT"
_ZN10layer_norm31ln_parallel_residual_fwd_kernelINS_13Kernel_traitsI13__nv_bfloat16S2_fS2_fjLj512ELj1ELj4ELj1ELj16ENS_18Kernel_traits_baseILj512ES2_S2_fS2_fjLj128EEEEELb1ELb1ELb1EEEvNS_9FwdParamsE:
.text._ZN10layer_norm31ln_parallel_residual_fwd_kernelINS_13Kernel_traitsI13__nv_bfloat16S2_fS2_fjLj512ELj1ELj4ELj1ELj16ENS_18Kernel_traits_baseILj512ES2_S2_fS2_fjLj128EEEEELb1ELb1ELb1EEEvNS_9FwdParamsE:
        /* <DEDUP_REMOVED lines=22> */
[----:B------:R1:W5:Y:S01]  /*0160*/  LDG.E.128 R12, desc[UR8][R6.64+0x200] ;  /* 0x00020008060c7981 */ /* 0x000362000c1e1d00 */
[----:B0-----:R-:W-:-:S05]  /*0170*/  @P0 IMAD.WIDE.U32 R20, R0, 0x10, R20 ;  /* 0x0000001000140825 */ /* 0x001fca00078e0014 */
        /* <DEDUP_REMOVED lines=11> */
[----:B--2---:R-:W-:-:S03]  /*0230*/  IMAD R4, R23, UR5, R22 ;  /* 0x0000000517047c24 */ /* 0x004fc6000f8e0216 */
[----:B------:R-:W-:-:S03]  /*0240*/  @P1 IADD3.X R57, PT, PT, RZ, R5, RZ, P3, !PT ;  /* 0x00000005ff391210 */ /* 0x000fc60001ffe4ff */
[----:B-1----:R-:W-:Y:S06]  /*0250*/  @P2 EXIT ;  /* 0x000000000000294d */ /* 0x002fec0003800000 */
        /* <DEDUP_REMOVED lines=16> */
[----:B------:R-:W-:Y:S01]  /*0360*/  PRMT R68, R9, 0x7632, R68 ;  /* 0x0000763209447816 */ /* 0x000fe20000000044 */
[----:B------:R-:W-:Y:S01]  /*0370*/  UIADD3 UR16, UPT, UPT, UR6, -0x255992d5, URZ ;  /* 0xdaa66d2b06107890 */ /* 0x000fe2000fffe0ff */
[----:B------:R-:W-:Y:S01]  /*0380*/  IMAD R20, R2, -0x326172a9, RZ ;  /* 0xcd9e8d5702147824 */ /* 0x000fe200078e02ff */
[----:B------:R-:W-:Y:S01]  /*0390*/  LOP3.LUT R21, R22, UR13, R21, 0x96, !PT ;  /* 0x0000000d16157c12 */ /* 0x000fe2000f8e9615 */
[----:B------:R-:W-:Y:S01]  /*03a0*/  IMAD.HI.U32 R7, R6, -0x326172a9, RZ ;  /* 0xcd9e8d5706077827 */ /* 0x000fe200078e00ff */
[----:B------:R-:W-:Y:S01]  /*03b0*/  UIADD3 UR18, UPT, UPT, UR6, 0x78dde6e4, URZ ;  /* 0x78dde6e406127890 */ /* 0x000fe2000fffe0ff */
[----:B------:R-:W-:Y:S01]  /*03c0*/  PRMT R62, R10, 0x7632, R62 ;  /* 0x000076320a3e7816 */ /* 0x000fe2000000003e */
[----:B------:R-:W-:Y:S01]  /*03d0*/  UIADD3 UR19, UPT, UPT, UR7, -0x126145ec, URZ ;  /* 0xed9eba1407137890 */ /* 0x000fe2000fffe0ff */
[----:B------:R-:W-:Y:S01]  /*03e0*/  IMAD R23, R6, -0x326172a9, RZ ;  /* 0xcd9e8d5706177824 */ /* 0x000fe200078e02ff */
[----:B------:R-:W-:Y:S01]  /*03f0*/  LOP3.LUT R7, R20, UR12, R7, 0x96, !PT ;  /* 0x0000000c14077c12 */ /* 0x000fe2000f8e9607 */
[----:B------:R-:W-:Y:S01]  /*0400*/  IMAD.HI.U32 R6, R21, -0x326172a9, RZ ;  /* 0xcd9e8d5715067827 */ /* 0x000fe200078e00ff */
[----:B------:R-:W-:Y:S01]  /*0410*/  UIADD3 UR21, UPT, UPT, UR7, -0x56f99767, URZ ;  /* 0xa906689907157890 */ /* 0x000fe2000fffe0ff */
[----:B------:R-:W-:Y:S01]  /*0420*/  SHF.L.U32 R64, R10, 0x10, RZ ;  /* 0x000000100a407819 */ /* 0x000fe200000006ff */
        /* <DEDUP_REMOVED lines=9> */
[----:B------:R-:W-:Y:S01]  /*04c0*/  IMAD.HI.U32 R22, R6, -0x2daee0ad, RZ ;  /* 0xd2511f5306167827 */ /* 0x000fe200078e00ff */
[----:B------:R-:W-:Y:S01]  /*04d0*/  UIADD3 UR25, UPT, UPT, UR7, 0x1fd5c5a3, URZ ;  /* 0x1fd5c5a307197890 */ /* 0x000fe2000fffe0ff */
[----:B------:R-:W-:Y:S01]  /*04e0*/  @!P0 CS2R R80, SRZ ;  /* 0x0000000000508805 */ /* 0x000fe2000001ff00 */
[----:B------:R-:W-:Y:S01]  /*04f0*/  UIADD3 UR24, UPT, UPT, UR6, 0x5384540f, URZ ;  /* 0x5384540f06187890 */ /* 0x000fe2000fffe0ff */
[----:B------:R-:W-:Y:S01]  /*0500*/  IMAD R20, R21, -0x326172a9, RZ ;  /* 0xcd9e8d5715147824 */ /* 0x000fe200078e02ff */
[----:B------:R-:W-:Y:S01]  /*0510*/  LOP3.LUT R22, R23, UR17, R22, 0x96, !PT ;  /* 0x0000001117167c12 */ /* 0x000fe2000f8e9616 */
[C---:B------:R-:W-:Y:S01]  /*0520*/  IMAD.HI.U32 R7, R5.reuse, -0x326172a9, RZ ;  /* 0xcd9e8d5705077827 */ /* 0x040fe200078e00ff */
[----:B------:R-:W0:Y:S01]  /*0530*/  LDCU.64 UR4, c[0x0][0x398] ;  /* 0x00007300ff0477ac */ /* 0x000e220008000a00 */
[----:B------:R-:W-:Y:S01]  /*0540*/  PRMT R72, R8, 0x7632, R72 ;  /* 0x0000763208487816 */ /* 0x000fe20000000048 */
[----:B------:R-:W-:Y:S01]  /*0550*/  BSSY B0, `(.L_x_4532) ;  /* 0x0001043000007945 */ /* 0x000fe20003800000 */
[----:B------:R-:W-:Y:S01]  /*0560*/  IMAD R21, R6, -0x2daee0ad, RZ ;  /* 0xd2511f5306157824 */ /* 0x000fe200078e02ff */
[----:B------:R-:W-:Y:S01]  /*0570*/  LOP3.LUT R7, R20, UR16, R7, 0x96, !PT ;  /* 0x0000001014077c12 */ /* 0x000fe2000f8e9607 */
[----:B------:R-:W-:Y:S01]  /*0580*/  IMAD R20, R5, -0x326172a9, RZ ;  /* 0xcd9e8d5705147824 */ /* 0x000fe200078e02ff */
[----:B------:R-:W-:Y:S01]  /*0590*/  UIADD3 UR26, UPT, UPT, UR6, -0xe443238, URZ ;  /* 0xf1bbcdc8061a7890 */ /* 0x000fe2000fffe0ff */
[----:B------:R-:W-:Y:S01]  /*05a0*/  IMAD.HI.U32 R5, R22, -0x326172a9, RZ ;  /* 0xcd9e8d5716057827 */ /* 0x000fe200078e00ff */
[----:B------:R-:W-:Y:S01]  /*05b0*/  UIADD3 UR27, UPT, UPT, UR7, -0x24c28bd8, URZ ;  /* 0xdb3d7428071b7890 */ /* 0x000fe2000fffe0ff */
[----:B------:R-:W-:Y:S01]  /*05c0*/  PRMT R84, R81, 0x7632, R84 ;  /* 0x0000763251547816 */ /* 0x000fe20000000054 */
        /* <DEDUP_REMOVED lines=8> */
[----:B0-----:R-:W-:Y:S01]  /*0650*/  UISETP.NE.U32.AND UP0, UPT, UR4, URZ, UPT ;  /* 0x000000ff0400728c */ /* 0x001fe2000bf05070 */
[----:B------:R-:W-:Y:S01]  /*0660*/  IMAD.HI.U32 R20, R5, -0x2daee0ad, RZ ;  /* 0xd2511f5305147827 */ /* 0x000fe200078e00ff */
[----:B------:R-:W-:Y:S01]  /*0670*/  PRMT R73, R12, 0x7632, R73 ;  /* 0x000076320c497816 */ /* 0x000fe20000000049 */
[----:B------:R-:W0:Y:S01]  /*0680*/  LDCU UR31, c[0x0][0x404] ;  /* 0x00008080ff1f77ac */ /* 0x000e220008000800 */
[----:B------:R-:W-:Y:S01]  /*0690*/  PRMT R77, R19, 0x7632, R77 ;  /* 0x00007632134d7816 */ /* 0x000fe2000000004d */
[----:B------:R-:W-:Y:S01]  /*06a0*/  IMAD.HI.U32 R7, R6, -0x326172a9, RZ ;  /* 0xcd9e8d5706077827 */ /* 0x000fe200078e00ff */
[----:B------:R-:W-:Y:S01]  /*06b0*/  LOP3.LUT R20, R21, UR21, R20, 0x96, !PT ;  /* 0x0000001515147c12 */ /* 0x000fe2000f8e9614 */
[----:B------:R-:W-:Y:S01]  /*06c0*/  UISETP.NE.AND.EX UP0, UPT, UR5, URZ, UPT, UP0 ;  /* 0x000000ff0500728c */ /* 0x000fe2000bf05300 */
        /* <DEDUP_REMOVED lines=11> */
[----:B------:R-:W2:Y:S01]  /*0780*/  LDCU UR4, c[0x0][0x388] ;  /* 0x00007100ff0477ac */ /* 0x000ea20008000800 */
[----:B------:R-:W-:Y:S01]  /*0790*/  PRMT R69, R13, 0x7632, R69 ;  /* 0x000076320d457816 */ /* 0x000fe20000000045 */
[----:B------:R-:W-:Y:S01]  /*07a0*/  IMAD R7, R7, -0x2daee0ad, RZ ;  /* 0xd2511f5307077824 */ /* 0x000fe200078e02ff */
[----:B------:R-:W-:Y:S01]  /*07b0*/  LOP3.LUT R22, R23, UR23, R22, 0x96, !PT ;  /* 0x0000001717167c12 */ /* 0x000fe2000f8e9616 */
[----:B------:R-:W-:Y:S01]  /*07c0*/  IMAD.HI.U32 R6, R21, -0x2daee0ad, RZ ;  /* 0xd2511f5315067827 */ /* 0x000fe200078e00ff */
[----:B------:R-:W-:Y:S01]  /*07d0*/  SHF.L.U32 R78, R83, 0x10, RZ ;  /* 0x00000010534e7819 */ /* 0x000fe200000006ff */
[----:B------:R-:W3:Y:S01]  /*07e0*/  LDCU.U8 UR30, c[0x0][0x410] ;  /* 0x00008200ff1e77ac */ /* 0x000ee20008000000 */
[----:B------:R-:W-:Y:S01]  /*07f0*/  SHF.L.U32 R90, R80, 0x10, RZ ;  /* 0x00000010505a7819 */ /* 0x000fe200000006ff */
[----:B------:R-:W-:Y:S01]  /*0800*/  IMAD R20, R20, -0x326172a9, RZ ;  /* 0xcd9e8d5714147824 */ /* 0x000fe200078e02ff */
[--C-:B------:R-:W-:Y:S01]  /*0810*/  LOP3.LUT R7, R7, UR25, R6.reuse, 0x96, !PT ;  /* 0x0000001907077c12 */ /* 0x100fe2000f8e9606 */
[----:B------:R-:W-:Y:S01]  /*0820*/  IMAD.HI.U32 R5, R22, -0x326172a9, RZ ;  /* 0xcd9e8d5716057827 */ /* 0x000fe200078e00ff */
[----:B------:R-:W-:Y:S01]  /*0830*/  PRMT R6, R11, 0x7632, R6 ;  /* 0x000076320b067816 */ /* 0x000fe20000000006 */
[----:B------:R-:W4:Y:S01]  /*0840*/  LDCU UR5, c[0x0][0x448] ;  /* 0x00008900ff0577ac */ /* 0x000f220008000800 */
[----:B------:R-:W-:Y:S01]  /*0850*/  LOP3.LUT R56, R56, 0x3, RZ, 0xc0, !PT ;  /* 0x0000000338387812 */ /* 0x000fe200078ec0ff */
[----:B------:R-:W-:Y:S01]  /*0860*/  IMAD.U32 R70, R9, 0x10000, RZ ;  /* 0x0001000009467824 */ /* 0x000fe200078e00ff */
[----:B------:R-:W-:Y:S01]  /*0870*/  LOP3.LUT R20, R20, UR24, R5, 0x96, !PT ;  /* 0x0000001814147c12 */ /* 0x000fe2000f8e9605 */
[----:B------:R-:W-:Y:S01]  /*0880*/  IMAD R22, R22, -0x326172a9, RZ ;  /* 0xcd9e8d5716167824 */ /* 0x000fe200078e02ff */
[----:B------:R-:W-:Y:S01]  /*0890*/  SHF.L.U32 R71, R13, 0x10, RZ ;  /* 0x000000100d477819 */ /* 0x000fe200000006ff */
[----:B------:R-:W-:Y:S01]  /*08a0*/  IMAD.HI.U32 R9, R7, -0x326172a9, RZ ;  /* 0xcd9e8d5707097827 */ /* 0x000fe200078e00ff */
[----:B------:R-:W-:Y:S01]  /*08b0*/  SHF.L.U32 R83, R18, 0x10, RZ ;  /* 0x0000001012537819 */ /* 0x000fe200000006ff */
[----:B------:R-:W0:Y:S01]  /*08c0*/  LDCU.64 UR10, c[0x0][0x3a0] ;  /* 0x00007400ff0a77ac */ /* 0x000e220008000a00 */
[----:B------:R-:W-:Y:S01]  /*08d0*/  SHF.L.U32 R62, R62, 0x10, RZ ;  /* 0x000000103e3e7819 */ /* 0x000fe200000006ff */
[----:B------:R-:W-:Y:S01]  /*08e0*/  IMAD R21, R21, -0x2daee0ad, RZ ;  /* 0xd2511f5315157824 */ /* 0x000fe200078e02ff */
[--C-:B------:R-:W-:Y:S01]  /*08f0*/  LOP3.LUT R22, R22, UR26, R9.reuse, 0x96, !PT ;  /* 0x0000001a16167c12 */ /* 0x100fe2000f8e9609 */
[----:B------:R-:W-:Y:S01]  /*0900*/  IMAD.HI.U32 R10, R20, -0x2daee0ad, RZ ;  /* 0xd2511f53140a7827 */ /* 0x000fe200078e00ff */
[----:B------:R-:W-:-:S02]  /*0910*/  PRMT R9, R15, 0x7632, R9 ;  /* 0x000076320f097816 */ /* 0x000fc40000000009 */
[----:B------:R-:W-:Y:S01]  /*0920*/  SHF.L.U32 R69, R69, 0x10, RZ ;  /* 0x0000001045457819 */ /* 0x000fe200000006ff */
[----:B------:R-:W-:Y:S01]  /*0930*/  IMAD.U32 R74, R8, 0x10000, RZ ;  /* 0x00010000084a7824 */ /* 0x000fe200078e00ff */
[--C-:B------:R-:W-:Y:S01]  /*0940*/  LOP3.LUT R21, R21, UR27, R10.reuse, 0x96, !PT ;  /* 0x0000001b15157c12 */ /* 0x100fe2000f8e960a */
[----:B------:R-:W-:Y:S01]  /*0950*/  IMAD R8, R7, -0x326172a9, RZ ;  /* 0xcd9e8d5707087824 */ /* 0x000fe200078e02ff */
[----:B------:R-:W-:Y:S01]  /*0960*/  PRMT R10, R82, 0x7632, R10 ;  /* 0x00007632520a7816 */ /* 0x000fe2000000000a */
[----:B------:R-:W-:Y:S01]  /*0970*/  IMAD R7, R20, -0x2daee0ad, RZ ;  /* 0xd2511f5314077824 */ /* 0x000fe200078e02ff */
[----:B------:R-:W-:Y:S01]  /*0980*/  SHF.L.U32 R76, R76, 0x10, RZ ;  /* 0x000000104c4c7819 */ /* 0x000fe200000006ff */
[----:B------:R-:W-:Y:S01]  /*0990*/  IMAD.HI.U32 R60, R22, -0x2daee0ad, RZ ;  /* 0xd2511f53163c7827 */ /* 0x000fe200078e00ff */
[----:B------:R-:W-:Y:S02]  /*09a0*/  PLOP3.LUT P0, PT, PT, PT, UP0, 0x80, 0x8 ;  /* 0x000000000008781c */ /* 0x000fe40003f0f008 */
[----:B------:R-:W-:Y:S01]  /*09b0*/  SHF.L.U32 R88, R88, 0x10, RZ ;  /* 0x0000001058587819 */ /* 0x000fe200000006ff */
[----:B------:R-:W-:Y:S01]  /*09c0*/  IMAD.HI.U32 R57, R21, -0x326172a9, RZ ;  /* 0xcd9e8d5715397827 */ /* 0x000fe200078e00ff */
[----:B------:R-:W-:-:S03]  /*09d0*/  LOP3.LUT R60, R7, UR29, R60, 0x96, !PT ;  /* 0x0000001d073c7c12 */ /* 0x000fc6000f8e963c */
[----:B------:R-:W-:Y:S02]  /*09e0*/  HFMA2 R7, -RZ, RZ, 0, 0 ;  /* 0x00000000ff077431 */ /* 0x000fe400000001ff */
[----:B------:R-:W-:Y:S01]  /*09f0*/  IMAD.U32 R86, R81, 0x10000, RZ ;  /* 0x0001000051567824 */ /* 0x000fe200078e00ff */
[----:B------:R-:W-:Y:S01]  /*0a00*/  PRMT R81, R18, 0x7632, R81 ;  /* 0x0000763212517816 */ /* 0x000fe20000000051 */
[----:B------:R-:W-:Y:S01]  /*0a10*/  IMAD.U32 R5, R11, 0x10000, RZ ;  /* 0x000100000b057824 */ /* 0x000fe200078e00ff */
[----:B------:R-:W-:Y:S01]  /*0a20*/  LOP3.LUT R57, R8, UR28, R57, 0x96, !PT ;  /* 0x0000001c08397c12 */ /* 0x000fe2000f8e9639 */
[----:B------:R-:W-:Y:S01]  /*0a30*/  IMAD.U32 R8, R6, 0x10000, RZ ;  /* 0x0001000006087824 */ /* 0x000fe200078e00ff */
[----:B------:R-:W-:Y:S01]  /*0a40*/  SHF.L.U32 R81, R81, 0x10, RZ ;  /* 0x0000001051517819 */ /* 0x000fe200000006ff */
        /* <DEDUP_REMOVED lines=19> */
.L_x_4780:
[----:B0-----:R-:W0:Y:S01]  /*0b80*/  S2R R20, SR_TID.X ;  /* 0x0000000000147919 */ /* 0x001e220000002100 */
[----:B------:R-:W-:Y:S01]  /*0b90*/  ISETP.NE.U32.AND P1, PT, RZ, UR10, PT ;  /* 0x0000000aff007c0c */ /* 0x000fe2000bf25070 */
[----:B------:R-:W1:Y:S01]  /*0ba0*/  @P0 LDC.64 R18, c[0x0][0x398] ;  /* 0x0000e600ff120b82 */ /* 0x000e620000000a00 */
[----:B------:R-:W-:Y:S02]  /*0bb0*/  IMAD R10, R0, UR4, RZ ;  /* 0x00000004000a7c24 */ /* 0x000fe4000f8e02ff */
[----:B------:R-:W-:-:S03]  /*0bc0*/  ISETP.NE.AND.EX P1, PT, RZ, UR11, PT, P1 ;  /* 0x0000000bff007c0c */ /* 0x000fc6000bf25310 */
        /* <DEDUP_REMOVED lines=9> */
[----:B------:R2:W3:Y:S04]  /*0c60*/  @P0 LDG.E.128 R36, desc[UR8][R18.64] ;  /* 0x0000000812240981 */ /* 0x0004e8000c1e1d00 */
[----:B------:R0:W5:Y:S04]  /*0c70*/  @P1 LDG.E.128 R32, desc[UR8][R16.64] ;  /* 0x0000000810201981 */ /* 0x000168000c1e1d00 */
[----:B------:R0:W5:Y:S01]  /*0c80*/  @P1 LDG.E.128 R28, desc[UR8][R16.64+0x10] ;  /* 0x00001008101c1981 */ /* 0x000162000c1e1d00 */
[----:B--2---:R-:W-:-:S06]  /*0c90*/  IMAD.WIDE.U32 R18, R10, 0x10, R66 ;  /* 0x000000100a127825 */ /* 0x004fcc00078e0042 */
[----:B------:R-:W5:Y:S01]  /*0ca0*/  LDG.E.128 R16, desc[UR8][R18.64] ;  /* 0x0000000812107981 */ /* 0x000f62000c1e1d00 */
[----:B----4-:R-:W-:-:S04]  /*0cb0*/  ISETP.NE.U32.AND P0, PT, R40, RZ, PT ;  /* 0x000000ff2800720c */ /* 0x010fc80003f05070 */
[----:B------:R-:W-:Y:S01]  /*0cc0*/  ISETP.NE.AND.EX P0, PT, R41, RZ, PT, P0 ;  /* 0x000000ff2900720c */ /* 0x000fe20003f05300 */
[----:B------:R-:W-:Y:S01]  /*0cd0*/  IMAD.MOV.U32 R47, RZ, RZ, 0x2f800000 ;  /* 0x2f800000ff2f7424 */ /* 0x000fe200078e00ff */
[----:B---3--:R-:W-:Y:S02]  /*0ce0*/  PRMT R27, R39, 0x7632, R27 ;  /* 0x00007632271b7816 */ /* 0x008fe4000000001b */
[----:B------:R-:W-:Y:S02]  /*0cf0*/  PRMT R25, R38, 0x7632, R25 ;  /* 0x0000763226197816 */ /* 0x000fe40000000019 */
[----:B------:R-:W-:Y:S02]  /*0d00*/  PRMT R23, R37, 0x7632, R23 ;  /* 0x0000763225177816 */ /* 0x000fe40000000017 */
[----:B------:R-:W-:-:S05]  /*0d10*/  PRMT R21, R36, 0x7632, R21 ;  /* 0x0000763224157816 */ /* 0x000fca0000000015 */
[----:B0-----:R-:W-:Y:S05]  /*0d20*/  @P0 BRA `(.L_x_4533) ;  /* 0x0000002400e80947 */ /* 0x001fea0003800000 */
        /* <DEDUP_REMOVED lines=16> */
.L_x_4536:
        /* <DEDUP_REMOVED lines=13> */
.L_x_4538:
[----:B------:R-:W-:Y:S05]  /*0f00*/  BSYNC.RECONVERGENT B2 ;  /* 0x0000000000027941 */ /* 0x000fea0003800200 */
.L_x_4537:
        /* <DEDUP_REMOVED lines=41> */
.L_x_4535:
[----:B------:R-:W-:Y:S05]  /*11a0*/  BSYNC.RECONVERGENT B1 ;  /* 0x0000000000017941 */ /* 0x000fea0003800200 */
.L_x_4534:
[----:B------:R-:W-:Y:S01]  /*11b0*/  ISETP.NE.AND P0, PT, R23, 0x1, PT ;  /* 0x000000011700780c */ /* 0x000fe20003f05270 */
[----:B------:R-:W-:Y:S01]  /*11c0*/  BSSY.RECONVERGENT B1, `(.L_x_4539) ;  /* 0x000004b000017945 */ /* 0x000fe20003800200 */
[----:B------:R-:W-:Y:S01]  /*11d0*/  I2FP.F32.U32 R6, R20 ;  /* 0x0000001400067245 */ /* 0x000fe20000201000 */
[C---:B-----5:R-:W-:Y:S01]  /*11e0*/  IMAD.U32 R20, R16.reuse, 0x10000, RZ ;  /* 0x0001000010147824 */ /* 0x060fe200078e00ff */
[----:B------:R-:W-:Y:S01]  /*11f0*/  MOV R48, UR31 ;  /* 0x0000001f00307c02 */ /* 0x000fe20008000f00 */
[----:B------:R-:W-:Y:S01]  /*1200*/  IMAD.MOV.U32 R24, RZ, RZ, 0x2 ;  /* 0x00000002ff187424 */ /* 0x000fe200078e00ff */
[----:B------:R-:W-:Y:S01]  /*1210*/  PRMT R22, R16, 0x7632, R22 ;  /* 0x0000763210167816 */ /* 0x000fe20000000016 */
        /* <DEDUP_REMOVED lines=13> */
.L_x_4541:
        /* <DEDUP_REMOVED lines=13> */
.L_x_4543:
[----:B------:R-:W-:Y:S05]  /*13c0*/  BSYNC.RECONVERGENT B2 ;  /* 0x0000000000027941 */ /* 0x000fea0003800200 */
.L_x_4542:
        /* <DEDUP_REMOVED lines=42> */
.L_x_4540:
[----:B------:R-:W-:Y:S05]  /*1670*/  BSYNC.RECONVERGENT B1 ;  /* 0x0000000000017941 */ /* 0x000fea0003800200 */
.L_x_4539:
        /* <DEDUP_REMOVED lines=18> */
.L_x_4546:
        /* <DEDUP_REMOVED lines=13> */
.L_x_4548:
[----:B------:R-:W-:Y:S05]  /*1870*/  BSYNC.RECONVERGENT B2 ;  /* 0x0000000000027941 */ /* 0x000fea0003800200 */
.L_x_4547:
        /* <DEDUP_REMOVED lines=42> */
.L_x_4545:
[----:B------:R-:W-:Y:S05]  /*1b20*/  BSYNC.RECONVERGENT B1 ;  /* 0x0000000000017941 */ /* 0x000fea0003800200 */
.L_x_4544:
[----:B------:R-:W-:Y:S01]  /*1b30*/  ISETP.NE.AND P2, PT, R25, 0x1, PT ;  /* 0x000000011900780c */ /* 0x000fe20003f45270 */
[----:B------:R-:W-:Y:S01]  /*1b40*/  BSSY.RECONVERGENT B1, `(.L_x_4549) ;  /* 0x0000049000017945 */ /* 0x000fe20003800200 */
[----:B------:R-:W-:Y:S01]  /*1b50*/  I2FP.F32.U32 R24, R21 ;  /* 0x0000001500187245 */ /* 0x000fe20000201000 */
[----:B------:R-:W-:Y:S01]  /*1b60*/  HFMA2 R26, -RZ, RZ, 0, 1.1920928955078125e-07 ;  /* 0x00000002ff1a7431 */ /* 0x000fe200000001ff */
[----:B------:R-:W-:-:S03]  /*1b70*/  PRMT R23, R17, 0x7632, R23 ;  /* 0x0000763211177816 */ /* 0x000fc60000000017 */
[----:B------:R-:W-:-:S05]  /*1b80*/  FFMA.FTZ R21, R24, R47, 1.1641532182693481445e-10 ;  /* 0x2f00000018157423 */ /* 0x000fca000001002f */
[----:B------:R-:W-:Y:S01]  /*1b90*/  FSETP.LE.FTZ.AND P0, PT, R21, R48, PT ;  /* 0x000000301500720b */ /* 0x000fe20003f13000 */
[----:B------:R-:W-:Y:S02]  /*1ba0*/  IMAD.U32 R21, R17, 0x10000, RZ ;  /* 0x0001000011157824 */ /* 0x000fe400078e00ff */
        /* <DEDUP_REMOVED lines=10> */
.L_x_4551:
        /* <DEDUP_REMOVED lines=13> */
.L_x_4553:
[----:B------:R-:W-:Y:S05]  /*1d20*/  BSYNC.RECONVERGENT B2 ;  /* 0x0000000000027941 */ /* 0x000fea0003800200 */
.L_x_4552:
        /* <DEDUP_REMOVED lines=42> */
.L_x_4550:
[----:B------:R-:W-:Y:S05]  /*1fd0*/  BSYNC.RECONVERGENT B1 ;  /* 0x0000000000017941 */ /* 0x000fea0003800200 */
.L_x_4549:
        /* <DEDUP_REMOVED lines=17> */
.L_x_4556:
        /* <DEDUP_REMOVED lines=13> */
.L_x_4558:
[----:B------:R-:W-:Y:S05]  /*21c0*/  BSYNC.RECONVERGENT B2 ;  /* 0x0000000000027941 */ /* 0x000fea0003800200 */
.L_x_4557:
        /* <DEDUP_REMOVED lines=42> */
.L_x_4555:
[----:B------:R-:W-:Y:S05]  /*2470*/  BSYNC.RECONVERGENT B1 ;  /* 0x0000000000017941 */ /* 0x000fea0003800200 */
.L_x_4554:
        /* <DEDUP_REMOVED lines=19> */
.L_x_4561:
        /* <DEDUP_REMOVED lines=13> */
.L_x_4563:
[----:B------:R-:W-:Y:S05]  /*2680*/  BSYNC.RECONVERGENT B2 ;  /* 0x0000000000027941 */ /* 0x000fea0003800200 */
.L_x_4562:
        /* <DEDUP_REMOVED lines=42> */
.L_x_4560:
[----:B------:R-:W-:Y:S05]  /*2930*/  BSYNC.RECONVERGENT B1 ;  /* 0x0000000000017941 */ /* 0x000fea0003800200 */
.L_x_4559:
        /* <DEDUP_REMOVED lines=17> */
.L_x_4566:
        /* <DEDUP_REMOVED lines=13> */
.L_x_4568:
[----:B------:R-:W-:Y:S05]  /*2b20*/  BSYNC.RECONVERGENT B2 ;  /* 0x0000000000027941 */ /* 0x000fea0003800200 */
.L_x_4567:
        /* <DEDUP_REMOVED lines=42> */
.L_x_4565:
[----:B------:R-:W-:Y:S05]  /*2dd0*/  BSYNC.RECONVERGENT B1 ;  /* 0x0000000000017941 */ /* 0x000fea0003800200 */
.L_x_4564:
        /* <DEDUP_REMOVED lines=18> */
.L_x_4571:
        /* <DEDUP_REMOVED lines=13> */
.L_x_4573:
[----:B------:R-:W-:Y:S05]  /*2fd0*/  BSYNC.RECONVERGENT B2 ;  /* 0x0000000000027941 */ /* 0x000fea0003800200 */
.L_x_4572:
        /* <DEDUP_REMOVED lines=42> */
.L_x_4570:
[----:B------:R-:W-:Y:S05]  /*3280*/  BSYNC.RECONVERGENT B1 ;  /* 0x0000000000017941 */ /* 0x000fea0003800200 */
.L_x_4569:
[----:B------:R-:W-:Y:S01]  /*3290*/  MOV R49, UR32 ;  /* 0x0000002000317c02 */ /* 0x000fe20008000f00 */
[----:B------:R-:W-:Y:S01]  /*32a0*/  IMAD.U32 R50, R19, 0x10000, RZ ;  /* 0x0001000013327824 */ /* 0x000fe200078e00ff */
[----:B------:R-:W-:Y:S02]  /*32b0*/  P2R R27, PR, RZ, 0x2 ;  /* 0x00000002ff1b7803 */ /* 0x000fe40000000000 */
[----:B------:R-:W-:Y:S01]  /*32c0*/  I2FP.F32.U32 R26, R42 ;  /* 0x0000002a001a7245 */ /* 0x000fe20000201000 */
[-C--:B------:R-:W-:Y:S01]  /*32d0*/  FMUL.FTZ R24, R24, R49.reuse ;  /* 0x0000003118187220 */ /* 0x080fe20000410000 */
[----:B------:R-:W-:Y:S01]  /*32e0*/  ISETP.NE.AND P1, PT, R17, RZ, PT ;  /* 0x000000ff1100720c */ /* 0x000fe20003f25270 */
        /* <DEDUP_REMOVED lines=30> */
.L_x_4533:
        /* <DEDUP_REMOVED lines=16> */
.L_x_4577:
        /* <DEDUP_REMOVED lines=13> */
.L_x_4579:
[----:B------:R-:W-:Y:S05]  /*36a0*/  BSYNC.RECONVERGENT B2 ;  /* 0x0000000000027941 */ /* 0x000fea0003800200 */
.L_x_4578:
        /* <DEDUP_REMOVED lines=41> */
.L_x_4576:
[----:B------:R-:W-:Y:S05]  /*3940*/  BSYNC.RECONVERGENT B1 ;  /* 0x0000000000017941 */ /* 0x000fea0003800200 */
.L_x_4575:
[----:B------:R-:W-:Y:S01]  /*3950*/  ISETP.NE.AND P0, PT, R14, 0x1, PT ;  /* 0x000000010e00780c */ /* 0x000fe20003f05270 */
[----:B------:R-:W-:Y:S01]  /*3960*/  IMAD.U32 R48, RZ, RZ, UR31 ;  /* 0x0000001fff307e24 */ /* 0x000fe2000f8e00ff */
[----:B------:R-:W-:Y:S01]  /*3970*/  I2FP.F32.U32 R6, R11 ;  /* 0x0000000b00067245 */ /* 0x000fe20000201000 */
[----:B------:R-:W-:Y:S01]  /*3980*/  IMAD.U32 R49, RZ, RZ, UR32 ;  /* 0x00000020ff317e24 */ /* 0x000fe2000f8e00ff */
[----:B-----5:R-:W-:Y:S01]  /*3990*/  SHF.L.U32 R12, R16, 0x10, RZ ;  /* 0x00000010100c7819 */ /* 0x020fe200000006ff */
[----:B------:R-:W-:Y:S01]  /*39a0*/  BSSY.RECONVERGENT B1, `(.L_x_4580) ;  /* 0x0000049000017945 */ /* 0x000fe20003800200 */
[----:B------:R-:W-:Y:S02]  /*39b0*/  IMAD.MOV.U32 R15, RZ, RZ, 0x2 ;  /* 0x00000002ff0f7424 */ /* 0x000fe400078e00ff */
[----:B------:R-:W-:Y:S01]  /*39c0*/  FFMA.FTZ R11, R6, R47, 1.1641532182693481445e-10 ;  /* 0x2f000000060b7423 */ /* 0x000fe2000001002f */
[----:B------:R-:W-:Y:S02]  /*39d0*/  PRMT R6, R16, 0x7632, R6 ;  /* 0x0000763210067816 */ /* 0x000fe40000000006 */
[----:B------:R-:W-:-:S02]  /*39e0*/  MOV R13, R58 ;  /* 0x0000003a000d7202 */ /* 0x000fc40000000f00 */
        /* <DEDUP_REMOVED lines=12> */
.L_x_4582:
        /* <DEDUP_REMOVED lines=13> */
.L_x_4584:
[----:B------:R-:W-:Y:S05]  /*3b80*/  BSYNC.RECONVERGENT B2 ;  /* 0x0000000000027941 */ /* 0x000fea0003800200 */
.L_x_4583:
        /* <DEDUP_REMOVED lines=40> */
[----:B------:R-:W-:Y:S01]  /*3e10*/  MOV R13, R52 ;  /* 0x00000034000d7202 */ /* 0x000fe20000000f00 */
[----:B------:R-:W-:-:S07]  /*3e20*/  IMAD.MOV.U32 R52, RZ, RZ, R12 ;  /* 0x000000ffff347224 */ /* 0x000fce00078e000c */
.L_x_4581:
[----:B------:R-:W-:Y:S05]  /*3e30*/  BSYNC.RECONVERGENT B1 ;  /* 0x0000000000017941 */ /* 0x000fea0003800200 */
.L_x_4580:
[----:B------:R-:W-:Y:S01]  /*3e40*/  I2FP.F32.U32 R12, R13 ;  /* 0x0000000d000c7245 */ /* 0x000fe20000201000 */
[----:B------:R-:W-:Y:S01]  /*3e50*/  BSSY.RECONVERGENT B1, `(.L_x_4585) ;  /* 0x000004e000017945 */ /* 0x000fe20003800200 */
[----:B------:R-:W-:Y:S02]  /*3e60*/  SHF.L.U32 R14, R36, 0x10, RZ ;  /* 0x00000010240e7819 */ /* 0x000fe400000006ff */
[----:B------:R-:W-:Y:S01]  /*3e70*/  ISETP.NE.AND P2, PT, R15, 0x1, PT ;  /* 0x000000010f00780c */ /* 0x000fe20003f45270 */
[----:B------:R-:W-:Y:S02]  /*3e80*/  FFMA.FTZ R13, R12, R47, 1.1641532182693481445e-10 ;  /* 0x2f0000000c0d7423 */ /* 0x000fe4000001002f */
[----:B------:R-:W-:-:S03]  /*3e90*/  FMUL.FTZ R14, R14, R49 ;  /* 0x000000310e0e7220 */ /* 0x000fc60000410000 */
[----:B------:R-:W-:Y:S02]  /*3ea0*/  FSETP.GTU.FTZ.AND P0, PT, R13, R48, PT ;  /* 0x000000300d00720b */ /* 0x000fe40003f1c000 */
[----:B------:R-:W-:Y:S02]  /*3eb0*/  FSEL R13, R11, RZ, P3 ;  /* 0x000000ff0b0d7208 */ /* 0x000fe40001800000 */
[----:B------:R-:W-:Y:S02]  /*3ec0*/  FSEL R14, R14, RZ, !P0 ;  /* 0x000000ff0e0e7208 */ /* 0x000fe40004000000 */
[----:B------:R-:W-:-:S03]  /*3ed0*/  SEL R11, RZ, 0x1, P0 ;  /* 0x00000001ff0b7807 */ /* 0x000fc60000000000 */
[----:B------:R-:W-:Y:S01]  /*3ee0*/  FADD.FTZ R20, R14, R13 ;  /* 0x0000000d0e147221 */ /* 0x000fe20000010000 */
[----:B------:R-:W-:Y:S02]  /*3ef0*/  IMAD.MOV.U32 R14, RZ, RZ, 0x2 ;  /* 0x00000002ff0e7424 */ /* 0x000fe400078e00ff */
[----:B------:R-:W-:Y:S02]  /*3f00*/  IMAD.MOV.U32 R13, RZ, RZ, R58 ;  /* 0x000000ffff0d7224 */ /* 0x000fe400078e003a */
        /* <DEDUP_REMOVED lines=10> */
.L_x_4587:
        /* <DEDUP_REMOVED lines=13> */
.L_x_4589:
[----:B------:R-:W-:Y:S05]  /*4080*/  BSYNC.RECONVERGENT B2 ;  /* 0x0000000000027941 */ /* 0x000fea0003800200 */
.L_x_4588:
        /* <DEDUP_REMOVED lines=42> */
.L_x_4586:
[----:B------:R-:W-:Y:S05]  /*4330*/  BSYNC.RECONVERGENT B1 ;  /* 0x0000000000017941 */ /* 0x000fea0003800200 */
.L_x_4585:
[----:B------:R-:W-:Y:S01]  /*4340*/  ISETP.NE.AND P0, PT, R14, 0x1, PT ;  /* 0x000000010e00780c */ /* 0x000fe20003f05270 */
[----:B------:R-:W-:Y:S01]  /*4350*/  BSSY.RECONVERGENT B1, `(.L_x_4590) ;  /* 0x000004a000017945 */ /* 0x000fe20003800200 */
[----:B------:R-:W-:Y:S01]  /*4360*/  I2FP.F32.U32 R12, R13 ;  /* 0x0000000d000c7245 */ /* 0x000fe20000201000 */
[----:B------:R-:W-:-:S04]  /*4370*/  HFMA2 R15, -RZ, RZ, 0, 1.1920928955078125e-07 ;  /* 0x00000002ff0f7431 */ /* 0x000fc800000001ff */
[----:B------:R-:W-:Y:S01]  /*4380*/  FFMA.FTZ R13, R12, R47, 1.1641532182693481445e-10 ;  /* 0x2f0000000c0d7423 */ /* 0x000fe2000001002f */
[----:B------:R-:W-:-:S04]  /*4390*/  IMAD.U32 R12, R6, 0x10000, RZ ;  /* 0x00010000060c7824 */ /* 0x000fc800078e00ff */
        /* <DEDUP_REMOVED lines=13> */
.L_x_4592:
        /* <DEDUP_REMOVED lines=13> */
.L_x_4594:
[----:B------:R-:W-:Y:S05]  /*4540*/  BSYNC.RECONVERGENT B2 ;  /* 0x0000000000027941 */ /* 0x000fea0003800200 */
.L_x_4593:
        /* <DEDUP_REMOVED lines=42> */
.L_x_4591:
[----:B------:R-:W-:Y:S05]  /*47f0*/  BSYNC.RECONVERGENT B1 ;  /* 0x0000000000017941 */ /* 0x000fea0003800200 */
.L_x_4590:
[----:B------:R-:W-:Y:S01]  /*4800*/  I2FP.F32.U32 R14, R13 ;  /* 0x0000000d000e7245 */ /* 0x000fe20000201000 */
[----:B------:R-:W-:Y:S01]  /*4810*/  IMAD.U32 R22, R21, 0x10000, RZ ;  /* 0x0001000015167824 */ /* 0x000fe200078e00ff */
[----:B------:R-:W-:Y:S01]  /*4820*/  ISETP.NE.AND P2, PT, R15, 0x1, PT ;  /* 0x000000010f00780c */ /* 0x000fe20003f45270 */
[----:B------:R-:W-:Y:S01]  /*4830*/  BSSY.RECONVERGENT B1, `(.L_x_4595) ;  /* 0x000004c000017945 */ /* 0x000fe20003800200 */
[----:B------:R-:W-:Y:S01]  /*4840*/  FSEL R21, R12, RZ, P3 ;  /* 0x000000ff0c157208 */ /* 0x000fe20001800000 */
[----:B------:R-:W-:Y:S01]  /*4850*/  FFMA.FTZ R13, R14, R47, 1.1641532182693481445e-10 ;  /* 0x2f0000000e0d7423 */ /* 0x000fe2000001002f */
[----:B------:R-:W-:-:S04]  /*4860*/  FMUL.FTZ R22, R22, R49 ;  /* 0x0000003116167220 */ /* 0x000fc80000410000 */
        /* <DEDUP_REMOVED lines=16> */
.L_x_4597:
        /* <DEDUP_REMOVED lines=13> */
.L_x_4599:
[----:B------:R-:W-:Y:S05]  /*4a40*/  BSYNC.RECONVERGENT B2 ;  /* 0x0000000000027941 */ /* 0x000fea0003800200 */
.L_x_4598:
        /* <DEDUP_REMOVED lines=42> */
.L_x_4596:
[----:B------:R-:W-:Y:S05]  /*4cf0*/  BSYNC.RECONVERGENT B1 ;  /* 0x0000000000017941 */ /* 0x000fea0003800200 */
.L_x_4595:
        /* <DEDUP_REMOVED lines=19> */
.L_x_4602:
        /* <DEDUP_REMOVED lines=13> */
.L_x_4604:
[----:B------:R-:W-:Y:S05]  /*4f00*/  BSYNC.RECONVERGENT B2 ;  /* 0x0000000000027941 */ /* 0x000fea0003800200 */
.L_x_4603:
        /* <DEDUP_REMOVED lines=42> */
.L_x_4601:
[----:B------:R-:W-:Y:S05]  /*51b0*/  BSYNC.RECONVERGENT B1 ;  /* 0x0000000000017941 */ /* 0x000fea0003800200 */
.L_x_4600:
        /* <DEDUP_REMOVED lines=8> */
[----:B------:R-:W-:Y:S02]  /*5240*/  FSEL R15, R13, RZ, P0 ;  /* 0x000000ff0d0f7208 */ /* 0x000fe40000000000 */
        /* <DEDUP_REMOVED lines=14> */
.L_x_4607:
        /* <DEDUP_REMOVED lines=13> */
.L_x_4609:
[----:B------:R-:W-:Y:S05]  /*5400*/  BSYNC.RECONVERGENT B2 ;  /* 0x0000000000027941 */ /* 0x000fea0003800200 */
.L_x_4608:
        /* <DEDUP_REMOVED lines=42> */
.L_x_4606:
[----:B------:R-:W-:Y:S05]  /*56b0*/  BSYNC.RECONVERGENT B1 ;  /* 0x0000000000017941 */ /* 0x000fea0003800200 */
.L_x_4605:
[----:B------:R-:W-:Y:S01]  /*56c0*/  ISETP.NE.AND P3, PT, R26, 0x1, PT ;  /* 0x000000011a00780c */ /* 0x000fe20003f65270 */
[----:B------:R-:W-:Y:S01]  /*56d0*/  BSSY.RECONVERGENT B1, `(.L_x_4610) ;  /* 0x0000049000017945 */ /* 0x000fe20003800200 */
[----:B------:R-:W-:-:S05]  /*56e0*/  I2FP.F32.U32 R14, R15 ;  /* 0x0000000f000e7245 */ /* 0x000fca0000201000 */
[----:B------:R-:W-:Y:S01]  /*56f0*/  FFMA.FTZ R15, R14, R47, 1.1641532182693481445e-10 ;  /* 0x2f0000000e0f7423 */ /* 0x000fe2000001002f */
[----:B------:R-:W-:Y:S02]  /*5700*/  IMAD.U32 R14, R17, 0x10000, RZ ;  /* 0x00010000110e7824 */ /* 0x000fe400078e00ff */
[----:B------:R-:W-:Y:S02]  /*5710*/  IMAD.MOV.U32 R17, RZ, RZ, 0x2 ;  /* 0x00000002ff117424 */ /* 0x000fe400078e00ff */
[----:B------:R-:W-:Y:S01]  /*5720*/  FSETP.LE.FTZ.AND P2, PT, R15, R48, PT ;  /* 0x000000300f00720b */ /* 0x000fe20003f53000 */
[----:B------:R-:W-:Y:S01]  /*5730*/  FMUL.FTZ R14, R14, R49 ;  /* 0x000000310e0e7220 */ /* 0x000fe20000410000 */
        /* <DEDUP_REMOVED lines=10> */
.L_x_4612:
        /* <DEDUP_REMOVED lines=13> */
.L_x_4614:
[----:B------:R-:W-:Y:S05]  /*58b0*/  BSYNC.RECONVERGENT B2 ;  /* 0x0000000000027941 */ /* 0x000fea0003800200 */
.L_x_4613:
        /* <DEDUP_REMOVED lines=42> */
.L_x_4611:
[----:B------:R-:W-:Y:S05]  /*5b60*/  BSYNC.RECONVERGENT B1 ;  /* 0x0000000000017941 */ /* 0x000fea0003800200 */
.L_x_4610:
        /* <DEDUP_REMOVED lines=23> */
.L_x_4617:
        /* <DEDUP_REMOVED lines=13> */
.L_x_4619:
[----:B------:R-:W-:Y:S05]  /*5db0*/  BSYNC.RECONVERGENT B2 ;  /* 0x0000000000027941 */ /* 0x000fea0003800200 */
.L_x_4618:
        /* <DEDUP_REMOVED lines=42> */
.L_x_4616:
[----:B------:R-:W-:Y:S05]  /*6060*/  BSYNC.RECONVERGENT B1 ;  /* 0x0000000000017941 */ /* 0x000fea0003800200 */
.L_x_4615:
[----:B------:R-:W-:Y:S01]  /*6070*/  ISETP.NE.AND P3, PT, R42, 0x1, PT ;  /* 0x000000012a00780c */ /* 0x000fe20003f65270 */
[C---:B------:R-:W-:Y:S01]  /*6080*/  IMAD.U32 R26, R18.reuse, 0x10000, RZ ;  /* 0x00010000121a7824 */ /* 0x040fe200078e00ff */
[----:B------:R-:W-:Y:S01]  /*6090*/  I2FP.F32.U32 R24, R15 ;  /* 0x0000000f00187245 */ /* 0x000fe20000201000 */
[----:B------:R-:W-:Y:S01]  /*60a0*/  BSSY.RECONVERGENT B1, `(.L_x_4620) ;  /* 0x0000049000017945 */ /* 0x000fe20003800200 */
[----:B------:R-:W-:Y:S01]  /*60b0*/  HFMA2 R44, -RZ, RZ, 0, 1.1920928955078125e-07 ;  /* 0x00000002ff2c7431 */ /* 0x000fe200000001ff */
[----:B------:R-:W-:Y:S02]  /*60c0*/  PRMT R18, R18, 0x7632, R18 ;  /* 0x0000763212127816 */ /* 0x000fe40000000012 */
[----:B------:R-:W-:Y:S01]  /*60d0*/  FFMA.FTZ R15, R24, R47, 1.1641532182693481445e-10 ;  /* 0x2f000000180f7423 */ /* 0x000fe2000001002f */
[----:B------:R-:W-:-:S04]  /*60e0*/  IMAD.MOV.U32 R24, RZ, RZ, R58 ;  /* 0x000000ffff187224 */ /* 0x000fc800078e003a */
        /* <DEDUP_REMOVED lines=12> */
.L_x_4622:
        /* <DEDUP_REMOVED lines=13> */
.L_x_4624:
[----:B------:R-:W-:Y:S05]  /*6280*/  BSYNC.RECONVERGENT B2 ;  /* 0x0000000000027941 */ /* 0x000fea0003800200 */
.L_x_4623:
        /* <DEDUP_REMOVED lines=42> */
.L_x_4621:
[----:B------:R-:W-:Y:S05]  /*6530*/  BSYNC.RECONVERGENT B1 ;  /* 0x0000000000017941 */ /* 0x000fea0003800200 */
.L_x_4620:
        /* <DEDUP_REMOVED lines=23> */
.L_x_4627:
        /* <DEDUP_REMOVED lines=13> */
.L_x_4629:
[----:B------:R-:W-:Y:S05]  /*6780*/  BSYNC.RECONVERGENT B2 ;  /* 0x0000000000027941 */ /* 0x000fea0003800200 */
.L_x_4628:
        /* <DEDUP_REMOVED lines=42> */
.L_x_4626:
[----:B------:R-:W-:Y:S05]  /*6a30*/  BSYNC.RECONVERGENT B1 ;  /* 0x0000000000017941 */ /* 0x000fea0003800200 */
.L_x_4625:
        /* <DEDUP_REMOVED lines=18> */
.L_x_4632:
        /* <DEDUP_REMOVED lines=13> */
.L_x_4634:
[----:B------:R-:W-:Y:S05]  /*6c30*/  BSYNC.RECONVERGENT B2 ;  /* 0x0000000000027941 */ /* 0x000fea0003800200 */
.L_x_4633:
        /* <DEDUP_REMOVED lines=42> */
.L_x_4631:
[----:B------:R-:W-:Y:S05]  /*6ee0*/  BSYNC.RECONVERGENT B1 ;  /* 0x0000000000017941 */ /* 0x000fea0003800200 */
.L_x_4630:
[----:B------:R-:W-:Y:S01]  /*6ef0*/  I2FP.F32.U32 R26, R26 ;  /* 0x0000001a001a7245 */ /* 0x000fe20000201000 */
[----:B------:R-:W-:Y:S01]  /*6f00*/  IMAD.U32 R42, R25, 0x10000, RZ ;  /* 0x00010000192a7824 */ /* 0x000fe200078e00ff */
[----:B------:R-:W-:Y:S01]  /*6f10*/  BSSY.RECONVERGENT B1, `(.L_x_4635) ;  /* 0x000004d000017945 */ /* 0x000fe20003800200 */
[----:B------:R-:W-:Y:S02]  /*6f20*/  HFMA2 R50, -RZ, RZ, 0, 1.1920928955078125e-07 ;  /* 0x00000002ff327431 */ /* 0x000fe400000001ff */
        /* <DEDUP_REMOVED lines=19> */
.L_x_4637:
        /* <DEDUP_REMOVED lines=13> */
.L_x_4639:
[----:B------:R-:W-:Y:S05]  /*7130*/  BSYNC.RECONVERGENT B2 ;  /* 0x0000000000027941 */ /* 0x000fea0003800200 */
.L_x_4638:
        /* <DEDUP_REMOVED lines=42> */
.L_x_4636:
[----:B------:R-:W-:Y:S05]  /*73e0*/  BSYNC.RECONVERGENT B1 ;  /* 0x0000000000017941 */ /* 0x000fea0003800200 */
.L_x_4635:
        /* <DEDUP_REMOVED lines=19> */
.L_x_4642:
        /* <DEDUP_REMOVED lines=13> */
.L_x_4644:
[----:B------:R-:W-:Y:S05]  /*75f0*/  BSYNC.RECONVERGENT B2 ;  /* 0x0000000000027941 */ /* 0x000fea0003800200 */
.L_x_4643:
        /* <DEDUP_REMOVED lines=42> */
.L_x_4641:
[----:B------:R-:W-:Y:S05]  /*78a0*/  BSYNC.RECONVERGENT B1 ;  /* 0x0000000000017941 */ /* 0x000fea0003800200 */
.L_x_4640:
[----:B------:R-:W-:Y:S01]  /*78b0*/  I2FP.F32.U32 R26, R26 ;  /* 0x0000001a001a7245 */ /* 0x000fe20000201000 */
[----:B------:R-:W-:Y:S01]  /*78c0*/  BSSY.RECONVERGENT B1, `(.L_x_4645) ;  /* 0x000004e000017945 */ /* 0x000fe20003800200 */
[----:B------:R-:W-:Y:S01]  /*78d0*/  SHF.L.U32 R42, R39, 0x10, RZ ;  /* 0x00000010272a7819 */ /* 0x000fe200000006ff */
[----:B------:R-:W-:Y:S02]  /*78e0*/  IMAD.MOV.U32 R50, RZ, RZ, 0x2 ;  /* 0x00000002ff327424 */ /* 0x000fe400078e00ff */
[----:B------:R-:W-:Y:S02]  /*78f0*/  FFMA.FTZ R43, R26, R47, 1.1641532182693481445e-10 ;  /* 0x2f0000001a2b7423 */ /* 0x000fe4000001002f */
[----:B------:R-:W-:-:S03]  /*7900*/  FMUL.FTZ R42, R42, R49 ;  /* 0x000000312a2a7220 */ /* 0x000fc60000410000 */
        /* <DEDUP_REMOVED lines=17> */
.L_x_4647:
        /* <DEDUP_REMOVED lines=13> */
.L_x_4649:
[----:B------:R-:W-:Y:S05]  /*7af0*/  BSYNC.RECONVERGENT B2 ;  /* 0x0000000000027941 */ /* 0x000fea0003800200 */
.L_x_4648:
        /* <DEDUP_REMOVED lines=42> */
.L_x_4646:
[----:B------:R-:W-:Y:S05]  /*7da0*/  BSYNC.RECONVERGENT B1 ;  /* 0x0000000000017941 */ /* 0x000fea0003800200 */
.L_x_4645:
[----:B------:R-:W-:Y:S01]  /*7db0*/  ISETP.NE.AND P6, PT, R50, 0x1, PT ;  /* 0x000000013200780c */ /* 0x000fe20003fc5270 */
[----:B------:R-:W-:Y:S01]  /*7dc0*/  IMAD.U32 R42, R19, 0x10000, RZ ;  /* 0x00010000132a7824 */ /* 0x000fe200078e00ff */
[----:B------:R-:W-:Y:S01]  /*7dd0*/  I2FP.F32.U32 R18, R18 ;  /* 0x0000001200127245 */ /* 0x000fe20000201000 */
[----:B------:R-:W-:Y:S01]  /*7de0*/  BSSY.RECONVERGENT B1, `(.L_x_4650) ;  /* 0x0000049000017945 */ /* 0x000fe20003800200 */
[----:B------:R-:W-:Y:S02]  /*7df0*/  HFMA2 R51, -RZ, RZ, 0, 1.1920928955078125e-07 ;  /* 0x00000002ff337431 */ /* 0x000fe400000001ff */
        /* <DEDUP_REMOVED lines=13> */
.L_x_4652:
        /* <DEDUP_REMOVED lines=15> */
.L_x_4654:
[----:B------:R-:W-:Y:S05]  /*7fc0*/  BSYNC.RECONVERGENT B2 ;  /* 0x0000000000027941 */ /* 0x000fea0003800200 */
.L_x_4653:
        /* <DEDUP_REMOVED lines=42> */
.L_x_4651:
[----:B------:R-:W-:Y:S05]  /*8270*/  BSYNC.RECONVERGENT B1 ;  /* 0x0000000000017941 */ /* 0x000fea0003800200 */
.L_x_4650:
        /* <DEDUP_REMOVED lines=8> */
[----:B------:R-:W-:-:S04]  /*8300*/  FADD.FTZ R27, R27, R18 ;  /* 0x000000121b1b7221 */ /* 0x000fc80000010000 */
[----:B------:R-:W-:-:S07]  /*8310*/  @P1 FADD.FTZ R27, R31, R27 ;  /* 0x0000001b1f1b1221 */ /* 0x000fce0000010000 */
.L_x_4574:
[----:B------:R-:W-:Y:S01]  /*8320*/  SEL R19, RZ, 0x1000000, !P5 ;  /* 0x01000000ff137807 */ /* 0x000fe20006800000 */
[----:B------:R-:W0:Y:S01]  /*8330*/  LDC.64 R92, c[0x0][0x3a8] ;  /* 0x0000ea00ff5c7b82 */ /* 0x000e220000000a00 */
[----:B------:R-:W-:Y:S02]  /*8340*/  SEL R18, RZ, 0x10000, !P4 ;  /* 0x00010000ff127807 */ /* 0x000fe40006000000 */
[----:B------:R-:W-:Y:S02]  /*8350*/  SEL R43, RZ, 0x100, !P3 ;  /* 0x00000100ff2b7807 */ /* 0x000fe40005800000 */
[----:B------:R-:W-:Y:S02]  /*8360*/  ISETP.NE.U32.AND P3, PT, R40, RZ, PT ;  /* 0x000000ff2800720c */ /* 0x000fe40003f65070 */
[----:B------:R-:W-:Y:S02]  /*8370*/  LOP3.LUT R43, R43, R19, R18, 0xfe, !PT ;  /* 0x000000132b2b7212 */ /* 0x000fe400078efe12 */
[----:B------:R-:W-:-:S02]  /*8380*/  SEL R19, RZ, 0x10000, !P0 ;  /* 0x00010000ff137807 */ /* 0x000fc40004000000 */
[----:B------:R-:W-:Y:S02]  /*8390*/  ISETP.NE.AND.EX P0, PT, R41, RZ, PT, P3 ;  /* 0x000000ff2900720c */ /* 0x000fe40003f05330 */
[----:B------:R-:W1:Y:S01]  /*83a0*/  LDC.64 R40, c[0x0][0x3b0] ;  /* 0x0000ec00ff287b82 */ /* 0x000e620000000a00 */
[----:B------:R-:W-:Y:S02]  /*83b0*/  ISETP.NE.AND P4, PT, R6, RZ, PT ;  /* 0x000000ff0600720c */ /* 0x000fe40003f85270 */
[----:B------:R-:W-:Y:S02]  /*83c0*/  SEL R18, RZ, 0x1000000, !P2 ;  /* 0x01000000ff127807 */ /* 0x000fe40005000000 */
[----:B------:R-:W-:Y:S02]  /*83d0*/  SEL R6, RZ, 0x100, !P4 ;  /* 0x00000100ff067807 */ /* 0x000fe40006000000 */
[----:B------:R-:W-:Y:S02]  /*83e0*/  ISETP.NE.AND P6, PT, R16, RZ, PT ;  /* 0x000000ff1000720c */ /* 0x000fe40003fc5270 */
[----:B------:R-:W-:Y:S01]  /*83f0*/  ISETP.NE.AND P5, PT, R17, RZ, PT ;  /* 0x000000ff1100720c */ /* 0x000fe20003fa5270 */
[----:B0-----:R-:W-:Y:S01]  /*8400*/  IMAD.WIDE.U32 R16, R10, 0x20, R92 ;  /* 0x000000200a107825 */ /* 0x001fe200078e005c */
[----:B------:R-:W-:-:S02]  /*8410*/  LOP3.LUT R6, R6, R18, R19, 0xfe, !PT ;  /* 0x0000001206067212 */ /* 0x000fc400078efe13 */
[----:B------:R-:W-:Y:S02]  /*8420*/  SEL R18, RZ, 0x1, !P5 ;  /* 0x00000001ff127807 */ /* 0x000fe40006800000 */
[----:B------:R-:W-:Y:S01]  /*8430*/  SEL R19, RZ, 0x1, !P6 ;  /* 0x00000001ff137807 */ /* 0x000fe20007000000 */
[----:B------:R-:W-:Y:S04]  /*8440*/  STG.E.128 desc[UR8][R16.64], R20 ;  /* 0x0000001410007986 */ /* 0x000fe8000c101d08 */
[----:B------:R0:W-:Y:S02]  /*8450*/  STG.E.128 desc[UR8][R16.64+0x10], R24 ;  /* 0x0000101810007986 */ /* 0x0001e4000c101d08 */
[----:B0-----:R-:W-:Y:S02]  /*8460*/  LOP3.LUT R17, R43, R18, RZ, 0xfc, !PT ;  /* 0x000000122b117212 */ /* 0x001fe400078efcff */
[----:B------:R-:W-:Y:S01]  /*8470*/  LOP3.LUT R16, R6, R19, RZ, 0xfc, !PT ;  /* 0x0000001306107212 */ /* 0x000fe200078efcff */
[----:B-1----:R-:W-:-:S05]  /*8480*/  IMAD.WIDE.U32 R18, R10, 0x8, R40 ;  /* 0x000000080a127825 */ /* 0x002fca00078e0028 */
        /* <DEDUP_REMOVED lines=9> */
[----:B------:R-:W-:-:S02]  /*8520*/  PRMT R6, R44, 0x7104, RZ ;  /* 0x000071042c067816 */ /* 0x000fc400000000ff */
[----:B------:R-:W-:Y:S02]  /*8530*/  LOP3.LUT R40, R12, 0xff, RZ, 0xc0, !PT ;  /* 0x000000ff0c287812 */ /* 0x000fe400078ec0ff */
[----:B------:R-:W-:Y:S01]  /*8540*/  LOP3.LUT R6, R17, 0xff00, R6, 0xf8, !PT ;  /* 0x0000ff0011067812 */ /* 0x000fe200078ef806 */
[----:B------:R-:W-:-:S03]  /*8550*/  IMAD.WIDE.U32 R16, R16, 0x1000000, RZ ;  /* 0x0100000010107825 */ /* 0x000fc600078e00ff */
[----:B------:R-:W-:Y:S01]  /*8560*/  LOP3.LUT R43, R6, 0xff, R15, 0xf8, !PT ;  /* 0x000000ff062b7812 */ /* 0x000fe200078ef80f */
[----:B------:R-:W-:-:S03]  /*8570*/  IMAD.WIDE.U32 R40, R40, 0x100, RZ ;  /* 0x0000010028287825 */ /* 0x000fc600078e00ff */
[----:B------:R-:W-:Y:S02]  /*8580*/  LOP3.LUT R19, R19, R43, R17, 0xfe, !PT ;  /* 0x0000002b13137212 */ /* 0x000fe400078efe11 */
[----:B------:R-:W-:Y:S02]  /*8590*/  LOP3.LUT R18, R40, R16, R18, 0xfe, !PT ;  /* 0x0000001028127212 */ /* 0x000fe400078efe12 */
[----:B------:R-:W0:Y:S01]  /*85a0*/  LDC.64 R16, c[0x0][0x3b8] ;  /* 0x0000ee00ff107b82 */ /* 0x000e220000000a00 */
[----:B------:R-:W-:Y:S02]  /*85b0*/  LOP3.LUT R41, R19, R41, RZ, 0xfc, !PT ;  /* 0x0000002913297212 */ /* 0x000fe400078efcff */
[----:B------:R-:W-:Y:S01]  /*85c0*/  LOP3.LUT R40, R18, 0xff, R11, 0xf8, !PT ;  /* 0x000000ff12287812 */ /* 0x000fe200078ef80b */
[----:B0-----:R-:W-:-:S05]  /*85d0*/  IMAD.WIDE.U32 R16, R10, 0x8, R16 ;  /* 0x000000080a107825 */ /* 0x001fca00078e0010 */
[----:B------:R1:W-:Y:S02]  /*85e0*/  STG.E.64 desc[UR8][R16.64], R40 ;  /* 0x0000002810007986 */ /* 0x0003e4000c101b08 */
.L_x_4655:
[----:B0-----:R-:W0:Y:S01]  /*85f0*/  @P0 LDC.64 R18, c[0x0][0x398] ;  /* 0x0000e600ff120b82 */ /* 0x001e220000000a00 */
[----:B------:R-:W-:-:S07]  /*8600*/  IADD3 R50, PT, PT, R10, 0x20, RZ ;  /* 0x000000200a327810 */ /* 0x000fce0007ffe0ff */
[----:B-1----:R-:W1:Y:S01]  /*8610*/  @P1 LDC.64 R16, c[0x0][0x3a0] ;  /* 0x0000e800ff101b82 */ /* 0x002e620000000a00 */
[----:B------:R-:W-:-:S06]  /*8620*/  IMAD.WIDE.U32 R40, R50, 0x10, R66 ;  /* 0x0000001032287825 */ /* 0x000fcc00078e0042 */
[----:B------:R-:W5:Y:S01]  /*8630*/  LDG.E.128 R40, desc[UR8][R40.64] ;  /* 0x0000000828287981 */ /* 0x000f62000c1e1d00 */
[----:B0-----:R-:W-:-:S05]  /*8640*/  @P0 IMAD.WIDE.U32 R18, R50, 0x10, R18 ;  /* 0x0000001032120825 */ /* 0x001fca00078e0012 */
[----:B------:R0:W5:Y:S01]  /*8650*/  @P0 LDG.E.128 R36, desc[UR8][R18.64] ;  /* 0x0000000812240981 */ /* 0x000162000c1e1d00 */
[----:B-1----:R-:W-:-:S05]  /*8660*/  @P1 IMAD.WIDE.U32 R16, R50, 0x20, R16 ;  /* 0x0000002032101825 */ /* 0x002fca00078e0010 */
[----:B------:R0:W5:Y:S04]  /*8670*/  @P1 LDG.E.128 R32, desc[UR8][R16.64] ;  /* 0x0000000810201981 */ /* 0x000168000c1e1d00 */
        /* <DEDUP_REMOVED lines=18> */
.L_x_4659:
        /* <DEDUP_REMOVED lines=13> */
.L_x_4661:
[----:B------:R-:W-:Y:S05]  /*8870*/  BSYNC.RECONVERGENT B2 ;  /* 0x0000000000027941 */ /* 0x000fea0003800200 */
.L_x_4660:
        /* <DEDUP_REMOVED lines=42> */
.L_x_4658:
[----:B------:R-:W-:Y:S05]  /*8b20*/  BSYNC.RECONVERGENT B1 ;  /* 0x0000000000017941 */ /* 0x000fea0003800200 */
.L_x_4657:
[----:B------:R-:W-:Y:S01]  /*8b30*/  ISETP.NE.AND P2, PT, R14, 0x1, PT ;  /* 0x000000010e00780c */ /* 0x000fe20003f45270 */
[----:B------:R-:W-:Y:S01]  /*8b40*/  BSSY.RECONVERGENT B1, `(.L_x_4662) ;  /* 0x000004b000017945 */ /* 0x000fe20003800200 */
[----:B------:R-:W-:Y:S01]  /*8b50*/  I2FP.F32.U32 R12, R11 ;  /* 0x0000000b000c7245 */ /* 0x000fe20000201000 */
[----:B------:R-:W-:Y:S02]  /*8b60*/  HFMA2 R15, -RZ, RZ, 0, 1.1920928955078125e-07 ;  /* 0x00000002ff0f7431 */ /* 0x000fe400000001ff */
[----:B------:R-:W-:Y:S02]  /*8b70*/  IMAD.MOV.U32 R13, RZ, RZ, R58 ;  /* 0x000000ffff0d7224 */ /* 0x000fe400078e003a */
[----:B------:R-:W-:Y:S01]  /*8b80*/  FFMA.FTZ R11, R12, R47, 1.1641532182693481445e-10 ;  /* 0x2f0000000c0b7423 */ /* 0x000fe2000001002f */
[C---:B-----5:R-:W-:Y:S01]  /*8b90*/  IMAD.U32 R12, R40.reuse, 0x10000, RZ ;  /* 0x00010000280c7824 */ /* 0x060fe200078e00ff */
        /* <DEDUP_REMOVED lines=13> */
.L_x_4664:
        /* <DEDUP_REMOVED lines=13> */
.L_x_4666:
[----:B------:R-:W-:Y:S05]  /*8d40*/  BSYNC.RECONVERGENT B2 ;  /* 0x0000000000027941 */ /* 0x000fea0003800200 */
.L_x_4665:
[----:B0-----:R-:W-:Y:S01]  /*8d50*/  IMAD.WIDE.U32 R18, R2, -0x326172a9, RZ ;  /* 0xcd9e8d5702127825 */ /* 0x001fe200078e00ff */
        /* <DEDUP_REMOVED lines=41> */
.L_x_4663:
[----:B------:R-:W-:Y:S05]  /*8ff0*/  BSYNC.RECONVERGENT B1 ;  /* 0x0000000000017941 */ /* 0x000fea0003800200 */
.L_x_4662:
        /* <DEDUP_REMOVED lines=8> */
[----:B0-----:R-:W-:Y:S01]  /*9080*/  FSEL R16, R14, RZ, !P2 ;  /* 0x000000ff0e107208 */ /* 0x001fe20005000000 */
[----:B------:R-:W-:Y:S01]  /*9090*/  IMAD.MOV.U32 R14, RZ, RZ, 0x2 ;  /* 0x00000002ff0e7424 */ /* 0x000fe200078e00ff */
        /* <DEDUP_REMOVED lines=13> */
.L_x_4669:
        /* <DEDUP_REMOVED lines=13> */
.L_x_4671:
[----:B------:R-:W-:Y:S05]  /*9240*/  BSYNC.RECONVERGENT B2 ;  /* 0x0000000000027941 */ /* 0x000fea0003800200 */
.L_x_4670:
        /* <DEDUP_REMOVED lines=42> */
.L_x_4668:
[----:B------:R-:W-:Y:S05]  /*94f0*/  BSYNC.RECONVERGENT B1 ;  /* 0x0000000000017941 */ /* 0x000fea0003800200 */
.L_x_4667:
[----:B------:R-:W-:Y:S01]  /*9500*/  ISETP.NE.AND P2, PT, R14, 0x1, PT ;  /* 0x000000010e00780c */ /* 0x000fe20003f45270 */
[----:B------:R-:W-:Y:S01]  /*9510*/  BSSY.RECONVERGENT B1, `(.L_x_4672) ;  /* 0x000004a000017945 */ /* 0x000fe20003800200 */
[----:B------:R-:W-:Y:S01]  /*9520*/  I2FP.F32.U32 R12, R13 ;  /* 0x0000000d000c7245 */ /* 0x000fe20000201000 */
[----:B------:R-:W-:-:S04]  /*9530*/  IMAD.MOV.U32 R15, RZ, RZ, 0x2 ;  /* 0x00000002ff0f7424 */ /* 0x000fc800078e00ff */
[----:B------:R-:W-:Y:S01]  /*9540*/  FFMA.FTZ R13, R12, R47, 1.1641532182693481445e-10 ;  /* 0x2f0000000c0d7423 */ /* 0x000fe2000001002f */
[----:B------:R-:W-:-:S04]  /*9550*/  SHF.L.U32 R12, R40, 0x10, RZ ;  /* 0x00000010280c7819 */ /* 0x000fc800000006ff */
        /* <DEDUP_REMOVED lines=13> */
.L_x_4674:
        /* <DEDUP_REMOVED lines=13> */
.L_x_4676:
[----:B------:R-:W-:Y:S05]  /*9700*/  BSYNC.RECONVERGENT B2 ;  /* 0x0000000000027941 */ /* 0x000fea0003800200 */
.L_x_4675:
        /* <DEDUP_REMOVED lines=42> */
.L_x_4673:
[----:B------:R-:W-:Y:S05]  /*99b0*/  BSYNC.RECONVERGENT B1 ;  /* 0x0000000000017941 */ /* 0x000fea0003800200 */
.L_x_4672:
        /* <DEDUP_REMOVED lines=24> */
.L_x_4679:
        /* <DEDUP_REMOVED lines=13> */
.L_x_4681:
[----:B------:R-:W-:Y:S05]  /*9c10*/  BSYNC.RECONVERGENT B2 ;  /* 0x0000000000027941 */ /* 0x000fea0003800200 */
.L_x_4680:
        /* <DEDUP_REMOVED lines=42> */
.L_x_4678:
[----:B------:R-:W-:Y:S05]  /*9ec0*/  BSYNC.RECONVERGENT B1 ;  /* 0x0000000000017941 */ /* 0x000fea0003800200 */
.L_x_4677:
[----:B------:R-:W-:Y:S01]  /*9ed0*/  ISETP.NE.AND P2, PT, R18, 0x1, PT ;  /* 0x000000011200780c */ /* 0x000fe20003f45270 */
[----:B------:R-:W-:Y:S01]  /*9ee0*/  BSSY.RECONVERGENT B1, `(.L_x_4682) ;  /* 0x000004b000017945 */ /* 0x000fe20003800200 */
[----:B------:R-:W-:Y:S01]  /*9ef0*/  I2FP.F32.U32 R14, R13 ;  /* 0x0000000d000e7245 */ /* 0x000fe20000201000 */
[----:B------:R-:W-:Y:S01]  /*9f00*/  IMAD.MOV.U32 R19, RZ, RZ, 0x2 ;  /* 0x00000002ff137424 */ /* 0x000fe200078e00ff */
[----:B------:R-:W-:-:S03]  /*9f10*/  MOV R15, R58 ;  /* 0x0000003a000f7202 */ /* 0x000fc60000000f00 */
        /* <DEDUP_REMOVED lines=15> */
.L_x_4684:
        /* <DEDUP_REMOVED lines=13> */
.L_x_4686:
[----:B------:R-:W-:Y:S05]  /*a0e0*/  BSYNC.RECONVERGENT B2 ;  /* 0x0000000000027941 */ /* 0x000fea0003800200 */
.L_x_4685:
        /* <DEDUP_REMOVED lines=42> */
.L_x_4683:
[----:B------:R-:W-:Y:S05]  /*a390*/  BSYNC.RECONVERGENT B1 ;  /* 0x0000000000017941 */ /* 0x000fea0003800200 */
.L_x_4682:
[----:B------:R-:W-:Y:S01]  /*a3a0*/  I2FP.F32.U32 R14, R15 ;  /* 0x0000000f000e7245 */ /* 0x000fe20000201000 */
[----:B------:R-:W-:Y:S01]  /*a3b0*/  BSSY.RECONVERGENT B1, `(.L_x_4687) ;  /* 0x000004e000017945 */ /* 0x000fe20003800200 */
[----:B------:R-:W-:Y:S01]  /*a3c0*/  SHF.L.U32 R18, R37, 0x10, RZ ;  /* 0x0000001025127819 */ /* 0x000fe200000006ff */
[----:B------:R-:W-:Y:S01]  /*a3d0*/  IMAD.MOV.U32 R40, RZ, RZ, 0x2 ;  /* 0x00000002ff287424 */ /* 0x000fe200078e00ff */
        /* <DEDUP_REMOVED lines=19> */
.L_x_4689:
        /* <DEDUP_REMOVED lines=13> */
.L_x_4691:
[----:B------:R-:W-:Y:S05]  /*a5e0*/  BSYNC.RECONVERGENT B2 ;  /* 0x0000000000027941 */ /* 0x000fea0003800200 */
.L_x_4690:
        /* <DEDUP_REMOVED lines=42> */
.L_x_4688:
[----:B------:R-:W-:Y:S05]  /*a890*/  BSYNC.RECONVERGENT B1 ;  /* 0x0000000000017941 */ /* 0x000fea0003800200 */
.L_x_4687:
[----:B------:R-:W-:Y:S01]  /*a8a0*/  ISETP.NE.AND P2, PT, R40, 0x1, PT ;  /* 0x000000012800780c */ /* 0x000fe20003f45270 */
[----:B------:R-:W-:Y:S01]  /*a8b0*/  BSSY.RECONVERGENT B1, `(.L_x_4692) ;  /* 0x000004a000017945 */ /* 0x000fe20003800200 */
[----:B------:R-:W-:-:S05]  /*a8c0*/  I2FP.F32.U32 R14, R15 ;  /* 0x0000000f000e7245 */ /* 0x000fca0000201000 */
[----:B------:R-:W-:Y:S01]  /*a8d0*/  FFMA.FTZ R15, R14, R47, 1.1641532182693481445e-10 ;  /* 0x2f0000000e0f7423 */ /* 0x000fe2000001002f */
[----:B------:R-:W-:Y:S02]  /*a8e0*/  IMAD.U32 R14, R41, 0x10000, RZ ;  /* 0x00010000290e7824 */ /* 0x000fe400078e00ff */
[----:B------:R-:W-:Y:S02]  /*a8f0*/  HFMA2 R41, -RZ, RZ, 0, 1.1920928955078125e-07 ;  /* 0x00000002ff297431 */ /* 0x000fe400000001ff */
        /* <DEDUP_REMOVED lines=13> */
.L_x_4694:
        /* <DEDUP_REMOVED lines=13> */
.L_x_4696:
[----:B------:R-:W-:Y:S05]  /*aaa0*/  BSYNC.RECONVERGENT B2 ;  /* 0x0000000000027941 */ /* 0x000fea0003800200 */
.L_x_4695:
        /* <DEDUP_REMOVED lines=42> */
.L_x_4693:
[----:B------:R-:W-:Y:S05]  /*ad50*/  BSYNC.RECONVERGENT B1 ;  /* 0x0000000000017941 */ /* 0x000fea0003800200 */
.L_x_4692:
[----:B------:R-:W-:Y:S01]  /*ad60*/  I2FP.F32.U32 R40, R15 ;  /* 0x0000000f00287245 */ /* 0x000fe20000201000 */
[----:B------:R-:W-:Y:S01]  /*ad70*/  BSSY.RECONVERGENT B1, `(.L_x_4697) ;  /* 0x000004f000017945 */ /* 0x000fe20003800200 */
[----:B------:R-:W-:Y:S02]  /*ad80*/  PRMT R15, R37, 0x7632, R15 ;  /* 0x00007632250f7816 */ /* 0x000fe4000000000f */
[----:B------:R-:W-:-:S03]  /*ad90*/  FSEL R19, R14, RZ, P4 ;  /* 0x000000ff0e137208 */ /* 0x000fc60002000000 */
[----:B------:R-:W-:Y:S02]  /*ada0*/  IMAD.U32 R44, R15, 0x10000, RZ ;  /* 0x000100000f2c7824 */ /* 0x000fe400078e00ff */
[----:B------:R-:W-:Y:S02]  /*adb0*/  FFMA.FTZ R15, R40, R47, 1.1641532182693481445e-10 ;  /* 0x2f000000280f7423 */ /* 0x000fe4000001002f */
[----:B------:R-:W-:-:S03]  /*adc0*/  FMUL.FTZ R44, R44, R49 ;  /* 0x000000312c2c7220 */ /* 0x000fc60000410000 */
[----:B------:R-:W-:Y:S02]  /*add0*/  FSETP.GTU.FTZ.AND P2, PT, R15, R48, PT ;  /* 0x000000300f00720b */ /* 0x000fe40003f5c000 */
[----:B------:R-:W-:Y:S02]  /*ade0*/  MOV R15, R58 ;  /* 0x0000003a000f7202 */ /* 0x000fe40000000f00 */
        /* <DEDUP_REMOVED lines=15> */
.L_x_4699:
        /* <DEDUP_REMOVED lines=13> */
.L_x_4701:
[----:B------:R-:W-:Y:S05]  /*afb0*/  BSYNC.RECONVERGENT B2 ;  /* 0x0000000000027941 */ /* 0x000fea0003800200 */
.L_x_4700:
        /* <DEDUP_REMOVED lines=40> */
[----:B------:R-:W-:Y:S01]  /*b240*/  IMAD.MOV.U32 R6, RZ, RZ, R40 ;  /* 0x000000ffff067224 */ /* 0x000fe200078e0028 */
[----:B------:R-:W-:-:S07]  /*b250*/  LOP3.LUT R60, R60, UR29, R41, 0x96, !PT ;  /* 0x0000001d3c3c7c12 */ /* 0x000fce000f8e9629 */
.L_x_4698:
[----:B------:R-:W-:Y:S05]  /*b260*/  BSYNC.RECONVERGENT B1 ;  /* 0x0000000000017941 */ /* 0x000fea0003800200 */
.L_x_4697:
        /* <DEDUP_REMOVED lines=19> */
.L_x_4704:
        /* <DEDUP_REMOVED lines=13> */
.L_x_4706:
[----:B------:R-:W-:Y:S05]  /*b470*/  BSYNC.RECONVERGENT B2 ;  /* 0x0000000000027941 */ /* 0x000fea0003800200 */
.L_x_4705:
        /* <DEDUP_REMOVED lines=42> */
.L_x_4703:
[----:B------:R-:W-:Y:S05]  /*b720*/  BSYNC.RECONVERGENT B1 ;  /* 0x0000000000017941 */ /* 0x000fea0003800200 */
.L_x_4702:
        /* <DEDUP_REMOVED lines=24> */
.L_x_4709:
        /* <DEDUP_REMOVED lines=13> */
.L_x_4711:
[----:B------:R-:W-:Y:S05]  /*b980*/  BSYNC.RECONVERGENT B2 ;  /* 0x0000000000027941 */ /* 0x000fea0003800200 */
.L_x_4710:
        /* <DEDUP_REMOVED lines=42> */
.L_x_4708:
[----:B------:R-:W-:Y:S05]  /*bc30*/  BSYNC.RECONVERGENT B1 ;  /* 0x0000000000017941 */ /* 0x000fea0003800200 */
.L_x_4707:
        /* <DEDUP_REMOVED lines=18> */
.L_x_4714:
        /* <DEDUP_REMOVED lines=13> */
.L_x_4716:
[----:B------:R-:W-:Y:S05]  /*be30*/  BSYNC.RECONVERGENT B2 ;  /* 0x0000000000027941 */ /* 0x000fea0003800200 */
.L_x_4715:
        /* <DEDUP_REMOVED lines=42> */
.L_x_4713:
[----:B------:R-:W-:Y:S05]  /*c0e0*/  BSYNC.RECONVERGENT B1 ;  /* 0x0000000000017941 */ /* 0x000fea0003800200 */
.L_x_4712:
        /* <DEDUP_REMOVED lines=24> */
.L_x_4719:
        /* <DEDUP_REMOVED lines=13> */
.L_x_4721:
[----:B------:R-:W-:Y:S05]  /*c340*/  BSYNC.RECONVERGENT B2 ;  /* 0x0000000000027941 */ /* 0x000fea0003800200 */
.L_x_4720:
        /* <DEDUP_REMOVED lines=40> */
[----:B------:R-:W-:Y:S02]  /*c5d0*/  LOP3.LUT R60, R60, UR29, R67, 0x96, !PT ;  /* 0x0000001d3c3c7c12 */ /* 0x000fe4000f8e9643 */
[----:B------:R-:W-:-:S07]  /*c5e0*/  MOV R6, R66 ;  /* 0x0000004200067202 */ /* 0x000fce0000000f00 */
.L_x_4718:
[----:B------:R-:W-:Y:S05]  /*c5f0*/  BSYNC.RECONVERGENT B1 ;  /* 0x0000000000017941 */ /* 0x000fea0003800200 */
.L_x_4717:
[----:B------:R-:W-:Y:S01]  /*c600*/  ISETP.NE.AND P5, PT, R56, 0x1, PT ;  /* 0x000000013800780c */ /* 0x000fe20003fa5270 */
[C---:B------:R-:W-:Y:S01]  /*c610*/  IMAD.U32 R46, R43.reuse, 0x10000, RZ ;  /* 0x000100002b2e7824 */ /* 0x040fe200078e00ff */
[----:B------:R-:W-:Y:S01]  /*c620*/  I2FP.F32.U32 R42, R45 ;  /* 0x0000002d002a7245 */ /* 0x000fe20000201000 */
[----:B------:R-:W-:Y:S01]  /*c630*/  BSSY.RECONVERGENT B1, `(.L_x_4722) ;  /* 0x0000048000017945 */ /* 0x000fe20003800200 */
[----:B------:R-:W-:Y:S01]  /*c640*/  PRMT R43, R43, 0x7632, R43 ;  /* 0x000076322b2b7816 */ /* 0x000fe2000000002b */
[----:B------:R-:W-:Y:S02]  /*c650*/  IMAD.MOV.U32 R59, RZ, RZ, R58 ;  /* 0x000000ffff3b7224 */ /* 0x000fe400078e003a */
[----:B------:R-:W-:Y:S01]  /*c660*/  FFMA.FTZ R45, R42, R47, 1.1641532182693481445e-10 ;  /* 0x2f0000002a2d7423 */ /* 0x000fe2000001002f */
[----:B------:R-:W-:Y:S01]  /*c670*/  FMUL.FTZ R42, R46, R49 ;  /* 0x000000312e2a7220 */ /* 0x000fe20000410000 */
[----:B------:R-:W-:-:S03]  /*c680*/  HFMA2 R46, -RZ, RZ, 0, 1.1920928955078125e-07 ;  /* 0x00000002ff2e7431 */ /* 0x000fc600000001ff */
        /* <DEDUP_REMOVED lines=10> */
.L_x_4724:
        /* <DEDUP_REMOVED lines=13> */
.L_x_4726:
[----:B------:R-:W-:Y:S05]  /*c800*/  BSYNC.RECONVERGENT B2 ;  /* 0x0000000000027941 */ /* 0x000fea0003800200 */
.L_x_4725:
        /* <DEDUP_REMOVED lines=42> */
.L_x_4723:
[----:B------:R-:W-:Y:S05]  /*cab0*/  BSYNC.RECONVERGENT B1 ;  /* 0x0000000000017941 */ /* 0x000fea0003800200 */
.L_x_4722:
[----:B------:R-:W-:Y:S01]  /*cac0*/  I2FP.F32.U32 R56, R59 ;  /* 0x0000003b00387245 */ /* 0x000fe20000201000 */
[----:B------:R-:W-:Y:S01]  /*cad0*/  BSSY.RECONVERGENT B1, `(.L_x_4727) ;  /* 0x000004f000017945 */ /* 0x000fe20003800200 */
[----:B------:R-:W-:Y:S01]  /*cae0*/  FSEL R59, R42, RZ, P4 ;  /* 0x000000ff2a3b7208 */ /* 0x000fe20002000000 */
[----:B------:R-:W-:Y:S02]  /*caf0*/  IMAD.MOV.U32 R61, RZ, RZ, 0x2 ;  /* 0x00000002ff3d7424 */ /* 0x000fe400078e00ff */
        /* <DEDUP_REMOVED lines=19> */
.L_x_4729:
        /* <DEDUP_REMOVED lines=13> */
.L_x_4731:
[----:B------:R-:W-:Y:S05]  /*cd00*/  BSYNC.RECONVERGENT B2 ;  /* 0x0000000000027941 */ /* 0x000fea0003800200 */
.L_x_4730:
        /* <DEDUP_REMOVED lines=34> */
[----:B------:R-:W-:Y:S01]  /*cf30*/  HFMA2 R61, -RZ, RZ, 0, 0 ;  /* 0x00000000ff3d7431 */ /* 0x000fe200000001ff */
[----:B------:R-:W-:Y:S02]  /*cf40*/  LOP3.LUT R56, R56, UR26, R59, 0x96, !PT ;  /* 0x0000001a38387c12 */ /* 0x000fe4000f8e963b */
[----:B------:R-:W-:-:S03]  /*cf50*/  MOV R59, R6 ;  /* 0x00000006003b7202 */ /* 0x000fc60000000f00 */
[----:B------:R-:W-:-:S04]  /*cf60*/  IMAD.WIDE.U32 R56, R56, -0x2daee0ad, RZ ;  /* 0xd2511f5338387825 */ /* 0x000fc800078e00ff */
[----:B------:R-:W-:Y:S01]  /*cf70*/  IMAD.MOV.U32 R6, RZ, RZ, R56 ;  /* 0x000000ffff067224 */ /* 0x000fe200078e0038 */
[----:B------:R-:W-:Y:S01]  /*cf80*/  LOP3.LUT R60, R60, UR29, R57, 0x96, !PT ;  /* 0x0000001d3c3c7c12 */ /* 0x000fe2000f8e9639 */
[----:B------:R-:W-:-:S05]  /*cf90*/  IMAD.WIDE.U32 R56, R46, -0x326172a9, RZ ;  /* 0xcd9e8d572e387825 */ /* 0x000fca00078e00ff */
[----:B------:R-:W-:Y:S01]  /*cfa0*/  LOP3.LUT R57, R58, UR28, R57, 0x96, !PT ;  /* 0x0000001c3a397c12 */ /* 0x000fe2000f8e9639 */
[----:B------:R-:W-:-:S07]  /*cfb0*/  IMAD.MOV.U32 R58, RZ, RZ, R56 ;  /* 0x000000ffff3a7224 */ /* 0x000fce00078e0038 */
.L_x_4728:
[----:B------:R-:W-:Y:S05]  /*cfc0*/  BSYNC.RECONVERGENT B1 ;  /* 0x0000000000017941 */ /* 0x000fea0003800200 */
.L_x_4727:
[----:B------:R-:W-:Y:S01]  /*cfd0*/  ISETP.NE.AND P6, PT, R61, 0x1, PT ;  /* 0x000000013d00780c */ /* 0x000fe20003fc5270 */
[----:B------:R-:W-:Y:S01]  /*cfe0*/  IMAD.U32 R56, R43, 0x10000, RZ ;  /* 0x000100002b387824 */ /* 0x000fe200078e00ff */
[----:B------:R-:W-:Y:S01]  /*cff0*/  I2FP.F32.U32 R46, R59 ;  /* 0x0000003b002e7245 */ /* 0x000fe20000201000 */
[----:B------:R-:W-:Y:S02]  /*d000*/  BSSY.RECONVERGENT B1, `(.L_x_4732) ;  /* 0x000004a000017945 */ /* 0x000fe40003800200 */
[----:B------:R-:W-:Y:S01]  /*d010*/  FMUL.FTZ R43, R56, R49 ;  /* 0x00000031382b7220 */ /* 0x000fe20000410000 */
        /* <DEDUP_REMOVED lines=13> */
.L_x_4734:
        /* <DEDUP_REMOVED lines=15> */
.L_x_4736:
[----:B------:R-:W-:Y:S05]  /*d1e0*/  BSYNC.RECONVERGENT B2 ;  /* 0x0000000000027941 */ /* 0x000fea0003800200 */
.L_x_4735:
        /* <DEDUP_REMOVED lines=41> */
[----:B------:R-:W-:Y:S02]  /*d480*/  IMAD.MOV.U32 R58, RZ, RZ, R56 ;  /* 0x000000ffff3a7224 */ /* 0x000fe400078e0038 */
[----:B------:R-:W-:-:S07]  /*d490*/  HFMA2 R56, -RZ, RZ, 0, 0 ;  /* 0x00000000ff387431 */ /* 0x000fce00000001ff */
.L_x_4733:
[----:B------:R-:W-:Y:S05]  /*d4a0*/  BSYNC.RECONVERGENT B1 ;  /* 0x0000000000017941 */ /* 0x000fea0003800200 */
.L_x_4732:
        /* <DEDUP_REMOVED lines=12> */
.L_x_4656:
        /* <DEDUP_REMOVED lines=12> */
[----:B------:R-:W-:Y:S01]  /*d630*/  @P2 IADD3 R18, PT, PT, R51, 0x1, RZ ;  /* 0x0000000133122810 */ /* 0x000fe20007ffe0ff */
[----:B------:R-:W-:Y:S02]  /*d640*/  @P2 IMAD.MOV.U32 R6, RZ, RZ, R52 ;  /* 0x000000ffff062224 */ /* 0x000fe400078e0034 */
[----:B------:R-:W-:Y:S01]  /*d650*/  @P2 IMAD.MOV.U32 R16, RZ, RZ, R57 ;  /* 0x000000ffff102224 */ /* 0x000fe200078e0039 */
[----:B------:R-:W-:Y:S06]  /*d660*/  BRA `(.L_x_4739) ;  /* 0x0000000000e07947 */ /* 0x000fec0003800000 */
.L_x_4740:
        /* <DEDUP_REMOVED lines=13> */
.L_x_4742:
[----:B------:R-:W-:Y:S05]  /*d740*/  BSYNC.RECONVERGENT B2 ;  /* 0x0000000000027941 */ /* 0x000fea0003800200 */
.L_x_4741:
        /* <DEDUP_REMOVED lines=38> */
[----:B------:R-:W-:-:S03]  /*d9b0*/  IMAD.WIDE.U32 R16, R17, -0x2daee0ad, RZ ;  /* 0xd2511f5311107825 */ /* 0x000fc600078e00ff */
[----:B------:R-:W-:Y:S01]  /*d9c0*/  MOV R6, R16 ;  /* 0x0000001000067202 */ /* 0x000fe20000000f00 */
[----:B------:R-:W-:Y:S01]  /*d9d0*/  IMAD.MOV.U32 R16, RZ, RZ, R52 ;  /* 0x000000ffff107224 */ /* 0x000fe200078e0034 */
[----:B------:R-:W-:-:S07]  /*d9e0*/  LOP3.LUT R60, R60, UR29, R17, 0x96, !PT ;  /* 0x0000001d3c3c7c12 */ /* 0x000fce000f8e9611 */
.L_x_4739:
[----:B------:R-:W-:Y:S05]  /*d9f0*/  BSYNC.RECONVERGENT B1 ;  /* 0x0000000000017941 */ /* 0x000fea0003800200 */
.L_x_4738:
[----:B------:R-:W-:Y:S01]  /*da00*/  ISETP.NE.AND P2, PT, R18, 0x1, PT ;  /* 0x000000011200780c */ /* 0x000fe20003f45270 */
[----:B------:R-:W-:Y:S01]  /*da10*/  BSSY.RECONVERGENT B1, `(.L_x_4743) ;  /* 0x000004a000017945 */ /* 0x000fe20003800200 */
[----:B------:R-:W-:Y:S01]  /*da20*/  I2FP.F32.U32 R16, R16 ;  /* 0x0000001000107245 */ /* 0x000fe20000201000 */
[----:B------:R-:W-:-:S04]  /*da30*/  IMAD.MOV.U32 R19, RZ, RZ, R58 ;  /* 0x000000ffff137224 */ /* 0x000fc800078e003a */
[----:B------:R-:W-:Y:S01]  /*da40*/  FFMA.FTZ R17, R16, R47, 1.1641532182693481445e-10 ;  /* 0x2f00000010117423 */ /* 0x000fe2000001002f */
[----:B-----5:R-:W-:-:S04]  /*da50*/  SHF.L.U32 R16, R40, 0x10, RZ ;  /* 0x0000001028107819 */ /* 0x020fc800000006ff */
[----:B------:R-:W-:Y:S02]  /*da60*/  FSETP.LE.FTZ.AND P3, PT, R17, R48, PT ;  /* 0x000000301100720b */ /* 0x000fe40003f73000 */
[----:B------:R-:W-:Y:S01]  /*da70*/  PRMT R17, R40, 0x7632, R17 ;  /* 0x0000763228117816 */ /* 0x000fe20000000011 */
[----:B------:R-:W-:Y:S01]  /*da80*/  IMAD.MOV.U32 R40, RZ, RZ, 0x2 ;  /* 0x00000002ff287424 */ /* 0x000fe200078e00ff */
        /* <DEDUP_REMOVED lines=10> */
.L_x_4745:
        /* <DEDUP_REMOVED lines=13> */
.L_x_4747:
[----:B------:R-:W-:Y:S05]  /*dc00*/  BSYNC.RECONVERGENT B2 ;  /* 0x0000000000027941 */ /* 0x000fea0003800200 */
.L_x_4746:
        /* <DEDUP_REMOVED lines=42> */
.L_x_4744:
[----:B------:R-:W-:Y:S05]  /*deb0*/  BSYNC.RECONVERGENT B1 ;  /* 0x0000000000017941 */ /* 0x000fea0003800200 */
.L_x_4743:
[----:B------:R-:W-:Y:S01]  /*dec0*/  ISETP.NE.AND P2, PT, R40, 0x1, PT ;  /* 0x000000012800780c */ /* 0x000fe20003f45270 */
[----:B------:R-:W-:Y:S01]  /*ded0*/  BSSY.RECONVERGENT B1, `(.L_x_4748) ;  /* 0x0000049000017945 */ /* 0x000fe20003800200 */
[----:B------:R-:W-:Y:S01]  /*dee0*/  I2FP.F32.U32 R18, R19 ;  /* 0x0000001300127245 */ /* 0x000fe20000201000 */
[----:B------:R-:W-:Y:S02]  /*def0*/  HFMA2 R54, -RZ, RZ, 0, 1.1920928955078125e-07 ;  /* 0x00000002ff367431 */ /* 0x000fe400000001ff */
[----:B------:R-:W-:Y:S02]  /*df00*/  IMAD.U32 R17, R17, 0x10000, RZ ;  /* 0x0001000011117824 */ /* 0x000fe400078e00ff */
        /* <DEDUP_REMOVED lines=13> */
.L_x_4750:
        /* <DEDUP_REMOVED lines=13> */
.L_x_4752:
[----:B------:R-:W-:Y:S05]  /*e0b0*/  BSYNC.RECONVERGENT B2 ;  /* 0x0000000000027941 */ /* 0x000fea0003800200 */
.L_x_4751:
        /* <DEDUP_REMOVED lines=42> */
.L_x_4749:
[----:B------:R-:W-:Y:S05]  /*e360*/  BSYNC.RECONVERGENT B1 ;  /* 0x0000000000017941 */ /* 0x000fea0003800200 */
.L_x_4748:
[----:B------:R-:W-:Y:S01]  /*e370*/  ISETP.NE.AND P2, PT, R54, 0x1, PT ;  /* 0x000000013600780c */ /* 0x000fe20003f45270 */
[----:B------:R-:W-:Y:S01]  /*e380*/  BSSY.RECONVERGENT B1, `(.L_x_4753) ;  /* 0x000004b000017945 */ /* 0x000fe20003800200 */
[----:B------:R-:W-:Y:S02]  /*e390*/  I2FP.F32.U32 R18, R19 ;  /* 0x0000001300127245 */ /* 0x000fe40000201000 */
[----:B------:R-:W-:-:S03]  /*e3a0*/  MOV R56, R58 ;  /* 0x0000003a00387202 */ /* 0x000fc60000000f00 */
[----:B------:R-:W-:Y:S01]  /*e3b0*/  FFMA.FTZ R19, R18, R47, 1.1641532182693481445e-10 ;  /* 0x2f00000012137423 */ /* 0x000fe2000001002f */
[----:B------:R-:W-:-:S04]  /*e3c0*/  IMAD.U32 R18, R41, 0x10000, RZ ;  /* 0x0001000029127824 */ /* 0x000fc800078e00ff */
        /* <DEDUP_REMOVED lines=13> */
.L_x_4755:
        /* <DEDUP_REMOVED lines=13> */
.L_x_4757:
[----:B------:R-:W-:Y:S05]  /*e570*/  BSYNC.RECONVERGENT B2 ;  /* 0x0000000000027941 */ /* 0x000fea0003800200 */
.L_x_4756:
        /* <DEDUP_REMOVED lines=41> */
[----:B------:R-:W-:Y:S02]  /*e810*/  IMAD.MOV.U32 R56, RZ, RZ, R6 ;  /* 0x000000ffff387224 */ /* 0x000fe400078e0006 */
[----:B------:R-:W-:-:S07]  /*e820*/  IMAD.MOV.U32 R6, RZ, RZ, R40 ;  /* 0x000000ffff067224 */ /* 0x000fce00078e0028 */
.L_x_4754:
[----:B------:R-:W-:Y:S05]  /*e830*/  BSYNC.RECONVERGENT B1 ;  /* 0x0000000000017941 */ /* 0x000fea0003800200 */
.L_x_4753:
        /* <DEDUP_REMOVED lines=18> */
.L_x_4760:
        /* <DEDUP_REMOVED lines=13> */
.L_x_4762:
[----:B------:R-:W-:Y:S05]  /*ea30*/  BSYNC.RECONVERGENT B2 ;  /* 0x0000000000027941 */ /* 0x000fea0003800200 */
.L_x_4761:
        /* <DEDUP_REMOVED lines=35> */
[----:B------:R-:W-:-:S05]  /*ec70*/  LOP3.LUT R56, R56, UR26, R41, 0x96, !PT ;  /* 0x0000001a38387c12 */ /* 0x000fca000f8e9629 */
[----:B------:R-:W-:-:S05]  /*ec80*/  IMAD.WIDE.U32 R56, R56, -0x2daee0ad, RZ ;  /* 0xd2511f5338387825 */ /* 0x000fca00078e00ff */
[----:B------:R-:W-:Y:S02]  /*ec90*/  LOP3.LUT R60, R60, UR29, R57, 0x96, !PT ;  /* 0x0000001d3c3c7c12 */ /* 0x000fe4000f8e9639 */
[----:B------:R-:W-:Y:S02]  /*eca0*/  LOP3.LUT R57, R40, UR28, R59, 0x96, !PT ;  /* 0x0000001c28397c12 */ /* 0x000fe4000f8e963b */
[----:B------:R-:W-:Y:S01]  /*ecb0*/  MOV R40, R6 ;  /* 0x0000000600287202 */ /* 0x000fe20000000f00 */
[----:B------:R-:W-:Y:S02]  /*ecc0*/  IMAD.MOV.U32 R6, RZ, RZ, R56 ;  /* 0x000000ffff067224 */ /* 0x000fe400078e0038 */
[----:B------:R-:W-:-:S07]  /*ecd0*/  IMAD.MOV.U32 R56, RZ, RZ, RZ ;  /* 0x000000ffff387224 */ /* 0x000fce00078e00ff */
.L_x_4759:
[----:B------:R-:W-:Y:S05]  /*ece0*/  BSYNC.RECONVERGENT B1 ;  /* 0x0000000000017941 */ /* 0x000fea0003800200 */
.L_x_4758:
[----:B------:R-:W-:Y:S01]  /*ecf0*/  ISETP.NE.AND P3, PT, R56, 0x1, PT ;  /* 0x000000013800780c */ /* 0x000fe20003f65270 */
[----:B------:R-:W-:Y:S01]  /*ed00*/  BSSY.RECONVERGENT B1, `(.L_x_4763) ;  /* 0x0000049000017945 */ /* 0x000fe20003800200 */
[----:B------:R-:W-:Y:S01]  /*ed10*/  I2FP.F32.U32 R40, R40 ;  /* 0x0000002800287245 */ /* 0x000fe20000201000 */
[----:B------:R-:W-:-:S04]  /*ed20*/  IMAD.MOV.U32 R61, RZ, RZ, R58 ;  /* 0x000000ffff3d7224 */ /* 0x000fc800078e003a */
[----:B------:R-:W-:Y:S01]  /*ed30*/  FFMA.FTZ R41, R40, R47, 1.1641532182693481445e-10 ;  /* 0x2f00000028297423 */ /* 0x000fe2000001002f */
[----:B------:R-:W-:-:S04]  /*ed40*/  SHF.L.U32 R40, R42, 0x10, RZ ;  /* 0x000000102a287819 */ /* 0x000fc800000006ff */
[----:B------:R-:W-:Y:S02]  /*ed50*/  FSETP.LE.FTZ.AND P2, PT, R41, R48, PT ;  /* 0x000000302900720b */ /* 0x000fe40003f53000 */
[----:B------:R-:W-:Y:S01]  /*ed60*/  PRMT R41, R42, 0x7632, R41 ;  /* 0x000076322a297816 */ /* 0x000fe20000000029 */
[----:B------:R-:W-:Y:S01]  /*ed70*/  IMAD.MOV.U32 R42, RZ, RZ, 0x2 ;  /* 0x00000002ff2a7424 */ /* 0x000fe200078e00ff */
[----:B------:R-:W-:Y:S09]  /*ed80*/  @!P3 BRA `(.L_x_4764) ;  /* 0x000000040000b947 */ /* 0x000ff20003800000 */
        /* <DEDUP_REMOVED lines=8> */
.L_x_4765:
        /* <DEDUP_REMOVED lines=13> */
.L_x_4767:
[----:B------:R-:W-:Y:S05]  /*eee0*/  BSYNC.RECONVERGENT B2 ;  /* 0x0000000000027941 */ /* 0x000fea0003800200 */
.L_x_4766:
        /* <DEDUP_REMOVED lines=40> */
[----:B------:R-:W-:Y:S01]  /*f170*/  HFMA2 R42, -RZ, RZ, 0, 0 ;  /* 0x00000000ff2a7431 */ /* 0x000fe200000001ff */
[----:B------:R-:W-:-:S07]  /*f180*/  LOP3.LUT R57, R56, UR28, R59, 0x96, !PT ;  /* 0x0000001c38397c12 */ /* 0x000fce000f8e963b */
.L_x_4764:
[----:B------:R-:W-:Y:S05]  /*f190*/  BSYNC.RECONVERGENT B1 ;  /* 0x0000000000017941 */ /* 0x000fea0003800200 */
.L_x_4763:
[----:B------:R-:W-:Y:S01]  /*f1a0*/  ISETP.NE.AND P4, PT, R42, 0x1, PT ;  /* 0x000000012a00780c */ /* 0x000fe20003f85270 */
[----:B------:R-:W-:Y:S01]  /*f1b0*/  BSSY.RECONVERGENT B1, `(.L_x_4768) ;  /* 0x0000048000017945 */ /* 0x000fe20003800200 */
[----:B------:R-:W-:Y:S01]  /*f1c0*/  I2FP.F32.U32 R56, R61 ;  /* 0x0000003d00387245 */ /* 0x000fe20000201000 */
[----:B------:R-:W-:Y:S01]  /*f1d0*/  IMAD.U32 R41, R41, 0x10000, RZ ;  /* 0x0001000029297824 */ /* 0x000fe200078e00ff */
[----:B------:R-:W-:Y:S01]  /*f1e0*/  MOV R59, 0x2 ;  /* 0x00000002003b7802 */ /* 0x000fe20000000f00 */
[----:B------:R-:W-:Y:S02]  /*f1f0*/  IMAD.MOV.U32 R61, RZ, RZ, R58 ;  /* 0x000000ffff3d7224 */ /* 0x000fe400078e003a */
        /* <DEDUP_REMOVED lines=11> */
.L_x_4770:
        /* <DEDUP_REMOVED lines=13> */
.L_x_4772:
[----:B------:R-:W-:Y:S05]  /*f380*/  BSYNC.RECONVERGENT B2 ;  /* 0x0000000000027941 */ /* 0x000fea0003800200 */
.L_x_4771:
        /* <DEDUP_REMOVED lines=39> */
[----:B------:R-:W-:-:S05]  /*f600*/  IMAD.WIDE.U32 R58, R42, -0x326172a9, RZ ;  /* 0xcd9e8d572a3a7825 */ /* 0x000fca00078e00ff */
[----:B------:R-:W-:Y:S01]  /*f610*/  LOP3.LUT R57, R56, UR28, R59, 0x96, !PT ;  /* 0x0000001c38397c12 */ /* 0x000fe2000f8e963b */
[----:B------:R-:W-:-:S07]  /*f620*/  IMAD.MOV.U32 R59, RZ, RZ, RZ ;  /* 0x000000ffff3b7224 */ /* 0x000fce00078e00ff */
.L_x_4769:
[----:B------:R-:W-:Y:S05]  /*f630*/  BSYNC.RECONVERGENT B1 ;  /* 0x0000000000017941 */ /* 0x000fea0003800200 */
.L_x_4768:
[----:B------:R-:W-:Y:S01]  /*f640*/  ISETP.NE.AND P5, PT, R59, 0x1, PT ;  /* 0x000000013b00780c */ /* 0x000fe20003fa5270 */
[----:B------:R-:W-:Y:S01]  /*f650*/  BSSY.RECONVERGENT B1, `(.L_x_4773) ;  /* 0x0000049000017945 */ /* 0x000fe20003800200 */
[----:B------:R-:W-:Y:S02]  /*f660*/  I2FP.F32.U32 R56, R61 ;  /* 0x0000003d00387245 */ /* 0x000fe40000201000 */
[C---:B------:R-:W-:Y:S02]  /*f670*/  SHF.L.U32 R42, R43.reuse, 0x10, RZ ;  /* 0x000000102b2a7819 */ /* 0x040fe400000006ff */
[----:B------:R-:W-:Y:S01]  /*f680*/  PRMT R43, R43, 0x7632, R43 ;  /* 0x000076322b2b7816 */ /* 0x000fe2000000002b */
[----:B------:R-:W-:Y:S01]  /*f690*/  FFMA.FTZ R56, R56, R47, 1.1641532182693481445e-10 ;  /* 0x2f00000038387423 */ /* 0x000fe2000001002f */
[----:B------:R-:W-:-:S04]  /*f6a0*/  MOV R61, R58 ;  /* 0x0000003a003d7202 */ /* 0x000fc80000000f00 */
[----:B------:R-:W-:Y:S01]  /*f6b0*/  FSETP.LE.FTZ.AND P4, PT, R56, R48, PT ;  /* 0x000000303800720b */ /* 0x000fe20003f93000 */
[----:B------:R-:W-:Y:S01]  /*f6c0*/  IMAD.MOV.U32 R56, RZ, RZ, 0x2 ;  /* 0x00000002ff387424 */ /* 0x000fe200078e00ff */
[----:B------:R-:W-:Y:S11]  /*f6d0*/  @!P5 BRA `(.L_x_4774) ;  /* 0x000000040000d947 */ /* 0x000ff60003800000 */
        /* <DEDUP_REMOVED lines=8> */
.L_x_4775:
        /* <DEDUP_REMOVED lines=13> */
.L_x_4777:
[----:B------:R-:W-:Y:S05]  /*f830*/  BSYNC.RECONVERGENT B2 ;  /* 0x0000000000027941 */ /* 0x000fea0003800200 */
.L_x_4776:
        /* <DEDUP_REMOVED lines=41> */
[----:B------:R-:W-:-:S07]  /*fad0*/  HFMA2 R56, -RZ, RZ, 0, 0 ;  /* 0x00000000ff387431 */ /* 0x000fce00000001ff */
.L_x_4774:
[----:B------:R-:W-:Y:S05]  /*fae0*/  BSYNC.RECONVERGENT B1 ;  /* 0x0000000000017941 */ /* 0x000fea0003800200 */
.L_x_4773:
        /* <DEDUP_REMOVED lines=37> */
.L_x_4737:
[----:B------:R-:W0:Y:S01]  /*fd40*/  LDC.64 R66, c[0x0][0x3b0] ;  /* 0x0000ec00ff427b82 */ /* 0x000e220000000a00 */
[----:B------:R-:W-:Y:S01]  /*fd50*/  SEL R47, RZ, 0x10000, !P4 ;  /* 0x00010000ff2f7807 */ /* 0x000fe20006000000 */
[----:B------:R-:W-:Y:S01]  /*fd60*/  IMAD.WIDE.U32 R48, R50, 0x20, R92 ;  /* 0x0000002032307825 */ /* 0x000fe200078e005c */
[----:B------:R-:W-:Y:S02]  /*fd70*/  ISETP.NE.AND P1, PT, R51, RZ, PT ;  /* 0x000000ff3300720c */ /* 0x000fe40003f25270 */
[----:B------:R-:W-:Y:S02]  /*fd80*/  ISETP.NE.AND P4, PT, R54, RZ, PT ;  /* 0x000000ff3600720c */ /* 0x000fe40003f85270 */
[----:B------:R-:W-:Y:S01]  /*fd90*/  SEL R51, RZ, 0x1000000, !P5 ;  /* 0x01000000ff337807 */ /* 0x000fe20006800000 */
[----:B------:R-:W-:Y:S01]  /*fda0*/  STG.E.128 desc[UR8][R48.64], R16 ;  /* 0x0000001030007986 */ /* 0x000fe2000c101d08 */
[----:B------:R-:W-:Y:S02]  /*fdb0*/  SEL R54, RZ, 0x100, !P3 ;  /* 0x00000100ff367807 */ /* 0x000fe40005800000 */
[----:B------:R-:W-:Y:S01]  /*fdc0*/  ISETP.NE.AND P6, PT, R53, RZ, PT ;  /* 0x000000ff3500720c */ /* 0x000fe20003fc5270 */
[----:B------:R1:W-:Y:S01]  /*fdd0*/  STG.E.128 desc[UR8][R48.64+0x10], R40 ;  /* 0x0000102830007986 */ /* 0x0003e2000c101d08 */
[----:B------:R-:W-:-:S02]  /*fde0*/  ISETP.NE.AND P5, PT, R52, RZ, PT ;  /* 0x000000ff3400720c */ /* 0x000fc40003fa5270 */
[----:B------:R-:W-:Y:S02]  /*fdf0*/  LOP3.LUT R54, R54, R51, R47, 0xfe, !PT ;  /* 0x0000003336367212 */ /* 0x000fe400078efe2f */
[----:B------:R-:W-:Y:S02]  /*fe00*/  SEL R51, RZ, 0x1000000, !P4 ;  /* 0x01000000ff337807 */ /* 0x000fe40006000000 */
[----:B------:R-:W-:Y:S02]  /*fe10*/  SEL R52, RZ, 0x10000, !P5 ;  /* 0x00010000ff347807 */ /* 0x000fe40006800000 */
[----:B------:R-:W-:-:S04]  /*fe20*/  SEL R47, RZ, 0x100, !P6 ;  /* 0x00000100ff2f7807 */ /* 0x000fc80007000000 */
[----:B------:R-:W-:Y:S02]  /*fe30*/  LOP3.LUT R47, R47, R51, R52, 0xfe, !PT ;  /* 0x000000332f2f7212 */ /* 0x000fe400078efe34 */
[----:B------:R-:W-:Y:S02]  /*fe40*/  SEL R52, RZ, 0x1, !P1 ;  /* 0x00000001ff347807 */ /* 0x000fe40004800000 */
[----:B------:R-:W-:Y:S02]  /*fe50*/  SEL R51, RZ, 0x1, !P2 ;  /* 0x00000001ff337807 */ /* 0x000fe40005000000 */
[----:B-1----:R-:W-:Y:S01]  /*fe60*/  LOP3.LUT R48, R47, R52, RZ, 0xfc, !PT ;  /* 0x000000342f307212 */ /* 0x002fe200078efcff */
[----:B0-----:R-:W-:Y:S01]  /*fe70*/  IMAD.WIDE.U32 R52, R50, 0x8, R66 ;  /* 0x0000000832347825 */ /* 0x001fe200078e0042 */
[----:B------:R-:W-:-:S05]  /*fe80*/  LOP3.LUT R49, R54, R51, RZ, 0xfc, !PT ;  /* 0x0000003336317212 */ /* 0x000fca00078efcff */
[----:B------:R0:W-:Y:S01]  /*fe90*/  STG.E.64 desc[UR8][R52.64], R48 ;  /* 0x0000003034007986 */ /* 0x0001e2000c101b08 */
[----:B------:R-:W-:Y:S05]  /*fea0*/  @!P0 BRA `(.L_x_4778) ;  /* 0x0000000000508947 */ /* 0x000fea0003800000 */
[----:B0-----:R-:W-:Y:S02]  /*feb0*/  SHF.L.U32 R48, R45, 0x10, RZ ;  /* 0x000000102d307819 */ /* 0x001fe400000006ff */
[----:B------:R-:W-:Y:S02]  /*fec0*/  LOP3.LUT R47, R46, 0xffff, RZ, 0xc0, !PT ;  /* 0x0000ffff2e2f7812 */ /* 0x000fe400078ec0ff */
[----:B------:R-:W-:Y:S02]  /*fed0*/  LOP3.LUT R48, R48, 0xff0000, RZ, 0xc0, !PT ;  /* 0x00ff000030307812 */ /* 0x000fe400078ec0ff */
[----:B------:R-:W-:Y:S02]  /*fee0*/  LOP3.LUT R49, R14, 0xff, RZ, 0xc0, !PT ;  /* 0x000000ff0e317812 */ /* 0x000fe400078ec0ff */
[----:B------:R-:W-:Y:S02]  /*fef0*/  PRMT R47, R48, 0x4210, R47 ;  /* 0x00004210302f7816 */ /* 0x000fe4000000002f */
[----:B------:R-:W-:-:S02]  /*ff00*/  PRMT R48, R44, 0x7104, RZ ;  /* 0x000071042c307816 */ /* 0x000fc400000000ff */
[----:B------:R-:W-:Y:S02]  /*ff10*/  LOP3.LUT R52, R13, 0xff, RZ, 0xc0, !PT ;  /* 0x000000ff0d347812 */ /* 0x000fe400078ec0ff */
[----:B------:R-:W-:Y:S02]  /*ff20*/  LOP3.LUT R48, R47, 0xff00, R48, 0xf8, !PT ;  /* 0x0000ff002f307812 */ /* 0x000fe400078ef830 */
[----:B------:R-:W-:Y:S01]  /*ff30*/  LOP3.LUT R66, R12, 0xff, RZ, 0xc0, !PT ;  /* 0x000000ff0c427812 */ /* 0x000fe200078ec0ff */
[----:B------:R-:W-:Y:S01]  /*ff40*/  IMAD.WIDE.U32 R52, R52, 0x10000, RZ ;  /* 0x0001000034347825 */ /* 0x000fe200078e00ff */
[----:B------:R-:W-:-:S03]  /*ff50*/  LOP3.LUT R47, R48, 0xff, R15, 0xf8, !PT ;  /* 0x000000ff302f7812 */ /* 0x000fc600078ef80f */
[----:B------:R-:W-:-:S04]  /*ff60*/  IMAD.WIDE.U32 R48, R49, 0x1000000, RZ ;  /* 0x0100000031307825 */ /* 0x000fc800078e00ff */
[----:B------:R-:W-:Y:S01]  /*ff70*/  IMAD.WIDE.U32 R66, R66, 0x100, RZ ;  /* 0x0000010042427825 */ /* 0x000fe200078e00ff */
[----:B------:R-:W-:Y:S02]  /*ff80*/  LOP3.LUT R47, R53, R47, R49, 0xfe, !PT ;  /* 0x0000002f352f7212 */ /* 0x000fe400078efe31 */
[----:B------:R-:W-:Y:S02]  /*ff90*/  LOP3.LUT R52, R66, R48, R52, 0xfe, !PT ;  /* 0x0000003042347212 */ /* 0x000fe400078efe34 */
[----:B------:R-:W0:Y:S01]  /*ffa0*/  LDC.64 R48, c[0x0][0x3b8] ;  /* 0x0000ee00ff307b82 */ /* 0x000e220000000a00 */
[----:B------:R-:W-:Y:S02]  /*ffb0*/  LOP3.LUT R67, R47, R67, RZ, 0xfc, !PT ;  /* 0x000000432f437212 */ /* 0x000fe400078efcff */
[----:B------:R-:W-:Y:S01]  /*ffc0*/  LOP3.LUT R66, R52, 0xff, R11, 0xf8, !PT ;  /* 0x000000ff34427812 */ /* 0x000fe200078ef80b */
[----:B0-----:R-:W-:-:S05]  /*ffd0*/  IMAD.WIDE.U32 R48, R50, 0x8, R48 ;  /* 0x0000000832307825 */ /* 0x001fca00078e0030 */
[----:B------:R1:W-:Y:S02]  /*ffe0*/  STG.E.64 desc[UR8][R48.64], R66 ;  /* 0x0000004230007986 */ /* 0x0003e4000c101b08 */
.L_x_4778:
[----:B01----:R-:W-:Y:S01]  /*fff0*/  FADD.FTZ R48, RZ, R20 ;  /* 0x00000014ff307221 */ /* 0x003fe20000010000 */
[----:B------:R-:W0:Y:S01]  /*10000*/  S2R R49, SR_TID.X ;  /* 0x0000000000317919 */ /* 0x000e220000002100 */
[----:B------:R-:W-:Y:S02]  /*10010*/  UMOV UR33, 0xffffffff ;  /* 0xffffffff00217882 */ /* 0x000fe40000000000 */
        /* <DEDUP_REMOVED lines=71> */
.L_x_4792:
[----:B-1----:R-:W-:Y:S01]  /*10490*/  FADD.FTZ R52, R67, R48 ;  /* 0x0000003043347221 */ /* 0x002fe20000010000 */
[C---:B------:R-:W-:Y:S01]  /*104a0*/  FMUL.FTZ R48, R47.reuse, R47 ;  /* 0x0000002f2f307220 */ /* 0x040fe20000410000 */
[----:B------:R-:W-:Y:S02]  /*104b0*/  ISETP.NE.AND P2, PT, RZ, UR30, PT ;  /* 0x0000001eff007c0c */ /* 0x000fe4000bf45270 */
[----:B------:R-:W-:Y:S02]  /*104c0*/  FFMA.FTZ R49, R52, R49, UR5 ;  /* 0x0000000534317e23 */ /* 0x000fe40008010031 */
[----:B------:R-:W-:Y:S02]  /*104d0*/  FSEL R48, R48, RZ, P2 ;  /* 0x000000ff30307208 */ /* 0x000fe40001000000 */
[----:B------:R-:W-:-:S03]  /*104e0*/  FSEL R51, R47, RZ, !P2 ;  /* 0x000000ff2f337208 */ /* 0x000fc60005000000 */
[----:B------:R-:W-:Y:S02]  /*104f0*/  FADD.FTZ R48, R49, R48 ;  /* 0x0000003031307221 */ /* 0x000fe40000010000 */
[C---:B------:R-:W-:Y:S01]  /*10500*/  FADD.FTZ R53, -R51.reuse, R20 ;  /* 0x0000001433357221 */ /* 0x040fe20000010100 */
[C---:B------:R-:W-:Y:S01]  /*10510*/  FADD.FTZ R54, -R51.reuse, R21 ;  /* 0x0000001533367221 */ /* 0x040fe20000010100 */
[C---:B------:R-:W-:Y:S01]  /*10520*/  FADD.FTZ R59, -R51.reuse, R24 ;  /* 0x00000018333b7221 */ /* 0x040fe20000010100 */
[----:B------:R-:W1:Y:S01]  /*10530*/  LDC.64 R20, c[0x0][0x428] ;  /* 0x00010a00ff147b82 */ /* 0x000e620000000a00 */
[----:B------:R-:W2:Y:S01]  /*10540*/  MUFU.RSQ R48, R48 ;  /* 0x0000003000307308 */ /* 0x000ea20000001400 */
        /* <DEDUP_REMOVED lines=12> */
[----:B0-----:R-:W-:-:S02]  /*10610*/  FADD.FTZ R67, -R51, R43 ;  /* 0x0000002b33437221 */ /* 0x001fc40000010100 */
[----:B------:R-:W0:Y:S01]  /*10620*/  @!P1 LDC.64 R42, c[0x0][0x3c0] ;  /* 0x0000f000ff2a9b82 */ /* 0x000e220000000a00 */
[C---:B--2---:R-:W-:Y:S01]  /*10630*/  FMUL.FTZ R17, R48.reuse, R24 ;  /* 0x0000001830117220 */ /* 0x044fe20000410000 */
[C---:B------:R-:W-:Y:S01]  /*10640*/  FMUL.FTZ R25, R48.reuse, R25 ;  /* 0x0000001930197220 */ /* 0x040fe20000410000 */
[C---:B------:R-:W-:Y:S01]  /*10650*/  FMUL.FTZ R53, R48.reuse, R53 ;  /* 0x0000003530357220 */ /* 0x040fe20000410000 */
[----:B------:R-:W-:Y:S01]  /*10660*/  FMUL.FTZ R23, R48, R23 ;  /* 0x0000001730177220 */ /* 0x000fe20000410000 */
[----:B------:R-:W-:Y:S01]  /*10670*/  FFMA.FTZ R17, R17, R79, R78 ;  /* 0x0000004f11117223 */ /* 0x000fe2000001004e */
[----:B------:R-:W-:Y:S01]  /*10680*/  FFMA.FTZ R16, R25, R77, R76 ;  /* 0x0000004d19107223 */ /* 0x000fe2000001004c */
[----:B-1----:R-:W-:-:S04]  /*10690*/  IMAD.WIDE.U32 R24, R10, 0x10, R20 ;  /* 0x000000100a187825 */ /* 0x002fc800078e0014 */
[----:B------:R-:W-:Y:S01]  /*106a0*/  FFMA.FTZ R23, R23, R85, R84 ;  /* 0x0000005517177223 */ /* 0x000fe20000010054 */
[C---:B------:R-:W-:Y:S01]  /*106b0*/  FMUL.FTZ R41, R48.reuse, R41 ;  /* 0x0000002930297220 */ /* 0x040fe20000410000 */
[----:B------:R-:W-:Y:S01]  /*106c0*/  FMUL.FTZ R66, R48, R66 ;  /* 0x0000004230427220 */ /* 0x000fe20000410000 */
[----:B------:R-:W-:Y:S01]  /*106d0*/  IMAD.WIDE.U32 R50, R50, 0x10, R20 ;  /* 0x0000001032327825 */ /* 0x000fe200078e0014 */
[----:B------:R-:W-:-:S03]  /*106e0*/  F2FP.BF16.F32.PACK_AB R19, R16, R17 ;  /* 0x000000111013723e */ /* 0x000fc600000010ff */
[C---:B------:R-:W-:Y:S01]  /*106f0*/  FMUL.FTZ R21, R48.reuse, R22 ;  /* 0x0000001630157220 */ /* 0x040fe20000410000 */
[C---:B------:R-:W-:Y:S01]  /*10700*/  FMUL.FTZ R17, R48.reuse, R54 ;  /* 0x0000003630117220 */ /* 0x040fe20000410000 */
[----:B------:R-:W-:Y:S01]  /*10710*/  FFMA.FTZ R16, R53, R91, R90 ;  /* 0x0000005b35107223 */ /* 0x000fe2000001005a */
[C---:B------:R-:W-:Y:S01]  /*10720*/  FMUL.FTZ R53, R48.reuse, R40 ;  /* 0x0000002830357220 */ /* 0x040fe20000410000 */
[----:B------:R-:W-:Y:S01]  /*10730*/  FFMA.FTZ R10, R21, R87, R86 ;  /* 0x00000057150a7223 */ /* 0x000fe20000010056 */
[----:B------:R-:W-:Y:S01]  /*10740*/  FFMA.FTZ R21, R17, R89, R88 ;  /* 0x0000005911157223 */ /* 0x000fe20000010058 */
[----:B------:R-:W-:Y:S01]  /*10750*/  FFMA.FTZ R41, R41, R63, R62 ;  /* 0x0000003f29297223 */ /* 0x000fe2000001003e */
[----:B------:R-:W-:Y:S01]  /*10760*/  FFMA.FTZ R22, R53, R65, R64 ;  /* 0x0000004135167223 */ /* 0x000fe20000010040 */
[C---:B------:R-:W-:Y:S01]  /*10770*/  FMUL.FTZ R67, R48.reuse, R67 ;  /* 0x0000004330437220 */ /* 0x040fe20000410000 */
[----:B------:R-:W-:Y:S01]  /*10780*/  F2FP.BF16.F32.PACK_AB R17, R23, R10 ;  /* 0x0000000a1711723e */ /* 0x000fe200000010ff */
[C---:B------:R-:W-:Y:S01]  /*10790*/  FMUL.FTZ R23, R48.reuse, R26 ;  /* 0x0000001a30177220 */ /* 0x040fe20000410000 */
[----:B------:R-:W-:Y:S01]  /*107a0*/  F2FP.BF16.F32.PACK_AB R16, R21, R16 ;  /* 0x000000101510723e */ /* 0x000fe200000010ff */
[----:B------:R-:W-:Y:S01]  /*107b0*/  FMUL.FTZ R21, R48, R27 ;  /* 0x0000001b30157220 */ /* 0x000fe20000410000 */
[----:B------:R-:W-:Y:S01]  /*107c0*/  F2FP.BF16.F32.PACK_AB R22, R41, R22 ;  /* 0x000000162916723e */ /* 0x000fe200000010ff */
[----:B------:R-:W1:Y:S01]  /*107d0*/  @!P1 LDC.64 R26, c[0x0][0x3c8] ;  /* 0x0000f200ff1a9b82 */ /* 0x000e620000000a00 */
[----:B------:R-:W-:Y:S01]  /*107e0*/  FFMA.FTZ R10, R23, R71, R70 ;  /* 0x00000047170a7223 */ /* 0x000fe20000010046 */
[----:B------:R-:W-:Y:S01]  /*107f0*/  FFMA.FTZ R23, R66, R55, R5 ;  /* 0x0000003742177223 */ /* 0x000fe20000010005 */
[----:B------:R-:W-:Y:S01]  /*10800*/  FFMA.FTZ R20, R67, R9, R8 ;  /* 0x0000000943147223 */ /* 0x000fe20000010008 */
[C---:B------:R-:W-:Y:S01]  /*10810*/  FMUL.FTZ R59, R48.reuse, R59 ;  /* 0x0000003b303b7220 */ /* 0x040fe20000410000 */
[C---:B------:R-:W-:Y:S01]  /*10820*/  FMUL.FTZ R61, R48.reuse, R61 ;  /* 0x0000003d303d7220 */ /* 0x040fe20000410000 */
[C---:B------:R-:W-:Y:S01]  /*10830*/  FMUL.FTZ R49, R48.reuse, R49 ;  /* 0x0000003130317220 */ /* 0x040fe20000410000 */
[----:B------:R-:W-:Y:S01]  /*10840*/  FMUL.FTZ R53, R48, R52 ;  /* 0x0000003430357220 */ /* 0x000fe20000410000 */
[----:B------:R-:W2:Y:S01]  /*10850*/  LDC.64 R40, c[0x0][0x380] ;  /* 0x0000e000ff287b82 */ /* 0x000ea20000000a00 */
[----:B------:R-:W-:Y:S01]  /*10860*/  FFMA.FTZ R18, R59, R83, R82 ;  /* 0x000000533b127223 */ /* 0x000fe20000010052 */
[----:B------:R-:W-:Y:S01]  /*10870*/  FFMA.FTZ R61, R61, R81, R80 ;  /* 0x000000513d3d7223 */ /* 0x000fe20000010050 */
[----:B------:R-:W-:Y:S01]  /*10880*/  F2FP.BF16.F32.PACK_AB R23, R20, R23 ;  /* 0x000000171417723e */ /* 0x000fe200000010ff */
        /* <DEDUP_REMOVED lines=8> */
[----:B-1----:R-:W-:-:S05]  /*10910*/  @!P1 IMAD.WIDE R26, R0, 0x4, R26 ;  /* 0x00000004001a9825 */ /* 0x002fca00078e021a */
[----:B------:R0:W-:Y:S01]  /*10920*/  @!P1 STG.E desc[UR8][R26.64], R48 ;  /* 0x000000301a009986 */ /* 0x0001e2000c101908 */
[----:B--2---:R-:W-:-:S03]  /*10930*/  IMAD R0, R40, 0x4, R0 ;  /* 0x0000000428007824 */ /* 0x004fc600078e0200 */
[----:B------:R0:W-:Y:S04]  /*10940*/  STG.E.128 desc[UR8][R24.64], R16 ;  /* 0x0000001018007986 */ /* 0x0001e8000c101d08 */
[----:B------:R0:W-:Y:S01]  /*10950*/  STG.E.128 desc[UR8][R50.64], R20 ;  /* 0x0000001432007986 */ /* 0x0001e2000c101d08 */
[----:B------:R-:W-:-:S13]  /*10960*/  ISETP.GE.AND P1, PT, R0, R41, PT ;  /* 0x000000290000720c */ /* 0x000fda0003f26270 */
[----:B------:R-:W-:Y:S05]  /*10970*/  @!P1 BRA `(.L_x_4780) ;  /* 0xffffff0000809947 */ /* 0x000fea000383ffff */
[----:B------:R-:W-:Y:S05]  /*10980*/  BSYNC B0 ;  /* 0x0000000000007941 */ /* 0x000fea0003800000 */
.L_x_4532:
[----:B------:R-:W-:Y:S05]  /*10990*/  EXIT ;  /* 0x000000000000794d */ /* 0x000fea0003800000 */
.L_x_4779:
        /* <DEDUP_REMOVED lines=8> */
.L_x_4782:
[----:B------:R-:W-:Y:S05]  /*10a20*/  BSYNC B1 ;  /* 0x0000000000017941 */ /* 0x000fea0003800000 */
.L_x_4781:
        /* <DEDUP_REMOVED lines=8> */
.L_x_4783:
[----:B------:R-:W-:Y:S02]  /*10ab0*/  HFMA2 R53, -RZ, RZ, 0, 2.384185791015625e-07 ;  /* 0x00000004ff357431 */ /* 0x000fe400000001ff */
[----:B------:R-:W-:-:S04]  /*10ac0*/  FADD.FTZ R59, R54, R48 ;  /* 0x00000030363b7221 */ /* 0x000fc80000010000 */
[----:B------:R-:W-:-:S07]  /*10ad0*/  IMAD.MOV.U32 R54, RZ, RZ, R59 ;  /* 0x000000ffff367224 */ /* 0x000fce00078e003b */
[----:B------:R-:W-:Y:S05]  /*10ae0*/  WARPSYNC.COLLECTIVE R51, `(.L_x_4784) ;  /* 0x0000000033087348 */ /* 0x000fea0003c00000 */
[----:B------:R0:W1:Y:S02]  /*10af0*/  SHFL.BFLY P2, R48, R54, R53, R52 ;  /* 0x0c00003536307389 */ /* 0x0000640000040034 */
[----:B01----:R-:W-:Y:S05]  /*10b00*/  ENDCOLLECTIVE ;  /* 0x000000000000791b */ /* 0x003fea0003800000 */
.L_x_4784:
[----:B------:R-:W-:Y:S01]  /*10b10*/  MOV R53, 0x8 ;  /* 0x0000000800357802 */ /* 0x000fe20000000f00 */
[----:B------:R-:W-:-:S04]  /*10b20*/  FADD.FTZ R61, R59, R48 ;  /* 0x000000303b3d7221 */ /* 0x000fc80000010000 */
[----:B------:R-:W-:-:S07]  /*10b30*/  IMAD.MOV.U32 R54, RZ, RZ, R61 ;  /* 0x000000ffff367224 */ /* 0x000fce00078e003d */
[----:B------:R-:W-:Y:S05]  /*10b40*/  WARPSYNC.COLLECTIVE R51, `(.L_x_4785) ;  /* 0x0000000033087348 */ /* 0x000fea0003c00000 */
[----:B------:R0:W1:Y:S02]  /*10b50*/  SHFL.BFLY P2, R48, R54, R53, R52 ;  /* 0x0c00003536307389 */ /* 0x0000640000040034 */
[----:B01----:R-:W-:Y:S05]  /*10b60*/  ENDCOLLECTIVE ;  /* 0x000000000000791b */ /* 0x003fea0003800000 */
.L_x_4785:
[----:B------:R-:W-:Y:S02]  /*10b70*/  HFMA2 R53, -RZ, RZ, 0, 9.5367431640625e-07 ;  /* 0x00000010ff357431 */ /* 0x000fe400000001ff */
[----:B------:R-:W-:-:S04]  /*10b80*/  FADD.FTZ R66, R61, R48 ;  /* 0x000000303d427221 */ /* 0x000fc80000010000 */
[----:B------:R-:W-:-:S07]  /*10b90*/  IMAD.MOV.U32 R54, RZ, RZ, R66 ;  /* 0x000000ffff367224 */ /* 0x000fce00078e0042 */
[----:B------:R-:W-:Y:S05]  /*10ba0*/  WARPSYNC.COLLECTIVE R51, `(.L_x_4786) ;  /* 0x0000000033087348 */ /* 0x000fea0003c00000 */
[----:B------:R0:W1:Y:S02]  /*10bb0*/  SHFL.BFLY P2, R48, R54, R53, R52 ;  /* 0x0c00003536307389 */ /* 0x0000640000040034 */
[----:B01----:R-:W-:Y:S05]  /*10bc0*/  ENDCOLLECTIVE ;  /* 0x000000000000791b */ /* 0x003fea0003800000 */
.L_x_4786:
        /* <DEDUP_REMOVED lines=35> */
[----:B------:R-:W-:-:S07]  /*10e00*/  MOV R51, 0xffffffff ;  /* 0xffffffff00337802 */ /* 0x000fce0000000f00 */
[----:B------:R-:W-:Y:S05]  /*10e10*/  WARPSYNC.COLLECTIVE R51, `(.L_x_4787) ;  /* 0x0000000033087348 */ /* 0x000fea0003c00000 */
[----:B------:R0:W1:Y:S02]  /*10e20*/  SHFL.BFLY P2, R48, R54, R53, R52 ;  /* 0x0c00003536307389 */ /* 0x0000640000040034 */
[----:B01----:R-:W-:Y:S05]  /*10e30*/  ENDCOLLECTIVE ;  /* 0x000000000000791b */ /* 0x003fea0003800000 */
.L_x_4787:
[----:B------:R-:W-:Y:S02]  /*10e40*/  HFMA2 R53, -RZ, RZ, 0, 1.1920928955078125e-07 ;  /* 0x00000002ff357431 */ /* 0x000fe400000001ff */
[----:B------:R-:W-:-:S04]  /*10e50*/  FADD.FTZ R59, R54, R48 ;  /* 0x00000030363b7221 */ /* 0x000fc80000010000 */
[----:B------:R-:W-:-:S07]  /*10e60*/  IMAD.MOV.U32 R54, RZ, RZ, R59 ;  /* 0x000000ffff367224 */ /* 0x000fce00078e003b */
[----:B------:R-:W-:Y:S05]  /*10e70*/  WARPSYNC.COLLECTIVE R51, `(.L_x_4788) ;  /* 0x0000000033087348 */ /* 0x000fea0003c00000 */
[----:B------:R0:W1:Y:S02]  /*10e80*/  SHFL.BFLY P2, R48, R54, R53, R52 ;  /* 0x0c00003536307389 */ /* 0x0000640000040034 */
[----:B01----:R-:W-:Y:S05]  /*10e90*/  ENDCOLLECTIVE ;  /* 0x000000000000791b */ /* 0x003fea0003800000 */
.L_x_4788:
[----:B------:R-:W-:Y:S01]  /*10ea0*/  MOV R53, 0x4 ;  /* 0x0000000400357802 */ /* 0x000fe20000000f00 */
[----:B------:R-:W-:-:S04]  /*10eb0*/  FADD.FTZ R61, R59, R48 ;  /* 0x000000303b3d7221 */ /* 0x000fc80000010000 */
[----:B------:R-:W-:-:S07]  /*10ec0*/  IMAD.MOV.U32 R54, RZ, RZ, R61 ;  /* 0x000000ffff367224 */ /* 0x000fce00078e003d */
[----:B------:R-:W-:Y:S05]  /*10ed0*/  WARPSYNC.COLLECTIVE R51, `(.L_x_4789) ;  /* 0x0000000033087348 */ /* 0x000fea0003c00000 */
[----:B------:R0:W1:Y:S02]  /*10ee0*/  SHFL.BFLY P2, R48, R54, R53, R52 ;  /* 0x0c00003536307389 */ /* 0x0000640000040034 */
[----:B01----:R-:W-:Y:S05]  /*10ef0*/  ENDCOLLECTIVE ;  /* 0x000000000000791b */ /* 0x003fea0003800000 */
.L_x_4789:
[----:B------:R-:W-:Y:S02]  /*10f00*/  HFMA2 R53, -RZ, RZ, 0, 4.76837158203125e-07 ;  /* 0x00000008ff357431 */ /* 0x000fe400000001ff */
[----:B------:R-:W-:-:S04]  /*10f10*/  FADD.FTZ R66, R61, R48 ;  /* 0x000000303d427221 */ /* 0x000fc80000010000 */
[----:B------:R-:W-:-:S07]  /*10f20*/  IMAD.MOV.U32 R54, RZ, RZ, R66 ;  /* 0x000000ffff367224 */ /* 0x000fce00078e0042 */
[----:B------:R-:W-:Y:S05]  /*10f30*/  WARPSYNC.COLLECTIVE R51, `(.L_x_4790) ;  /* 0x0000000033087348 */ /* 0x000fea0003c00000 */
[----:B------:R0:W1:Y:S02]  /*10f40*/  SHFL.BFLY P2, R48, R54, R53, R52 ;  /* 0x0c00003536307389 */ /* 0x0000640000040034 */
[----:B01----:R-:W-:Y:S05]  /*10f50*/  ENDCOLLECTIVE ;  /* 0x000000000000791b */ /* 0x003fea0003800000 */
.L_x_4790:
[----:B------:R-:W-:Y:S01]  /*10f60*/  MOV R53, 0x10 ;  /* 0x0000001000357802 */ /* 0x000fe20000000f00 */
[----:B------:R-:W-:-:S04]  /*10f70*/  FADD.FTZ R67, R66, R48 ;  /* 0x0000003042437221 */ /* 0x000fc80000010000 */
[----:B------:R-:W-:-:S07]  /*10f80*/  IMAD.MOV.U32 R54, RZ, RZ, R67 ;  /* 0x000000ffff367224 */ /* 0x000fce00078e0043 */
[----:B------:R-:W-:Y:S05]  /*10f90*/  WARPSYNC.COLLECTIVE R51, `(.L_x_4791) ;  /* 0x0000000033087348 */ /* 0x000fea0003c00000 */
[----:B------:R0:W1:Y:S02]  /*10fa0*/  SHFL.BFLY P2, R48, R54, R53, R52 ;  /* 0x0c00003536307389 */ /* 0x0000640000040034 */
[----:B01----:R-:W-:Y:S05]  /*10fb0*/  ENDCOLLECTIVE ;  /* 0x000000000000791b */ /* 0x003fea0003800000 */
.L_x_4791:
[----:B------:R-:W-:Y:S05]  /*10fc0*/  BRA `(.L_x_4792) ;  /* 0xfffffff400307947 */ /* 0x000fea000383ffff */
.L_x_4793:
        /* <DEDUP_REMOVED lines=11> */
.L_x_12128:


//--------------------- .text._ZN10layer_norm31ln_parallel_residual_fwd_kernelINS_13Kernel_traitsIf13__nv_bfloat16fS2_fjLj512ELj1ELj4ELj1ELj16ENS_18Kernel_traits_baseILj512EfS2_fS2_fjLj128EEEEELb0ELb0ELb0EEEvNS_9FwdParamsE --------------------------
	.section	.text._ZN10layer_norm31ln_parallel_residual_fwd_kernelINS_13Kernel_traitsIf13__nv_bfloat16fS2_fjLj512ELj1ELj4ELj1ELj16ENS_18Kernel_traits_baseILj512EfS2_fS2_fjLj128EEEEELb0ELb0ELb0EEEvNS_9FwdParamsE,"ax",@progbits
	.align	128
        .global         _ZN10layer_norm31ln_parallel_residual_fwd_kernelINS_13Kernel_traitsIf13__nv_bfloat16fS2_fjLj512ELj1ELj4ELj1ELj16ENS_18Kernel_traits_baseILj512EfS2_fS2_fjLj128EEEEELb0ELb0ELb0EEEvNS_9FwdParamsE
        .type           _ZN10layer_norm31ln_parallel_residual_fwd_kernelINS_13Kernel_traitsIf13__nv_bfloat16fS2_fjLj512ELj1ELj4ELj1ELj16ENS_18Kernel_traits_baseILj512EfS2_fS2_fjLj128EEEEELb0ELb0ELb0EEEvNS_9FwdParamsE,@function
        .size           _ZN10layer_norm31ln_parallel_residual_fwd_kernelINS_13Kernel_traitsIf13__nv_bfloat16fS2_fjLj512ELj1ELj4ELj1ELj16ENS_18Kernel_traits_baseILj512EfS2_fS2_fjLj128EEEEELb0ELb0ELb0EEEvNS_9FwdParamsE,(.L_x_12129 - _ZN10layer_norm31ln_parallel_residual_fwd_kernelINS_13Kernel_traitsIf13__nv_bfloat16fS2_fjLj512ELj1ELj4ELj1ELj16ENS_18Kernel_traits_baseILj512EfS2_fS2_fjLj128EEEEELb0ELb0ELb0EEEvNS_9FwdParamsE)
        .other          _ZN10layer_norm31ln_parallel_residual_fwd_kernelINS_13Kernel_traitsIf13__nv_bfloat16fS2_fjLj512ELj1ELj4ELj1ELj16ENS_18Kernel_traits_baseILj512EfS2_fS2_fjLj128EEEEELb0ELb0ELb0EEEvNS_9FwdParamsE,@"STO_CUDA_ENTRY STV_DEFAULT"
_ZN10layer_norm31ln_parallel_residual_fwd_kernelINS_13Kernel_traitsIf13__nv_bfloat16fS2_fjLj512ELj1ELj4ELj1ELj16ENS_18Kernel_traits_baseILj512EfS2_fS2_fjLj128EEEEELb0ELb0ELb0EEEvNS_9FwdParamsE:
.text._ZN10layer_norm31ln_parallel_residual_fwd_kernelINS_13Kernel_traitsIf13__nv_bfloat16fS2_fjLj512ELj1ELj4ELj1ELj16ENS_18Kernel_traits_baseILj512EfS2_fS2_fjLj128EEEEELb0ELb0ELb0EEEvNS_9FwdParamsE:
        /* <DEDUP_REMOVED lines=55> */
[C---:B0-----:R-:W-:Y:S01]  /*0370*/  IMAD.WIDE.U32 R4, R9.reuse, 0x20, R4 ;  /* 0x0000002009047825 */ /* 0x041fe200078e0004 */
[----:B------:R-:W-:Y:S02]  /*0380*/  CS2R R40, SRZ ;  /* 0x0000000000287805 */ /* 0x000fe4000001ff00 */
[----:B------:R-:W-:Y:S02]  /*0390*/  CS2R R38, SRZ ;  /* 0x0000000000267805 */ /* 0x000fe4000001ff00 */
[----:B------:R-:W-:Y:S01]  /*03a0*/  CS2R R36, SRZ ;  /* 0x0000000000247805 */ /* 0x000fe2000001ff00 */
[----:B------:R-:W5:Y:S01]  /*03b0*/  LDG.E.128 R32, desc[UR6][R4.64] ;  /* 0x0000000604207981 */ /* 0x000f62000c1e1d00 */
[----:B-1----:R-:W-:-:S03]  /*03c0*/  IMAD.WIDE.U32 R6, R9, 0x20, R6 ;  /* 0x0000002009067825 */ /* 0x002fc600078e0006 */
[----:B------:R0:W5:Y:S01]  /*03d0*/  LDG.E.128 R28, desc[UR6][R4.64+0x10] ;  /* 0x00001006041c7981 */ /* 0x000162000c1e1d00 */
[----:B------:R-:W-:-:S03]  /*03e0*/  CS2R R8, SRZ ;  /* 0x0000000000087805 */ /* 0x000fc6000001ff00 */
[----:B------:R-:W5:Y:S04]  /*03f0*/  LDG.E.128 R24, desc[UR6][R6.64] ;  /* 0x0000000606187981 */ /* 0x000f68000c1e1d00 */
[----:B------:R1:W5:Y:S01]  /*0400*/  LDG.E.128 R20, desc[UR6][R6.64+0x10] ;  /* 0x0000100606147981 */ /* 0x000362000c1e1d00 */
[----:B0-----:R-:W-:Y:S02]  /*0410*/  CS2R R4, SRZ ;  /* 0x0000000000047805 */ /* 0x001fe4000001ff00 */
[----:B-1----:R-:W-:Y:S01]  /*0420*/  CS2R R6, SRZ ;  /* 0x0000000000067805 */ /* 0x002fe2000001ff00 */
[----:B------:R-:W-:Y:S06]  /*0430*/  BRA `(.L_x_4797) ;  /* 0x0000000400ec7947 */ /* 0x000fec0003800000 */
.L_x_4796:
        /* <DEDUP_REMOVED lines=32> */
[----:B------:R0:W5:Y:S04]  /*0640*/  LDG.E.128 R28, desc[UR6][R12.64+0x10] ;  /* 0x000010060c1c7981 */ /* 0x000168000c1e1d00 */
[----:B------:R-:W5:Y:S01]  /*0650*/  LDG.E.128 R24, desc[UR6][R44.64] ;  /* 0x000000062c187981 */ /* 0x000f62000c1e1d00 */
[----:B--2---:R-:W-:-:S03]  /*0660*/  IMAD.WIDE.U32 R46, R11, 0x20, R46 ;  /* 0x000000200b2e7825 */ /* 0x004fc600078e002e */
[----:B------:R1:W5:Y:S01]  /*0670*/  LDG.E.128 R20, desc[UR6][R44.64+0x10] ;  /* 0x000010062c147981 */ /* 0x000362000c1e1d00 */
[----:B0-----:R-:W-:-:S03]  /*0680*/  CS2R R12, SRZ ;  /* 0x00000000000c7805 */ /* 0x001fc6000001ff00 */
[----:B------:R-:W5:Y:S04]  /*0690*/  LD.E.128 R4, desc[UR6][R46.64] ;  /* 0x000000062e047980 */ /* 0x000f68000c101d00 */
[----:B------:R0:W5:Y:S01]  /*06a0*/  LD.E.128 R8, desc[UR6][R46.64+0x10] ;  /* 0x000010062e087980 */ /* 0x000162000c101d00 */
[----:B-1----:R-:W-:Y:S02]  /*06b0*/  CS2R R44, SRZ ;  /* 0x00000000002c7805 */ /* 0x002fe4000001ff00 */
[----:B0-----:R-:W-:Y:S01]  /*06c0*/  CS2R R46, SRZ ;  /* 0x00000000002e7805 */ /* 0x001fe2000001ff00 */
[----:B------:R-:W-:Y:S06]  /*06d0*/  BRA `(.L_x_4797) ;  /* 0x0000000400447947 */ /* 0x000fec0003800000 */
.L_x_4795:
        /* <DEDUP_REMOVED lines=26> */
.L_x_4800:
[----:B------:R-:W-:Y:S05]  /*0880*/  BSYNC.RECONVERGENT B1 ;  /* 0x0000000000017941 */ /* 0x000fea0003800200 */
.L_x_4799:
[----:B------:R-:W-:Y:S05]  /*0890*/  @!P1 BRA `(.L_x_4797) ;  /* 0x0000000000d49947 */ /* 0x000fea0003800000 */
[----:B------:R-:W1:Y:S08]  /*08a0*/  LDC.64 R68, c[0x0][0x3d0] ;  /* 0x0000f400ff447b82 */ /* 0x000e700000000a00 */
[----:B------:R-:W2:Y:S08]  /*08b0*/  LDC.64 R70, c[0x0][0x438] ;  /* 0x00010e00ff467b82 */ /* 0x000eb00000000a00 */
[----:B------:R-:W3:Y:S08]  /*08c0*/  LDC.64 R72, c[0x0][0x3d8] ;  /* 0x0000f600ff487b82 */ /* 0x000ef00000000a00 */
[----:B------:R-:W4:Y:S01]  /*08d0*/  LDC.64 R74, c[0x0][0x440] ;  /* 0x00011000ff4a7b82 */ /* 0x000f220000000a00 */
[----:B-1----:R-:W-:-:S05]  /*08e0*/  IMAD.WIDE.U32 R68, R13, 0x20, R68 ;  /* 0x000000200d447825 */ /* 0x002fca00078e0044 */
[----:B------:R1:W5:Y:S01]  /*08f0*/  LDG.E.128 R32, desc[UR6][R68.64] ;  /* 0x0000000644207981 */ /* 0x000362000c1e1d00 */
[----:B--2---:R-:W-:-:S03]  /*0900*/  IMAD.WIDE.U32 R70, R13, 0x20, R70 ;  /* 0x000000200d467825 */ /* 0x004fc600078e0046 */
[----:B------:R1:W5:Y:S04]  /*0910*/  LDG.E.128 R28, desc[UR6][R68.64+0x10] ;  /* 0x00001006441c7981 */ /* 0x000368000c1e1d00 */
[----:B------:R1:W5:Y:S01]  /*0920*/  LD.E.128 R16, desc[UR6][R70.64+0x10] ;  /* 0x0000100646107980 */ /* 0x000362000c101d00 */
[----:B---3--:R-:W-:-:S05]  /*0930*/  IMAD.WIDE.U32 R72, R13, 0x20, R72 ;  /* 0x000000200d487825 */ /* 0x008fca00078e0048 */
[----:B------:R1:W5:Y:S01]  /*0940*/  LDG.E.128 R24, desc[UR6][R72.64] ;  /* 0x0000000648187981 */ /* 0x000362000c1e1d00 */
[----:B----4-:R-:W-:-:S03]  /*0950*/  IMAD.WIDE.U32 R74, R13, 0x20, R74 ;  /* 0x000000200d4a7825 */ /* 0x010fc600078e004a */
[----:B------:R1:W5:Y:S04]  /*0960*/  LDG.E.128 R20, desc[UR6][R72.64+0x10] ;  /* 0x0000100648147981 */ /* 0x000368000c1e1d00 */
[----:B------:R1:W5:Y:S04]  /*0970*/  LD.E.128 R12, desc[UR6][R70.64] ;  /* 0x00000006460c7980 */ /* 0x000368000c101d00 */
[----:B0-----:R1:W5:Y:S04]  /*0980*/  LD.E.128 R4, desc[UR6][R74.64] ;  /* 0x000000064a047980 */ /* 0x001368000c101d00 */
[----:B------:R1:W5:Y:S01]  /*0990*/  LD.E.128 R8, desc[UR6][R74.64+0x10] ;  /* 0x000010064a087980 */ /* 0x000362000c101d00 */
[----:B------:R-:W-:Y:S05]  /*09a0*/  BRA `(.L_x_4797) ;  /* 0x0000000000907947 */ /* 0x000fea0003800000 */
.L_x_4798:
        /* <DEDUP_REMOVED lines=8> */
[----:B0-----:R-:W-:-:S07]  /*0a30*/  @P1 IMAD.WIDE.U32 R36, R71, 0x20, R36 ;  /* 0x0000002047241825 */ /* 0x001fce00078e0024 */
[----:B------:R-:W0:Y:S01]  /*0a40*/  LDC.64 R74, c[0x0][0x3d8] ;  /* 0x0000f600ff4a7b82 */ /* 0x000e220000000a00 */
[C---:B-1----:R-:W-:Y:S01]  /*0a50*/  @P1 IMAD.WIDE.U32 R68, R71.reuse, 0x20, R68 ;  /* 0x0000002047441825 */ /* 0x042fe200078e0044 */
[----:B------:R-:W5:Y:S04]  /*0a60*/  @P1 LDG.E.128 R32, desc[UR6][R36.64] ;  /* 0x0000000624201981 */ /* 0x000f68000c1e1d00 */
[----:B------:R-:W5:Y:S02]  /*0a70*/  @P1 LDG.E.128 R24, desc[UR6][R68.64] ;  /* 0x0000000644181981 */ /* 0x000f64000c1e1d00 */
[----:B------:R-:W1:Y:S01]  /*0a80*/  @P0 LDC.64 R42, c[0x0][0x438] ;  /* 0x00010e00ff2a0b82 */ /* 0x000e620000000a00 */
[----:B--2---:R-:W-:Y:S01]  /*0a90*/  @P1 IMAD.WIDE.U32 R38, R71, 0x20, R38 ;  /* 0x0000002047261825 */ /* 0x004fe200078e0026 */
[----:B------:R-:W5:Y:S01]  /*0aa0*/  @P1 LDG.E.128 R20, desc[UR6][R68.64+0x10] ;  /* 0x0000100644141981 */ /* 0x000f62000c1e1d00 */
[----:B------:R-:W-:-:S02]  /*0ab0*/  @P1 CS2R R10, SRZ ;  /* 0x00000000000a1805 */ /* 0x000fc4000001ff00 */
[----:B------:R-:W-:Y:S02]  /*0ac0*/  @P1 CS2R R8, SRZ ;  /* 0x0000000000081805 */ /* 0x000fe4000001ff00 */
[----:B------:R-:W-:Y:S01]  /*0ad0*/  @P1 CS2R R6, SRZ ;  /* 0x0000000000061805 */ /* 0x000fe2000001ff00 */
[----:B------:R2:W5:Y:S01]  /*0ae0*/  @P1 LDG.E.128 R28, desc[UR6][R36.64+0x10] ;  /* 0x00001006241c1981 */ /* 0x000562000c1e1d00 */
[C---:B---3--:R-:W-:Y:S01]  /*0af0*/  @P0 IMAD.WIDE.U32 R70, R3.reuse, 0x20, R40 ;  /* 0x0000002003460825 */ /* 0x048fe200078e0028 */
[----:B------:R-:W-:Y:S02]  /*0b00*/  @P1 CS2R R4, SRZ ;  /* 0x0000000000041805 */ /* 0x000fe4000001ff00 */
[----:B------:R-:W5:Y:S04]  /*0b10*/  @P1 LD.E.128 R12, desc[UR6][R38.64] ;  /* 0x00000006260c1980 */ /* 0x000f68000c101d00 */
[----:B------:R-:W5:Y:S01]  /*0b20*/  @P0 LDG.E.128 R64, desc[UR6][R70.64] ;  /* 0x0000000646400981 */ /* 0x000f62000c1e1d00 */
[----:B0-----:R-:W-:-:S03]  /*0b30*/  @P0 IMAD.WIDE.U32 R74, R3, 0x20, R74 ;  /* 0x00000020034a0825 */ /* 0x001fc600078e004a */
[----:B------:R-:W5:Y:S04]  /*0b40*/  @P0 LDG.E.128 R60, desc[UR6][R70.64+0x10] ;  /* 0x00001006463c0981 */ /* 0x000f68000c1e1d00 */
[----:B------:R-:W5:Y:S01]  /*0b50*/  @P0 LDG.E.128 R56, desc[UR6][R74.64] ;  /* 0x000000064a380981 */ /* 0x000f62000c1e1d00 */
[----:B-1----:R-:W-:-:S03]  /*0b60*/  @P0 IMAD.WIDE.U32 R72, R3, 0x20, R42 ;  /* 0x0000002003480825 */ /* 0x002fc600078e002a */
[----:B------:R-:W5:Y:S04]  /*0b70*/  @P0 LDG.E.128 R52, desc[UR6][R74.64+0x10] ;  /* 0x000010064a340981 */ /* 0x000f68000c1e1d00 */
[----:B------:R-:W5:Y:S04]  /*0b80*/  @P0 LD.E.128 R44, desc[UR6][R72.64] ;  /* 0x00000006482c0980 */ /* 0x000f68000c101d00 */
[----:B------:R-:W5:Y:S01]  /*0b90*/  @P0 LD.E.128 R48, desc[UR6][R72.64+0x10] ;  /* 0x0000100648300980 */ /* 0x000f62000c101d00 */
[----:B------:R-:W-:Y:S02]  /*0ba0*/  CS2R R42, SRZ ;  /* 0x00000000002a7805 */ /* 0x000fe4000001ff00 */
[----:B------:R-:W-:-:S02]  /*0bb0*/  CS2R R40, SRZ ;  /* 0x0000000000287805 */ /* 0x000fc4000001ff00 */
[----:B--2---:R-:W-:Y:S01]  /*0bc0*/  CS2R R36, SRZ ;  /* 0x0000000000247805 */ /* 0x004fe2000001ff00 */
[----:B------:R0:W5:Y:S02]  /*0bd0*/  @P1 LD.E.128 R16, desc[UR6][R38.64+0x10] ;  /* 0x0000100626101980 */ /* 0x000164000c101d00 */
[----:B0-----:R-:W-:-:S07]  /*0be0*/  CS2R R38, SRZ ;  /* 0x0000000000267805 */ /* 0x001fce000001ff00 */
.L_x_4797:
[----:B------:R-:W-:Y:S05]  /*0bf0*/  BSYNC.RECONVERGENT B0 ;  /* 0x0000000000007941 */ /* 0x000fea0003800200 */
.L_x_4794:
[----:B------:R-:W2:Y:S02]  /*0c00*/  LDCU UR4, c[0x0][0x384] ;  /* 0x00007080ff0477ac */ /* 0x000ea40008000800 */
[----:B--2---:R-:W-:-:S13]  /*0c10*/  ISETP.GE.AND P1, PT, R2, UR4, PT ;  /* 0x0000000402007c0c */ /* 0x004fda000bf26270 */
[----:B------:R-:W-:Y:S05]  /*0c20*/  @P1 EXIT ;  /* 0x000000000000194d */ /* 0x000fea0003800000 */
[----:B------:R-:W2:Y:S01]  /*0c30*/  LDCU.U8 UR4, c[0x0][0x410] ;  /* 0x00008200ff0477ac */ /* 0x000ea20008000000 */
[----:B------:R-:W3:Y:S01]  /*0c40*/  LDCU UR12, c[0x0][0x388] ;  /* 0x00007100ff0c77ac */ /* 0x000ee20008000800 */
[----:B------:R-:W4:Y:S01]  /*0c50*/  LDCU UR5, c[0x0][0x448] ;  /* 0x00008900ff0577ac */ /* 0x000f220008000800 */
[----:B------:R-:W0:Y:S01]  /*0c60*/  LDCU.64 UR8, c[0x0][0x398] ;  /* 0x00007300ff0877ac */ /* 0x000e220008000a00 */
[----:B------:R-:W0:Y:S01]  /*0c70*/  LDCU.64 UR10, c[0x0][0x3a0] ;  /* 0x00007400ff0a77ac */ /* 0x000e220008000a00 */
[----:B--2---:R-:W-:-:S13]  /*0c80*/  ISETP.NE.AND P2, PT, RZ, UR4, PT ;  /* 0x00000004ff007c0c */ /* 0x004fda000bf45270 */
.L_x_4818:
[----:B---3--:R-:W-:Y:S01]  /*0c90*/  IMAD R0, R2, UR12, RZ ;  /* 0x0000000c02007c24 */ /* 0x008fe2000f8e02ff */
        /* <DEDUP_REMOVED lines=11> */
[----:B------:R-:W2:Y:S08]  /*0d50*/  @P0 LDC.64 R76, c[0x0][0x398] ;  /* 0x0000e600ff4c0b82 */ /* 0x000eb00000000a00 */
[----:B------:R-:W3:Y:S01]  /*0d60*/  @P1 LDC.64 R78, c[0x0][0x3a0] ;  /* 0x0000e800ff4e1b82 */ /* 0x000ee20000000a00 */
[----:B0-----:R-:W-:-:S06]  /*0d70*/  IMAD.WIDE.U32 R80, R101, 0x10, R80 ;  /* 0x0000001065507825 */ /* 0x001fcc00078e0050 */
[----:B------:R-:W5:Y:S01]  /*0d80*/  LDG.E.128 R80, desc[UR6][R80.64] ;  /* 0x0000000650507981 */ /* 0x000f62000c1e1d00 */
[----:B--2---:R-:W-:-:S05]  /*0d90*/  @P0 IMAD.WIDE.U32 R76, R101, 0x10, R76 ;  /* 0x00000010654c0825 */ /* 0x004fca00078e004c */
[----:B------:R0:W5:Y:S01]  /*0da0*/  @P0 LDG.E.128 R104, desc[UR6][R76.64] ;  /* 0x000000064c680981 */ /* 0x000162000c1e1d00 */
[----:B---3--:R-:W-:-:S05]  /*0db0*/  @P1 IMAD.WIDE.U32 R78, R101, 0x20, R78 ;  /* 0x00000020654e1825 */ /* 0x008fca00078e004e */
[----:B-1----:R0:W5:Y:S04]  /*0dc0*/  @P1 LDG.E.128 R68, desc[UR6][R78.64] ;  /* 0x000000064e441981 */ /* 0x002168000c1e1d00 */
        /* <DEDUP_REMOVED lines=17> */
[----:B------:R-:W-:Y:S02]  /*0ee0*/  SHF.L.U32 R81, R0, 0x10, RZ ;  /* 0x0000001000517819 */ /* 0x000fe400000006ff */
[----:B------:R-:W-:Y:S01]  /*0ef0*/  SHF.L.U32 R83, R92, 0x10, RZ ;  /* 0x000000105c537819 */ /* 0x000fe200000006ff */
[----:B------:R-:W-:Y:S06]  /*0f00*/  BRA `(.L_x_4805) ;  /* 0x0000000400847947 */ /* 0x000fec0003800000 */
.L_x_4804:
[C---:B-----5:R-:W-:Y:S02]  /*0f10*/  PRMT R0, R80.reuse, 0x7632, R0 ;  /* 0x0000763250007816 */ /* 0x060fe40000000000 */
[----:B------:R-:W-:Y:S02]  /*0f20*/  SHF.L.U32 R77, R80, 0x10, RZ ;  /* 0x00000010504d7819 */ /* 0x000fe400000006ff */
[----:B------:R-:W-:Y:S02]  /*0f30*/  PRMT R76, R81, 0x7632, R76 ;  /* 0x00007632514c7816 */ /* 0x000fe4000000004c */
[----:B------:R-:W-:Y:S02]  /*0f40*/  PRMT R78, R82, 0x7632, R78 ;  /* 0x00007632524e7816 */ /* 0x000fe4000000004e */
[----:B------:R-:W-:Y:S01]  /*0f50*/  PRMT R80, R83, 0x7632, R80 ;  /* 0x0000763253507816 */ /* 0x000fe20000000050 */
[----:B------:R-:W-:Y:S01]  /*0f60*/  IMAD.U32 R92, R76, 0x10000, RZ ;  /* 0x000100004c5c7824 */ /* 0x000fe200078e00ff */
[----:B------:R-:W-:Y:S01]  /*0f70*/  SHF.L.U32 R81, R81, 0x10, RZ ;  /* 0x0000001051517819 */ /* 0x000fe200000006ff */
[----:B------:R-:W-:Y:S01]  /*0f80*/  FADD.FTZ R76, R68, R77 ;  /* 0x0000004d444c7221 */ /* 0x000fe20000010000 */
[----:B------:R-:W-:-:S02]  /*0f90*/  SHF.L.U32 R79, R82, 0x10, RZ ;  /* 0x00000010524f7819 */ /* 0x000fc400000006ff */
        /* <DEDUP_REMOVED lines=12> */
.L_x_4803:
[----:B------:R-:W-:-:S04]  /*1060*/  UISETP.NE.U32.AND UP0, UPT, UR10, URZ, UPT ;  /* 0x000000ff0a00728c */ /* 0x000fc8000bf05070 */
[----:B------:R-:W-:-:S09]  /*1070*/  UISETP.NE.AND.EX UP0, UPT, UR11, URZ, UPT, UP0 ;  /* 0x000000ff0b00728c */ /* 0x000fd2000bf05300 */
[----:B------:R-:W-:Y:S05]  /*1080*/  BRA.U UP0, `(.L_x_4806) ;  /* 0x0000000100847547 */ /* 0x000fea000b800000 */
[C---:B-----5:R-:W-:Y:S02]  /*1090*/  PRMT R92, R81.reuse, 0x7632, R92 ;  /* 0x00007632515c7816 */ /* 0x060fe4000000005c */
[----:B------:R-:W-:Y:S02]  /*10a0*/  SHF.L.U32 R77, R80, 0x10, RZ ;  /* 0x00000010504d7819 */ /* 0x000fe400000006ff */
        /* <DEDUP_REMOVED lines=14> */
[----:B------:R-:W-:-:S02]  /*1190*/  PRMT R82, R107, 0x7632, R82 ;  /* 0x000076326b527816 */ /* 0x000fc40000000052 */
[----:B------:R-:W-:Y:S01]  /*11a0*/  SHF.L.U32 R98, R83, 0x10, RZ ;  /* 0x0000001053627819 */ /* 0x000fe200000006ff */
[----:B------:R-:W-:Y:S01]  /*11b0*/  IMAD.U32 R81, R81, 0x10000, RZ ;  /* 0x0001000051517824 */ /* 0x000fe200078e00ff */
[----:B------:R-:W-:Y:S02]  /*11c0*/  SHF.L.U32 R83, R107, 0x10, RZ ;  /* 0x000000106b537819 */ /* 0x000fe400000006ff */
[----:B------:R-:W-:Y:S02]  /*11d0*/  SHF.L.U32 R93, R79, 0x10, RZ ;  /* 0x000000104f5d7819 */ /* 0x000fe400000006ff */
[----:B------:R-:W-:Y:S02]  /*11e0*/  SHF.L.U32 R94, R92, 0x10, RZ ;  /* 0x000000105c5e7819 */ /* 0x000fe400000006ff */
[----:B------:R-:W-:Y:S02]  /*11f0*/  SHF.L.U32 R0, R0, 0x10, RZ ;  /* 0x0000001000007819 */ /* 0x000fe400000006ff */
[----:B------:R-:W-:-:S02]  /*1200*/  SHF.L.U32 R79, R77, 0x10, RZ ;  /* 0x000000104d4f7819 */ /* 0x000fc400000006ff */
        /* <DEDUP_REMOVED lines=9> */
.L_x_4806:
[C---:B-----5:R-:W-:Y:S02]  /*12a0*/  PRMT R79, R80.reuse, 0x7632, R79 ;  /* 0x00007632504f7816 */ /* 0x060fe4000000004f */
        /* <DEDUP_REMOVED lines=13> */
[----:B------:R-:W-:Y:S02]  /*1380*/  PRMT R78, R107, 0x7632, R78 ;  /* 0x000076326b4e7816 */ /* 0x000fe4000000004e */
        /* <DEDUP_REMOVED lines=19> */
[----:B------:R-:W-:Y:S01]  /*14c0*/  FADD.FTZ R77, R69, R0 ;  /* 0x00000000454d7221 */ /* 0x000fe20000010000 */
[----:B------:R-:W-:Y:S01]  /*14d0*/  FADD.FTZ R96, R99, R78 ;  /* 0x0000004e63607221 */ /* 0x000fe20000010000 */
[----:B------:R-:W-:Y:S01]  /*14e0*/  FADD.FTZ R78, R70, R93 ;  /* 0x0000005d464e7221 */ /* 0x000fe20000010000 */
[----:B------:R-:W-:Y:S01]  /*14f0*/  FADD.FTZ R79, R71, R92 ;  /* 0x0000005c474f7221 */ /* 0x000fe20000010000 */
[----:B------:R-:W-:Y:S01]  /*1500*/  FADD.FTZ R81, R73, R94 ;  /* 0x0000005e49517221 */ /* 0x000fe20000010000 */
[----:B------:R-:W-:-:S07]  /*1510*/  FADD.FTZ R83, R75, R96 ;  /* 0x000000604b537221 */ /* 0x000fce0000010000 */
.L_x_4805:
[----:B------:R-:W0:Y:S01]  /*1520*/  LDC.64 R92, c[0x0][0x3a8] ;  /* 0x0000ea00ff5c7b82 */ /* 0x000e220000000a00 */
[C---:B------:R-:W-:Y:S01]  /*1530*/  IADD3 R0, PT, PT, R101.reuse, 0x20, RZ ;  /* 0x0000002065007810 */ /* 0x040fe20007ffe0ff */
[----:B0-----:R-:W-:-:S05]  /*1540*/  IMAD.WIDE.U32 R92, R101, 0x20, R92 ;  /* 0x00000020655c7825 */ /* 0x001fca00078e005c */
[----:B------:R2:W-:Y:S04]  /*1550*/  STG.E.128 desc[UR6][R92.64], R76 ;  /* 0x0000004c5c007986 */ /* 0x0005e8000c101d06 */
[----:B------:R2:W-:Y:S02]  /*1560*/  STG.E.128 desc[UR6][R92.64+0x10], R80 ;  /* 0x000010505c007986 */ /* 0x0005e4000c101d06 */
.L_x_4802:
[----:B0---4-:R-:W-:Y:S05]  /*1570*/  BSYNC.RECONVERGENT B0 ;  /* 0x0000000000007941 */ /* 0x011fea0003800200 */
.L_x_4801:
        /* <DEDUP_REMOVED lines=8> */
[----:B------:R-:W3:Y:S08]  /*1600*/  @P0 LDC.64 R84, c[0x0][0x398] ;  /* 0x0000e600ff540b82 */ /* 0x000ef00000000a00 */
[----:B------:R-:W4:Y:S01]  /*1610*/  @P1 LDC.64 R86, c[0x0][0x3a0] ;  /* 0x0000e800ff561b82 */ /* 0x000f220000000a00 */
[----:B0-----:R-:W-:-:S06]  /*1620*/  IMAD.WIDE.U32 R88, R0, 0x10, R88 ;  /* 0x0000001000587825 */ /* 0x001fcc00078e0058 */
[----:B------:R-:W5:Y:S01]  /*1630*/  LDG.E.128 R88, desc[UR6][R88.64] ;  /* 0x0000000658587981 */ /* 0x000f62000c1e1d00 */
[----:B---3--:R-:W-:-:S05]  /*1640*/  @P0 IMAD.WIDE.U32 R84, R0, 0x10, R84 ;  /* 0x0000001000540825 */ /* 0x008fca00078e0054 */
[----:B------:R0:W5:Y:S01]  /*1650*/  @P0 LDG.E.128 R104, desc[UR6][R84.64] ;  /* 0x0000000654680981 */ /* 0x000162000c1e1d00 */
[----:B----4-:R-:W-:-:S05]  /*1660*/  @P1 IMAD.WIDE.U32 R86, R0, 0x20, R86 ;  /* 0x0000002000561825 */ /* 0x010fca00078e0056 */
[----:B-1----:R0:W5:Y:S04]  /*1670*/  @P1 LDG.E.128 R68, desc[UR6][R86.64] ;  /* 0x0000000656441981 */ /* 0x002168000c1e1d00 */
[----:B------:R0:W5:Y:S01]  /*1680*/  @P1 LDG.E.128 R72, desc[UR6][R86.64+0x10] ;  /* 0x0000100656481981 */ /* 0x000162000c1e1d00 */
[----:B------:R-:W-:Y:S05]  /*1690*/  @!P0 BRA `(.L_x_4809) ;  /* 0x00000004002c8947 */ /* 0x000fea0003800000 */
[----:B------:R-:W-:Y:S05]  /*16a0*/  @!P1 BRA `(.L_x_4810) ;  /* 0x0000000000a49947 */ /* 0x000fea0003800000 */
[C---:B0----5:R-:W-:Y:S02]  /*16b0*/  PRMT R84, R88.reuse, 0x7632, R84 ;  /* 0x0000763258547816 */ /* 0x061fe40000000054 */
[----:B------:R-:W-:Y:S02]  /*16c0*/  SHF.L.U32 R88, R88, 0x10, RZ ;  /* 0x0000001058587819 */ /* 0x000fe400000006ff */
[----:B--2---:R-:W-:Y:S02]  /*16d0*/  PRMT R92, R90, 0x7632, R92 ;  /* 0x000076325a5c7816 */ /* 0x004fe4000000005c */
[----:B------:R-:W-:Y:S02]  /*16e0*/  SHF.L.U32 R87, R104, 0x10, RZ ;  /* 0x0000001068577819 */ /* 0x000fe400000006ff */
[----:B------:R-:W-:Y:S02]  /*16f0*/  SHF.L.U32 R90, R90, 0x10, RZ ;  /* 0x000000105a5a7819 */ /* 0x000fe400000006ff */
[----:B------:R-:W-:Y:S01]  /*1700*/  SHF.L.U32 R93, R106, 0x10, RZ ;  /* 0x000000106a5d7819 */ /* 0x000fe200000006ff */
[--C-:B------:R-:W-:Y:S01]  /*1710*/  FADD.FTZ R87, R87, R88.reuse ;  /* 0x0000005857577221 */ /* 0x100fe20000010000 */
[----:B------:R-:W-:-:S02]  /*1720*/  PRMT R88, R105, 0x7632, R88 ;  /* 0x0000763269587816 */ /* 0x000fc40000000058 */
[----:B------:R-:W-:Y:S01]  /*1730*/  PRMT R86, R89, 0x7632, R86 ;  /* 0x0000763259567816 */ /* 0x000fe20000000056 */
[----:B------:R-:W-:Y:S01]  /*1740*/  FADD.FTZ R93, R93, R90 ;  /* 0x0000005a5d5d7221 */ /* 0x000fe20000010000 */
[----:B------:R-:W-:Y:S02]  /*1750*/  PRMT R94, R91, 0x7632, R94 ;  /* 0x000076325b5e7816 */ /* 0x000fe4000000005e */
[----:B------:R-:W-:Y:S02]  /*1760*/  PRMT R85, R104, 0x7632, R85 ;  /* 0x0000763268557816 */ /* 0x000fe40000000055 */
[----:B------:R-:W-:Y:S02]  /*1770*/  PRMT R90, R106, 0x7632, R90 ;  /* 0x000076326a5a7816 */ /* 0x000fe4000000005a */
[----:B------:R-:W-:Y:S02]  /*1780*/  PRMT R97, R107, 0x7632, R97 ;  /* 0x000076326b617816 */ /* 0x000fe40000000061 */
[----:B------:R-:W-:-:S02]  /*1790*/  SHF.L.U32 R96, R91, 0x10, RZ ;  /* 0x000000105b607819 */ /* 0x000fc400000006ff */
[----:B------:R-:W-:Y:S02]  /*17a0*/  SHF.L.U32 R89, R89, 0x10, RZ ;  /* 0x0000001059597819 */ /* 0x000fe400000006ff */
[----:B------:R-:W-:Y:S02]  /*17b0*/  SHF.L.U32 R98, R105, 0x10, RZ ;  /* 0x0000001069627819 */ /* 0x000fe400000006ff */
[----:B------:R-:W-:Y:S02]  /*17c0*/  SHF.L.U32 R103, R107, 0x10, RZ ;  /* 0x000000106b677819 */ /* 0x000fe400000006ff */
[----:B------:R-:W-:Y:S01]  /*17d0*/  SHF.L.U32 R91, R88, 0x10, RZ ;  /* 0x00000010585b7819 */ /* 0x000fe200000006ff */
[----:B------:R-:W-:Y:S01]  /*17e0*/  FADD.FTZ R89, R98, R89 ;  /* 0x0000005962597221 */ /* 0x000fe20000010000 */
[----:B------:R-:W-:Y:S02]  /*17f0*/  SHF.L.U32 R84, R84, 0x10, RZ ;  /* 0x0000001054547819 */ /* 0x000fe400000006ff */
[----:B------:R-:W-:-:S02]  /*1800*/  SHF.L.U32 R85, R85, 0x10, RZ ;  /* 0x0000001055557819 */ /* 0x000fc400000006ff */
[----:B------:R-:W-:Y:S02]  /*1810*/  SHF.L.U32 R86, R86, 0x10, RZ ;  /* 0x0000001056567819 */ /* 0x000fe400000006ff */
        /* <DEDUP_REMOVED lines=18> */
.L_x_4810:
[C---:B--2--5:R-:W-:Y:S02]  /*1940*/  PRMT R92, R88.reuse, 0x7632, R92 ;  /* 0x00007632585c7816 */ /* 0x064fe4000000005c */
[----:B0-----:R-:W-:Y:S02]  /*1950*/  SHF.L.U32 R84, R88, 0x10, RZ ;  /* 0x0000001058547819 */ /* 0x001fe400000006ff */
[C---:B------:R-:W-:Y:S02]  /*1960*/  PRMT R93, R89.reuse, 0x7632, R93 ;  /* 0x00007632595d7816 */ /* 0x040fe4000000005d */
[----:B------:R-:W-:Y:S02]  /*1970*/  SHF.L.U32 R86, R89, 0x10, RZ ;  /* 0x0000001059567819 */ /* 0x000fe400000006ff */
[----:B------:R-:W-:Y:S02]  /*1980*/  SHF.L.U32 R88, R90, 0x10, RZ ;  /* 0x000000105a587819 */ /* 0x000fe400000006ff */
        /* <DEDUP_REMOVED lines=8> */
[----:B------:R-:W-:Y:S02]  /*1a10*/  PRMT R85, R104, 0x7632, R85 ;  /* 0x0000763268557816 */ /* 0x000fe40000000055 */
[----:B------:R-:W-:-:S02]  /*1a20*/  PRMT R87, R105, 0x7632, R87 ;  /* 0x0000763269577816 */ /* 0x000fc40000000057 */
[----:B------:R-:W-:Y:S02]  /*1a30*/  PRMT R89, R106, 0x7632, R89 ;  /* 0x000076326a597816 */ /* 0x000fe40000000059 */
[----:B------:R-:W-:Y:S02]  /*1a40*/  PRMT R90, R107, 0x7632, R90 ;  /* 0x000076326b5a7816 */ /* 0x000fe4000000005a */
[----:B------:R-:W-:Y:S02]  /*1a50*/  SHF.L.U32 R98, R91, 0x10, RZ ;  /* 0x000000105b627819 */ /* 0x000fe400000006ff */
[----:B------:R-:W-:Y:S01]  /*1a60*/  SHF.L.U32 R99, R107, 0x10, RZ ;  /* 0x000000106b637819 */ /* 0x000fe200000006ff */
[----:B------:R-:W-:Y:S01]  /*1a70*/  IMAD.U32 R91, R90, 0x10000, RZ ;  /* 0x000100005a5b7824 */ /* 0x000fe200078e00ff */
[----:B------:R-:W-:Y:S02]  /*1a80*/  SHF.L.U32 R92, R92, 0x10, RZ ;  /* 0x000000105c5c7819 */ /* 0x000fe400000006ff */
[----:B------:R-:W-:Y:S01]  /*1a90*/  SHF.L.U32 R85, R85, 0x10, RZ ;  /* 0x0000001055557819 */ /* 0x000fe200000006ff */
[----:B------:R-:W-:Y:S01]  /*1aa0*/  FADD.FTZ R90, R99, R98 ;  /* 0x00000062635a7221 */ /* 0x000fe20000010000 */
[----:B------:R-:W-:-:S02]  /*1ab0*/  SHF.L.U32 R94, R93, 0x10, RZ ;  /* 0x000000105d5e7819 */ /* 0x000fc400000006ff */
[----:B------:R-:W-:Y:S01]  /*1ac0*/  SHF.L.U32 R87, R87, 0x10, RZ ;  /* 0x0000001057577819 */ /* 0x000fe200000006ff */
[----:B------:R-:W-:Y:S01]  /*1ad0*/  FADD.FTZ R85, R92, R85 ;  /* 0x000000555c557221 */ /* 0x000fe20000010000 */
[----:B------:R-:W-:Y:S02]  /*1ae0*/  SHF.L.U32 R96, R95, 0x10, RZ ;  /* 0x000000105f607819 */ /* 0x000fe400000006ff */
[----:B------:R-:W-:Y:S01]  /*1af0*/  SHF.L.U32 R89, R89, 0x10, RZ ;  /* 0x0000001059597819 */ /* 0x000fe200000006ff */
[----:B------:R-:W-:Y:S01]  /*1b00*/  FADD.FTZ R87, R94, R87 ;  /* 0x000000575e577221 */ /* 0x000fe20000010000 */
[----:B------:R-:W-:-:S03]  /*1b10*/  SHF.L.U32 R102, R97, 0x10, RZ ;  /* 0x0000001061667819 */ /* 0x000fc600000006ff */
[----:B------:R-:W-:Y:S02]  /*1b20*/  FADD.FTZ R89, R96, R89 ;  /* 0x0000005960597221 */ /* 0x000fe40000010000 */
[----:B------:R-:W-:Y:S01]  /*1b30*/  FADD.FTZ R91, R102, R91 ;  /* 0x0000005b665b7221 */ /* 0x000fe20000010000 */
[----:B------:R-:W-:Y:S06]  /*1b40*/  BRA `(.L_x_4811) ;  /* 0x0000000000887947 */ /* 0x000fec0003800000 */
.L_x_4809:
[----:B------:R-:W-:Y:S05]  /*1b50*/  @!P1 BRA `(.L_x_4812) ;  /* 0x0000000000549947 */ /* 0x000fea0003800000 */
[C---:B0----5:R-:W-:Y:S02]  /*1b60*/  PRMT R84, R88.reuse, 0x7632, R84 ;  /* 0x0000763258547816 */ /* 0x061fe40000000054 */
[----:B------:R-:W-:Y:S02]  /*1b70*/  SHF.L.U32 R85, R88, 0x10, RZ ;  /* 0x0000001058557819 */ /* 0x000fe400000006ff */
[----:B------:R-:W-:Y:S02]  /*1b80*/  PRMT R86, R89, 0x7632, R86 ;  /* 0x0000763259567816 */ /* 0x000fe40000000056 */
[----:B------:R-:W-:Y:S02]  /*1b90*/  PRMT R87, R90, 0x7632, R87 ;  /* 0x000076325a577816 */ /* 0x000fe40000000057 */
[----:B------:R-:W-:Y:S02]  /*1ba0*/  PRMT R88, R91, 0x7632, R88 ;  /* 0x000076325b587816 */ /* 0x000fe40000000058 */
[----:B------:R-:W-:-:S02]  /*1bb0*/  SHF.L.U32 R89, R89, 0x10, RZ ;  /* 0x0000001059597819 */ /* 0x000fc400000006ff */
[----:B------:R-:W-:Y:S02]  /*1bc0*/  SHF.L.U32 R91, R91, 0x10, RZ ;  /* 0x000000105b5b7819 */ /* 0x000fe400000006ff */
[----:B--2---:R-:W-:Y:S02]  /*1bd0*/  SHF.L.U32 R93, R90, 0x10, RZ ;  /* 0x000000105a5d7819 */ /* 0x004fe400000006ff */
        /* <DEDUP_REMOVED lines=13> */
.L_x_4812:
[----:B0----5:R-:W-:Y:S02]  /*1cb0*/  PRMT R85, R88, 0x7632, R85 ;  /* 0x0000763258557816 */ /* 0x021fe40000000055 */
[----:B------:R-:W-:Y:S02]  /*1cc0*/  PRMT R87, R89, 0x7632, R87 ;  /* 0x0000763259577816 */ /* 0x000fe40000000057 */
[----:B--2---:R-:W-:Y:S02]  /*1cd0*/  PRMT R92, R90, 0x7632, R92 ;  /* 0x000076325a5c7816 */ /* 0x004fe4000000005c */
        /* <DEDUP_REMOVED lines=8> */
[----:B------:R-:W-:-:S07]  /*1d60*/  SHF.L.U32 R91, R93, 0x10, RZ ;  /* 0x000000105d5b7819 */ /* 0x000fce00000006ff */
.L_x_4811:
[----:B------:R-:W0:Y:S02]  /*1d70*/  LDC.64 R92, c[0x0][0x3a8] ;  /* 0x0000ea00ff5c7b82 */ /* 0x000e240000000a00 */
[----:B0-----:R-:W-:-:S05]  /*1d80*/  IMAD.WIDE.U32 R92, R0, 0x20, R92 ;  /* 0x00000020005c7825 */ /* 0x001fca00078e005c */
[----:B------:R0:W-:Y:S04]  /*1d90*/  STG.E.128 desc[UR6][R92.64], R84 ;  /* 0x000000545c007986 */ /* 0x0001e8000c101d06 */
[----:B------:R0:W-:Y:S02]  /*1da0*/  STG.E.128 desc[UR6][R92.64+0x10], R88 ;  /* 0x000010585c007986 */ /* 0x0001e4000c101d06 */
.L_x_4808:
[----:B------:R-:W-:Y:S05]  /*1db0*/  BSYNC.RECONVERGENT B0 ;  /* 0x0000000000007941 */ /* 0x000fea0003800200 */
.L_x_4807:
[----:B------:R-:W-:Y:S01]  /*1dc0*/  FADD.FTZ R0, RZ, R76 ;  /* 0x0000004cff007221 */ /* 0x000fe20000010000 */
[C---:B------:R-:W-:Y:S01]  /*1dd0*/  ISETP.GE.U32.AND P0, PT, R100.reuse, 0x20, PT ;  /* 0x000000206400780c */ /* 0x040fe20003f06070 */
[----:B------:R-:W-:Y:S01]  /*1de0*/  UMOV UR4, 0xffffffff ;  /* 0xffffffff00047882 */ /* 0x000fe20000000000 */
[----:B------:R-:W-:Y:S01]  /*1df0*/  ISETP.GT.U32.AND P1, PT, R100, 0x3f, PT ;  /* 0x0000003f6400780c */ /* 0x000fe20003f24070 */
[----:B0-2---:R-:W-:Y:S01]  /*1e00*/  FADD.FTZ R93, R77, R0 ;  /* 0x000000004d5d7221 */ /* 0x005fe20000010000 */
        /* <DEDUP_REMOVED lines=24> */
[----:B------:R-:W2:Y:S02]  /*1f90*/  SHFL.BFLY PT, R0, R97, 0x8, 0x1f ;  /* 0x0d001f0061007f89 */ /* 0x000ea400000e0000 */
[----:B--2---:R-:W-:-:S05]  /*1fa0*/  FADD.FTZ R98, R97, R0 ;  /* 0x0000000061627221 */ /* 0x004fca0000010000 */
[----:B------:R-:W2:Y:S02]  /*1fb0*/  SHFL.BFLY PT, R99, R98, 0x10, 0x1f ;  /* 0x0e001f0062637f89 */ /* 0x000ea400000e0000 */
[----:B--2---:R-:W-:-:S04]  /*1fc0*/  FADD.FTZ R92, R98, R99 ;  /* 0x00000063625c7221 */ /* 0x004fc80000010000 */
        /* <DEDUP_REMOVED lines=42> */
[----:B------:R0:W2:Y:S02]  /*2270*/  SHFL.BFLY PT, R99, R96, 0x10, 0x1f ;  /* 0x0e001f0060637f89 */ /* 0x0000a400000e0000 */
.L_x_4830:
[----:B------:R-:W-:Y:S01]  /*2280*/  FMUL.FTZ R0, R92, R92 ;  /* 0x0000005c5c007220 */ /* 0x000fe20000410000 */
[----:B--2---:R-:W-:Y:S01]  /*2290*/  FADD.FTZ R98, R96, R99 ;  /* 0x0000006360627221 */ /* 0x004fe20000010000 */
[----:B------:R-:W2:Y:S01]  /*22a0*/  @!P4 LDC.64 R94, c[0x0][0x3c0] ;  /* 0x0000f000ff5ecb82 */ /* 0x000ea20000000a00 */
[----:B------:R-:W-:Y:S01]  /*22b0*/  BSSY.RECONVERGENT B0, `(.L_x_4814) ;  /* 0x000003b000007945 */ /* 0x000fe20003800200 */
[----:B------:R-:W-:Y:S01]  /*22c0*/  FSEL R110, R92, RZ, !P2 ;  /* 0x000000ff5c6e7208 */ /* 0x000fe20005000000 */
[----:B------:R-:W-:Y:S01]  /*22d0*/  FFMA.FTZ R93, R98, R93, UR5 ;  /* 0x00000005625d7e23 */ /* 0x000fe2000801005d */
[----:B------:R-:W-:-:S04]  /*22e0*/  FSEL R0, R0, RZ, P2 ;  /* 0x000000ff00007208 */ /* 0x000fc80001000000 */
[----:B0-----:R-:W0:Y:S01]  /*22f0*/  @!P4 LDC.64 R96, c[0x0][0x3c8] ;  /* 0x0000f200ff60cb82 */ /* 0x001e220000000a00 */
[----:B------:R-:W-:-:S06]  /*2300*/  FADD.FTZ R0, R93, R0 ;  /* 0x000000005d007221 */ /* 0x000fcc0000010000 */
[----:B------:R-:W3:Y:S01]  /*2310*/  MUFU.RSQ R0, R0 ;  /* 0x0000000000007308 */ /* 0x000ee20000001400 */
[----:B--2---:R-:W-:-:S05]  /*2320*/  @!P4 IMAD.WIDE R94, R2, 0x4, R94 ;  /* 0x00000004025ec825 */ /* 0x004fca00078e025e */
[----:B------:R2:W-:Y:S01]  /*2330*/  @!P4 STG.E desc[UR6][R94.64], R92 ;  /* 0x0000005c5e00c986 */ /* 0x0005e2000c101906 */
[----:B0-----:R-:W-:-:S05]  /*2340*/  @!P4 IMAD.WIDE R96, R2, 0x4, R96 ;  /* 0x000000040260c825 */ /* 0x001fca00078e0260 */
[----:B---3--:R2:W-:Y:S01]  /*2350*/  @!P4 STG.E desc[UR6][R96.64], R0 ;  /* 0x000000006000c986 */ /* 0x0085e2000c101906 */
[----:B------:R-:W-:Y:S05]  /*2360*/  @!P0 BRA `(.L_x_4815) ;  /* 0x0000000000bc8947 */ /* 0x000fea0003800000 */
[--C-:B--2---:R-:W-:Y:S01]  /*2370*/  FADD.FTZ R97, R76, -R110.reuse ;  /* 0x8000006e4c617221 */ /* 0x104fe20000010000 */
        /* <DEDUP_REMOVED lines=19> */
[----:B------:R-:W2:Y:S01]  /*24b0*/  LDC.64 R102, c[0x0][0x430] ;  /* 0x00010c00ff667b82 */ /* 0x000ea20000000a00 */
        /* <DEDUP_REMOVED lines=21> */
[C---:B--2---:R-:W-:Y:S01]  /*2610*/  IMAD.WIDE.U32 R102, R101.reuse, 0x10, R102 ;  /* 0x0000001065667825 */ /* 0x044fe200078e0066 */
[----:B------:R-:W-:Y:S01]  /*2620*/  F2FP.BF16.F32.PACK_AB R97, R112, R97 ;  /* 0x000000617061723e */ /* 0x000fe200000010ff */
[----:B------:R0:W-:Y:S02]  /*2630*/  STG.E.128 desc[UR6][R108.64], R92 ;  /* 0x0000005c6c007986 */ /* 0x0001e4000c101d06 */
[----:B------:R-:W-:Y:S02]  /*2640*/  VIADD R101, R101, 0x20 ;  /* 0x0000002065657836 */ /* 0x000fe40000000000 */
[----:B------:R0:W-:Y:S05]  /*2650*/  STG.E.128 desc[UR6][R102.64], R96 ;  /* 0x0000006066007986 */ /* 0x0001ea000c101d06 */
.L_x_4815:
[----:B------:R-:W-:Y:S05]  /*2660*/  BSYNC.RECONVERGENT B0 ;  /* 0x0000000000007941 */ /* 0x000fea0003800200 */
.L_x_4814:
[----:B------:R-:W-:Y:S04]  /*2670*/  BSSY.RECONVERGENT B0, `(.L_x_4816) ;  /* 0x0000030000007945 */ /* 0x000fe80003800200 */
[----:B------:R-:W-:Y:S05]  /*2680*/  @!P3 BRA `(.L_x_4817) ;  /* 0x0000000000b8b947 */ /* 0x000fea0003800000 */
[----:B0-2---:R-:W0:Y:S01]  /*2690*/  LDC.64 R92, c[0x0][0x430] ;  /* 0x00010c00ff5c7b82 */ /* 0x005e220000000a00 */
[--C-:B------:R-:W-:Y:S01]  /*26a0*/  FADD.FTZ R95, R84, -R110.reuse ;  /* 0x8000006e545f7221 */ /* 0x100fe20000010000 */
[--C-:B------:R-:W-:Y:S01]  /*26b0*/  FADD.FTZ R99, R85, -R110.reuse ;  /* 0x8000006e55637221 */ /* 0x100fe20000010000 */
[--C-:B------:R-:W-:Y:S01]  /*26c0*/  FADD.FTZ R109, R87, -R110.reuse ;  /* 0x8000006e576d7221 */ /* 0x100fe20000010000 */
[--C-:B------:R-:W-:Y:S01]  /*26d0*/  FADD.FTZ R103, R86, -R110.reuse ;  /* 0x8000006e56677221 */ /* 0x100fe20000010000 */
[--C-:B------:R-:W-:Y:S01]  /*26e0*/  FADD.FTZ R111, R88, -R110.reuse ;  /* 0x8000006e586f7221 */ /* 0x100fe20000010000 */
[--C-:B------:R-:W-:Y:S01]  /*26f0*/  FADD.FTZ R113, R89, -R110.reuse ;  /* 0x8000006e59717221 */ /* 0x100fe20000010000 */
[--C-:B------:R-:W-:Y:S01]  /*2700*/  FADD.FTZ R115, R90, -R110.reuse ;  /* 0x8000006e5a737221 */ /* 0x100fe20000010000 */
[----:B------:R-:W2:Y:S01]  /*2710*/  LDC.64 R96, c[0x0][0x428] ;  /* 0x00010a00ff607b82 */ /* 0x000ea20000000a00 */
[----:B------:R-:W-:Y:S01]  /*2720*/  FADD.FTZ R117, R91, -R110 ;  /* 0x8000006e5b757221 */ /* 0x000fe20000010000 */
[C---:B------:R-:W-:Y:S01]  /*2730*/  FMUL.FTZ R95, R0.reuse, R95 ;  /* 0x0000005f005f7220 */ /* 0x040fe20000410000 */
[C---:B------:R-:W-:Y:S01]  /*2740*/  FMUL.FTZ R102, R0.reuse, R99 ;  /* 0x0000006300667220 */ /* 0x040fe20000410000 */
[C---:B------:R-:W-:Y:S01]  /*2750*/  FMUL.FTZ R108, R0.reuse, R109 ;  /* 0x0000006d006c7220 */ /* 0x040fe20000410000 */
        /* <DEDUP_REMOVED lines=9> */
[----:B------:R-:W-:Y:S01]  /*27f0*/  FFMA.FTZ R114, R109, R28, R16 ;  /* 0x0000001c6d727223 */ /* 0x000fe20000010010 */
[----:B------:R-:W-:Y:S01]  /*2800*/  FFMA.FTZ R117, R110, R29, R17 ;  /* 0x0000001d6e757223 */ /* 0x000fe20000010011 */
[----:B0-----:R-:W-:Y:S01]  /*2810*/  IMAD.WIDE.U32 R98, R101, 0x10, R92 ;  /* 0x0000001065627825 */ /* 0x001fe200078e005c */
[----:B------:R-:W-:-:S03]  /*2820*/  F2FP.BF16.F32.PACK_AB R92, R113, R94 ;  /* 0x0000005e715c723e */ /* 0x000fc600000010ff */
[----:B------:R-:W-:Y:S01]  /*2830*/  FFMA.FTZ R109, R109, R20, R8 ;  /* 0x000000146d6d7223 */ /* 0x000fe20000010008 */
[----:B------:R-:W-:Y:S01]  /*2840*/  F2FP.BF16.F32.PACK_AB R93, R115, R112 ;  /* 0x00000070735d723e */ /* 0x000fe200000010ff */
[C---:B------:R-:W-:Y:S01]  /*2850*/  FFMA.FTZ R112, R0.reuse, R31, R19 ;  /* 0x0000001f00707223 */ /* 0x040fe20000010013 */
[----:B------:R-:W-:Y:S01]  /*2860*/  F2FP.BF16.F32.PACK_AB R94, R117, R114 ;  /* 0x00000072755e723e */ /* 0x000fe200000010ff */
[----:B------:R-:W-:Y:S01]  /*2870*/  FFMA.FTZ R114, R0, R23, R11 ;  /* 0x0000001700727223 */ /* 0x000fe2000001000b */
[----:B------:R-:W-:Y:S01]  /*2880*/  FFMA.FTZ R110, R110, R21, R9 ;  /* 0x000000156e6e7223 */ /* 0x000fe20000010009 */
[----:B--2---:R-:W-:-:S04]  /*2890*/  IMAD.WIDE.U32 R96, R101, 0x10, R96 ;  /* 0x0000001065607825 */ /* 0x004fc800078e0060 */
        /* <DEDUP_REMOVED lines=13> */
.L_x_4817:
[----:B------:R-:W-:Y:S05]  /*2970*/  BSYNC.RECONVERGENT B0 ;  /* 0x0000000000007941 */ /* 0x000fea0003800200 */
.L_x_4816:
[----:B0-23--:R-:W0:Y:S02]  /*2980*/  LDC.64 R92, c[0x0][0x380] ;  /* 0x0000e000ff5c7b82 */ /* 0x00de240000000a00 */
[----:B0-----:R-:W-:-:S04]  /*2990*/  LEA R2, R92, R2, 0x2 ;  /* 0x000000025c027211 */ /* 0x001fc800078e10ff */
[----:B------:R-:W-:-:S13]  /*29a0*/  ISETP.GE.AND P1, PT, R2, R93, PT ;  /* 0x0000005d0200720c */ /* 0x000fda0003f26270 */
[----:B------:R-:W-:Y:S05]  /*29b0*/  @!P1 BRA `(.L_x_4818) ;  /* 0xffffffe000b49947 */ /* 0x000fea000383ffff */
[----:B------:R-:W-:Y:S05]  /*29c0*/  EXIT ;  /* 0x000000000000794d */ /* 0x000fea0003800000 */
.L_x_4813:
[----:B------:R-:W-:Y:S01]  /*29d0*/  HFMA2 R108, -RZ, RZ, 0, 5.9604644775390625e-08 ;  /* 0x00000001ff6c7431 */ /* 0x000fe200000001ff */
[----:B------:R-:W-:Y:S01]  /*29e0*/  BSSY B0, `(.L_x_4819) ;  /* 0x0000007000007945 */ /* 0x000fe20003800000 */
[----:B------:R-:W-:Y:S02]  /*29f0*/  MOV R103, R95 ;  /* 0x0000005f00677202 */ /* 0x000fe40000000f00 */
[----:B------:R-:W-:Y:S02]  /*2a00*/  MOV R109, 0x1f ;  /* 0x0000001f006d7802 */ /* 0x000fe40000000f00 */
[----:B------:R-:W-:-:S07]  /*2a10*/  MOV R102, 0xffffffff ;  /* 0xffffffff00667802 */ /* 0x000fce0000000f00 */
[----:B-1---5:R-:W-:Y:S05]  /*2a20*/  WARPSYNC.COLLECTIVE R102, `(.L_x_4820) ;  /* 0x0000000066087348 */ /* 0x022fea0003c00000 */
[----:B------:R0:W2:Y:S02]  /*2a30*/  SHFL.BFLY P5, R99, R103, R108, R109 ;  /* 0x0c00006c67637389 */ /* 0x0000a400000a006d */
[----:B012--5:R-:W-:Y:S05]  /*2a40*/  ENDCOLLECTIVE ;  /* 0x000000000000791b */ /* 0x027fea0003800000 */
.L_x_4820:
[----:B------:R-:W-:Y:S05]  /*2a50*/  BSYNC B0 ;  /* 0x0000000000007941 */ /* 0x000fea0003800000 */
.L_x_4819:
        /* <DEDUP_REMOVED lines=9> */
.L_x_4821:
[----:B------:R-:W-:Y:S01]  /*2af0*/  HFMA2 R108, -RZ, RZ, 0, 2.384185791015625e-07 ;  /* 0x00000004ff6c7431 */ /* 0x000fe200000001ff */
[----:B------:R-:W-:-:S05]  /*2b00*/  MOV R93, R99 ;  /* 0x00000063005d7202 */ /* 0x000fca0000000f00 */
[----:B------:R-:W-:-:S05]  /*2b10*/  FADD.FTZ R96, R94, R93 ;  /* 0x0000005d5e607221 */ /* 0x000fca0000010000 */
[----:B------:R-:W-:-:S07]  /*2b20*/  MOV R103, R96 ;  /* 0x0000006000677202 */ /* 0x000fce0000000f00 */
[----:B------:R-:W-:Y:S05]  /*2b30*/  WARPSYNC.COLLECTIVE R102, `(.L_x_4822) ;  /* 0x0000000066087348 */ /* 0x000fea0003c00000 */
[----:B------:R0:W1:Y:S02]  /*2b40*/  SHFL.BFLY P5, R99, R103, R108, R109 ;  /* 0x0c00006c67637389 */ /* 0x00006400000a006d */
[----:B01----:R-:W-:Y:S05]  /*2b50*/  ENDCOLLECTIVE ;  /* 0x000000000000791b */ /* 0x003fea0003800000 */
.L_x_4822:
        /* <DEDUP_REMOVED lines=8> */
.L_x_4823:
[----:B------:R-:W-:Y:S02]  /*2be0*/  HFMA2 R108, -RZ, RZ, 0, 9.5367431640625e-07 ;  /* 0x00000010ff6c7431 */ /* 0x000fe400000001ff */
[----:B------:R-:W-:-:S04]  /*2bf0*/  IMAD.MOV.U32 R0, RZ, RZ, R99 ;  /* 0x000000ffff007224 */ /* 0x000fc800078e0063 */
[----:B------:R-:W-:-:S05]  /*2c00*/  FADD.FTZ R98, R97, R0 ;  /* 0x0000000061627221 */ /* 0x000fca0000010000 */
[----:B------:R-:W-:-:S07]  /*2c10*/  MOV R103, R98 ;  /* 0x0000006200677202 */ /* 0x000fce0000000f00 */
[----:B------:R-:W-:Y:S05]  /*2c20*/  WARPSYNC.COLLECTIVE R102, `(.L_x_4824) ;  /* 0x0000000066087348 */ /* 0x000fea0003c00000 */
[----:B------:R0:W1:Y:S02]  /*2c30*/  SHFL.BFLY P5, R99, R103, R108, R109 ;  /* 0x0c00006c67637389 */ /* 0x00006400000a006d */
[----:B01----:R-:W-:Y:S05]  /*2c40*/  ENDCOLLECTIVE ;  /* 0x000000000000791b */ /* 0x003fea0003800000 */
.L_x_4824:
[----:B------:R-:W-:Y:S02]  /*2c50*/  HFMA2 R108, -RZ, RZ, 0, 5.9604644775390625e-08 ;  /* 0x00000001ff6c7431 */ /* 0x000fe400000001ff */
        /* <DEDUP_REMOVED lines=39> */
.L_x_4825:
[----:B------:R-:W-:Y:S01]  /*2ed0*/  HFMA2 R108, -RZ, RZ, 0, 1.1920928955078125e-07 ;  /* 0x00000002ff6c7431 */ /* 0x000fe200000001ff */
[----:B------:R-:W-:-:S05]  /*2ee0*/  MOV R95, R99 ;  /* 0x00000063005f7202 */ /* 0x000fca0000000f00 */
[----:B------:R-:W-:-:S05]  /*2ef0*/  FADD.FTZ R95, R0, R95 ;  /* 0x0000005f005f7221 */ /* 0x000fca0000010000 */
[----:B------:R-:W-:-:S07]  /*2f00*/  MOV R103, R95 ;  /* 0x0000005f00677202 */ /* 0x000fce0000000f00 */
[----:B------:R-:W-:Y:S05]  /*2f10*/  WARPSYNC.COLLECTIVE R102, `(.L_x_4826) ;  /* 0x0000000066087348 */ /* 0x000fea0003c00000 */
[----:B------:R0:W1:Y:S02]  /*2f20*/  SHFL.BFLY P5, R99, R103, R108, R109 ;  /* 0x0c00006c67637389 */ /* 0x00006400000a006d */
[----:B01----:R-:W-:Y:S05]  /*2f30*/  ENDCOLLECTIVE ;  /* 0x000000000000791b */ /* 0x003fea0003800000 */
.L_x_4826:
[----:B------:R-:W-:Y:S01]  /*2f40*/  HFMA2 R108, -RZ, RZ, 0, 2.384185791015625e-07 ;  /* 0x00000004ff6c7431 */ /* 0x000fe200000001ff */
[----:B------:R-:W-:-:S05]  /*2f50*/  MOV R94, R99 ;  /* 0x00000063005e7202 */ /* 0x000fca0000000f00 */
[----:B------:R-:W-:-:S05]  /*2f60*/  FADD.FTZ R94, R95, R94 ;  /* 0x0000005e5f5e7221 */ /* 0x000fca0000010000 */
[----:B------:R-:W-:-:S07]  /*2f70*/  MOV R103, R94 ;  /* 0x0000005e00677202 */ /* 0x000fce0000000f00 */
[----:B------:R-:W-:Y:S05]  /*2f80*/  WARPSYNC.COLLECTIVE R102, `(.L_x_4827) ;  /* 0x0000000066087348 */ /* 0x000fea0003c00000 */
[----:B------:R0:W1:Y:S02]  /*2f90*/  SHFL.BFLY P5, R99, R103, R108, R109 ;  /* 0x0c00006c67637389 */ /* 0x00006400000a006d */
[----:B01----:R-:W-:Y:S05]  /*2fa0*/  ENDCOLLECTIVE ;  /* 0x000000000000791b */ /* 0x003fea0003800000 */
.L_x_4827:
[----:B------:R-:W-:Y:S01]  /*2fb0*/  HFMA2 R108, -RZ, RZ, 0, 4.76837158203125e-07 ;  /* 0x00000008ff6c7431 */ /* 0x000fe200000001ff */
[----:B------:R-:W-:-:S05]  /*2fc0*/  MOV R97, R99 ;  /* 0x0000006300617202 */ /* 0x000fca0000000f00 */
[----:B------:R-:W-:-:S05]  /*2fd0*/  FADD.FTZ R97, R94, R97 ;  /* 0x000000615e617221 */ /* 0x000fca0000010000 */
[----:B------:R-:W-:-:S07]  /*2fe0*/  MOV R103, R97 ;  /* 0x0000006100677202 */ /* 0x000fce0000000f00 */
[----:B------:R-:W-:Y:S05]  /*2ff0*/  WARPSYNC.COLLECTIVE R102, `(.L_x_4828) ;  /* 0x0000000066087348 */ /* 0x000fea0003c00000 */
[----:B------:R0:W1:Y:S02]  /*3000*/  SHFL.BFLY P5, R99, R103, R108, R109 ;  /* 0x0c00006c67637389 */ /* 0x00006400000a006d */
[----:B01----:R-:W-:Y:S05]  /*3010*/  ENDCOLLECTIVE ;  /* 0x000000000000791b */ /* 0x003fea0003800000 */
.L_x_4828:
[----:B------:R-:W-:Y:S01]  /*3020*/  HFMA2 R108, -RZ, RZ, 0, 9.5367431640625e-07 ;  /* 0x00000010ff6c7431 */ /* 0x000fe200000001ff */
[----:B------:R-:W-:-:S05]  /*3030*/  MOV R96, R99 ;  /* 0x0000006300607202 */ /* 0x000fca0000000f00 */
[----:B------:R-:W-:-:S05]  /*3040*/  FADD.FTZ R96, R97, R96 ;  /* 0x0000006061607221 */ /* 0x000fca0000010000 */
[----:B------:R-:W-:-:S07]  /*3050*/  MOV R103, R96 ;  /* 0x0000006000677202 */ /* 0x000fce0000000f00 */
[----:B------:R-:W-:Y:S05]  /*3060*/  WARPSYNC.COLLECTIVE R102, `(.L_x_4829) ;  /* 0x0000000066087348 */ /* 0x000fea0003c00000 */
[----:B------:R0:W1:Y:S02]  /*3070*/  SHFL.BFLY P5, R99, R103, R108, R109 ;  /* 0x0c00006c67637389 */ /* 0x00006400000a006d */
[----:B01----:R-:W-:Y:S05]  /*3080*/  ENDCOLLECTIVE ;  /* 0x000000000000791b */ /* 0x003fea0003800000 */
.L_x_4829:
[----:B------:R-:W-:Y:S05]  /*3090*/  BRA `(.L_x_4830) ;  /* 0xfffffff000787947 */ /* 0x000fea000383ffff */
.L_x_4831:
        /* <DEDUP_REMOVED lines=14> */
.L_x_12129:


//--------------------- .text._ZN10layer_norm31ln_parallel_residual_fwd_kernelINS_13Kernel_traitsIf13__nv_bfloat16fS2_fjLj512ELj1ELj4ELj1ELj16ENS_18Kernel_traits_baseILj512EfS2_fS2_fjLj128EEEEELb0ELb0ELb1EEEvNS_9FwdParamsE --------------------------
	.section	.text._ZN10layer_norm31ln_parallel_residual_fwd_kernelINS_13Kernel_traitsIf13__nv_bfloat16fS2_fjLj512ELj1ELj4ELj1ELj16ENS_18Kernel_traits_baseILj512EfS2_fS2_fjLj128EEEEELb0ELb0ELb1EEEvNS_9FwdParamsE,"ax",@progbits
	.align	128
        .global         _ZN10layer_norm31ln_parallel_residual_fwd_kernelINS_13Kernel_traitsIf13__nv_bfloat16fS2_fjLj512ELj1ELj4ELj1ELj16ENS_18Kernel_traits_baseILj512EfS2_fS2_fjLj128EEEEELb0ELb0ELb1EEEvNS_9FwdParamsE
        .type           _ZN10layer_norm31ln_parallel_residual_fwd_kernelINS_13Kernel_traitsIf13__nv_bfloat16fS2_fjLj512ELj1ELj4ELj1ELj16ENS_18Kernel_traits_baseILj512EfS2_fS2_fjLj128EEEEELb0ELb0ELb1EEEvNS_9FwdParamsE,@function
        .size           _ZN10layer_norm31ln_parallel_residual_fwd_kernelINS_13Kernel_traitsIf13__nv_bfloat16fS2_fjLj512ELj1ELj4ELj1ELj16ENS_18Kernel_traits_baseILj512EfS2_fS2_fjLj128EEEEELb0ELb0ELb1EEEvNS_9FwdParamsE,(.L_x_12130 - _ZN10layer_norm31ln_parallel_residual_fwd_kernelINS_13Kernel_traitsIf13__nv_bfloat16fS2_fjLj512ELj1ELj4ELj1ELj16ENS_18Kernel_traits_baseILj512EfS2_fS2_fjLj128EEEEELb0ELb0ELb1EEEvNS_9FwdParamsE)
        .other          _ZN10layer_norm31ln_parallel_residual_fwd_kernelINS_13Kernel_traitsIf13__nv_bfloat16fS2_fjLj512ELj1ELj4ELj1ELj16ENS_18Kernel_traits_baseILj512EfS2_fS2_fjLj128EEEEELb0ELb0ELb1EEEvNS_9FwdParamsE,@"STO_CUDA_ENTRY STV_DEFAULT"
_ZN10layer_norm31ln_parallel_residual_fwd_kernelINS_13Kernel_traitsIf13__nv_bfloat16fS2_fjLj512ELj1ELj4ELj1ELj16ENS_18Kernel_traits_baseILj512EfS2_fS2_fjLj128EEEEELb0ELb0ELb1EEEvNS_9FwdParamsE:
.text._ZN10layer_norm31ln_parallel_residual_fwd_kernelINS_13Kernel_traitsIf13__nv_bfloat16fS2_fjLj512ELj1ELj4ELj1ELj16ENS_18Kernel_traits_baseILj512EfS2_fS2_fjLj128EEEEELb0ELb0ELb1EEEvNS_9FwdParamsE:
        /* <DEDUP_REMOVED lines=47> */
[----:B---3--:R-:W-:-:S02]  /*02f0*/  @!P0 MOV R24, R28 ;  /* 0x0000001c00188202 */ /* 0x008fc40000000f00 */
[----:B------:R-:W-:Y:S02]  /*0300*/  @!P0 MOV R25, R29 ;  /* 0x0000001d00198202 */ /* 0x000fe40000000f00 */
[----:B------:R-:W-:Y:S02]  /*0310*/  @!P0 MOV R26, R30 ;  /* 0x0000001e001a8202 */ /* 0x000fe40000000f00 */
[----:B------:R-:W-:Y:S02]  /*0320*/  @!P0 MOV R27, R31 ;  /* 0x0000001f001b8202 */ /* 0x000fe40000000f00 */
[----:B------:R-:W-:Y:S02]  /*0330*/  @P0 MOV R24, R28 ;  /* 0x0000001c00180202 */ /* 0x000fe40000000f00 */
[----:B------:R-:W-:Y:S02]  /*0340*/  @P0 MOV R25, R29 ;  /* 0x0000001d00190202 */ /* 0x000fe40000000f00 */
[----:B0-----:R-:W-:-:S02]  /*0350*/  @P0 MOV R26, R30 ;  /* 0x0000001e001a0202 */ /* 0x001fc40000000f00 */
[----:B------:R-:W-:Y:S01]  /*0360*/  @P0 MOV R27, R31 ;  /* 0x0000001f001b0202 */ /* 0x000fe20000000f00 */
[----:B----4-:R-:W-:Y:S01]  /*0370*/  @!P0 IMAD.MOV.U32 R31, RZ, RZ, R35 ;  /* 0x000000ffff1f8224 */ /* 0x010fe200078e0023 */
[----:B------:R-:W-:Y:S02]  /*0380*/  @!P0 MOV R28, R32 ;  /* 0x00000020001c8202 */ /* 0x000fe40000000f00 */
[-C--:B------:R-:W-:Y:S02]  /*0390*/  @!P0 MOV R29, R33.reuse ;  /* 0x00000021001d8202 */ /* 0x080fe40000000f00 */
[----:B------:R-:W-:Y:S02]  /*03a0*/  @!P0 MOV R30, R34 ;  /* 0x00000022001e8202 */ /* 0x000fe40000000f00 */
[----:B------:R-:W-:Y:S02]  /*03b0*/  @P0 MOV R28, R32 ;  /* 0x00000020001c0202 */ /* 0x000fe40000000f00 */
[----:B------:R-:W-:-:S02]  /*03c0*/  @P0 MOV R29, R33 ;  /* 0x00000021001d0202 */ /* 0x000fc40000000f00 */
[----:B------:R-:W-:Y:S02]  /*03d0*/  @P0 MOV R30, R34 ;  /* 0x00000022001e0202 */ /* 0x000fe40000000f00 */
[----:B------:R-:W-:Y:S02]  /*03e0*/  @P0 MOV R31, R35 ;  /* 0x00000023001f0202 */ /* 0x000fe40000000f00 */
[----:B--2---:R-:W-:Y:S02]  /*03f0*/  @!P0 MOV R32, R36 ;  /* 0x0000002400208202 */ /* 0x004fe40000000f00 */
[----:B------:R-:W-:Y:S02]  /*0400*/  @!P0 MOV R33, R37 ;  /* 0x0000002500218202 */ /* 0x000fe40000000f00 */
[----:B------:R-:W-:Y:S01]  /*0410*/  @!P0 MOV R34, R38 ;  /* 0x0000002600228202 */ /* 0x000fe20000000f00 */
[----:B------:R-:W-:Y:S01]  /*0420*/  @P0 IMAD.MOV.U32 R34, RZ, RZ, R38 ;  /* 0x000000ffff220224 */ /* 0x000fe200078e0026 */
[----:B------:R-:W-:-:S02]  /*0430*/  @!P0 MOV R35, R39 ;  /* 0x0000002700238202 */ /* 0x000fc40000000f00 */
[----:B------:R-:W-:Y:S02]  /*0440*/  @P0 MOV R32, R36 ;  /* 0x0000002400200202 */ /* 0x000fe40000000f00 */
[----:B------:R-:W-:Y:S02]  /*0450*/  @P0 MOV R33, R37 ;  /* 0x0000002500210202 */ /* 0x000fe40000000f00 */
[----:B------:R-:W-:Y:S02]  /*0460*/  @P0 MOV R35, R39 ;  /* 0x0000002700230202 */ /* 0x000fe40000000f00 */
[----:B------:R-:W-:Y:S02]  /*0470*/  @!P0 MOV R36, R40 ;  /* 0x0000002800248202 */ /* 0x000fe40000000f00 */
[----:B------:R-:W-:Y:S02]  /*0480*/  @!P0 MOV R37, R41 ;  /* 0x0000002900258202 */ /* 0x000fe40000000f00 */
[----:B------:R-:W-:-:S02]  /*0490*/  @!P0 MOV R38, R42 ;  /* 0x0000002a00268202 */ /* 0x000fc40000000f00 */
[----:B------:R-:W-:Y:S02]  /*04a0*/  @!P0 MOV R39, R43 ;  /* 0x0000002b00278202 */ /* 0x000fe40000000f00 */
[----:B------:R-:W-:Y:S02]  /*04b0*/  @P0 MOV R36, R40 ;  /* 0x0000002800240202 */ /* 0x000fe40000000f00 */
[----:B------:R-:W-:Y:S01]  /*04c0*/  @P0 MOV R37, R41 ;  /* 0x0000002900250202 */ /* 0x000fe20000000f00 */
[----:B------:R-:W-:Y:S01]  /*04d0*/  @!P0 IMAD.MOV.U32 R41, RZ, RZ, R45 ;  /* 0x000000ffff298224 */ /* 0x000fe200078e002d */
[----:B------:R-:W-:Y:S02]  /*04e0*/  @P0 MOV R38, R42 ;  /* 0x0000002a00260202 */ /* 0x000fe40000000f00 */
[----:B------:R-:W-:Y:S02]  /*04f0*/  @P0 MOV R39, R43 ;  /* 0x0000002b00270202 */ /* 0x000fe40000000f00 */
[----:B------:R-:W-:-:S02]  /*0500*/  @!P0 MOV R40, R44 ;  /* 0x0000002c00288202 */ /* 0x000fc40000000f00 */
[----:B------:R-:W-:Y:S02]  /*0510*/  @!P0 MOV R42, R46 ;  /* 0x0000002e002a8202 */ /* 0x000fe40000000f00 */
[----:B------:R-:W-:Y:S02]  /*0520*/  @!P0 MOV R43, R47 ;  /* 0x0000002f002b8202 */ /* 0x000fe40000000f00 */
[----:B------:R-:W-:Y:S02]  /*0530*/  @P0 MOV R40, R44 ;  /* 0x0000002c00280202 */ /* 0x000fe40000000f00 */
[----:B------:R-:W-:Y:S02]  /*0540*/  @P0 MOV R41, R45 ;  /* 0x0000002d00290202 */ /* 0x000fe40000000f00 */
[----:B------:R-:W-:Y:S02]  /*0550*/  @P0 MOV R42, R46 ;  /* 0x0000002e002a0202 */ /* 0x000fe40000000f00 */
[----:B------:R-:W-:-:S02]  /*0560*/  @P0 MOV R43, R47 ;  /* 0x0000002f002b0202 */ /* 0x000fc40000000f00 */
[----:B------:R-:W-:Y:S01]  /*0570*/  @!P0 MOV R44, R48 ;  /* 0x00000030002c8202 */ /* 0x000fe20000000f00 */
[----:B------:R-:W-:Y:S01]  /*0580*/  @P0 IMAD.MOV.U32 R44, RZ, RZ, R48 ;  /* 0x000000ffff2c0224 */ /* 0x000fe200078e0030 */
[----:B------:R-:W-:Y:S02]  /*0590*/  @!P0 MOV R45, R49 ;  /* 0x00000031002d8202 */ /* 0x000fe40000000f00 */
[-C--:B------:R-:W-:Y:S02]  /*05a0*/  @!P0 MOV R46, R50.reuse ;  /* 0x00000032002e8202 */ /* 0x080fe40000000f00 */
[----:B------:R-:W-:Y:S02]  /*05b0*/  @!P0 MOV R47, R51 ;  /* 0x00000033002f8202 */ /* 0x000fe40000000f00 */
[----:B------:R-:W-:Y:S02]  /*05c0*/  @P0 MOV R45, R49 ;  /* 0x00000031002d0202 */ /* 0x000fe40000000f00 */
[----:B------:R-:W-:-:S02]  /*05d0*/  @P0 MOV R46, R50 ;  /* 0x00000032002e0202 */ /* 0x000fc40000000f00 */
[----:B------:R-:W-:Y:S02]  /*05e0*/  @P0 MOV R47, R51 ;  /* 0x00000033002f0202 */ /* 0x000fe40000000f00 */
[----:B------:R-:W-:Y:S02]  /*05f0*/  @!P0 MOV R48, R52 ;  /* 0x0000003400308202 */ /* 0x000fe40000000f00 */
[----:B------:R-:W-:Y:S02]  /*0600*/  @!P0 MOV R49, R53 ;  /* 0x0000003500318202 */ /* 0x000fe40000000f00 */
[----:B------:R-:W-:Y:S02]  /*0610*/  @!P0 MOV R50, R54 ;  /* 0x0000003600328202 */ /* 0x000fe40000000f00 */
[----:B------:R-:W-:Y:S01]  /*0620*/  @!P0 MOV R51, R55 ;  /* 0x0000003700338202 */ /* 0x000fe20000000f00 */
[----:B------:R-:W-:Y:S01]  /*0630*/  @P0 IMAD.MOV.U32 R51, RZ, RZ, R55 ;  /* 0x000000ffff330224 */ /* 0x000fe200078e0037 */
[----:B------:R-:W-:-:S02]  /*0640*/  @P0 MOV R48, R52 ;  /* 0x0000003400300202 */ /* 0x000fc40000000f00 */
[----:B------:R-:W-:Y:S02]  /*0650*/  @P0 MOV R49, R53 ;  /* 0x0000003500310202 */ /* 0x000fe40000000f00 */
[----:B------:R-:W-:Y:S02]  /*0660*/  CS2R R52, SRZ ;  /* 0x0000000000347805 */ /* 0x000fe4000001ff00 */
[----:B------:R-:W-:Y:S02]  /*0670*/  @P0 MOV R50, R54 ;  /* 0x0000003600320202 */ /* 0x000fe40000000f00 */
[----:B------:R-:W-:Y:S01]  /*0680*/  CS2R R54, SRZ ;  /* 0x0000000000367805 */ /* 0x000fe2000001ff00 */
[----:B------:R-:W-:Y:S06]  /*0690*/  BRA `(.L_x_4833) ;  /* 0x0000000000dc7947 */ /* 0x000fec0003800000 */
.L_x_4832:
        /* <DEDUP_REMOVED lines=29> */
.L_x_4834:
        /* <DEDUP_REMOVED lines=26> */
.L_x_4833:
[----:B------:R-:W1:Y:S02]  /*0a10*/  LDCU UR4, c[0x0][0x384] ;  /* 0x00007080ff0477ac */ /* 0x000e640008000800 */
[----:B-1----:R-:W-:-:S13]  /*0a20*/  ISETP.GE.AND P0, PT, R3, UR4, PT ;  /* 0x0000000403007c0c */ /* 0x002fda000bf06270 */
[----:B------:R-:W-:Y:S05]  /*0a30*/  @P0 EXIT ;  /* 0x000000000000094d */ /* 0x000fea0003800000 */
[----:B------:R-:W1:Y:S01]  /*0a40*/  LDCU.64 UR8, c[0x0][0x398] ;  /* 0x00007300ff0877ac */ /* 0x000e620008000a00 */
[----:B------:R-:W2:Y:S01]  /*0a50*/  LDCU.U8 UR4, c[0x0][0x410] ;  /* 0x00008200ff0477ac */ /* 0x000ea20008000000 */
[----:B------:R-:W3:Y:S01]  /*0a60*/  LDCU UR5, c[0x0][0x388] ;  /* 0x00007100ff0577ac */ /* 0x000ee20008000800 */
[----:B------:R-:W4:Y:S01]  /*0a70*/  LDCU UR12, c[0x0][0x448] ;  /* 0x00008900ff0c77ac */ /* 0x000f220008000800 */
[----:B------:R-:W0:Y:S01]  /*0a80*/  LDCU.64 UR14, c[0x0][0x398] ;  /* 0x00007300ff0e77ac */ /* 0x000e220008000a00 */
[----:B-1----:R-:W-:Y:S01]  /*0a90*/  ISETP.NE.U32.AND P0, PT, RZ, UR8, PT ;  /* 0x00000008ff007c0c */ /* 0x002fe2000bf05070 */
[----:B------:R-:W1:Y:S03]  /*0aa0*/  LDCU.64 UR10, c[0x0][0x3a0] ;  /* 0x00007400ff0a77ac */ /* 0x000e660008000a00 */
[----:B------:R-:W-:Y:S02]  /*0ab0*/  ISETP.NE.AND.EX P0, PT, RZ, UR9, PT, P0 ;  /* 0x00000009ff007c0c */ /* 0x000fe4000bf05300 */
[----:B0-234-:R-:W-:-:S13]  /*0ac0*/  ISETP.NE.AND P2, PT, RZ, UR4, PT ;  /* 0x00000004ff007c0c */ /* 0x01dfda000bf45270 */
.L_x_4844:
[----:B-1----:R-:W-:Y:S01]  /*0ad0*/  ISETP.NE.U32.AND P1, PT, RZ, UR10, PT ;  /* 0x0000000aff007c0c */ /* 0x002fe2000bf25070 */
        /* <DEDUP_REMOVED lines=10> */
[----:B-1----:R-:W-:-:S06]  /*0b80*/  IMAD.WIDE.U32 R84, R99, 0x10, R80 ;  /* 0x0000001063547825 */ /* 0x002fcc00078e0050 */
[----:B-----5:R-:W5:Y:S01]  /*0b90*/  LDG.E.128 R84, desc[UR6][R84.64] ;  /* 0x0000000654547981 */ /* 0x020f62000c1e1d00 */
[----:B--2---:R-:W-:-:S05]  /*0ba0*/  @P1 IMAD.WIDE.U32 R88, R99, 0x20, R88 ;  /* 0x0000002063581825 */ /* 0x004fca00078e0058 */
[----:B------:R0:W5:Y:S04]  /*0bb0*/  @P1 LDG.E.128 R72, desc[UR6][R88.64] ;  /* 0x0000000658481981 */ /* 0x000168000c1e1d00 */
        /* <DEDUP_REMOVED lines=24> */
.L_x_4836:
[----:B-----5:R-:W-:Y:S01]  /*0d40*/  PRMT R0, R84, 0x7632, R0 ;  /* 0x0000763254007816 */ /* 0x020fe20000000000 */
[----:B------:R-:W-:Y:S01]  /*0d50*/  IMAD.U32 R89, R86, 0x10000, RZ ;  /* 0x0001000056597824 */ /* 0x000fe200078e00ff */
[----:B------:R-:W-:Y:S02]  /*0d60*/  SHF.L.U32 R83, R84, 0x10, RZ ;  /* 0x0000001054537819 */ /* 0x000fe400000006ff */
[----:B------:R-:W-:Y:S01]  /*0d70*/  PRMT R84, R86, 0x7632, R84 ;  /* 0x0000763256547816 */ /* 0x000fe20000000054 */
[----:B------:R-:W-:Y:S01]  /*0d80*/  FADD.FTZ R88, R76, R89 ;  /* 0x000000594c587221 */ /* 0x000fe20000010000 */
[----:B------:R-:W-:Y:S01]  /*0d90*/  PRMT R82, R85, 0x7632, R82 ;  /* 0x0000763255527816 */ /* 0x000fe20000000052 */
[----:B------:R-:W-:Y:S01]  /*0da0*/  FADD.FTZ R92, R72, R83 ;  /* 0x00000053485c7221 */ /* 0x000fe20000010000 */
        /* <DEDUP_REMOVED lines=11> */
[----:B------:R-:W-:-:S02]  /*0e60*/  FADD.FTZ R89, R77, R84 ;  /* 0x000000544d597221 */ /* 0x000fc40000010000 */
[----:B------:R-:W-:Y:S01]  /*0e70*/  FADD.FTZ R91, R79, R86 ;  /* 0x000000564f5b7221 */ /* 0x000fe20000010000 */
[----:B------:R-:W-:Y:S06]  /*0e80*/  BRA `(.L_x_4837) ;  /* 0x0000000400107947 */ /* 0x000fec0003800000 */
.L_x_4835:
[----:B------:R-:W-:-:S04]  /*0e90*/  UISETP.NE.U32.AND UP0, UPT, UR10, URZ, UPT ;  /* 0x000000ff0a00728c */ /* 0x000fc8000bf05070 */
[----:B------:R-:W-:-:S09]  /*0ea0*/  UISETP.NE.AND.EX UP0, UPT, UR11, URZ, UPT, UP0 ;  /* 0x000000ff0b00728c */ /* 0x000fd2000bf05300 */
[----:B------:R-:W-:Y:S05]  /*0eb0*/  BRA.U UP0, `(.L_x_4838) ;  /* 0x0000000100747547 */ /* 0x000fea000b800000 */
[C---:B-----5:R-:W-:Y:S02]  /*0ec0*/  PRMT R83, R84.reuse, 0x7632, R83 ;  /* 0x0000763254537816 */ /* 0x060fe40000000053 */
[----:B------:R-:W-:Y:S02]  /*0ed0*/  SHF.L.U32 R89, R84, 0x10, RZ ;  /* 0x0000001054597819 */ /* 0x000fe400000006ff */
[C---:B------:R-:W-:Y:S02]  /*0ee0*/  PRMT R84, R85.reuse, 0x7632, R84 ;  /* 0x0000763255547816 */ /* 0x040fe40000000054 */
[----:B------:R-:W-:Y:S02]  /*0ef0*/  SHF.L.U32 R92, R68, 0x10, RZ ;  /* 0x00000010445c7819 */ /* 0x000fe400000006ff */
[----:B------:R-:W-:Y:S02]  /*0f00*/  SHF.L.U32 R85, R85, 0x10, RZ ;  /* 0x0000001055557819 */ /* 0x000fe400000006ff */
[----:B------:R-:W-:Y:S01]  /*0f10*/  SHF.L.U32 R94, R69, 0x10, RZ ;  /* 0x00000010455e7819 */ /* 0x000fe200000006ff */
[----:B------:R-:W-:Y:S01]  /*0f20*/  FADD.FTZ R92, R89, R92 ;  /* 0x0000005c595c7221 */ /* 0x000fe20000010000 */
[----:B------:R-:W-:-:S02]  /*0f30*/  PRMT R93, R86, 0x7632, R93 ;  /* 0x00007632565d7816 */ /* 0x000fc4000000005d */
[----:B------:R-:W-:Y:S01]  /*0f40*/  PRMT R96, R87, 0x7632, R96 ;  /* 0x0000763257607816 */ /* 0x000fe20000000060 */
[----:B------:R-:W-:Y:S01]  /*0f50*/  FADD.FTZ R94, R85, R94 ;  /* 0x0000005e555e7221 */ /* 0x000fe20000010000 */
[----:B------:R-:W-:Y:S01]  /*0f60*/  SHF.L.U32 R95, R86, 0x10, RZ ;  /* 0x00000010565f7819 */ /* 0x000fe200000006ff */
[----:B------:R-:W-:Y:S01]  /*0f70*/  IMAD.U32 R87, R87, 0x10000, RZ ;  /* 0x0001000057577824 */ /* 0x000fe200078e00ff */
[----:B------:R-:W-:Y:S02]  /*0f80*/  SHF.L.U32 R88, R70, 0x10, RZ ;  /* 0x0000001046587819 */ /* 0x000fe400000006ff */
        /* <DEDUP_REMOVED lines=16> */
.L_x_4838:
[C---:B-----5:R-:W-:Y:S01]  /*1090*/  PRMT R92, R86.reuse, 0x7632, R92 ;  /* 0x00007632565c7816 */ /* 0x060fe2000000005c */
[----:B------:R-:W-:Y:S01]  /*10a0*/  IMAD.U32 R93, R86, 0x10000, RZ ;  /* 0x00010000565d7824 */ /* 0x000fe200078e00ff */
[----:B------:R-:W-:Y:S02]  /*10b0*/  SHF.L.U32 R89, R85, 0x10, RZ ;  /* 0x0000001055597819 */ /* 0x000fe400000006ff */
[----:B------:R-:W-:Y:S01]  /*10c0*/  SHF.L.U32 R86, R69, 0x10, RZ ;  /* 0x0000001045567819 */ /* 0x000fe200000006ff */
[----:B------:R-:W-:Y:S01]  /*10d0*/  IMAD.U32 R92, R92, 0x10000, RZ ;  /* 0x000100005c5c7824 */ /* 0x000fe200078e00ff */
[----:B------:R-:W-:Y:S02]  /*10e0*/  PRMT R83, R84, 0x7632, R83 ;  /* 0x0000763254537816 */ /* 0x000fe40000000053 */
[----:B------:R-:W-:Y:S01]  /*10f0*/  PRMT R88, R85, 0x7632, R88 ;  /* 0x0000763255587816 */ /* 0x000fe20000000058 */
[----:B------:R-:W-:Y:S01]  /*1100*/  FADD.FTZ R89, R89, R86 ;  /* 0x0000005659597221 */ /* 0x000fe20000010000 */
        /* <DEDUP_REMOVED lines=28> */
.L_x_4837:
        /* <DEDUP_REMOVED lines=16> */
[C---:B0----5:R-:W-:Y:S02]  /*13d0*/  PRMT R82, R85.reuse, 0x7632, R82 ;  /* 0x0000763255527816 */ /* 0x061fe40000000052 */
[C---:B------:R-:W-:Y:S02]  /*13e0*/  PRMT R0, R84.reuse, 0x7632, R0 ;  /* 0x0000763254007816 */ /* 0x040fe40000000000 */
[----:B------:R-:W-:Y:S02]  /*13f0*/  SHF.L.U32 R85, R85, 0x10, RZ ;  /* 0x0000001055557819 */ /* 0x000fe400000006ff */
[----:B------:R-:W-:Y:S02]  /*1400*/  SHF.L.U32 R80, R69, 0x10, RZ ;  /* 0x0000001045507819 */ /* 0x000fe400000006ff */
[----:B------:R-:W-:Y:S02]  /*1410*/  SHF.L.U32 R84, R84, 0x10, RZ ;  /* 0x0000001054547819 */ /* 0x000fe400000006ff */
[----:B------:R-:W-:Y:S01]  /*1420*/  PRMT R98, R86, 0x7632, R98 ;  /* 0x0000763256627816 */ /* 0x000fe20000000062 */
[----:B------:R-:W-:Y:S01]  /*1430*/  FADD.FTZ R85, R80, R85 ;  /* 0x0000005550557221 */ /* 0x000fe20000010000 */
[----:B------:R-:W-:-:S02]  /*1440*/  SHF.L.U32 R81, R68, 0x10, RZ ;  /* 0x0000001044517819 */ /* 0x000fc400000006ff */
[----:B------:R-:W-:Y:S02]  /*1450*/  SHF.L.U32 R86, R86, 0x10, RZ ;  /* 0x0000001056567819 */ /* 0x000fe400000006ff */
[----:B------:R-:W-:Y:S01]  /*1460*/  SHF.L.U32 R103, R70, 0x10, RZ ;  /* 0x0000001046677819 */ /* 0x000fe200000006ff */
[----:B------:R-:W-:Y:S01]  /*1470*/  FADD.FTZ R81, R81, R84 ;  /* 0x0000005451517221 */ /* 0x000fe20000010000 */
[----:B------:R-:W-:Y:S02]  /*1480*/  PRMT R80, R68, 0x7632, R80 ;  /* 0x0000763244507816 */ /* 0x000fe40000000050 */
[----:B------:R-:W-:Y:S01]  /*1490*/  PRMT R84, R69, 0x7632, R84 ;  /* 0x0000763245547816 */ /* 0x000fe20000000054 */
[----:B------:R-:W-:Y:S01]  /*14a0*/  FADD.FTZ R103, R103, R86 ;  /* 0x0000005667677221 */ /* 0x000fe20000010000 */
[----:B------:R-:W-:Y:S01]  /*14b0*/  PRMT R100, R87, 0x7632, R100 ;  /* 0x0000763257647816 */ /* 0x000fe20000000064 */
[----:B------:R-:W-:Y:S01]  /*14c0*/  IMAD.U32 R83, R80, 0x10000, RZ ;  /* 0x0001000050537824 */ /* 0x000fe200078e00ff */
        /* <DEDUP_REMOVED lines=25> */
.L_x_4840:
[C---:B-----5:R-:W-:Y:S01]  /*1660*/  PRMT R98, R85.reuse, 0x7632, R98 ;  /* 0x0000763255627816 */ /* 0x060fe20000000062 */
[----:B0-----:R-:W-:Y:S01]  /*1670*/  IMAD.U32 R103, R70, 0x10000, RZ ;  /* 0x0001000046677824 */ /* 0x001fe200078e00ff */
[----:B------:R-:W-:Y:S02]  /*1680*/  SHF.L.U32 R82, R85, 0x10, RZ ;  /* 0x0000001055527819 */ /* 0x000fe400000006ff */
[----:B------:R-:W-:Y:S02]  /*1690*/  SHF.L.U32 R80, R84, 0x10, RZ ;  /* 0x0000001054507819 */ /* 0x000fe400000006ff */
[----:B------:R-:W-:Y:S02]  /*16a0*/  SHF.L.U32 R81, R68, 0x10, RZ ;  /* 0x0000001044517819 */ /* 0x000fe400000006ff */
[----:B------:R-:W-:Y:S02]  /*16b0*/  SHF.L.U32 R85, R69, 0x10, RZ ;  /* 0x0000001045557819 */ /* 0x000fe400000006ff */
[----:B------:R-:W-:Y:S01]  /*16c0*/  PRMT R83, R84, 0x7632, R83 ;  /* 0x0000763254537816 */ /* 0x000fe20000000053 */
[----:B------:R-:W-:Y:S01]  /*16d0*/  FADD.FTZ R80, R81, R80 ;  /* 0x0000005051507221 */ /* 0x000fe20000010000 */
[C---:B------:R-:W-:Y:S01]  /*16e0*/  SHF.L.U32 R84, R86.reuse, 0x10, RZ ;  /* 0x0000001056547819 */ /* 0x040fe200000006ff */
[----:B------:R-:W-:Y:S01]  /*16f0*/  FADD.FTZ R82, R85, R82 ;  /* 0x0000005255527221 */ /* 0x000fe20000010000 */
        /* <DEDUP_REMOVED lines=20> */
[----:B------:R-:W-:-:S03]  /*1840*/  FADD.FTZ R85, R100, R85 ;  /* 0x0000005564557221 */ /* 0x000fc60000010000 */
[----:B------:R-:W-:Y:S01]  /*1850*/  FADD.FTZ R87, R102, R87 ;  /* 0x0000005766577221 */ /* 0x000fe20000010000 */
[----:B------:R-:W-:Y:S06]  /*1860*/  BRA `(.L_x_4841) ;  /* 0x0000000000887947 */ /* 0x000fec0003800000 */
.L_x_4839:
[----:B------:R-:W-:Y:S05]  /*1870*/  @!P1 BRA `(.L_x_4842) ;  /* 0x0000000000549947 */ /* 0x000fea0003800000 */
[C---:B-----5:R-:W-:Y:S02]  /*1880*/  PRMT R0, R84.reuse, 0x7632, R0 ;  /* 0x0000763254007816 */ /* 0x060fe40000000000 */
[----:B------:R-:W-:Y:S02]  /*1890*/  SHF.L.U32 R81, R84, 0x10, RZ ;  /* 0x0000001054517819 */ /* 0x000fe400000006ff */
[C---:B------:R-:W-:Y:S01]  /*18a0*/  PRMT R80, R85.reuse, 0x7632, R80 ;  /* 0x0000763255507816 */ /* 0x040fe20000000050 */
[----:B------:R-:W-:Y:S01]  /*18b0*/  IMAD.U32 R85, R85, 0x10000, RZ ;  /* 0x0001000055557824 */ /* 0x000fe200078e00ff */
[C---:B0-----:R-:W-:Y:S02]  /*18c0*/  PRMT R82, R86.reuse, 0x7632, R82 ;  /* 0x0000763256527816 */ /* 0x041fe40000000052 */
[----:B------:R-:W-:Y:S02]  /*18d0*/  PRMT R84, R87, 0x7632, R84 ;  /* 0x0000763257547816 */ /* 0x000fe40000000054 */
        /* <DEDUP_REMOVED lines=15> */
.L_x_4842:
[----:B0----5:R-:W-:Y:S02]  /*19d0*/  PRMT R83, R85, 0x7632, R83 ;  /* 0x0000763255537816 */ /* 0x021fe40000000053 */
        /* <DEDUP_REMOVED lines=11> */
.L_x_4841:
        /* <DEDUP_REMOVED lines=75> */
.L_x_4856:
[----:B-1----:R-:W-:Y:S01]  /*1f40*/  FADD.FTZ R105, R100, R105 ;  /* 0x0000006964697221 */ /* 0x002fe20000010000 */
[C---:B------:R-:W-:Y:S01]  /*1f50*/  FMUL.FTZ R97, R123.reuse, R123 ;  /* 0x0000007b7b617220 */ /* 0x040fe20000410000 */
[----:B------:R-:W1:Y:S01]  /*1f60*/  @!P1 LDC.64 R102, c[0x0][0x3c0] ;  /* 0x0000f000ff669b82 */ /* 0x000e620000000a00 */
[----:B------:R-:W-:Y:S01]  /*1f70*/  FSEL R121, R123, RZ, !P2 ;  /* 0x000000ff7b797208 */ /* 0x000fe20005000000 */
[----:B------:R-:W-:Y:S02]  /*1f80*/  FFMA.FTZ R0, R105, R96, UR12 ;  /* 0x0000000c69007e23 */ /* 0x000fe40008010060 */
[----:B------:R-:W-:Y:S02]  /*1f90*/  FSEL R105, R97, RZ, P2 ;  /* 0x000000ff61697208 */ /* 0x000fe40001000000 */
[C---:B------:R-:W-:Y:S01]  /*1fa0*/  FADD.FTZ R125, -R121.reuse, R92 ;  /* 0x0000005c797d7221 */ /* 0x040fe20000010100 */
[C---:B------:R-:W-:Y:S01]  /*1fb0*/  FADD.FTZ R98, -R121.reuse, R93 ;  /* 0x0000005d79627221 */ /* 0x040fe20000010100 */
[----:B------:R-:W2:Y:S01]  /*1fc0*/  LDC.64 R96, c[0x0][0x428] ;  /* 0x00010a00ff607b82 */ /* 0x000ea20000000a00 */
[----:B------:R-:W-:Y:S01]  /*1fd0*/  FADD.FTZ R0, R0, R105 ;  /* 0x0000006900007221 */ /* 0x000fe20000010000 */
[C---:B------:R-:W-:Y:S01]  /*1fe0*/  FADD.FTZ R94, -R121.reuse, R94 ;  /* 0x0000005e795e7221 */ /* 0x040fe20000010100 */
[C---:B------:R-:W-:Y:S01]  /*1ff0*/  FADD.FTZ R104, -R121.reuse, R95 ;  /* 0x0000005f79687221 */ /* 0x040fe20000010100 */
[C---:B0-----:R-:W-:Y:S01]  /*2000*/  FADD.FTZ R100, -R121.reuse, R88 ;  /* 0x0000005879647221 */ /* 0x041fe20000010100 */
[C---:B------:R-:W-:Y:S01]  /*2010*/  FADD.FTZ R106, -R121.reuse, R89 ;  /* 0x00000059796a7221 */ /* 0x040fe20000010100 */
[C---:B------:R-:W-:Y:S01]  /*2020*/  FADD.FTZ R111, -R121.reuse, R90 ;  /* 0x0000005a796f7221 */ /* 0x040fe20000010100 */
[----:B------:R-:W0:Y:S01]  /*2030*/  MUFU.RSQ R0, R0 ;  /* 0x0000000000007308 */ /* 0x000e220000001400 */
        /* <DEDUP_REMOVED lines=12> */
[C---:B0-----:R-:W-:Y:S01]  /*2100*/  FMUL.FTZ R125, R0.reuse, R125 ;  /* 0x0000007d007d7220 */ /* 0x041fe20000410000 */
        /* <DEDUP_REMOVED lines=10> */
[----:B-1----:R-:W-:Y:S01]  /*21b0*/  FFMA.FTZ R103, R106, R25, R61 ;  /* 0x000000196a677223 */ /* 0x002fe2000001003d */
[----:B------:R-:W-:Y:S01]  /*21c0*/  F2FP.BF16.F32.PACK_AB R80, R81, R80 ;  /* 0x000000505150723e */ /* 0x000fe200000010ff */
[----:B--2---:R-:W-:Y:S01]  /*21d0*/  IMAD.WIDE.U32 R88, R99, 0x10, R96 ;  /* 0x0000001063587825 */ /* 0x004fe200078e0060 */
[----:B------:R-:W-:-:S03]  /*21e0*/  F2FP.BF16.F32.PACK_AB R81, R85, R82 ;  /* 0x000000525551723e */ /* 0x000fc600000010ff */
[----:B------:R-:W-:Y:S01]  /*21f0*/  FMUL.FTZ R94, R0, R115 ;  /* 0x00000073005e7220 */ /* 0x000fe20000410000 */
[----:B------:R-:W-:Y:S01]  /*2200*/  F2FP.BF16.F32.PACK_AB R82, R103, R84 ;  /* 0x000000546752723e */ /* 0x000fe200000010ff */
[----:B---3--:R-:W-:-:S04]  /*2210*/  IMAD.WIDE.U32 R90, R99, 0x10, R92 ;  /* 0x00000010635a7825 */ /* 0x008fc800078e005c */
[----:B------:R-:W-:Y:S01]  /*2220*/  FMUL.FTZ R111, R0, R111 ;  /* 0x0000006f006f7220 */ /* 0x000fe20000410000 */
[----:B------:R-:W-:Y:S01]  /*2230*/  FFMA.FTZ R84, R125, R28, R4 ;  /* 0x0000001c7d547223 */ /* 0x000fe20000010004 */
[----:B------:R-:W-:Y:S01]  /*2240*/  FFMA.FTZ R85, R83, R30, R6 ;  /* 0x0000001e53557223 */ /* 0x000fe20000010006 */
[----:B------:R-:W-:Y:S01]  /*2250*/  FFMA.FTZ R104, R104, R31, R7 ;  /* 0x0000001f68687223 */ /* 0x000fe20000010007 */
[----:B------:R-:W-:Y:S01]  /*2260*/  FFMA.FTZ R99, R98, R29, R5 ;  /* 0x0000001d62637223 */ /* 0x000fe20000010005 */
[----:B------:R-:W-:-:S04]  /*2270*/  IMAD.WIDE.U32 R96, R101, 0x10, R96 ;  /* 0x0000001065607825 */ /* 0x000fc800078e0060 */
[----:B------:R-:W-:Y:S01]  /*2280*/  FFMA.FTZ R86, R87, R32, R8 ;  /* 0x0000002057567223 */ /* 0x000fe20000010008 */
[----:B------:R-:W-:Y:S01]  /*2290*/  FFMA.FTZ R100, R94, R27, R63 ;  /* 0x0000001b5e647223 */ /* 0x000fe2000001003f */
[----:B------:R-:W-:Y:S01]  /*22a0*/  FFMA.FTZ R83, R111, R26, R62 ;  /* 0x0000001a6f537223 */ /* 0x000fe2000001003e */
[----:B------:R-:W-:-:S04]  /*22b0*/  IMAD.WIDE.U32 R92, R101, 0x10, R92 ;  /* 0x00000010655c7825 */ /* 0x000fc800078e005c */
[----:B------:R-:W-:Y:S01]  /*22c0*/  FFMA.FTZ R87, R111, R34, R10 ;  /* 0x000000226f577223 */ /* 0x000fe2000001000a */
[----:B------:R-:W-:Y:S01]  /*22d0*/  FFMA.FTZ R94, R94, R35, R11 ;  /* 0x000000235e5e7223 */ /* 0x000fe2000001000b */
[----:B------:R-:W-:Y:S01]  /*22e0*/  FFMA.FTZ R101, R106, R33, R9 ;  /* 0x000000216a657223 */ /* 0x000fe20000010009 */
[----:B------:R-:W-:Y:S01]  /*22f0*/  F2FP.BF16.F32.PACK_AB R85, R104, R85 ;  /* 0x000000556855723e */ /* 0x000fe200000010ff */
[C---:B------:R-:W-:Y:S01]  /*2300*/  FMUL.FTZ R111, R0.reuse, R95 ;  /* 0x0000005f006f7220 */ /* 0x040fe20000410000 */
[----:B------:R-:W-:Y:S01]  /*2310*/  F2FP.BF16.F32.PACK_AB R84, R99, R84 ;  /* 0x000000546354723e */ /* 0x000fe200000010ff */
[C---:B------:R-:W-:Y:S01]  /*2320*/  FMUL.FTZ R104, R0.reuse, R105 ;  /* 0x0000006900687220 */ /* 0x040fe20000410000 */
[----:B------:R-:W0:Y:S01]  /*2330*/  @!P1 LDC.64 R98, c[0x0][0x3c8] ;  /* 0x0000f200ff629b82 */ /* 0x000e220000000a00 */
[C---:B------:R-:W-:Y:S01]  /*2340*/  FMUL.FTZ R107, R0.reuse, R107 ;  /* 0x0000006b006b7220 */ /* 0x040fe20000410000 */
        /* <DEDUP_REMOVED lines=8> */
[C---:B------:R-:W-:Y:S01]  /*23d0*/  FMUL.FTZ R113, R0.reuse, R113 ;  /* 0x0000007100717220 */ /* 0x040fe20000410000 */
[----:B------:R-:W-:Y:S01]  /*23e0*/  F2FP.BF16.F32.PACK_AB R100, R95, R100 ;  /* 0x000000645f64723e */ /* 0x000fe200000010ff */
[C---:B------:R-:W-:Y:S01]  /*23f0*/  FMUL.FTZ R108, R0.reuse, R117 ;  /* 0x00000075006c7220 */ /* 0x040fe20000410000 */
[----:B------:R-:W-:Y:S01]  /*2400*/  FMUL.FTZ R119, R0, R119 ;  /* 0x0000007700777220 */ /* 0x000fe20000410000 */
[----:B------:R-:W-:Y:S01]  /*2410*/  F2FP.BF16.F32.PACK_AB R101, R94, R101 ;  /* 0x000000655e65723e */ /* 0x000fe200000010ff */
[----:B------:R-:W-:Y:S01]  /*2420*/  FMUL.FTZ R110, R0, R121 ;  /* 0x00000079006e7220 */ /* 0x000fe20000410000 */
[----:B------:R-:W1:Y:S01]  /*2430*/  LDC.64 R94, c[0x0][0x380] ;  /* 0x0000e000ff5e7b82 */ /* 0x000e620000000a00 */
        /* <DEDUP_REMOVED lines=19> */
[----:B------:R-:W-:Y:S02]  /*2570*/  F2FP.BF16.F32.PACK_AB R105, R108, R105 ;  /* 0x000000696c69723e */ /* 0x000fe400000010ff */
[----:B-1----:R-:W-:Y:S01]  /*2580*/  LEA R3, R94, R3, 0x2 ;  /* 0x000000035e037211 */ /* 0x002fe200078e10ff */
[----:B------:R0:W-:Y:S03]  /*2590*/  STG.E.128 desc[UR6][R88.64], R80 ;  /* 0x0000005058007986 */ /* 0x0001e6000c101d06 */
[----:B------:R-:W-:Y:S01]  /*25a0*/  ISETP.GE.AND P1, PT, R3, R95, PT ;  /* 0x0000005f0300720c */ /* 0x000fe20003f26270 */
[----:B------:R0:W-:Y:S04]  /*25b0*/  STG.E.128 desc[UR6][R90.64], R84 ;  /* 0x000000545a007986 */ /* 0x0001e8000c101d06 */
[----:B------:R0:W-:Y:S04]  /*25c0*/  STG.E.128 desc[UR6][R96.64], R100 ;  /* 0x0000006460007986 */ /* 0x0001e8000c101d06 */
[----:B------:R0:W-:Y:S04]  /*25d0*/  STG.E.128 desc[UR6][R92.64], R104 ;  /* 0x000000685c007986 */ /* 0x0001e8000c101d06 */
[----:B------:R-:W-:Y:S05]  /*25e0*/  @!P1 BRA `(.L_x_4844) ;  /* 0xffffffe400389947 */ /* 0x000fea000383ffff */
[----:B------:R-:W-:Y:S05]  /*25f0*/  EXIT ;  /* 0x000000000000794d */ /* 0x000fea0003800000 */
.L_x_4843:
        /* <DEDUP_REMOVED lines=8> */
.L_x_4846:
[----:B------:R-:W-:Y:S05]  /*2680*/  BSYNC B0 ;  /* 0x0000000000007941 */ /* 0x000fea0003800000 */
.L_x_4845:
[----:B------:R-:W-:Y:S01]  /*2690*/  MOV R97, R105 ;  /* 0x0000006900617202 */ /* 0x000fe20000000f00 */
[----:B------:R-:W-:Y:S01]  /*26a0*/  HFMA2 R104, -RZ, RZ, 0, 1.1920928955078125e-07 ;  /* 0x00000002ff687431 */ /* 0x000fe200000001ff */
[----:B------:R-:W-:Y:S01]  /*26b0*/  MOV R109, 0x1f ;  /* 0x0000001f006d7802 */ /* 0x000fe20000000f00 */
[----:B------:R-:W-:Y:S02]  /*26c0*/  IMAD.MOV.U32 R102, RZ, RZ, -0x1 ;  /* 0xffffffffff667424 */ /* 0x000fe400078e00ff */
[----:B------:R-:W-:-:S05]  /*26d0*/  FADD.FTZ R97, R0, R97 ;  /* 0x0000006100617221 */ /* 0x000fca0000010000 */
[----:B------:R-:W-:-:S07]  /*26e0*/  MOV R107, R97 ;  /* 0x00000061006b7202 */ /* 0x000fce0000000f00 */
[----:B------:R-:W-:Y:S05]  /*26f0*/  WARPSYNC.COLLECTIVE R102, `(.L_x_4847) ;  /* 0x0000000066087348 */ /* 0x000fea0003c00000 */
[----:B------:R0:W1:Y:S02]  /*2700*/  SHFL.BFLY P3, R105, R107, R104, R109 ;  /* 0x0c0000686b697389 */ /* 0x000064000006006d */
[----:B01----:R-:W-:Y:S05]  /*2710*/  ENDCOLLECTIVE ;  /* 0x000000000000791b */ /* 0x003fea0003800000 */
.L_x_4847:
[----:B------:R-:W-:Y:S01]  /*2720*/  HFMA2 R104, -RZ, RZ, 0, 2.384185791015625e-07 ;  /* 0x00000004ff687431 */ /* 0x000fe200000001ff */
[----:B------:R-:W-:-:S05]  /*2730*/  MOV R96, R105 ;  /* 0x0000006900607202 */ /* 0x000fca0000000f00 */
[----:B------:R-:W-:-:S05]  /*2740*/  FADD.FTZ R98, R97, R96 ;  /* 0x0000006061627221 */ /* 0x000fca0000010000 */
[----:B------:R-:W-:-:S07]  /*2750*/  MOV R107, R98 ;  /* 0x00000062006b7202 */ /* 0x000fce0000000f00 */
[----:B------:R-:W-:Y:S05]  /*2760*/  WARPSYNC.COLLECTIVE R102, `(.L_x_4848) ;  /* 0x0000000066087348 */ /* 0x000fea0003c00000 */
[----:B------:R0:W1:Y:S02]  /*2770*/  SHFL.BFLY P3, R105, R107, R104, R109 ;  /* 0x0c0000686b697389 */ /* 0x000064000006006d */
[----:B01----:R-:W-:Y:S05]  /*2780*/  ENDCOLLECTIVE ;  /* 0x000000000000791b */ /* 0x003fea0003800000 */
.L_x_4848:
[----:B------:R-:W-:Y:S01]  /*2790*/  HFMA2 R104, -RZ, RZ, 0, 4.76837158203125e-07 ;  /* 0x00000008ff687431 */ /* 0x000fe200000001ff */
[----:B------:R-:W-:-:S05]  /*27a0*/  MOV R103, R105 ;  /* 0x0000006900677202 */ /* 0x000fca0000000f00 */
[----:B------:R-:W-:-:S05]  /*27b0*/  FADD.FTZ R103, R98, R103 ;  /* 0x0000006762677221 */ /* 0x000fca0000010000 */
[----:B------:R-:W-:-:S07]  /*27c0*/  MOV R107, R103 ;  /* 0x00000067006b7202 */ /* 0x000fce0000000f00 */
[----:B------:R-:W-:Y:S05]  /*27d0*/  WARPSYNC.COLLECTIVE R102, `(.L_x_4849) ;  /* 0x0000000066087348 */ /* 0x000fea0003c00000 */
[----:B------:R0:W1:Y:S02]  /*27e0*/  SHFL.BFLY P3, R105, R107, R104, R109 ;  /* 0x0c0000686b697389 */ /* 0x000064000006006d */
[----:B01----:R-:W-:Y:S05]  /*27f0*/  ENDCOLLECTIVE ;  /* 0x000000000000791b */ /* 0x003fea0003800000 */
.L_x_4849:
        /* <DEDUP_REMOVED lines=8> */
.L_x_4850:
        /* <DEDUP_REMOVED lines=39> */
.L_x_4851:
[----:B------:R-:W-:Y:S02]  /*2af0*/  HFMA2 R104, -RZ, RZ, 0, 1.1920928955078125e-07 ;  /* 0x00000002ff687431 */ /* 0x000fe400000001ff */
[----:B------:R-:W-:-:S04]  /*2b00*/  IMAD.MOV.U32 R97, RZ, RZ, R105 ;  /* 0x000000ffff617224 */ /* 0x000fc800078e0069 */
[----:B------:R-:W-:-:S05]  /*2b10*/  FADD.FTZ R97, R0, R97 ;  /* 0x0000006100617221 */ /* 0x000fca0000010000 */
[----:B------:R-:W-:-:S07]  /*2b20*/  MOV R107, R97 ;  /* 0x00000061006b7202 */ /* 0x000fce0000000f00 */
[----:B------:R-:W-:Y:S05]  /*2b30*/  WARPSYNC.COLLECTIVE R102, `(.L_x_4852) ;  /* 0x0000000066087348 */ /* 0x000fea0003c00000 */
[----:B------:R0:W1:Y:S02]  /*2b40*/  SHFL.BFLY P3, R105, R107, R104, R109 ;  /* 0x0c0000686b697389 */ /* 0x000064000006006d */
[----:B01----:R-:W-:Y:S05]  /*2b50*/  ENDCOLLECTIVE ;  /* 0x000000000000791b */ /* 0x003fea0003800000 */
.L_x_4852:
[----:B------:R-:W-:Y:S01]  /*2b60*/  HFMA2 R104, -RZ, RZ, 0, 2.384185791015625e-07 ;  /* 0x00000004ff687431 */ /* 0x000fe200000001ff */
[----:B------:R-:W-:-:S05]  /*2b70*/  MOV R98, R105 ;  /* 0x0000006900627202 */ /* 0x000fca0000000f00 */
[----:B------:R-:W-:-:S05]  /*2b80*/  FADD.FTZ R98, R97, R98 ;  /* 0x0000006261627221 */ /* 0x000fca0000010000 */
[----:B------:R-:W-:-:S07]  /*2b90*/  MOV R107, R98 ;  /* 0x00000062006b7202 */ /* 0x000fce0000000f00 */
[----:B------:R-:W-:Y:S05]  /*2ba0*/  WARPSYNC.COLLECTIVE R102, `(.L_x_4853) ;  /* 0x0000000066087348 */ /* 0x000fea0003c00000 */
[----:B------:R0:W1:Y:S02]  /*2bb0*/  SHFL.BFLY P3, R105, R107, R104, R109 ;  /* 0x0c0000686b697389 */ /* 0x000064000006006d */
[----:B01----:R-:W-:Y:S05]  /*2bc0*/  ENDCOLLECTIVE ;  /* 0x000000000000791b */ /* 0x003fea0003800000 */
.L_x_4853:
[----:B------:R-:W-:Y:S01]  /*2bd0*/  HFMA2 R104, -RZ, RZ, 0, 4.76837158203125e-07 ;  /* 0x00000008ff687431 */ /* 0x000fe200000001ff */
[----:B------:R-:W-:-:S05]  /*2be0*/  MOV R103, R105 ;  /* 0x0000006900677202 */ /* 0x000fca0000000f00 */
[----:B------:R-:W-:-:S05]  /*2bf0*/  FADD.FTZ R103, R98, R103 ;  /* 0x0000006762677221 */ /* 0x000fca0000010000 */
[----:B------:R-:W-:-:S07]  /*2c00*/  MOV R107, R103 ;  /* 0x00000067006b7202 */ /* 0x000fce0000000f00 */
[----:B------:R-:W-:Y:S05]  /*2c10*/  WARPSYNC.COLLECTIVE R102, `(.L_x_4854) ;  /* 0x0000000066087348 */ /* 0x000fea0003c00000 */
[----:B------:R0:W1:Y:S02]  /*2c20*/  SHFL.BFLY P3, R105, R107, R104, R109 ;  /* 0x0c0000686b697389 */ /* 0x000064000006006d */
[----:B01----:R-:W-:Y:S05]  /*2c30*/  ENDCOLLECTIVE ;  /* 0x000000000000791b */ /* 0x003fea0003800000 */
.L_x_4854:
[----:B------:R-:W-:Y:S01]  /*2c40*/  HFMA2 R104, -RZ, RZ, 0, 9.5367431640625e-07 ;  /* 0x00000010ff687431 */ /* 0x000fe200000001ff */
[----:B------:R-:W-:-:S05]  /*2c50*/  MOV R100, R105 ;  /* 0x0000006900647202 */ /* 0x000fca0000000f00 */
[----:B------:R-:W-:-:S05]  /*2c60*/  FADD.FTZ R100, R103, R100 ;  /* 0x0000006467647221 */ /* 0x000fca0000010000 */
[----:B------:R-:W-:-:S07]  /*2c70*/  MOV R107, R100 ;  /* 0x00000064006b7202 */ /* 0x000fce0000000f00 */
[----:B------:R-:W-:Y:S05]  /*2c80*/  WARPSYNC.COLLECTIVE R102, `(.L_x_4855) ;  /* 0x0000000066087348 */ /* 0x000fea0003c00000 */
[----:B------:R0:W1:Y:S02]  /*2c90*/  SHFL.BFLY P3, R105, R107, R104, R109 ;  /* 0x0c0000686b697389 */ /* 0x000064000006006d */
[----:B01----:R-:W-:Y:S05]  /*2ca0*/  ENDCOLLECTIVE ;  /* 0x000000000000791b */ /* 0x003fea0003800000 */
.L_x_4855:
[----:B------:R-:W-:Y:S05]  /*2cb0*/  BRA `(.L_x_4856) ;  /* 0xfffffff000a07947 */ /* 0x000fea000383ffff */
.L_x_4857:
        /* <DEDUP_REMOVED lines=12> */
.L_x_12130:


//--------------------- .text._ZN10layer_norm31ln_parallel_residual_fwd_kernelINS_13Kernel_traitsIf13__nv_bfloat16fS2_fjLj512ELj1ELj4ELj1ELj16ENS_18Kernel_traits_baseILj512EfS2_fS2_fjLj128EEEEELb0ELb1ELb0EEEvNS_9FwdParamsE --------------------------
	.section	.text._ZN10layer_norm31ln_parallel_residual_fwd_kernelINS_13Kernel_traitsIf13__nv_bfloat16fS2_fjLj512ELj1ELj4ELj1ELj16ENS_18Kernel_traits_baseILj512EfS2_fS2_fjLj128EEEEELb0ELb1ELb0EEEvNS_9FwdParamsE,"ax",@progbits
	.align	128
        .global         _ZN10layer_norm31ln_parallel_residual_fwd_kernelINS_13Kernel_traitsIf13__nv_bfloat16fS2_fjLj512ELj1ELj4ELj1ELj16ENS_18Kernel_traits_baseILj512EfS2_fS2_fjLj128EEEEELb0ELb1ELb0EEEvNS_9FwdParamsE
        .type           _ZN10layer_norm31ln_parallel_residual_fwd_kernelINS_13Kernel_traitsIf13__nv_bfloat16fS2_fjLj512ELj1ELj4ELj1ELj16ENS_18Kernel_traits_baseILj512EfS2_fS2_fjLj128EEEEELb0ELb1ELb0EEEvNS_9FwdParamsE,@function
        .size           _ZN10layer_norm31ln_parallel_residual_fwd_kernelINS_13Kernel_traitsIf13__nv_bfloat16fS2_fjLj512ELj1ELj4ELj1ELj16ENS_18Kernel_traits_baseILj512EfS2_fS2_fjLj128EEEEELb0ELb1ELb0EEEvNS_9FwdParamsE,(.L_x_12131 - _ZN10layer_norm31ln_parallel_residual_fwd_kernelINS_13Kernel_traitsIf13__nv_bfloat16fS2_fjLj512ELj1ELj4ELj1ELj16ENS_18Kernel_traits_baseILj512EfS2_fS2_fjLj128EEEEELb0ELb1ELb0EEEvNS_9FwdParamsE)
        .other          _ZN10layer_norm31ln_parallel_residual_fwd_kernelINS_13Kernel_traitsIf13__nv_bfloat16fS2_fjLj512ELj1ELj4ELj1ELj16ENS_18Kernel_traits_baseILj512EfS2_fS2_fjLj128EEEEELb0ELb1ELb0EEEvNS_9FwdParamsE,@"STO_CUDA_ENTRY STV_DEFAULT"
_ZN10layer_norm31ln_parallel_residual_fwd_kernelINS_13Kernel_traitsIf13__nv_bfloat16fS2_fjLj512ELj1ELj4ELj1ELj16ENS_18Kernel_traits_baseILj512EfS2_fS2_fjLj128EEEEELb0ELb1ELb0EEEvNS_9FwdParamsE:
.text._ZN10layer_norm31ln_parallel_residual_fwd_kernelINS_13Kernel_traitsIf13__nv_bfloat16fS2_fjLj512ELj1ELj4ELj1ELj16ENS_18Kernel_traits_baseILj512EfS2_fS2_fjLj128EEEEELb0ELb1ELb0EEEvNS_9FwdParamsE:
        /* <DEDUP_REMOVED lines=32> */
.L_x_4861:
[----:B------:R-:W-:Y:S05]  /*0200*/  BSYNC.RECONVERGENT B1 ;  /* 0x0000000000017941 */ /* 0x000fea0003800200 */
.L_x_4860:
        /* <DEDUP_REMOVED lines=10> */
.L_x_4859:
        /* <DEDUP_REMOVED lines=20> */
.L_x_4862:
[----:B------:R-:W-:Y:S05]  /*03f0*/  BSYNC.RECONVERGENT B0 ;  /* 0x0000000000007941 */ /* 0x000fea0003800200 */
.L_x_4858:
        /* <DEDUP_REMOVED lines=9> */
.L_x_4880:
[----:B---3--:R-:W-:Y:S01]  /*0490*/  IMAD R0, R2, UR12, RZ ;  /* 0x0000000c02007c24 */ /* 0x008fe2000f8e02ff */
[----:B------:R-:W-:Y:S04]  /*04a0*/  BSSY.RECONVERGENT B0, `(.L_x_4863) ;  /* 0x000008d000007945 */ /* 0x000fe80003800200 */
[----:B------:R-:W-:-:S04]  /*04b0*/  SHF.R.S32.HI R65, RZ, 0x1f, R0 ;  /* 0x0000001fff417819 */ /* 0x000fc80000011400 */
[----:B------:R-:W-:-:S04]  /*04c0*/  LEA.HI R65, R65, R0, RZ, 0x3 ;  /* 0x0000000041417211 */ /* 0x000fc800078f18ff */
[----:B------:R-:W-:-:S04]  /*04d0*/  LEA.HI.SX32 R0, R65, R68, 0x1d ;  /* 0x0000004441007211 */ /* 0x000fc800078feaff */
[----:B------:R-:W-:Y:S01]  /*04e0*/  MOV R64, R0 ;  /* 0x0000000000407202 */ /* 0x000fe20000000f00 */
[----:B0-----:R-:W-:Y:S06]  /*04f0*/  @!P0 BRA `(.L_x_4864) ;  /* 0x00000008001c8947 */ /* 0x001fec0003800000 */
[----:B0-----:R-:W-:Y:S01]  /*0500*/  ISETP.NE.U32.AND P0, PT, RZ, UR8, PT ;  /* 0x00000008ff007c0c */ /* 0x001fe2000bf05070 */
[----:B--2---:R-:W0:Y:S01]  /*0510*/  LDC.64 R4, c[0x0][0x390] ;  /* 0x0000e400ff047b82 */ /* 0x004e220000000a00 */
        /* <DEDUP_REMOVED lines=31> */
.L_x_4866:
[C---:B-----5:R-:W-:Y:S02]  /*0710*/  PRMT R52, R4.reuse, 0x7632, R52 ;  /* 0x0000763204347816 */ /* 0x060fe40000000034 */
[----:B------:R-:W-:Y:S02]  /*0720*/  SHF.L.U32 R53, R4, 0x10, RZ ;  /* 0x0000001004357819 */ /* 0x000fe400000006ff */
[C---:B------:R-:W-:Y:S02]  /*0730*/  PRMT R54, R6.reuse, 0x7632, R54 ;  /* 0x0000763206367816 */ /* 0x040fe40000000036 */
[----:B------:R-:W-:Y:S02]  /*0740*/  SHF.L.U32 R55, R6, 0x10, RZ ;  /* 0x0000001006377819 */ /* 0x000fe400000006ff */
[----:B------:R-:W-:Y:S02]  /*0750*/  PRMT R4, R5, 0x7632, R4 ;  /* 0x0000763205047816 */ /* 0x000fe40000000004 */
[----:B------:R-:W-:-:S02]  /*0760*/  PRMT R6, R7, 0x7632, R6 ;  /* 0x0000763207067816 */ /* 0x000fc40000000006 */
        /* <DEDUP_REMOVED lines=15> */
.L_x_4865:
[----:B------:R-:W-:-:S04]  /*0860*/  UISETP.NE.U32.AND UP0, UPT, UR10, URZ, UPT ;  /* 0x000000ff0a00728c */ /* 0x000fc8000bf05070 */
[----:B------:R-:W-:-:S09]  /*0870*/  UISETP.NE.AND.EX UP0, UPT, UR11, URZ, UPT, UP0 ;  /* 0x000000ff0b00728c */ /* 0x000fd2000bf05300 */
[----:B------:R-:W-:Y:S05]  /*0880*/  BRA.U UP0, `(.L_x_4868) ;  /* 0x0000000100847547 */ /* 0x000fea000b800000 */
[----:B-----5:R-:W-:Y:S02]  /*0890*/  SHF.L.U32 R65, R4, 0x10, RZ ;  /* 0x0000001004417819 */ /* 0x020fe400000006ff */
[----:B------:R-:W-:Y:S02]  /*08a0*/  SHF.L.U32 R52, R40, 0x10, RZ ;  /* 0x0000001028347819 */ /* 0x000fe400000006ff */
[----:B------:R-:W-:Y:S02]  /*08b0*/  PRMT R55, R5, 0x7632, R55 ;  /* 0x0000763205377816 */ /* 0x000fe40000000037 */
[----:B------:R-:W-:Y:S01]  /*08c0*/  PRMT R64, R4, 0x7632, R64 ;  /* 0x0000763204407816 */ /* 0x000fe20000000040 */
[----:B------:R-:W-:Y:S01]  /*08d0*/  FADD.FTZ R52, R65, R52 ;  /* 0x0000003441347221 */ /* 0x000fe20000010000 */
[----:B------:R-:W-:Y:S02]  /*08e0*/  SHF.L.U32 R67, R5, 0x10, RZ ;  /* 0x0000001005437819 */ /* 0x000fe400000006ff */
[----:B------:R-:W-:-:S02]  /*08f0*/  PRMT R53, R6, 0x7632, R53 ;  /* 0x0000763206357816 */ /* 0x000fc40000000035 */
[----:B------:R-:W-:Y:S02]  /*0900*/  SHF.L.U32 R69, R6, 0x10, RZ ;  /* 0x0000001006457819 */ /* 0x000fe400000006ff */
[----:B------:R-:W-:Y:S02]  /*0910*/  SHF.L.U32 R54, R41, 0x10, RZ ;  /* 0x0000001029367819 */ /* 0x000fe400000006ff */
[----:B------:R-:W-:Y:S02]  /*0920*/  SHF.L.U32 R4, R42, 0x10, RZ ;  /* 0x000000102a047819 */ /* 0x000fe400000006ff */
[----:B------:R-:W-:Y:S01]  /*0930*/  PRMT R5, R7, 0x7632, R5 ;  /* 0x0000763207057816 */ /* 0x000fe20000000005 */
[----:B------:R-:W-:Y:S01]  /*0940*/  FADD.FTZ R54, R67, R54 ;  /* 0x0000003643367221 */ /* 0x000fe20000010000 */
[----:B------:R-:W-:Y:S01]  /*0950*/  SHF.L.U32 R6, R7, 0x10, RZ ;  /* 0x0000001007067819 */ /* 0x000fe200000006ff */
[----:B------:R-:W-:Y:S01]  /*0960*/  FADD.FTZ R4, R69, R4 ;  /* 0x0000000445047221 */ /* 0x000fe20000010000 */
[----:B------:R-:W-:-:S02]  /*0970*/  PRMT R7, R40, 0x7632, R7 ;  /* 0x0000763228077816 */ /* 0x000fc40000000007 */
[----:B------:R-:W-:Y:S02]  /*0980*/  SHF.L.U32 R72, R55, 0x10, RZ ;  /* 0x0000001037487819 */ /* 0x000fe400000006ff */
[----:B------:R-:W-:Y:S02]  /*0990*/  PRMT R65, R41, 0x7632, R65 ;  /* 0x0000763229417816 */ /* 0x000fe40000000041 */
        /* <DEDUP_REMOVED lines=16> */
.L_x_4868:
[C---:B-----5:R-:W-:Y:S02]  /*0aa0*/  PRMT R54, R5.reuse, 0x7632, R54 ;  /* 0x0000763205367816 */ /* 0x060fe40000000036 */
[----:B------:R-:W-:Y:S02]  /*0ab0*/  SHF.L.U32 R5, R5, 0x10, RZ ;  /* 0x0000001005057819 */ /* 0x000fe400000006ff */
[----:B------:R-:W-:Y:S02]  /*0ac0*/  SHF.L.U32 R66, R41, 0x10, RZ ;  /* 0x0000001029427819 */ /* 0x000fe400000006ff */
[----:B------:R-:W-:Y:S02]  /*0ad0*/  SHF.L.U32 R65, R6, 0x10, RZ ;  /* 0x0000001006417819 */ /* 0x000fe400000006ff */
[----:B------:R-:W-:Y:S02]  /*0ae0*/  SHF.L.U32 R70, R42, 0x10, RZ ;  /* 0x000000102a467819 */ /* 0x000fe400000006ff */
[----:B------:R-:W-:-:S02]  /*0af0*/  SHF.L.U32 R53, R4, 0x10, RZ ;  /* 0x0000001004357819 */ /* 0x000fc400000006ff */
[----:B------:R-:W-:Y:S02]  /*0b00*/  SHF.L.U32 R64, R40, 0x10, RZ ;  /* 0x0000001028407819 */ /* 0x000fe400000006ff */
[----:B------:R-:W-:Y:S02]  /*0b10*/  PRMT R55, R4, 0x7632, R55 ;  /* 0x0000763204377816 */ /* 0x000fe40000000037 */
[----:B------:R-:W-:Y:S01]  /*0b20*/  PRMT R52, R6, 0x7632, R52 ;  /* 0x0000763206347816 */ /* 0x000fe20000000034 */
[----:B------:R-:W-:Y:S01]  /*0b30*/  FADD.FTZ R53, R53, R64 ;  /* 0x0000004035357221 */ /* 0x000fe20000010000 */
[C---:B------:R-:W-:Y:S02]  /*0b40*/  PRMT R6, R7.reuse, 0x7632, R6 ;  /* 0x0000763207067816 */ /* 0x040fe40000000006 */
[----:B------:R-:W-:Y:S01]  /*0b50*/  SHF.L.U32 R4, R7, 0x10, RZ ;  /* 0x0000001007047819 */ /* 0x000fe200000006ff */
[----:B------:R-:W-:Y:S01]  /*0b60*/  FADD.FTZ R7, R5, R66 ;  /* 0x0000004205077221 */ /* 0x000fe20000010000 */
        /* <DEDUP_REMOVED lines=27> */
.L_x_4867:
[----:B------:R-:W0:Y:S01]  /*0d20*/  LDC.64 R66, c[0x0][0x3a8] ;  /* 0x0000ea00ff427b82 */ /* 0x000e220000000a00 */
[C---:B------:R-:W-:Y:S01]  /*0d30*/  IADD3 R64, PT, PT, R0.reuse, 0x20, RZ ;  /* 0x0000002000407810 */ /* 0x040fe20007ffe0ff */
[----:B0-----:R-:W-:-:S05]  /*0d40*/  IMAD.WIDE.U32 R66, R0, 0x20, R66 ;  /* 0x0000002000427825 */ /* 0x001fca00078e0042 */
[----:B------:R1:W-:Y:S04]  /*0d50*/  STG.E.128 desc[UR6][R66.64], R52 ;  /* 0x0000003442007986 */ /* 0x0003e8000c101d06 */
[----:B------:R1:W-:Y:S02]  /*0d60*/  STG.E.128 desc[UR6][R66.64+0x10], R4 ;  /* 0x0000100442007986 */ /* 0x0003e4000c101d06 */
.L_x_4864:
[----:B0---4-:R-:W-:Y:S05]  /*0d70*/  BSYNC.RECONVERGENT B0 ;  /* 0x0000000000007941 */ /* 0x011fea0003800200 */
.L_x_4863:
        /* <DEDUP_REMOVED lines=15> */
[----:B------:R0:W5:Y:S04]  /*0e70*/  @P1 LDG.E.128 R44, desc[UR6][R58.64] ;  /* 0x000000063a2c1981 */ /* 0x000168000c1e1d00 */
[----:B------:R0:W5:Y:S01]  /*0e80*/  @P1 LDG.E.128 R48, desc[UR6][R58.64+0x10] ;  /* 0x000010063a301981 */ /* 0x000162000c1e1d00 */
[----:B------:R-:W-:Y:S05]  /*0e90*/  @!P0 BRA `(.L_x_4871) ;  /* 0x00000004002c8947 */ /* 0x000fea0003800000 */
[----:B------:R-:W-:Y:S05]  /*0ea0*/  @!P1 BRA `(.L_x_4872) ;  /* 0x0000000000a49947 */ /* 0x000fea0003800000 */
[----:B0----5:R-:W-:Y:S02]  /*0eb0*/  SHF.L.U32 R57, R60, 0x10, RZ ;  /* 0x000000103c397819 */ /* 0x021fe400000006ff */
[----:B------:R-:W-:Y:S02]  /*0ec0*/  SHF.L.U32 R56, R40, 0x10, RZ ;  /* 0x0000001028387819 */ /* 0x000fe400000006ff */
[C---:B------:R-:W-:Y:S02]  /*0ed0*/  PRMT R58, R61.reuse, 0x7632, R58 ;  /* 0x000076323d3a7816 */ /* 0x040fe4000000003a */
[----:B------:R-:W-:Y:S01]  /*0ee0*/  SHF.L.U32 R61, R61, 0x10, RZ ;  /* 0x000000103d3d7819 */ /* 0x000fe200000006ff */
[----:B------:R-:W-:Y:S01]  /*0ef0*/  FADD.FTZ R57, R56, R57 ;  /* 0x0000003938397221 */ /* 0x000fe20000010000 */
[----:B------:R-:W-:Y:S02]  /*0f00*/  PRMT R56, R62, 0x7632, R56 ;  /* 0x000076323e387816 */ /* 0x000fe40000000038 */
[----:B------:R-:W-:-:S02]  /*0f10*/  PRMT R59, R40, 0x7632, R59 ;  /* 0x00007632283b7816 */ /* 0x000fc4000000003b */
[----:B------:R-:W-:Y:S02]  /*0f20*/  SHF.L.U32 R70, R41, 0x10, RZ ;  /* 0x0000001029467819 */ /* 0x000fe400000006ff */
[----:B------:R-:W-:Y:S02]  /*0f30*/  PRMT R60, R60, 0x7632, R60 ;  /* 0x000076323c3c7816 */ /* 0x000fe4000000003c */
[----:B------:R-:W-:Y:S02]  /*0f40*/  SHF.L.U32 R62, R62, 0x10, RZ ;  /* 0x000000103e3e7819 */ /* 0x000fe400000006ff */
[----:B-1----:R-:W-:Y:S02]  /*0f50*/  SHF.L.U32 R67, R42, 0x10, RZ ;  /* 0x000000102a437819 */ /* 0x002fe400000006ff */
[----:B------:R-:W-:Y:S01]  /*0f60*/  SHF.L.U32 R65, R59, 0x10, RZ ;  /* 0x000000103b417819 */ /* 0x000fe200000006ff */
[----:B------:R-:W-:Y:S01]  /*0f70*/  FADD.FTZ R59, R70, R61 ;  /* 0x0000003d463b7221 */ /* 0x000fe20000010000 */
[----:B------:R-:W-:Y:S01]  /*0f80*/  SHF.L.U32 R66, R60, 0x10, RZ ;  /* 0x000000103c427819 */ /* 0x000fe200000006ff */
[--C-:B------:R-:W-:Y:S01]  /*0f90*/  FADD.FTZ R61, R67, R62.reuse ;  /* 0x0000003e433d7221 */ /* 0x100fe20000010000 */
[----:B------:R-:W-:-:S02]  /*0fa0*/  PRMT R62, R41, 0x7632, R62 ;  /* 0x00007632293e7816 */ /* 0x000fc4000000003e */
[----:B------:R-:W-:Y:S01]  /*0fb0*/  PRMT R60, R63, 0x7632, R60 ;  /* 0x000076323f3c7816 */ /* 0x000fe2000000003c */
[----:B------:R-:W-:Y:S01]  /*0fc0*/  FADD.FTZ R66, R66, R65 ;  /* 0x0000004142427221 */ /* 0x000fe20000010000 */
[----:B------:R-:W-:Y:S02]  /*0fd0*/  PRMT R67, R42, 0x7632, R67 ;  /* 0x000076322a437816 */ /* 0x000fe40000000043 */
[----:B------:R-:W-:Y:S02]  /*0fe0*/  PRMT R69, R43, 0x7632, R69 ;  /* 0x000076322b457816 */ /* 0x000fe40000000045 */
        /* <DEDUP_REMOVED lines=21> */
.L_x_4872:
[----:B0----5:R-:W-:Y:S02]  /*1140*/  SHF.L.U32 R56, R60, 0x10, RZ ;  /* 0x000000103c387819 */ /* 0x021fe400000006ff */
[----:B------:R-:W-:Y:S02]  /*1150*/  SHF.L.U32 R57, R40, 0x10, RZ ;  /* 0x0000001028397819 */ /* 0x000fe400000006ff */
[----:B------:R-:W-:Y:S02]  /*1160*/  PRMT R60, R60, 0x7632, R60 ;  /* 0x000076323c3c7816 */ /* 0x000fe4000000003c */
[----:B------:R-:W-:Y:S01]  /*1170*/  SHF.L.U32 R58, R61, 0x10, RZ ;  /* 0x000000103d3a7819 */ /* 0x000fe200000006ff */
[----:B------:R-:W-:Y:S01]  /*1180*/  FADD.FTZ R56, R57, R56 ;  /* 0x0000003839387221 */ /* 0x000fe20000010000 */
[----:B------:R-:W-:Y:S02]  /*1190*/  PRMT R57, R40, 0x7632, R57 ;  /* 0x0000763228397816 */ /* 0x000fe40000000039 */
[----:B-1----:R-:W-:-:S02]  /*11a0*/  SHF.L.U32 R67, R62, 0x10, RZ ;  /* 0x000000103e437819 */ /* 0x002fc400000006ff */
[----:B------:R-:W-:Y:S02]  /*11b0*/  SHF.L.U32 R65, R41, 0x10, RZ ;  /* 0x0000001029417819 */ /* 0x000fe400000006ff */
[----:B------:R-:W-:Y:S02]  /*11c0*/  SHF.L.U32 R70, R42, 0x10, RZ ;  /* 0x000000102a467819 */ /* 0x000fe400000006ff */
[----:B------:R-:W-:Y:S01]  /*11d0*/  SHF.L.U32 R66, R60, 0x10, RZ ;  /* 0x000000103c427819 */ /* 0x000fe200000006ff */
[----:B------:R-:W-:Y:S01]  /*11e0*/  FADD.FTZ R58, R65, R58 ;  /* 0x0000003a413a7221 */ /* 0x000fe20000010000 */
        /* <DEDUP_REMOVED lines=9> */
[----:B------:R-:W-:Y:S02]  /*1280*/  SHF.L.U32 R63, R63, 0x10, RZ ;  /* 0x000000103f3f7819 */ /* 0x000fe400000006ff */
        /* <DEDUP_REMOVED lines=9> */
[----:B------:R-:W-:-:S04]  /*1320*/  FADD.FTZ R61, R61, R66 ;  /* 0x000000423d3d7221 */ /* 0x000fc80000010000 */
[----:B------:R-:W-:Y:S01]  /*1330*/  FADD.FTZ R63, R74, R67 ;  /* 0x000000434a3f7221 */ /* 0x000fe20000010000 */
[----:B------:R-:W-:Y:S06]  /*1340*/  BRA `(.L_x_4873) ;  /* 0x0000000000887947 */ /* 0x000fec0003800000 */
.L_x_4871:
        /* <DEDUP_REMOVED lines=8> */
[----:B------:R-:W-:Y:S02]  /*13d0*/  SHF.L.U32 R65, R62, 0x10, RZ ;  /* 0x000000103e417819 */ /* 0x000fe400000006ff */
[----:B-1----:R-:W-:Y:S01]  /*13e0*/  SHF.L.U32 R66, R56, 0x10, RZ ;  /* 0x0000001038427819 */ /* 0x002fe200000006ff */
        /* <DEDUP_REMOVED lines=12> */
.L_x_4874:
[----:B0----5:R-:W-:Y:S02]  /*14b0*/  PRMT R57, R60, 0x7632, R57 ;  /* 0x000076323c397816 */ /* 0x021fe40000000039 */
[----:B------:R-:W-:Y:S02]  /*14c0*/  PRMT R59, R61, 0x7632, R59 ;  /* 0x000076323d3b7816 */ /* 0x000fe4000000003b */
[----:B------:R-:W-:Y:S02]  /*14d0*/  PRMT R65, R62, 0x7632, R65 ;  /* 0x000076323e417816 */ /* 0x000fe40000000041 */
[----:B-1----:R-:W-:Y:S02]  /*14e0*/  PRMT R66, R63, 0x7632, R66 ;  /* 0x000076323f427816 */ /* 0x002fe40000000042 */
        /* <DEDUP_REMOVED lines=8> */
.L_x_4873:
[----:B------:R-:W0:Y:S02]  /*1570*/  LDC.64 R66, c[0x0][0x3a8] ;  /* 0x0000ea00ff427b82 */ /* 0x000e240000000a00 */
[----:B0-----:R-:W-:-:S05]  /*1580*/  IMAD.WIDE.U32 R64, R64, 0x20, R66 ;  /* 0x0000002040407825 */ /* 0x001fca00078e0042 */
[----:B------:R0:W-:Y:S04]  /*1590*/  STG.E.128 desc[UR6][R64.64], R56 ;  /* 0x0000003840007986 */ /* 0x0001e8000c101d06 */
[----:B------:R0:W-:Y:S02]  /*15a0*/  STG.E.128 desc[UR6][R64.64+0x10], R60 ;  /* 0x0000103c40007986 */ /* 0x0001e4000c101d06 */
.L_x_4870:
[----:B------:R-:W-:Y:S05]  /*15b0*/  BSYNC.RECONVERGENT B0 ;  /* 0x0000000000007941 */ /* 0x000fea0003800200 */
.L_x_4869:
        /* <DEDUP_REMOVED lines=14> */
[----:B-1----:R-:W-:-:S04]  /*16a0*/  FADD.FTZ R67, R57, R64 ;  /* 0x0000004039437221 */ /* 0x002fc80000010000 */
        /* <DEDUP_REMOVED lines=61> */
.L_x_4892:
[C---:B------:R-:W-:Y:S01]  /*1a80*/  FMUL.FTZ R67, R65.reuse, R65 ;  /* 0x0000004141437220 */ /* 0x040fe20000410000 */
[----:B-1----:R-:W-:Y:S01]  /*1a90*/  FADD.FTZ R75, R74, R75 ;  /* 0x0000004b4a4b7221 */ /* 0x002fe20000010000 */
[----:B------:R-:W1:Y:S01]  /*1aa0*/  @!P4 LDC.64 R70, c[0x0][0x3c0] ;  /* 0x0000f000ff46cb82 */ /* 0x000e620000000a00 */
[----:B------:R-:W-:Y:S01]  /*1ab0*/  BSSY.RECONVERGENT B0, `(.L_x_4876) ;  /* 0x000002c000007945 */ /* 0x000fe20003800200 */
[----:B------:R-:W-:Y:S01]  /*1ac0*/  FSEL R72, R65, RZ, !P2 ;  /* 0x000000ff41487208 */ /* 0x000fe20005000000 */
[----:B------:R-:W-:Y:S01]  /*1ad0*/  FFMA.FTZ R64, R75, R66, UR5 ;  /* 0x000000054b407e23 */ /* 0x000fe20008010042 */
[----:B------:R-:W-:-:S04]  /*1ae0*/  FSEL R69, R67, RZ, P2 ;  /* 0x000000ff43457208 */ /* 0x000fc80001000000 */
[----:B------:R-:W3:Y:S01]  /*1af0*/  @!P4 LDC.64 R66, c[0x0][0x3c8] ;  /* 0x0000f200ff42cb82 */ /* 0x000ee20000000a00 */
[----:B------:R-:W-:-:S06]  /*1b00*/  FADD.FTZ R69, R64, R69 ;  /* 0x0000004540457221 */ /* 0x000fcc0000010000 */
[----:B------:R-:W4:Y:S01]  /*1b10*/  MUFU.RSQ R69, R69 ;  /* 0x0000004500457308 */ /* 0x000f220000001400 */
[----:B-1----:R-:W-:-:S05]  /*1b20*/  @!P4 IMAD.WIDE R70, R2, 0x4, R70 ;  /* 0x000000040246c825 */ /* 0x002fca00078e0246 */
[----:B------:R1:W-:Y:S01]  /*1b30*/  @!P4 STG.E desc[UR6][R70.64], R65 ;  /* 0x000000414600c986 */ /* 0x0003e2000c101906 */
[----:B---3--:R-:W-:-:S05]  /*1b40*/  @!P4 IMAD.WIDE R66, R2, 0x4, R66 ;  /* 0x000000040242c825 */ /* 0x008fca00078e0242 */
[----:B----4-:R1:W-:Y:S01]  /*1b50*/  @!P4 STG.E desc[UR6][R66.64], R69 ;  /* 0x000000454200c986 */ /* 0x0103e2000c101906 */
[----:B------:R-:W-:Y:S05]  /*1b60*/  @!P0 BRA `(.L_x_4877) ;  /* 0x0000000000808947 */ /* 0x000fea0003800000 */
[--C-:B------:R-:W-:Y:S01]  /*1b70*/  FADD.FTZ R64, R52, -R72.reuse ;  /* 0x8000004834407221 */ /* 0x100fe20000010000 */
[--C-:B-1----:R-:W-:Y:S01]  /*1b80*/  FADD.FTZ R66, R53, -R72.reuse ;  /* 0x8000004835427221 */ /* 0x102fe20000010000 */
[--C-:B------:R-:W-:Y:S01]  /*1b90*/  FADD.FTZ R70, R4, -R72.reuse ;  /* 0x8000004804467221 */ /* 0x100fe20000010000 */
[----:B0-----:R-:W-:Y:S01]  /*1ba0*/  FADD.FTZ R74, R5, -R72 ;  /* 0x80000048054a7221 */ /* 0x001fe20000010000 */
        /* <DEDUP_REMOVED lines=28> */
.L_x_4877:
[----:B------:R-:W-:Y:S05]  /*1d70*/  BSYNC.RECONVERGENT B0 ;  /* 0x0000000000007941 */ /* 0x000fea0003800200 */
.L_x_4876:
[----:B------:R-:W-:Y:S04]  /*1d80*/  BSSY.RECONVERGENT B0, `(.L_x_4878) ;  /* 0x0000021000007945 */ /* 0x000fe80003800200 */
[----:B------:R-:W-:Y:S05]  /*1d90*/  @!P3 BRA `(.L_x_4879) ;  /* 0x00000000007cb947 */ /* 0x000fea0003800000 */
[--C-:B-1-3--:R-:W-:Y:S01]  /*1da0*/  FADD.FTZ R71, R63, -R72.reuse ;  /* 0x800000483f477221 */ /* 0x10afe20000010000 */
        /* <DEDUP_REMOVED lines=10> */
[--C-:B0-----:R-:W-:Y:S01]  /*1e50*/  FADD.FTZ R74, R58, -R72.reuse ;  /* 0x800000483a4a7221 */ /* 0x101fe20000010000 */
        /* <DEDUP_REMOVED lines=19> */
.L_x_4879:
[----:B------:R-:W-:Y:S05]  /*1f90*/  BSYNC.RECONVERGENT B0 ;  /* 0x0000000000007941 */ /* 0x000fea0003800200 */
.L_x_4878:
[----:B-1-34-:R-:W1:Y:S02]  /*1fa0*/  LDC.64 R64, c[0x0][0x380] ;  /* 0x0000e000ff407b82 */ /* 0x01ae640000000a00 */
[----:B-1----:R-:W-:-:S04]  /*1fb0*/  LEA R2, R64, R2, 0x2 ;  /* 0x0000000240027211 */ /* 0x002fc800078e10ff */
[----:B------:R-:W-:-:S13]  /*1fc0*/  ISETP.GE.AND P1, PT, R2, R65, PT ;  /* 0x000000410200720c */ /* 0x000fda0003f26270 */
[----:B------:R-:W-:Y:S05]  /*1fd0*/  @!P1 BRA `(.L_x_4880) ;  /* 0xffffffe4002c9947 */ /* 0x000fea000383ffff */
[----:B------:R-:W-:Y:S05]  /*1fe0*/  EXIT ;  /* 0x000000000000794d */ /* 0x000fea0003800000 */
.L_x_4875:
[----:B------:R-:W-:Y:S01]  /*1ff0*/  HFMA2 R69, -RZ, RZ, 0, 5.9604644775390625e-08 ;  /* 0x00000001ff457431 */ /* 0x000fe200000001ff */
[----:B------:R-:W-:Y:S01]  /*2000*/  BSSY B0, `(.L_x_4881) ;  /* 0x0000007000007945 */ /* 0x000fe20003800000 */
[----:B------:R-:W-:Y:S02]  /*2010*/  MOV R76, R65 ;  /* 0x00000041004c7202 */ /* 0x000fe40000000f00 */
[----:B------:R-:W-:Y:S02]  /*2020*/  MOV R70, 0x1f ;  /* 0x0000001f00467802 */ /* 0x000fe40000000f00 */
[----:B------:R-:W-:-:S07]  /*2030*/  MOV R67, 0xffffffff ;  /* 0xffffffff00437802 */ /* 0x000fce0000000f00 */
[----:B--2--5:R-:W-:Y:S05]  /*2040*/  WARPSYNC.COLLECTIVE R67, `(.L_x_4882) ;  /* 0x0000000043087348 */ /* 0x024fea0003c00000 */
[----:B------:R0:W1:Y:S02]  /*2050*/  SHFL.BFLY P5, R75, R76, R69, R70 ;  /* 0x0c0000454c4b7389 */ /* 0x00006400000a0046 */
[----:B012--5:R-:W-:Y:S05]  /*2060*/  ENDCOLLECTIVE ;  /* 0x000000000000791b */ /* 0x027fea0003800000 */
.L_x_4882:
[----:B------:R-:W-:Y:S05]  /*2070*/  BSYNC B0 ;  /* 0x0000000000007941 */ /* 0x000fea0003800000 */
.L_x_4881:
        /* <DEDUP_REMOVED lines=10> */
.L_x_4883:
[----:B------:R-:W-:Y:S01]  /*2120*/  HFMA2 R69, -RZ, RZ, 0, 2.384185791015625e-07 ;  /* 0x00000004ff457431 */ /* 0x000fe200000001ff */
[----:B------:R-:W-:-:S05]  /*2130*/  MOV R64, R75 ;  /* 0x0000004b00407202 */ /* 0x000fca0000000f00 */
[----:B------:R-:W-:-:S05]  /*2140*/  FADD.FTZ R72, R71, R64 ;  /* 0x0000004047487221 */ /* 0x000fca0000010000 */
[----:B------:R-:W-:-:S07]  /*2150*/  MOV R76, R72 ;  /* 0x00000048004c7202 */ /* 0x000fce0000000f00 */
[----:B------:R-:W-:Y:S05]  /*2160*/  WARPSYNC.COLLECTIVE R67, `(.L_x_4884) ;  /* 0x0000000043087348 */ /* 0x000fea0003c00000 */
[----:B------:R0:W1:Y:S02]  /*2170*/  SHFL.BFLY P5, R75, R76, R69, R70 ;  /* 0x0c0000454c4b7389 */ /* 0x00006400000a0046 */
[----:B01----:R-:W-:Y:S05]  /*2180*/  ENDCOLLECTIVE ;  /* 0x000000000000791b */ /* 0x003fea0003800000 */
.L_x_4884:
[----:B------:R-:W-:Y:S01]  /*2190*/  HFMA2 R69, -RZ, RZ, 0, 4.76837158203125e-07 ;  /* 0x00000008ff457431 */ /* 0x000fe200000001ff */
[----:B------:R-:W-:-:S05]  /*21a0*/  MOV R73, R75 ;  /* 0x0000004b00497202 */ /* 0x000fca0000000f00 */
[----:B------:R-:W-:-:S05]  /*21b0*/  FADD.FTZ R73, R72, R73 ;  /* 0x0000004948497221 */ /* 0x000fca0000010000 */
[----:B------:R-:W-:-:S07]  /*21c0*/  MOV R76, R73 ;  /* 0x00000049004c7202 */ /* 0x000fce0000000f00 */
[----:B------:R-:W-:Y:S05]  /*21d0*/  WARPSYNC.COLLECTIVE R67, `(.L_x_4885) ;  /* 0x0000000043087348 */ /* 0x000fea0003c00000 */
[----:B------:R0:W1:Y:S02]  /*21e0*/  SHFL.BFLY P5, R75, R76, R69, R70 ;  /* 0x0c0000454c4b7389 */ /* 0x00006400000a0046 */
[----:B01----:R-:W-:Y:S05]  /*21f0*/  ENDCOLLECTIVE ;  /* 0x000000000000791b */ /* 0x003fea0003800000 */
.L_x_4885:
[----:B------:R-:W-:Y:S01]  /*2200*/  HFMA2 R69, -RZ, RZ, 0, 9.5367431640625e-07 ;  /* 0x00000010ff457431 */ /* 0x000fe200000001ff */
[----:B------:R-:W-:-:S05]  /*2210*/  MOV R64, R75 ;  /* 0x0000004b00407202 */ /* 0x000fca0000000f00 */
[----:B------:R-:W-:-:S05]  /*2220*/  FADD.FTZ R74, R73, R64 ;  /* 0x00000040494a7221 */ /* 0x000fca0000010000 */
[----:B------:R-:W-:-:S07]  /*2230*/  MOV R76, R74 ;  /* 0x0000004a004c7202 */ /* 0x000fce0000000f00 */
[----:B------:R-:W-:Y:S05]  /*2240*/  WARPSYNC.COLLECTIVE R67, `(.L_x_4886) ;  /* 0x0000000043087348 */ /* 0x000fea0003c00000 */
[----:B------:R0:W1:Y:S02]  /*2250*/  SHFL.BFLY P5, R75, R76, R69, R70 ;  /* 0x0c0000454c4b7389 */ /* 0x00006400000a0046 */
[----:B01----:R-:W-:Y:S05]  /*2260*/  ENDCOLLECTIVE ;  /* 0x000000000000791b */ /* 0x003fea0003800000 */
.L_x_4886:
        /* <DEDUP_REMOVED lines=42> */
.L_x_4887:
[----:B------:R-:W-:Y:S01]  /*2510*/  HFMA2 R69, -RZ, RZ, 0, 1.1920928955078125e-07 ;  /* 0x00000002ff457431 */ /* 0x000fe200000001ff */
[----:B------:R-:W-:-:S05]  /*2520*/  MOV R71, R75 ;  /* 0x0000004b00477202 */ /* 0x000fca0000000f00 */
[----:B------:R-:W-:-:S05]  /*2530*/  FADD.FTZ R71, R64, R71 ;  /* 0x0000004740477221 */ /* 0x000fca0000010000 */
[----:B------:R-:W-:-:S07]  /*2540*/  MOV R76, R71 ;  /* 0x00000047004c7202 */ /* 0x000fce0000000f00 */
[----:B------:R-:W-:Y:S05]  /*2550*/  WARPSYNC.COLLECTIVE R67, `(.L_x_4888) ;  /* 0x0000000043087348 */ /* 0x000fea0003c00000 */
[----:B------:R0:W1:Y:S02]  /*2560*/  SHFL.BFLY P5, R75, R76, R69, R70 ;  /* 0x0c0000454c4b7389 */ /* 0x00006400000a0046 */
[----:B01----:R-:W-:Y:S05]  /*2570*/  ENDCOLLECTIVE ;  /* 0x000000000000791b */ /* 0x003fea0003800000 */
.L_x_4888:
[----:B------:R-:W-:Y:S01]  /*2580*/  HFMA2 R69, -RZ, RZ, 0, 2.384185791015625e-07 ;  /* 0x00000004ff457431 */ /* 0x000fe200000001ff */
[----:B------:R-:W-:-:S05]  /*2590*/  MOV R72, R75 ;  /* 0x0000004b00487202 */ /* 0x000fca0000000f00 */
[----:B------:R-:W-:-:S05]  /*25a0*/  FADD.FTZ R72, R71, R72 ;  /* 0x0000004847487221 */ /* 0x000fca0000010000 */
[----:B------:R-:W-:-:S07]  /*25b0*/  MOV R76, R72 ;  /* 0x00000048004c7202 */ /* 0x000fce0000000f00 */
[----:B------:R-:W-:Y:S05]  /*25c0*/  WARPSYNC.COLLECTIVE R67, `(.L_x_4889) ;  /* 0x0000000043087348 */ /* 0x000fea0003c00000 */
[----:B------:R0:W1:Y:S02]  /*25d0*/  SHFL.BFLY P5, R75, R76, R69, R70 ;  /* 0x0c0000454c4b7389 */ /* 0x00006400000a0046 */
[----:B01----:R-:W-:Y:S05]  /*25e0*/  ENDCOLLECTIVE ;  /* 0x000000000000791b */ /* 0x003fea0003800000 */
.L_x_4889:
[----:B------:R-:W-:Y:S01]  /*25f0*/  HFMA2 R69, -RZ, RZ, 0, 4.76837158203125e-07 ;  /* 0x00000008ff457431 */ /* 0x000fe200000001ff */
[----:B------:R-:W-:-:S05]  /*2600*/  MOV R73, R75 ;  /* 0x0000004b00497202 */ /* 0x000fca0000000f00 */
[----:B------:R-:W-:-:S05]  /*2610*/  FADD.FTZ R73, R72, R73 ;  /* 0x0000004948497221 */ /* 0x000fca0000010000 */
[----:B------:R-:W-:-:S07]  /*2620*/  MOV R76, R73 ;  /* 0x00000049004c7202 */ /* 0x000fce0000000f00 */
[----:B------:R-:W-:Y:S05]  /*2630*/  WARPSYNC.COLLECTIVE R67, `(.L_x_4890) ;  /* 0x0000000043087348 */ /* 0x000fea0003c00000 */
[----:B------:R0:W1:Y:S02]  /*2640*/  SHFL.BFLY P5, R75, R76, R69, R70 ;  /* 0x0c0000454c4b7389 */ /* 0x00006400000a0046 */
[----:B01----:R-:W-:Y:S05]  /*2650*/  ENDCOLLECTIVE ;  /* 0x000000000000791b */ /* 0x003fea0003800000 */
.L_x_4890:
[----:B------:R-:W-:Y:S01]  /*2660*/  HFMA2 R69, -RZ, RZ, 0, 9.5367431640625e-07 ;  /* 0x00000010ff457431 */ /* 0x000fe200000001ff */
[----:B------:R-:W-:-:S05]  /*2670*/  MOV R74, R75 ;  /* 0x0000004b004a7202 */ /* 0x000fca0000000f00 */
[----:B------:R-:W-:-:S05]  /*2680*/  FADD.FTZ R74, R73, R74 ;  /* 0x0000004a494a7221 */ /* 0x000fca0000010000 */
[----:B------:R-:W-:-:S07]  /*2690*/  MOV R76, R74 ;  /* 0x0000004a004c7202 */ /* 0x000fce0000000f00 */
[----:B------:R-:W-:Y:S05]  /*26a0*/  WARPSYNC.COLLECTIVE R67, `(.L_x_4891) ;  /* 0x0000000043087348 */ /* 0x000fea0003c00000 */
[----:B------:R0:W1:Y:S02]  /*26b0*/  SHFL.BFLY P5, R75, R76, R69, R70 ;  /* 0x0c0000454c4b7389 */ /* 0x00006400000a0046 */
[----:B01----:R-:W-:Y:S05]  /*26c0*/  ENDCOLLECTIVE ;  /* 0x000000000000791b */ /* 0x003fea0003800000 */
.L_x_4891:
[----:B------:R-:W-:Y:S05]  /*26d0*/  BRA `(.L_x_4892) ;  /* 0xfffffff000e87947 */ /* 0x000fea000383ffff */
.L_x_4893:
        /* <DEDUP_REMOVED lines=10> */
.L_x_12131:


//--------------------- .text._ZN10layer_norm31ln_parallel_residual_fwd_kernelINS_13Kernel_traitsIf13__nv_bfloat16fS2_fjLj512ELj1ELj4ELj1ELj16ENS_18Kernel_traits_baseILj512EfS2_fS2_fjLj128EEEEELb0ELb1ELb1EEEvNS_9FwdParamsE --------------------------
	.section	.text._ZN10layer_norm31ln_parallel_residual_fwd_kernelINS_13Kernel_traitsIf13__nv_bfloat16fS2_fjLj512ELj1ELj4ELj1ELj16ENS_18Kernel_traits_baseILj512EfS2_fS2_fjLj128EEEEELb0ELb1ELb1EEEvNS_9FwdParamsE,"ax",@progbits
	.align	128
        .global         _ZN10layer_norm31ln_parallel_residual_fwd_kernelINS_13Kernel_traitsIf13__nv_bfloat16fS2_fjLj512ELj1ELj4ELj1ELj16ENS_18Kernel_traits_baseILj512EfS2_fS2_fjLj128EEEEELb0ELb1ELb1EEEvNS_9FwdParamsE
        .type           _ZN10layer_norm31ln_parallel_residual_fwd_kernelINS_13Kernel_traitsIf13__nv_bfloat16fS2_fjLj512ELj1ELj4ELj1ELj16ENS_18Kernel_traits_baseILj512EfS2_fS2_fjLj128EEEEELb0ELb1ELb1EEEvNS_9FwdParamsE,@function
        .size           _ZN10layer_norm31ln_parallel_residual_fwd_kernelINS_13Kernel_traitsIf13__nv_bfloat16fS2_fjLj512ELj1ELj4ELj1ELj16ENS_18Kernel_traits_baseILj512EfS2_fS2_fjLj128EEEEELb0ELb1ELb1EEEvNS_9FwdParamsE,(.L_x_12132 - _ZN10layer_norm31ln_parallel_residual_fwd_kernelINS_13Kernel_traitsIf13__nv_bfloat16fS2_fjLj512ELj1ELj4ELj1ELj16ENS_18Kernel_traits_baseILj512EfS2_fS2_fjLj128EEEEELb0ELb1ELb1EEEvNS_9FwdParamsE)
        .other          _ZN10layer_norm31ln_parallel_residual_fwd_kernelINS_13Kernel_traitsIf13__nv_bfloat16fS2_fjLj512ELj1ELj4ELj1ELj16ENS_18Kernel_traits_baseILj512EfS2_fS2_fjLj128EEEEELb0ELb1ELb1EEEvNS_9FwdParamsE,@"STO_CUDA_ENTRY STV_DEFAULT"
_ZN10layer_norm31ln_parallel_residual_fwd_kernelINS_13Kernel_traitsIf13__nv_bfloat16fS2_fjLj512ELj1ELj4ELj1ELj16ENS_18Kernel_traits_baseILj512EfS2_fS2_fjLj128EEEEELb0ELb1ELb1EEEvNS_9FwdParamsE:
.text._ZN10layer_norm31ln_parallel_residual_fwd_kernelINS_13Kernel_traitsIf13__nv_bfloat16fS2_fjLj512ELj1ELj4ELj1ELj16ENS_18Kernel_traits_baseILj512EfS2_fS2_fjLj128EEEEELb0ELb1ELb1EEEvNS_9FwdParamsE:
[----:B------:R-:W0:Y:S01]  /*0000*/  LDC R1, c[0x0][0x37c] ;  /* 0x0000df00ff017b82 */ /* 0x000e220000000800 */
[----:B------:R-:W1:Y:S01]  /*0010*/  S2R R53, SR_TID.X ;  /* 0x0000000000357919 */ /* 0x000e620000002100 */
[----:B------:R-:W2:Y:S06]  /*0020*/  LDCU.64 UR4, c[0x0][0x438] ;  /* 0x00008700ff0477ac */ /* 0x000eac0008000a00 */
[----:B------:R-:W3:Y:S01]  /*0030*/  LDC.64 R2, c[0x0][0x3d0] ;  /* 0x0000f400ff027b82 */ /* 0x000ee20000000a00 */
[----:B0-----:R-:W-:Y:S01]  /*0040*/  IADD3 R1, PT, PT, R1, -0x8, RZ ;  /* 0xfffffff801017810 */ /* 0x001fe20007ffe0ff */
[----:B------:R-:W0:Y:S01]  /*0050*/  LDCU.64 UR6, c[0x0][0x358] ;  /* 0x00006b00ff0677ac */ /* 0x000e220008000a00 */
[----:B--2---:R-:W-:-:S04]  /*0060*/  ISETP.NE.U32.AND P1, PT, RZ, UR4, PT ;  /* 0x00000004ff007c0c */ /* 0x004fc8000bf25070 */
[----:B------:R-:W-:Y:S02]  /*0070*/  ISETP.NE.AND.EX P1, PT, RZ, UR5, PT, P1 ;  /* 0x00000005ff007c0c */ /* 0x000fe4000bf25310 */
[----:B-1----:R-:W-:Y:S01]  /*0080*/  LOP3.LUT R0, R53, 0x1f, RZ, 0xc0, !PT ;  /* 0x0000001f35007812 */ /* 0x002fe200078ec0ff */
[----:B------:R-:W1:Y:S01]  /*0090*/  S2UR UR4, SR_CTAID.X ;  /* 0x00000000000479c3 */ /* 0x000e620000002500 */
[----:B------:R-:W2:Y:S03]  /*00a0*/  LDCU UR5, c[0x0][0x384] ;  /* 0x00007080ff0577ac */ /* 0x000ea60008000800 */
[----:B---3--:R-:W-:-:S06]  /*00b0*/  IMAD.WIDE.U32 R2, R0, 0x20, R2 ;  /* 0x0000002000027825 */ /* 0x008fcc00078e0002 */
[----:B------:R-:W3:Y:S01]  /*00c0*/  @P1 LDC.64 R20, c[0x0][0x438] ;  /* 0x00010e00ff141b82 */ /* 0x000ee20000000a00 */
[----:B0-----:R-:W4:Y:S04]  /*00d0*/  LDG.E.128 R4, desc[UR6][R2.64] ;  /* 0x0000000602047981 */ /* 0x001f28000c1e1d00 */
[----:B------:R-:W4:Y:S04]  /*00e0*/  LDG.E.128 R16, desc[UR6][R2.64+0x10] ;  /* 0x0000100602107981 */ /* 0x000f28000c1e1d00 */
[----:B------:R0:W5:Y:S04]  /*00f0*/  LDG.E.128 R12, desc[UR6][R2.64+0x400] ;  /* 0x00040006020c7981 */ /* 0x000168000c1e1d00 */
[----:B------:R0:W5:Y:S01]  /*0100*/  LDG.E.128 R8, desc[UR6][R2.64+0x410] ;  /* 0x0004100602087981 */ /* 0x000162000c1e1d00 */
[----:B---3--:R-:W-:-:S05]  /*0110*/  @P1 IMAD.WIDE.U32 R20, R0, 0x20, R20 ;  /* 0x0000002000141825 */ /* 0x008fca00078e0014 */
[----:B------:R0:W5:Y:S04]  /*0120*/  @P1 LDG.E.128 R44, desc[UR6][R20.64] ;  /* 0x00000006142c1981 */ /* 0x000168000c1e1d00 */
[----:B------:R0:W5:Y:S04]  /*0130*/  @P1 LDG.E.128 R40, desc[UR6][R20.64+0x10] ;  /* 0x0000100614281981 */ /* 0x000168000c1e1d00 */
[----:B------:R0:W5:Y:S04]  /*0140*/  @P1 LDG.E.128 R36, desc[UR6][R20.64+0x400] ;  /* 0x0004000614241981 */ /* 0x000168000c1e1d00 */
[----:B------:R0:W5:Y:S01]  /*0150*/  @P1 LDG.E.128 R32, desc[UR6][R20.64+0x410] ;  /* 0x0004100614201981 */ /* 0x000162000c1e1d00 */
[----:B-1----:R-:W-:Y:S01]  /*0160*/  USHF.L.U32 UR4, UR4, 0x2, URZ ;  /* 0x0000000204047899 */ /* 0x002fe200080006ff */
[----:B------:R-:W-:-:S05]  /*0170*/  SHF.R.U32.HI R53, RZ, 0x5, R53 ;  /* 0x00000005ff357819 */ /* 0x000fca0000011635 */
[----:B------:R-:W-:-:S04]  /*0180*/  LOP3.LUT R53, R53, UR4, RZ, 0xfc, !PT ;  /* 0x0000000435357c12 */ /* 0x000fc8000f8efcff */
[----:B--2---:R-:W-:Y:S02]  /*0190*/  ISETP.GE.AND P0, PT, R53, UR5, PT ;  /* 0x0000000535007c0c */ /* 0x004fe4000bf06270 */
[-C--:B----4-:R-:W-:Y:S02]  /*01a0*/  @P1 MOV R0, R4.reuse ;  /* 0x0000000400001202 */ /* 0x090fe40000000f00 */
[----:B------:R-:W-:Y:S02]  /*01b0*/  @!P1 MOV R0, R4 ;  /* 0x0000000400009202 */ /* 0x000fe40000000f00 */
[----:B------:R-:W-:Y:S02]  /*01c0*/  @P1 MOV R69, R5 ;  /* 0x0000000500451202 */ /* 0x000fe40000000f00 */
[----:B------:R-:W-:Y:S01]  /*01d0*/  @P1 MOV R64, R6 ;  /* 0x0000000600401202 */ /* 0x000fe20000000f00 */
[----:B------:R0:W-:Y:S01]  /*01e0*/  STL [R1], R0 ;  /* 0x0000000001007387 */ /* 0x0001e20000100800 */
        /* <DEDUP_REMOVED lines=8> */
[----:B------:R-:W-:Y:S02]  /*0270*/  @P1 MOV R59, R18 ;  /* 0x00000012003b1202 */ /* 0x000fe40000000f00 */
[----:B------:R-:W-:Y:S01]  /*0280*/  @P1 MOV R58, R19 ;  /* 0x00000013003a1202 */ /* 0x000fe20000000f00 */
[----:B0-----:R-:W-:Y:S06]  /*0290*/  @P0 EXIT ;  /* 0x000000000000094d */ /* 0x001fec0003800000 */
[----:B------:R-:W0:Y:S01]  /*02a0*/  LDCU.64 UR8, c[0x0][0x398] ;  /* 0x00007300ff0877ac */ /* 0x000e220008000a00 */
[----:B-----5:R-:W-:Y:S01]  /*02b0*/  @P1 MOV R52, R12 ;  /* 0x0000000c00341202 */ /* 0x020fe20000000f00 */
[----:B------:R-:W-:Y:S01]  /*02c0*/  @P1 IMAD.MOV.U32 R5, RZ, RZ, R15 ;  /* 0x000000ffff051224 */ /* 0x000fe200078e000f */
[----:B------:R-:W-:Y:S01]  /*02d0*/  @P1 MOV R7, R13 ;  /* 0x0000000d00071202 */ /* 0x000fe20000000f00 */
[----:B------:R-:W1:Y:S01]  /*02e0*/  LDCU.U8 UR4, c[0x0][0x410] ;  /* 0x00008200ff0477ac */ /* 0x000e620008000000 */
[----:B------:R-:W-:Y:S02]  /*02f0*/  @P1 MOV R6, R14 ;  /* 0x0000000e00061202 */ /* 0x000fe40000000f00 */
[----:B------:R-:W-:Y:S02]  /*0300*/  @!P1 CS2R R46, SRZ ;  /* 0x00000000002e9805 */ /* 0x000fe4000001ff00 */
[----:B------:R-:W-:Y:S02]  /*0310*/  @P1 MOV R4, R8 ;  /* 0x0000000800041202 */ /* 0x000fe40000000f00 */
[----:B------:R-:W-:-:S02]  /*0320*/  @!P1 CS2R R44, SRZ ;  /* 0x00000000002c9805 */ /* 0x000fc4000001ff00 */
[----:B------:R-:W-:Y:S02]  /*0330*/  @P1 MOV R3, R9 ;  /* 0x0000000900031202 */ /* 0x000fe40000000f00 */
[----:B------:R-:W-:Y:S02]  /*0340*/  @!P1 CS2R R42, SRZ ;  /* 0x00000000002a9805 */ /* 0x000fe4000001ff00 */
[----:B------:R-:W-:Y:S02]  /*0350*/  @P1 MOV R2, R10 ;  /* 0x0000000a00021202 */ /* 0x000fe40000000f00 */
[----:B------:R-:W-:Y:S02]  /*0360*/  @!P1 CS2R R40, SRZ ;  /* 0x0000000000289805 */ /* 0x000fe4000001ff00 */
[----:B------:R-:W-:Y:S02]  /*0370*/  @P1 MOV R0, R11 ;  /* 0x0000000b00001202 */ /* 0x000fe40000000f00 */
[----:B------:R-:W-:-:S02]  /*0380*/  @!P1 CS2R R38, SRZ ;  /* 0x0000000000269805 */ /* 0x000fc4000001ff00 */
[----:B------:R-:W-:Y:S02]  /*0390*/  @!P1 MOV R59, R18 ;  /* 0x00000012003b9202 */ /* 0x000fe40000000f00 */
[----:B------:R-:W-:Y:S02]  /*03a0*/  @!P1 CS2R R36, SRZ ;  /* 0x0000000000249805 */ /* 0x000fe4000001ff00 */
[----:B------:R-:W-:Y:S02]  /*03b0*/  @!P1 MOV R58, R19 ;  /* 0x00000013003a9202 */ /* 0x000fe40000000f00 */
[----:B------:R-:W-:Y:S02]  /*03c0*/  @!P1 CS2R R34, SRZ ;  /* 0x0000000000229805 */ /* 0x000fe4000001ff00 */
[----:B0-----:R-:W-:Y:S02]  /*03d0*/  ISETP.NE.U32.AND P0, PT, RZ, UR8, PT ;  /* 0x00000008ff007c0c */ /* 0x001fe4000bf05070 */
[----:B------:R-:W-:-:S02]  /*03e0*/  @!P1 CS2R R32, SRZ ;  /* 0x0000000000209805 */ /* 0x000fc4000001ff00 */
[----:B------:R-:W-:Y:S01]  /*03f0*/  @!P1 MOV R52, R12 ;  /* 0x0000000c00349202 */ /* 0x000fe20000000f00 */
[----:B------:R-:W0:Y:S01]  /*0400*/  LDCU UR5, c[0x0][0x388] ;  /* 0x00007100ff0577ac */ /* 0x000e220008000800 */
[----:B------:R-:W-:Y:S02]  /*0410*/  @!P1 MOV R7, R13 ;  /* 0x0000000d00079202 */ /* 0x000fe40000000f00 */
[----:B------:R-:W-:Y:S01]  /*0420*/  @!P1 MOV R6, R14 ;  /* 0x0000000e00069202 */ /* 0x000fe20000000f00 */
[----:B------:R-:W2:Y:S01]  /*0430*/  LDCU UR10, c[0x0][0x448] ;  /* 0x00008900ff0a77ac */ /* 0x000ea20008000800 */
[----:B------:R-:W-:Y:S02]  /*0440*/  @!P1 MOV R5, R15 ;  /* 0x0000000f00059202 */ /* 0x000fe40000000f00 */
[----:B------:R-:W-:Y:S01]  /*0450*/  @!P1 MOV R4, R8 ;  /* 0x0000000800049202 */ /* 0x000fe20000000f00 */
[----:B------:R-:W3:Y:S01]  /*0460*/  LDCU.64 UR12, c[0x0][0x398] ;  /* 0x00007300ff0c77ac */ /* 0x000ee20008000a00 */
[----:B------:R-:W-:-:S02]  /*0470*/  @!P1 MOV R3, R9 ;  /* 0x0000000900039202 */ /* 0x000fc40000000f00 */
[----:B------:R-:W-:Y:S02]  /*0480*/  @!P1 MOV R2, R10 ;  /* 0x0000000a00029202 */ /* 0x000fe40000000f00 */
[----:B------:R-:W-:Y:S02]  /*0490*/  @!P1 MOV R0, R11 ;  /* 0x0000000b00009202 */ /* 0x000fe40000000f00 */
[----:B-1----:R-:W-:Y:S02]  /*04a0*/  ISETP.NE.AND P2, PT, RZ, UR4, PT ;  /* 0x00000004ff007c0c */ /* 0x002fe4000bf45270 */
[----:B------:R-:W-:Y:S01]  /*04b0*/  ISETP.NE.AND.EX P0, PT, RZ, UR9, PT, P0 ;  /* 0x00000009ff007c0c */ /* 0x000fe2000bf05300 */
[----:B0-----:R-:W1:-:S12]  /*04c0*/  LDCU.64 UR8, c[0x0][0x3a0] ;  /* 0x00007400ff0877ac */ /* 0x001e580008000a00 */
.L_x_4903:
[----:B0-----:R-:W0:Y:S01]  /*04d0*/  S2R R65, SR_TID.X ;  /* 0x0000000000417919 */ /* 0x001e220000002100 */
[----:B-1----:R-:W-:Y:S01]  /*04e0*/  ISETP.NE.U32.AND P1, PT, RZ, UR8, PT ;  /* 0x00000008ff007c0c */ /* 0x002fe2000bf25070 */
[----:B------:R-:W1:Y:S01]  /*04f0*/  @P0 LDC.64 R10, c[0x0][0x398] ;  /* 0x0000e600ff0a0b82 */ /* 0x000e620000000a00 */
[----:B------:R-:W-:Y:S02]  /*0500*/  IMAD R12, R53, UR5, RZ ;  /* 0x00000005350c7c24 */ /* 0x000fe4000f8e02ff */
[----:B------:R-:W-:-:S03]  /*0510*/  ISETP.NE.AND.EX P1, PT, RZ, UR9, PT, P1 ;  /* 0x00000009ff007c0c */ /* 0x000fc6000bf25310 */
[----:B------:R-:W-:Y:S02]  /*0520*/  SHF.R.S32.HI R13, RZ, 0x1f, R12 ;  /* 0x0000001fff0d7819 */ /* 0x000fe4000001140c */
[----:B------:R-:W4:Y:S02]  /*0530*/  LDC.64 R50, c[0x0][0x390] ;  /* 0x0000e400ff327b82 */ /* 0x000f240000000a00 */
[----:B------:R-:W-:-:S06]  /*0540*/  LEA.HI R13, R13, R12, RZ, 0x3 ;  /* 0x0000000c0d0d7211 */ /* 0x000fcc00078f18ff */
[----:B------:R-:W2:Y:S01]  /*0550*/  @P1 LDC.64 R8, c[0x0][0x3a0] ;  /* 0x0000e800ff081b82 */ /* 0x000ea20000000a00 */
[----:B0-----:R-:W-:-:S04]  /*0560*/  LOP3.LUT R65, R65, 0x1f, RZ, 0xc0, !PT ;  /* 0x0000001f41417812 */ /* 0x001fc800078ec0ff */
[----:B------:R-:W-:-:S05]  /*0570*/  LEA.HI.SX32 R54, R13, R65, 0x1d ;  /* 0x000000410d367211 */ /* 0x000fca00078feaff */
[----:B-1----:R-:W-:-:S04]  /*0580*/  @P0 IMAD.WIDE.U32 R10, R54, 0x10, R10 ;  /* 0x00000010360a0825 */ /* 0x002fc800078e000a */
[C---:B--2---:R-:W-:Y:S01]  /*0590*/  @P1 IMAD.WIDE.U32 R8, R54.reuse, 0x20, R8 ;  /* 0x0000002036081825 */ /* 0x044fe200078e0008 */
[----:B------:R4:W2:Y:S04]  /*05a0*/  @P0 LDG.E.128 R28, desc[UR6][R10.64] ;  /* 0x000000060a1c0981 */ /* 0x0008a8000c1e1d00 */
[----:B------:R0:W5:Y:S04]  /*05b0*/  @P1 LDG.E.128 R24, desc[UR6][R8.64] ;  /* 0x0000000608181981 */ /* 0x000168000c1e1d00 */
[----:B------:R0:W5:Y:S01]  /*05c0*/  @P1 LDG.E.128 R20, desc[UR6][R8.64+0x10] ;  /* 0x0000100608141981 */ /* 0x000162000c1e1d00 */
[----:B----4-:R-:W-:-:S06]  /*05d0*/  IMAD.WIDE.U32 R10, R54, 0x10, R50 ;  /* 0x00000010360a7825 */ /* 0x010fcc00078e0032 */
[----:B------:R-:W5:Y:S01]  /*05e0*/  LDG.E.128 R8, desc[UR6][R10.64] ;  /* 0x000000060a087981 */ /* 0x000f62000c1e1d00 */
[----:B---3--:R-:W-:-:S04]  /*05f0*/  UISETP.NE.U32.AND UP0, UPT, UR12, URZ, UPT ;  /* 0x000000ff0c00728c */ /* 0x008fc8000bf05070 */
[----:B------:R-:W-:Y:S01]  /*0600*/  UISETP.NE.AND.EX UP0, UPT, UR13, URZ, UPT, UP0 ;  /* 0x000000ff0d00728c */ /* 0x000fe2000bf05300 */
[----:B--2---:R-:W-:Y:S02]  /*0610*/  PRMT R14, R31, 0x7632, R14 ;  /* 0x000076321f0e7816 */ /* 0x004fe4000000000e */
        /* <DEDUP_REMOVED lines=20> */
.L_x_4895:
[----:B-----5:R-:W-:Y:S02]  /*0760*/  PRMT R12, R8, 0x7632, R12 ;  /* 0x00007632080c7816 */ /* 0x020fe4000000000c */
[C---:B------:R-:W-:Y:S01]  /*0770*/  PRMT R14, R9.reuse, 0x7632, R14 ;  /* 0x00007632090e7816 */ /* 0x040fe2000000000e */
[----:B------:R-:W-:Y:S01]  /*0780*/  IMAD.U32 R9, R9, 0x10000, RZ ;  /* 0x0001000009097824 */ /* 0x000fe200078e00ff */
[----:B------:R-:W-:Y:S02]  /*0790*/  PRMT R15, R10, 0x7632, R15 ;  /* 0x000076320a0f7816 */ /* 0x000fe4000000000f */
[----:B------:R-:W-:Y:S01]  /*07a0*/  PRMT R16, R11, 0x7632, R16 ;  /* 0x000076320b107816 */ /* 0x000fe20000000010 */
[----:B------:R-:W-:Y:S01]  /*07b0*/  FADD.FTZ R18, R26, R9 ;  /* 0x000000091a127221 */ /* 0x000fe20000010000 */
        /* <DEDUP_REMOVED lines=14> */
[----:B------:R-:W-:Y:S06]  /*08a0*/  BRA `(.L_x_4896) ;  /* 0x0000000400107947 */ /* 0x000fec0003800000 */
.L_x_4894:
        /* <DEDUP_REMOVED lines=8> */
[----:B------:R-:W-:Y:S02]  /*0930*/  SHF.L.U32 R19, R9, 0x10, RZ ;  /* 0x0000001009137819 */ /* 0x000fe400000006ff */
[----:B------:R-:W-:-:S02]  /*0940*/  SHF.L.U32 R18, R29, 0x10, RZ ;  /* 0x000000101d127819 */ /* 0x000fc400000006ff */
[----:B------:R-:W-:Y:S02]  /*0950*/  SHF.L.U32 R49, R10, 0x10, RZ ;  /* 0x000000100a317819 */ /* 0x000fe400000006ff */
[----:B------:R-:W-:Y:S01]  /*0960*/  SHF.L.U32 R12, R30, 0x10, RZ ;  /* 0x000000101e0c7819 */ /* 0x000fe200000006ff */
[----:B------:R-:W-:Y:S01]  /*0970*/  FADD.FTZ R18, R19, R18 ;  /* 0x0000001213127221 */ /* 0x000fe20000010000 */
[----:B------:R-:W-:Y:S02]  /*0980*/  SHF.L.U32 R8, R8, 0x10, RZ ;  /* 0x0000001008087819 */ /* 0x000fe400000006ff */
[----:B------:R-:W-:Y:S01]  /*0990*/  PRMT R9, R9, 0x7632, R9 ;  /* 0x0000763209097816 */ /* 0x000fe20000000009 */
[----:B------:R-:W-:Y:S01]  /*09a0*/  FADD.FTZ R12, R49, R12 ;  /* 0x0000000c310c7221 */ /* 0x000fe20000010000 */
[----:B------:R-:W-:Y:S01]  /*09b0*/  PRMT R19, R10, 0x7632, R19 ;  /* 0x000076320a137816 */ /* 0x000fe20000000013 */
[----:B------:R-:W-:Y:S01]  /*09c0*/  FADD.FTZ R17, R8, R17 ;  /* 0x0000001108117221 */ /* 0x000fe20000010000 */
[----:B------:R-:W-:Y:S01]  /*09d0*/  PRMT R49, R11, 0x7632, R49 ;  /* 0x000076320b317816 */ /* 0x000fe20000000031 */
[----:B------:R-:W-:Y:S01]  /*09e0*/  IMAD.U32 R10, R9, 0x10000, RZ ;  /* 0x00010000090a7824 */ /* 0x000fe200078e00ff */
        /* <DEDUP_REMOVED lines=12> */
.L_x_4897:
[----:B-----5:R-:W-:Y:S02]  /*0ab0*/  SHF.L.U32 R17, R8, 0x10, RZ ;  /* 0x0000001008117819 */ /* 0x020fe400000006ff */
[----:B------:R-:W-:Y:S02]  /*0ac0*/  SHF.L.U32 R16, R28, 0x10, RZ ;  /* 0x000000101c107819 */ /* 0x000fe400000006ff */
[----:B------:R-:W-:Y:S02]  /*0ad0*/  SHF.L.U32 R55, R12, 0x10, RZ ;  /* 0x000000100c377819 */ /* 0x000fe400000006ff */
[----:B------:R-:W-:Y:S01]  /*0ae0*/  SHF.L.U32 R19, R9, 0x10, RZ ;  /* 0x0000001009137819 */ /* 0x000fe200000006ff */
[----:B------:R-:W-:Y:S01]  /*0af0*/  FADD.FTZ R17, R17, R16 ;  /* 0x0000001011117221 */ /* 0x000fe20000010000 */
[----:B------:R-:W-:Y:S02]  /*0b00*/  SHF.L.U32 R12, R29, 0x10, RZ ;  /* 0x000000101d0c7819 */ /* 0x000fe400000006ff */
[----:B------:R-:W-:-:S02]  /*0b10*/  SHF.L.U32 R49, R10, 0x10, RZ ;  /* 0x000000100a317819 */ /* 0x000fc400000006ff */
[----:B------:R-:W-:Y:S01]  /*0b20*/  SHF.L.U32 R16, R30, 0x10, RZ ;  /* 0x000000101e107819 */ /* 0x000fe200000006ff */
[----:B------:R-:W-:Y:S01]  /*0b30*/  FADD.FTZ R19, R19, R12 ;  /* 0x0000000c13137221 */ /* 0x000fe20000010000 */
[----:B------:R-:W-:Y:S02]  /*0b40*/  PRMT R8, R8, 0x7632, R8 ;  /* 0x0000763208087816 */ /* 0x000fe40000000008 */
[----:B------:R-:W-:Y:S01]  /*0b50*/  PRMT R9, R9, 0x7632, R9 ;  /* 0x0000763209097816 */ /* 0x000fe20000000009 */
[----:B------:R-:W-:Y:S01]  /*0b60*/  FADD.FTZ R49, R49, R16 ;  /* 0x0000001031317221 */ /* 0x000fe20000010000 */
[----:B------:R-:W-:Y:S01]  /*0b70*/  PRMT R12, R10, 0x7632, R12 ;  /* 0x000076320a0c7816 */ /* 0x000fe2000000000c */
[----:B------:R-:W-:Y:S01]  /*0b80*/  FADD.FTZ R18, R26, R19 ;  /* 0x000000131a127221 */ /* 0x000fe20000010000 */
        /* <DEDUP_REMOVED lines=22> */
.L_x_4896:
[----:B------:R-:W0:Y:S01]  /*0cf0*/  LDC.64 R66, c[0x0][0x3a8] ;  /* 0x0000ea00ff427b82 */ /* 0x000e220000000a00 */
[----:B------:R-:W-:-:S07]  /*0d00*/  IADD3 R55, PT, PT, R54, 0x20, RZ ;  /* 0x0000002036377810 */ /* 0x000fce0007ffe0ff */
[----:B------:R-:W1:Y:S08]  /*0d10*/  @P0 LDC.64 R8, c[0x0][0x398] ;  /* 0x0000e600ff080b82 */ /* 0x000e700000000a00 */
[----:B------:R-:W2:Y:S01]  /*0d20*/  @P1 LDC.64 R10, c[0x0][0x3a0] ;  /* 0x0000e800ff0a1b82 */ /* 0x000ea20000000a00 */
[----:B0-----:R-:W-:-:S05]  /*0d30*/  IMAD.WIDE.U32 R48, R54, 0x20, R66 ;  /* 0x0000002036307825 */ /* 0x001fca00078e0042 */
[----:B------:R-:W-:Y:S01]  /*0d40*/  STG.E.128 desc[UR6][R48.64], R16 ;  /* 0x0000001030007986 */ /* 0x000fe2000c101d06 */
[----:B-1----:R-:W-:-:S03]  /*0d50*/  @P0 IMAD.WIDE.U32 R8, R55, 0x10, R8 ;  /* 0x0000001037080825 */ /* 0x002fc600078e0008 */
[----:B------:R0:W-:Y:S04]  /*0d60*/  STG.E.128 desc[UR6][R48.64+0x10], R12 ;  /* 0x0000100c30007986 */ /* 0x0001e8000c101d06 */
[----:B------:R1:W5:Y:S01]  /*0d70*/  @P0 LDG.E.128 R28, desc[UR6][R8.64] ;  /* 0x00000006081c0981 */ /* 0x000362000c1e1d00 */
[----:B--2---:R-:W-:-:S05]  /*0d80*/  @P1 IMAD.WIDE.U32 R10, R55, 0x20, R10 ;  /* 0x00000020370a1825 */ /* 0x004fca00078e000a */
[----:B------:R1:W5:Y:S04]  /*0d90*/  @P1 LDG.E.128 R24, desc[UR6][R10.64] ;  /* 0x000000060a181981 */ /* 0x000368000c1e1d00 */
[----:B------:R1:W5:Y:S01]  /*0da0*/  @P1 LDG.E.128 R20, desc[UR6][R10.64+0x10] ;  /* 0x000010060a141981 */ /* 0x000362000c1e1d00 */
[----:B0-----:R-:W-:-:S06]  /*0db0*/  IMAD.WIDE.U32 R48, R55, 0x10, R50 ;  /* 0x0000001037307825 */ /* 0x001fcc00078e0032 */
[----:B------:R-:W5:Y:S01]  /*0dc0*/  LDG.E.128 R48, desc[UR6][R48.64] ;  /* 0x0000000630307981 */ /* 0x000f62000c1e1d00 */
[----:B-1----:R-:W-:Y:S05]  /*0dd0*/  @!P0 BRA `(.L_x_4898) ;  /* 0x00000004002c8947 */ /* 0x002fea0003800000 */
[----:B------:R-:W-:Y:S05]  /*0de0*/  @!P1 BRA `(.L_x_4899) ;  /* 0x0000000000a49947 */ /* 0x000fea0003800000 */
[----:B-----5:R-:W-:Y:S02]  /*0df0*/  PRMT R8, R48, 0x7632, R8 ;  /* 0x0000763230087816 */ /* 0x020fe40000000008 */
[----:B------:R-:W-:Y:S02]  /*0e00*/  PRMT R9, R28, 0x7632, R9 ;  /* 0x000076321c097816 */ /* 0x000fe40000000009 */
[----:B------:R-:W-:Y:S01]  /*0e10*/  SHF.L.U32 R63, R48, 0x10, RZ ;  /* 0x00000010303f7819 */ /* 0x000fe200000006ff */
[----:B------:R-:W-:Y:S01]  /*0e20*/  IMAD.U32 R8, R8, 0x10000, RZ ;  /* 0x0001000008087824 */ /* 0x000fe200078e00ff */
[----:B------:R-:W-:Y:S02]  /*0e30*/  SHF.L.U32 R9, R9, 0x10, RZ ;  /* 0x0000001009097819 */ /* 0x000fe400000006ff */
[C---:B------:R-:W-:Y:S02]  /*0e40*/  SHF.L.U32 R11, R50.reuse, 0x10, RZ ;  /* 0x00000010320b7819 */ /* 0x040fe400000006ff */
[----:B------:R-:W-:Y:S01]  /*0e50*/  PRMT R50, R50, 0x7632, R50 ;  /* 0x0000763232327816 */ /* 0x000fe20000000032 */
[----:B------:R-:W-:Y:S01]  /*0e60*/  FADD.FTZ R56, R8, R9 ;  /* 0x0000000908387221 */ /* 0x000fe20000010000 */
[----:B------:R-:W-:-:S02]  /*0e70*/  SHF.L.U32 R8, R28, 0x10, RZ ;  /* 0x000000101c087819 */ /* 0x000fc400000006ff */
[C---:B------:R-:W-:Y:S02]  /*0e80*/  SHF.L.U32 R9, R49.reuse, 0x10, RZ ;  /* 0x0000001031097819 */ /* 0x040fe400000006ff */
[----:B------:R-:W-:Y:S01]  /*0e90*/  PRMT R49, R49, 0x7632, R49 ;  /* 0x0000763231317816 */ /* 0x000fe20000000031 */
        /* <DEDUP_REMOVED lines=9> */
[----:B------:R-:W-:Y:S01]  /*0f30*/  FADD.FTZ R9, R25, R56 ;  /* 0x0000003819097221 */ /* 0x000fe20000010000 */
[----:B------:R-:W-:-:S03]  /*0f40*/  SHF.L.U32 R51, R51, 0x10, RZ ;  /* 0x0000001033337819 */ /* 0x000fc600000006ff */
        /* <DEDUP_REMOVED lines=9> */
[----:B------:R-:W-:-:S03]  /*0fe0*/  SHF.L.U32 R8, R31, 0x10, RZ ;  /* 0x000000101f087819 */ /* 0x000fc600000006ff */
[----:B------:R-:W-:Y:S02]  /*0ff0*/  FADD.FTZ R49, R21, R49 ;  /* 0x0000003115317221 */ /* 0x000fe40000010000 */
[----:B------:R-:W-:Y:S01]  /*1000*/  FADD.FTZ R57, R8, R57 ;  /* 0x0000003908397221 */ /* 0x000fe20000010000 */
[----:B------:R-:W-:-:S03]  /*1010*/  PRMT R8, R31, 0x7632, R8 ;  /* 0x000076321f087816 */ /* 0x000fc60000000008 */
[----:B------:R-:W-:Y:S01]  /*1020*/  FADD.FTZ R50, R22, R57 ;  /* 0x0000003916327221 */ /* 0x000fe20000010000 */
[----:B------:R-:W-:-:S05]  /*1030*/  SHF.L.U32 R8, R8, 0x10, RZ ;  /* 0x0000001008087819 */ /* 0x000fca00000006ff */
[----:B------:R-:W-:Y:S01]  /*1040*/  FADD.FTZ R51, R51, R8 ;  /* 0x0000000833337221 */ /* 0x000fe20000010000 */
[----:B------:R-:W-:-:S03]  /*1050*/  FADD.FTZ R8, R24, R63 ;  /* 0x0000003f18087221 */ /* 0x000fc60000010000 */
[----:B------:R-:W-:Y:S01]  /*1060*/  FADD.FTZ R51, R23, R51 ;  /* 0x0000003317337221 */ /* 0x000fe20000010000 */
[----:B------:R-:W-:Y:S06]  /*1070*/  BRA `(.L_x_4900) ;  /* 0x00000004000c7947 */ /* 0x000fec0003800000 */
.L_x_4899:
[----:B-----5:R-:W-:Y:S02]  /*1080*/  PRMT R9, R48, 0x7632, R9 ;  /* 0x0000763230097816 */ /* 0x020fe40000000009 */
[----:B------:R-:W-:Y:S02]  /*1090*/  PRMT R8, R28, 0x7632, R8 ;  /* 0x000076321c087816 */ /* 0x000fe40000000008 */
[----:B------:R-:W-:Y:S02]  /*10a0*/  SHF.L.U32 R9, R9, 0x10, RZ ;  /* 0x0000001009097819 */ /* 0x000fe400000006ff */
[----:B------:R-:W-:Y:S02]  /*10b0*/  SHF.L.U32 R8, R8, 0x10, RZ ;  /* 0x0000001008087819 */ /* 0x000fe400000006ff */
[----:B------:R-:W-:Y:S02]  /*10c0*/  SHF.L.U32 R11, R28, 0x10, RZ ;  /* 0x000000101c0b7819 */ /* 0x000fe400000006ff */
[----:B------:R-:W-:Y:S01]  /*10d0*/  SHF.L.U32 R10, R49, 0x10, RZ ;  /* 0x00000010310a7819 */ /* 0x000fe200000006ff */
[----:B------:R-:W-:Y:S01]  /*10e0*/  FADD.FTZ R9, R9, R8 ;  /* 0x0000000809097221 */ /* 0x000fe20000010000 */
[----:B------:R-:W-:-:S02]  /*10f0*/  SHF.L.U32 R8, R48, 0x10, RZ ;  /* 0x0000001030087819 */ /* 0x000fc400000006ff */
[----:B------:R-:W-:Y:S02]  /*1100*/  PRMT R49, R49, 0x7632, R49 ;  /* 0x0000763231317816 */ /* 0x000fe40000000031 */
[----:B------:R-:W-:Y:S01]  /*1110*/  PRMT R56, R51, 0x7632, R56 ;  /* 0x0000763233387816 */ /* 0x000fe20000000038 */
[----:B------:R-:W-:Y:S01]  /*1120*/  FADD.FTZ R8, R11, R8 ;  /* 0x000000080b087221 */ /* 0x000fe20000010000 */
[----:B------:R-:W-:Y:S01]  /*1130*/  IMAD.U32 R11, R29, 0x10000, RZ ;  /* 0x000100001d0b7824 */ /* 0x000fe200078e00ff */
[----:B------:R-:W-:Y:S02]  /*1140*/  SHF.L.U32 R48, R49, 0x10, RZ ;  /* 0x0000001031307819 */ /* 0x000fe400000006ff */
[----:B------:R-:W-:Y:S01]  /*1150*/  SHF.L.U32 R49, R30, 0x10, RZ ;  /* 0x000000101e317819 */ /* 0x000fe200000006ff */
[----:B------:R-:W-:Y:S01]  /*1160*/  FADD.FTZ R10, R11, R10 ;  /* 0x0000000a0b0a7221 */ /* 0x000fe20000010000 */
[----:B------:R-:W-:Y:S02]  /*1170*/  PRMT R11, R29, 0x7632, R11 ;  /* 0x000076321d0b7816 */ /* 0x000fe4000000000b */
[----:B------:R-:W-:-:S02]  /*1180*/  SHF.L.U32 R57, R31, 0x10, RZ ;  /* 0x000000101f397819 */ /* 0x000fc400000006ff */
[----:B------:R-:W-:Y:S02]  /*1190*/  SHF.L.U32 R11, R11, 0x10, RZ ;  /* 0x000000100b0b7819 */ /* 0x000fe400000006ff */
[----:B------:R-:W-:-:S03]  /*11a0*/  SHF.L.U32 R56, R56, 0x10, RZ ;  /* 0x0000001038387819 */ /* 0x000fc600000006ff */
        /* <DEDUP_REMOVED lines=8> */
[----:B------:R-:W-:Y:S02]  /*1230*/  SHF.L.U32 R50, R51, 0x10, RZ ;  /* 0x0000001033327819 */ /* 0x000fe400000006ff */
[----:B------:R-:W-:-:S03]  /*1240*/  PRMT R51, R31, 0x7632, R51 ;  /* 0x000076321f337816 */ /* 0x000fc60000000033 */
[----:B------:R-:W-:Y:S01]  /*1250*/  FADD.FTZ R50, R57, R50 ;  /* 0x0000003239327221 */ /* 0x000fe20000010000 */
[----:B------:R-:W-:-:S05]  /*1260*/  SHF.L.U32 R51, R51, 0x10, RZ ;  /* 0x0000001033337819 */ /* 0x000fca00000006ff */
[----:B------:R-:W-:Y:S01]  /*1270*/  FADD.FTZ R51, R56, R51 ;  /* 0x0000003338337221 */ /* 0x000fe20000010000 */
[----:B------:R-:W-:Y:S06]  /*1280*/  BRA `(.L_x_4900) ;  /* 0x0000000000887947 */ /* 0x000fec0003800000 */
.L_x_4898:
[----:B------:R-:W-:Y:S05]  /*1290*/  @!P1 BRA `(.L_x_4901) ;  /* 0x0000000000549947 */ /* 0x000fea0003800000 */
[C---:B-----5:R-:W-:Y:S02]  /*12a0*/  PRMT R9, R49.reuse, 0x7632, R9 ;  /* 0x0000763231097816 */ /* 0x060fe40000000009 */
[----:B------:R-:W-:Y:S02]  /*12b0*/  SHF.L.U32 R10, R49, 0x10, RZ ;  /* 0x00000010310a7819 */ /* 0x000fe400000006ff */
[----:B------:R-:W-:Y:S02]  /*12c0*/  PRMT R8, R48, 0x7632, R8 ;  /* 0x0000763230087816 */ /* 0x000fe40000000008 */
[----:B------:R-:W-:Y:S01]  /*12d0*/  PRMT R49, R50, 0x7632, R49 ;  /* 0x0000763232317816 */ /* 0x000fe20000000031 */
[----:B------:R-:W-:Y:S01]  /*12e0*/  FADD.FTZ R10, R26, R10 ;  /* 0x0000000a1a0a7221 */ /* 0x000fe20000010000 */
        /* <DEDUP_REMOVED lines=16> */
.L_x_4901:
[C---:B-----5:R-:W-:Y:S02]  /*13f0*/  PRMT R11, R49.reuse, 0x7632, R11 ;  /* 0x00007632310b7816 */ /* 0x060fe4000000000b */
[----:B------:R-:W-:Y:S02]  /*1400*/  SHF.L.U32 R10, R49, 0x10, RZ ;  /* 0x00000010310a7819 */ /* 0x000fe400000006ff */
[----:B------:R-:W-:Y:S02]  /*1410*/  PRMT R9, R48, 0x7632, R9 ;  /* 0x0000763230097816 */ /* 0x000fe40000000009 */
[----:B------:R-:W-:Y:S02]  /*1420*/  PRMT R49, R50, 0x7632, R49 ;  /* 0x0000763232317816 */ /* 0x000fe40000000031 */
[C---:B------:R-:W-:Y:S02]  /*1430*/  PRMT R56, R51.reuse, 0x7632, R56 ;  /* 0x0000763233387816 */ /* 0x040fe40000000038 */
[----:B------:R-:W-:Y:S01]  /*1440*/  SHF.L.U32 R8, R48, 0x10, RZ ;  /* 0x0000001030087819 */ /* 0x000fe200000006ff */
[----:B------:R-:W-:Y:S01]  /*1450*/  IMAD.U32 R48, R50, 0x10000, RZ ;  /* 0x0001000032307824 */ /* 0x000fe200078e00ff */
[----:B------:R-:W-:-:S02]  /*1460*/  SHF.L.U32 R50, R51, 0x10, RZ ;  /* 0x0000001033327819 */ /* 0x000fc400000006ff */
[----:B------:R-:W-:Y:S02]  /*1470*/  SHF.L.U32 R9, R9, 0x10, RZ ;  /* 0x0000001009097819 */ /* 0x000fe400000006ff */
[----:B------:R-:W-:Y:S02]  /*1480*/  SHF.L.U32 R11, R11, 0x10, RZ ;  /* 0x000000100b0b7819 */ /* 0x000fe400000006ff */
[----:B------:R-:W-:Y:S02]  /*1490*/  SHF.L.U32 R49, R49, 0x10, RZ ;  /* 0x0000001031317819 */ /* 0x000fe400000006ff */
[----:B------:R-:W-:-:S07]  /*14a0*/  SHF.L.U32 R51, R56, 0x10, RZ ;  /* 0x0000001038337819 */ /* 0x000fce00000006ff */
.L_x_4900:
[----:B------:R-:W-:-:S04]  /*14b0*/  IMAD.WIDE.U32 R56, R55, 0x20, R66 ;  /* 0x0000002037387825 */ /* 0x000fc800078e0042 */
[----:B------:R-:W-:Y:S01]  /*14c0*/  FADD.FTZ R66, RZ, R16 ;  /* 0x00000010ff427221 */ /* 0x000fe20000010000 */
        /* <DEDUP_REMOVED lines=73> */
.L_x_4915:
        /* <DEDUP_REMOVED lines=14> */
[C---:B------:R-:W-:Y:S01]  /*1a40*/  FADD.FTZ R14, -R63.reuse, R14 ;  /* 0x0000000e3f0e7221 */ /* 0x040fe20000010100 */
[C---:B------:R-:W-:Y:S01]  /*1a50*/  FADD.FTZ R66, -R63.reuse, R15 ;  /* 0x0000000f3f427221 */ /* 0x040fe20000010100 */
[C---:B------:R-:W-:Y:S01]  /*1a60*/  FADD.FTZ R16, -R63.reuse, R16 ;  /* 0x000000103f107221 */ /* 0x040fe20000010100 */
[----:B------:R-:W-:Y:S01]  /*1a70*/  FADD.FTZ R12, -R63, R12 ;  /* 0x0000000c3f0c7221 */ /* 0x000fe20000010100 */
[C---:B0-----:R-:W-:Y:S01]  /*1a80*/  FMUL.FTZ R15, R65.reuse, R14 ;  /* 0x0000000e410f7220 */ /* 0x041fe20000410000 */
[----:B------:R-:W-:Y:S01]  /*1a90*/  FMUL.FTZ R66, R65, R66 ;  /* 0x0000004241427220 */ /* 0x000fe20000410000 */
[C---:B------:R-:W-:Y:S01]  /*1aa0*/  FADD.FTZ R14, -R63.reuse, R11 ;  /* 0x0000000b3f0e7221 */ /* 0x040fe20000010100 */
[----:B------:R-:W-:Y:S01]  /*1ab0*/  FADD.FTZ R18, -R63, R18 ;  /* 0x000000123f127221 */ /* 0x000fe20000010100 */
[----:B------:R-:W-:Y:S01]  /*1ac0*/  FFMA.FTZ R11, R15, R59, R42 ;  /* 0x0000003b0f0b7223 */ /* 0x000fe2000001002a */
[----:B------:R-:W-:Y:S01]  /*1ad0*/  FFMA.FTZ R15, R66, R58, R43 ;  /* 0x0000003a420f7223 */ /* 0x000fe2000001002b */
[C---:B------:R-:W-:Y:S01]  /*1ae0*/  FADD.FTZ R19, -R63.reuse, R19 ;  /* 0x000000133f137221 */ /* 0x040fe20000010100 */
[C---:B------:R-:W-:Y:S01]  /*1af0*/  FADD.FTZ R9, -R63.reuse, R9 ;  /* 0x000000093f097221 */ /* 0x040fe20000010100 */
[C---:B------:R-:W-:Y:S01]  /*1b00*/  FADD.FTZ R10, -R63.reuse, R10 ;  /* 0x0000000a3f0a7221 */ /* 0x040fe20000010100 */
[----:B------:R-:W-:Y:S01]  /*1b10*/  FADD.FTZ R48, -R63, R48 ;  /* 0x000000303f307221 */ /* 0x000fe20000010100 */
[----:B------:R-:W-:Y:S01]  /*1b20*/  F2FP.BF16.F32.PACK_AB R11, R15, R11 ;  /* 0x0000000b0f0b723e */ /* 0x000fe200000010ff */
[----:B-1----:R-:W-:-:S04]  /*1b30*/  @!P1 IMAD.WIDE R56, R53, 0x4, R56 ;  /* 0x0000000435389825 */ /* 0x002fc800078e0238 */
[----:B------:R-:W-:Y:S01]  /*1b40*/  FMUL.FTZ R15, R65, R16 ;  /* 0x00000010410f7220 */ /* 0x000fe20000410000 */
[----:B------:R-:W-:Y:S01]  /*1b50*/  FADD.FTZ R49, -R63, R49 ;  /* 0x000000313f317221 */ /* 0x000fe20000010100 */
[----:B------:R-:W-:Y:S01]  /*1b60*/  FMUL.FTZ R16, R65, R12 ;  /* 0x0000000c41107220 */ /* 0x000fe20000410000 */
[----:B------:R0:W-:Y:S02]  /*1b70*/  @!P1 STG.E desc[UR6][R56.64], R65 ;  /* 0x0000004138009986 */ /* 0x0001e4000c101906 */
[----:B0-----:R-:W-:Y:S01]  /*1b80*/  FADD.FTZ R56, -R63, R50 ;  /* 0x000000323f387221 */ /* 0x001fe20000010100 */
[C---:B------:R-:W-:Y:S01]  /*1b90*/  FMUL.FTZ R50, R65.reuse, R17 ;  /* 0x0000001141327220 */ /* 0x040fe20000410000 */
[C---:B------:R-:W-:Y:S01]  /*1ba0*/  FMUL.FTZ R17, R65.reuse, R13 ;  /* 0x0000000d41117220 */ /* 0x040fe20000410000 */
[----:B------:R-:W-:Y:S01]  /*1bb0*/  FMUL.FTZ R13, R65, R8 ;  /* 0x00000008410d7220 */ /* 0x000fe20000410000 */
[----:B------:R-:W-:Y:S01]  /*1bc0*/  FADD.FTZ R63, -R63, R51 ;  /* 0x000000333f3f7221 */ /* 0x000fe20000010100 */
[----:B------:R-:W2:Y:S01]  /*1bd0*/  LDL R8, [R1] ;  /* 0x0000000001087983 */ /* 0x000ea20000100800 */
[C---:B------:R-:W-:Y:S01]  /*1be0*/  FMUL.FTZ R51, R65.reuse, R18 ;  /* 0x0000001241337220 */ /* 0x040fe20000410000 */
[C---:B------:R-:W-:Y:S01]  /*1bf0*/  FMUL.FTZ R57, R65.reuse, R19 ;  /* 0x0000001341397220 */ /* 0x040fe20000410000 */
[C---:B------:R-:W-:Y:S01]  /*1c00*/  FMUL.FTZ R12, R65.reuse, R9 ;  /* 0x00000009410c7220 */ /* 0x040fe20000410000 */
[----:B------:R-:W-:Y:S01]  /*1c10*/  FMUL.FTZ R67, R65, R10 ;  /* 0x0000000a41437220 */ /* 0x000fe20000410000 */
[----:B------:R-:W0:Y:S01]  /*1c20*/  LDC.64 R18, c[0x0][0x428] ;  /* 0x00010a00ff127b82 */ /* 0x000e220000000a00 */
[----:B------:R-:W-:Y:S01]  /*1c30*/  FFMA.FTZ R10, R16, R61, R40 ;  /* 0x0000003d100a7223 */ /* 0x000fe20000010028 */
[----:B------:R-:W-:Y:S01]  /*1c40*/  FFMA.FTZ R9, R17, R60, R41 ;  /* 0x0000003c11097223 */ /* 0x000fe20000010029 */
[----:B------:R-:W-:Y:S01]  /*1c50*/  FMUL.FTZ R66, R65, R48 ;  /* 0x0000003041427220 */ /* 0x000fe20000410000 */
[----:B------:R-:W-:-:S03]  /*1c60*/  FFMA.FTZ R48, R57, R62, R47 ;  /* 0x0000003e39307223 */ /* 0x000fc6000001002f */
[----:B------:R-:W-:Y:S01]  /*1c70*/  F2FP.BF16.F32.PACK_AB R10, R9, R10 ;  /* 0x0000000a090a723e */ /* 0x000fe200000010ff */
[----:B------:R-:W-:Y:S01]  /*1c80*/  FFMA.FTZ R9, R51, R64, R46 ;  /* 0x0000004033097223 */ /* 0x000fe2000001002e */
[----:B------:R-:W-:-:S04]  /*1c90*/  FMUL.FTZ R68, R65, R49 ;  /* 0x0000003141447220 */ /* 0x000fc80000410000 */
[----:B------:R-:W-:Y:S02]  /*1ca0*/  F2FP.BF16.F32.PACK_AB R9, R48, R9 ;  /* 0x000000093009723e */ /* 0x000fe400000010ff */
        /* <DEDUP_REMOVED lines=8> */
[----:B0-----:R-:W-:-:S04]  /*1d30*/  IMAD.WIDE.U32 R16, R54, 0x10, R18 ;  /* 0x0000001036107825 */ /* 0x001fc800078e0012 */
[----:B------:R-:W-:Y:S01]  /*1d40*/  FFMA.FTZ R54, R14, R5, R39 ;  /* 0x000000050e367223 */ /* 0x000fe20000010027 */
[----:B------:R-:W-:-:S04]  /*1d50*/  IMAD.WIDE.U32 R18, R55, 0x10, R18 ;  /* 0x0000001037127825 */ /* 0x000fc800078e0012 */
[----:B------:R-:W-:-:S05]  /*1d60*/  FFMA.FTZ R55, R68, R3, R33 ;  /* 0x0000000344377223 */ /* 0x000fca0000010021 */
[----:B------:R-:W-:Y:S02]  /*1d70*/  F2FP.BF16.F32.PACK_AB R14, R55, R66 ;  /* 0x00000042370e723e */ /* 0x000fe400000010ff */
[----:B-1----:R-:W-:-:S04]  /*1d80*/  LEA R53, R48, R53, 0x2 ;  /* 0x0000003530357211 */ /* 0x002fc800078e10ff */
[----:B------:R-:W-:Y:S01]  /*1d90*/  ISETP.GE.AND P1, PT, R53, R49, PT ;  /* 0x000000313500720c */ /* 0x000fe20003f26270 */
[----:B--2---:R-:W-:Y:S01]  /*1da0*/  FFMA.FTZ R8, R15, R8, R44 ;  /* 0x000000080f087223 */ /* 0x004fe2000001002c */
[----:B------:R-:W-:Y:S01]  /*1db0*/  FFMA.FTZ R15, R50, R69, R45 ;  /* 0x00000045320f7223 */ /* 0x000fe2000001002d */
[----:B------:R-:W-:Y:S01]  /*1dc0*/  FFMA.FTZ R50, R13, R52, R36 ;  /* 0x000000340d327223 */ /* 0x000fe20000010024 */
[----:B------:R-:W-:-:S03]  /*1dd0*/  FFMA.FTZ R13, R67, R6, R38 ;  /* 0x00000006430d7223 */ /* 0x000fc60000010026 */
[----:B------:R-:W-:Y:S02]  /*1de0*/  F2FP.BF16.F32.PACK_AB R8, R15, R8 ;  /* 0x000000080f08723e */ /* 0x000fe400000010ff */
[----:B------:R-:W-:Y:S02]  /*1df0*/  F2FP.BF16.F32.PACK_AB R15, R63, R56 ;  /* 0x000000383f0f723e */ /* 0x000fe400000010ff */
[----:B------:R-:W-:Y:S02]  /*1e00*/  F2FP.BF16.F32.PACK_AB R13, R54, R13 ;  /* 0x0000000d360d723e */ /* 0x000fe400000010ff */
[----:B------:R-:W-:Y:S01]  /*1e10*/  F2FP.BF16.F32.PACK_AB R12, R51, R50 ;  /* 0x00000032330c723e */ /* 0x000fe200000010ff */
[----:B------:R0:W-:Y:S04]  /*1e20*/  STG.E.128 desc[UR6][R16.64], R8 ;  /* 0x0000000810007986 */ /* 0x0001e8000c101d06 */
[----:B------:R0:W-:Y:S01]  /*1e30*/  STG.E.128 desc[UR6][R18.64], R12 ;  /* 0x0000000c12007986 */ /* 0x0001e2000c101d06 */
[----:B------:R-:W-:Y:S05]  /*1e40*/  @!P1 BRA `(.L_x_4903) ;  /* 0xffffffe400a09947 */ /* 0x000fea000383ffff */
[----:B------:R-:W-:Y:S05]  /*1e50*/  EXIT ;  /* 0x000000000000794d */ /* 0x000fea0003800000 */
.L_x_4902:
[----:B------:R-:W-:Y:S01]  /*1e60*/  HFMA2 R65, -RZ, RZ, 0, 5.9604644775390625e-08 ;  /* 0x00000001ff417431 */ /* 0x000fe200000001ff */
[----:B------:R-:W-:Y:S01]  /*1e70*/  BSSY B0, `(.L_x_4904) ;  /* 0x0000006000007945 */ /* 0x000fe20003800000 */
[----:B------:R-:W-:Y:S02]  /*1e80*/  MOV R57, 0x1f ;  /* 0x0000001f00397802 */ /* 0x000fe40000000f00 */
[----:B------:R-:W-:-:S07]  /*1e90*/  MOV R56, 0xffffffff ;  /* 0xffffffff00387802 */ /* 0x000fce0000000f00 */
[----:B------:R-:W-:Y:S05]  /*1ea0*/  WARPSYNC.COLLECTIVE R56, `(.L_x_4905) ;  /* 0x0000000038087348 */ /* 0x000fea0003c00000 */
[----:B------:R0:W1:Y:S02]  /*1eb0*/  SHFL.BFLY P3, R56, R68, R65, R57 ;  /* 0x0c00004144387389 */ /* 0x0000640000060039 */
[----:B01----:R-:W-:Y:S05]  /*1ec0*/  ENDCOLLECTIVE ;  /* 0x000000000000791b */ /* 0x003fea0003800000 */
.L_x_4905:
[----:B------:R-:W-:Y:S05]  /*1ed0*/  BSYNC B0 ;  /* 0x0000000000007941 */ /* 0x000fea0003800000 */
.L_x_4904:
[----:B------:R-:W-:Y:S01]  /*1ee0*/  FADD.FTZ R68, R68, R56 ;  /* 0x0000003844447221 */ /* 0x000fe20000010000 */
[----:B------:R-:W-:Y:S01]  /*1ef0*/  HFMA2 R65, -RZ, RZ, 0, 1.1920928955078125e-07 ;  /* 0x00000002ff417431 */ /* 0x000fe200000001ff */
[----:B------:R-:W-:Y:S02]  /*1f00*/  MOV R56, 0xffffffff ;  /* 0xffffffff00387802 */ /* 0x000fe40000000f00 */
[----:B------:R-:W-:-:S07]  /*1f10*/  MOV R57, 0x1f ;  /* 0x0000001f00397802 */ /* 0x000fce0000000f00 */
[----:B------:R-:W-:Y:S05]  /*1f20*/  WARPSYNC.COLLECTIVE R56, `(.L_x_4906) ;  /* 0x0000000038087348 */ /* 0x000fea0003c00000 */
[----:B------:R0:W1:Y:S02]  /*1f30*/  SHFL.BFLY P3, R56, R68, R65, R57 ;  /* 0x0c00004144387389 */ /* 0x0000640000060039 */
[----:B01----:R-:W-:Y:S05]  /*1f40*/  ENDCOLLECTIVE ;  /* 0x000000000000791b */ /* 0x003fea0003800000 */
.L_x_4906:
        /* <DEDUP_REMOVED lines=8> */
.L_x_4907:
[----:B------:R-:W-:Y:S01]  /*1fd0*/  HFMA2 R65, -RZ, RZ, 0, 4.76837158203125e-07 ;  /* 0x00000008ff417431 */ /* 0x000fe200000001ff */
[----:B------:R-:W-:Y:S02]  /*1fe0*/  MOV R63, R56 ;  /* 0x00000038003f7202 */ /* 0x000fe40000000f00 */
[----:B------:R-:W-:-:S03]  /*1ff0*/  MOV R56, 0xffffffff ;  /* 0xffffffff00387802 */ /* 0x000fc60000000f00 */
[----:B------:R-:W-:-:S05]  /*2000*/  FADD.FTZ R66, R66, R63 ;  /* 0x0000003f42427221 */ /* 0x000fca0000010000 */
[----:B------:R-:W-:-:S07]  /*2010*/  MOV R68, R66 ;  /* 0x0000004200447202 */ /* 0x000fce0000000f00 */
[----:B------:R-:W-:Y:S05]  /*2020*/  WARPSYNC.COLLECTIVE R56, `(.L_x_4908) ;  /* 0x0000000038087348 */ /* 0x000fea0003c00000 */
[----:B------:R0:W1:Y:S02]  /*2030*/  SHFL.BFLY P3, R56, R68, R65, R57 ;  /* 0x0c00004144387389 */ /* 0x0000640000060039 */
[----:B01----:R-:W-:Y:S05]  /*2040*/  ENDCOLLECTIVE ;  /* 0x000000000000791b */ /* 0x003fea0003800000 */
.L_x_4908:
[----:B------:R-:W-:Y:S02]  /*2050*/  HFMA2 R65, -RZ, RZ, 0, 9.5367431640625e-07 ;  /* 0x00000010ff417431 */ /* 0x000fe400000001ff */
[----:B------:R-:W-:Y:S01]  /*2060*/  IMAD.MOV.U32 R63, RZ, RZ, R56 ;  /* 0x000000ffff3f7224 */ /* 0x000fe200078e0038 */
[----:B------:R-:W-:-:S03]  /*2070*/  MOV R56, 0xffffffff ;  /* 0xffffffff00387802 */ /* 0x000fc60000000f00 */
[----:B------:R-:W-:-:S05]  /*2080*/  FADD.FTZ R63, R66, R63 ;  /* 0x0000003f423f7221 */ /* 0x000fca0000010000 */
[----:B------:R-:W-:-:S07]  /*2090*/  MOV R68, R63 ;  /* 0x0000003f00447202 */ /* 0x000fce0000000f00 */
[----:B------:R-:W-:Y:S05]  /*20a0*/  WARPSYNC.COLLECTIVE R56, `(.L_x_4909) ;  /* 0x0000000038087348 */ /* 0x000fea0003c00000 */
[----:B------:R0:W1:Y:S02]  /*20b0*/  SHFL.BFLY P3, R56, R68, R65, R57 ;  /* 0x0c00004144387389 */ /* 0x0000640000060039 */
[----:B01----:R-:W-:Y:S05]  /*20c0*/  ENDCOLLECTIVE ;  /* 0x000000000000791b */ /* 0x003fea0003800000 */
.L_x_4909:
[----:B------:R-:W-:Y:S01]  /*20d0*/  HFMA2 R65, -RZ, RZ, 0, 5.9604644775390625e-08 ;  /* 0x00000001ff417431 */ /* 0x000fe200000001ff */
[----:B------:R-:W-:Y:S02]  /*20e0*/  MOV R67, R56 ;  /* 0x0000003800437202 */ /* 0x000fe40000000f00 */
[----:B------:R-:W-:-:S03]  /*20f0*/  MOV R56, 0xffffffff ;  /* 0xffffffff00387802 */ /* 0x000fc60000000f00 */
        /* <DEDUP_REMOVED lines=40> */
.L_x_4910:
[----:B------:R-:W-:Y:S02]  /*2380*/  HFMA2 R65, -RZ, RZ, 0, 1.1920928955078125e-07 ;  /* 0x00000002ff417431 */ /* 0x000fe400000001ff */
[----:B------:R-:W-:Y:S01]  /*2390*/  FADD.FTZ R66, R66, R56 ;  /* 0x0000003842427221 */ /* 0x000fe20000010000 */
[----:B------:R-:W-:-:S04]  /*23a0*/  MOV R56, 0xffffffff ;  /* 0xffffffff00387802 */ /* 0x000fc80000000f00 */
[----:B------:R-:W-:-:S07]  /*23b0*/  MOV R68, R66 ;  /* 0x0000004200447202 */ /* 0x000fce0000000f00 */
[----:B------:R-:W-:Y:S05]  /*23c0*/  WARPSYNC.COLLECTIVE R56, `(.L_x_4911) ;  /* 0x0000000038087348 */ /* 0x000fea0003c00000 */
[----:B------:R0:W1:Y:S02]  /*23d0*/  SHFL.BFLY P3, R56, R68, R65, R57 ;  /* 0x0c00004144387389 */ /* 0x0000640000060039 */
[----:B01----:R-:W-:Y:S05]  /*23e0*/  ENDCOLLECTIVE ;  /* 0x000000000000791b */ /* 0x003fea0003800000 */
.L_x_4911:
[----:B------:R-:W-:Y:S02]  /*23f0*/  HFMA2 R65, -RZ, RZ, 0, 2.384185791015625e-07 ;  /* 0x00000004ff417431 */ /* 0x000fe400000001ff */
[----:B------:R-:W-:Y:S01]  /*2400*/  FADD.FTZ R66, R66, R56 ;  /* 0x0000003842427221 */ /* 0x000fe20000010000 */
[----:B------:R-:W-:-:S04]  /*2410*/  MOV R56, 0xffffffff ;  /* 0xffffffff00387802 */ /* 0x000fc80000000f00 */
[----:B------:R-:W-:-:S07]  /*2420*/  MOV R68, R66 ;  /* 0x0000004200447202 */ /* 0x000fce0000000f00 */
[----:B------:R-:W-:Y:S05]  /*2430*/  WARPSYNC.COLLECTIVE R56, `(.L_x_4912) ;  /* 0x0000000038087348 */ /* 0x000fea0003c00000 */
[----:B------:R0:W1:Y:S02]  /*2440*/  SHFL.BFLY P3, R56, R68, R65, R57 ;  /* 0x0c00004144387389 */ /* 0x0000640000060039 */
[----:B01----:R-:W-:Y:S05]  /*2450*/  ENDCOLLECTIVE ;  /* 0x000000000000791b */ /* 0x003fea0003800000 */
.L_x_4912:
[----:B------:R-:W-:Y:S02]  /*2460*/  HFMA2 R65, -RZ, RZ, 0, 4.76837158203125e-07 ;  /* 0x00000008ff417431 */ /* 0x000fe400000001ff */
[----:B------:R-:W-:Y:S01]  /*2470*/  FADD.FTZ R66, R66, R56 ;  /* 0x0000003842427221 */ /* 0x000fe20000010000 */
[----:B------:R-:W-:-:S04]  /*2480*/  MOV R56, 0xffffffff ;  /* 0xffffffff00387802 */ /* 0x000fc80000000f00 */
[----:B------:R-:W-:-:S07]  /*2490*/  MOV R68, R66 ;  /* 0x0000004200447202 */ /* 0x000fce0000000f00 */
[----:B------:R-:W-:Y:S05]  /*24a0*/  WARPSYNC.COLLECTIVE R56, `(.L_x_4913) ;  /* 0x0000000038087348 */ /* 0x000fea0003c00000 */
[----:B------:R0:W1:Y:S02]  /*24b0*/  SHFL.BFLY P3, R56, R68, R65, R57 ;  /* 0x0c00004144387389 */ /* 0x0000640000060039 */
[----:B01----:R-:W-:Y:S05]  /*24c0*/  ENDCOLLECTIVE ;  /* 0x000000000000791b */ /* 0x003fea0003800000 */
.L_x_4913:
[----:B------:R-:W-:Y:S02]  /*24d0*/  HFMA2 R65, -RZ, RZ, 0, 9.5367431640625e-07 ;  /* 0x00000010ff417431 */ /* 0x000fe400000001ff */
[----:B------:R-:W-:Y:S01]  /*24e0*/  FADD.FTZ R66, R66, R56 ;  /* 0x0000003842427221 */ /* 0x000fe20000010000 */
[----:B------:R-:W-:-:S04]  /*24f0*/  MOV R56, 0xffffffff ;  /* 0xffffffff00387802 */ /* 0x000fc80000000f00 */
[----:B------:R-:W-:-:S07]  /*2500*/  MOV R68, R66 ;  /* 0x0000004200447202 */ /* 0x000fce0000000f00 */
[----:B------:R-:W-:Y:S05]  /*2510*/  WARPSYNC.COLLECTIVE R56, `(.L_x_4914) ;  /* 0x0000000038087348 */ /* 0x000fea0003c00000 */
[----:B------:R0:W1:Y:S02]  /*2520*/  SHFL.BFLY P3, R56, R68, R65, R57 ;  /* 0x0c00004144387389 */ /* 0x0000640000060039 */
[----:B01----:R-:W-:Y:S05]  /*2530*/  ENDCOLLECTIVE ;  /* 0x000000000000791b */ /* 0x003fea0003800000 */
.L_x_4914:
[----:B------:R-:W-:Y:S05]  /*2540*/  BRA `(.L_x_4915) ;  /* 0xfffffff400047947 */ /* 0x000fea000383ffff */
.L_x_4916:
        /* <DEDUP_REMOVED lines=11> */
.L_x_12132:


//--------------------- .text._ZN10layer_norm31ln_parallel_residual_fwd_kernelINS_13Kernel_traitsIf13__nv_bfloat16fS2_fjLj512ELj1ELj4ELj1ELj16ENS_18Kernel_traits_baseILj512EfS2_fS2_fjLj128EEEEELb1ELb0ELb0EEEvNS_9FwdParamsE --------------------------
	.section	.text._ZN10layer_norm31ln_parallel_residual_fwd_kernelINS_13Kernel_traitsIf13__nv_bfloat16fS2_fjLj512ELj1ELj4ELj1ELj16ENS_18Kernel_traits_baseILj512EfS2_fS2_fjLj128EEEEELb1ELb0ELb0EEEvNS_9FwdParamsE,"ax",@progbits
	.align	128
        .global         _ZN10layer_norm31ln_parallel_residual_fwd_kernelINS_13Kernel_traitsIf13__nv_bfloat16fS2_fjLj512ELj1ELj4ELj1ELj16ENS_18Kernel_traits_baseILj512EfS2_fS2_fjLj128EEEEELb1ELb0ELb0EEEvNS_9FwdParamsE
        .type           _ZN10layer_norm31ln_parallel_residual_fwd_kernelINS_13Kernel_traitsIf13__nv_bfloat16fS2_fjLj512ELj1ELj4ELj1ELj16ENS_18Kernel_traits_baseILj512EfS2_fS2_fjLj128EEEEELb1ELb0ELb0EEEvNS_9FwdParamsE,@function
        .size           _ZN10layer_norm31ln_parallel_residual_fwd_kernelINS_13Kernel_traitsIf13__nv_bfloat16fS2_fjLj512ELj1ELj4ELj1ELj16ENS_18Kernel_traits_baseILj512EfS2_fS2_fjLj128EEEEELb1ELb0ELb0EEEvNS_9FwdParamsE,(.L_x_12133 - _ZN10layer_norm31ln_parallel_residual_fwd_kernelINS_13Kernel_traitsIf13__nv_bfloat16fS2_fjLj512ELj1ELj4ELj1ELj16ENS_18Kernel_traits_baseILj512EfS2_fS2_fjLj128EEEEELb1ELb0ELb0EEEvNS_9FwdParamsE)
        .other          _ZN10layer_norm31ln_parallel_residual_fwd_kernelINS_13Kernel_traitsIf13__nv_bfloat16fS2_fjLj512ELj1ELj4ELj1ELj16ENS_18Kernel_traits_baseILj512EfS2_fS2_fjLj128EEEEELb1ELb0ELb0EEEvNS_9FwdParamsE,@"STO_CUDA_ENTRY STV_DEFAULT"
_ZN10layer_norm31ln_parallel_residual_fwd_kernelINS_13Kernel_traitsIf13__nv_bfloat16fS2_fjLj512ELj1ELj4ELj1ELj16ENS_18Kernel_traits_baseILj512EfS2_fS2_fjLj128EEEEELb1ELb0ELb0EEEvNS_9FwdParamsE:
.text._ZN10layer_norm31ln_parallel_residual_fwd_kernelINS_13Kernel_traitsIf13__nv_bfloat16fS2_fjLj512ELj1ELj4ELj1ELj16ENS_18Kernel_traits_baseILj512EfS2_fS2_fjLj128EEEEELb1ELb0ELb0EEEvNS_9FwdParamsE:
        /* <DEDUP_REMOVED lines=20> */
[----:B-----5:R-:W-:Y:S01]  /*0140*/  SHF.R.U32.HI R101, RZ, 0x5, R102 ;  /* 0x00000005ff657819 */ /* 0x020fe20000011666 */
[----:B------:R-:W-:-:S06]  /*0150*/  UISETP.NE.AND.EX UP0, UPT, UR11, URZ, UPT, UP0 ;  /* 0x000000ff0b00728c */ /* 0x000fcc000bf05300 */
[----:B------:R-:W3:Y:S01]  /*0160*/  LDC R103, c[0x0][0x360] ;  /* 0x0000d800ff677b82 */ /* 0x000ee20000000800 */
[----:B-1----:R-:W-:-:S06]  /*0170*/  USHF.L.U32 UR4, UR5, 0x2, URZ ;  /* 0x0000000205047899 */ /* 0x002fcc00080006ff */
[----:B------:R-:W-:Y:S01]  /*0180*/  LOP3.LUT R101, R101, UR4, RZ, 0xfc, !PT ;  /* 0x0000000465657c12 */ /* 0x000fe2000f8efcff */
[----:B---3--:R-:W-:Y:S01]  /*0190*/  IMAD R103, R103, UR5, R102 ;  /* 0x0000000567677c24 */ /* 0x008fe2000f8e0266 */
[----:B--2---:R-:W-:Y:S02]  /*01a0*/  @P0 R2UR UR6, R2 ;  /* 0x00000000020602ca */ /* 0x004fe400000e0000 */
[----:B------:R-:W-:Y:S02]  /*01b0*/  @P0 R2UR UR7, R3 ;  /* 0x00000000030702ca */ /* 0x000fe400000e0000 */
[----:B------:R-:W-:Y:S02]  /*01c0*/  SHF.R.S32.HI R2, RZ, 0x1f, R11 ;  /* 0x0000001fff027819 */ /* 0x000fe4000001140b */
[----:B------:R-:W-:Y:S02]  /*01d0*/  LOP3.LUT R3, R102, 0x1f, RZ, 0xc, !PT ;  /* 0x0000001f66037812 */ /* 0x000fe400078e0cff */
[----:B0-----:R-:W-:-:S02]  /*01e0*/  @P0 IADD3 R0, P1, PT, R4, R9, RZ ;  /* 0x0000000904000210 */ /* 0x001fc40007f3e0ff */
[----:B------:R-:W-:Y:S02]  /*01f0*/  LEA.HI R2, R2, R11, RZ, 0x3 ;  /* 0x0000000b02027211 */ /* 0x000fe400078f18ff */
[----:B------:R-:W-:Y:S01]  /*0200*/  LOP3.LUT R102, R102, 0x1f, RZ, 0xc0, !PT ;  /* 0x0000001f66667812 */ /* 0x000fe200078ec0ff */
[----:B------:R-:W-:Y:S01]  /*0210*/  @P0 IMAD.X R7, RZ, RZ, R5, P1 ;  /* 0x000000ffff070224 */ /* 0x000fe200008e0605 */
[----:B------:R-:W-:Y:S01]  /*0220*/  LEA.HI.SX32 R104, R2, R3, 0x1d ;  /* 0x0000000302687211 */ /* 0x000fe200078feaff */
[----:B------:R-:W-:Y:S02]  /*0230*/  UIADD3 UR15, UPT, UPT, UR6, -0x61c88647, URZ ;  /* 0x9e3779b9060f7890 */ /* 0x000fe4000fffe0ff */
[----:B------:R-:W-:Y:S01]  /*0240*/  UIADD3 UR16, UPT, UPT, UR7, -0x4498517b, URZ ;  /* 0xbb67ae8507107890 */ /* 0x000fe2000fffe0ff */
[--C-:B------:R-:W-:Y:S01]  /*0250*/  SHF.R.U64 R122, R0, 0x2, R7.reuse ;  /* 0x00000002007a7819 */ /* 0x100fe20000001207 */
        /* <DEDUP_REMOVED lines=46> */
[----:B------:R-:W5:Y:S01]  /*0540*/  LDG.E.128 R32, desc[UR8][R2.64] ;  /* 0x0000000802207981 */ /* 0x000f62000c1e1d00 */
[----:B-1----:R-:W-:-:S03]  /*0550*/  IMAD.WIDE.U32 R4, R7, 0x20, R4 ;  /* 0x0000002007047825 */ /* 0x002fc600078e0004 */
[----:B------:R-:W5:Y:S01]  /*0560*/  LDG.E.128 R28, desc[UR8][R2.64+0x10] ;  /* 0x00001008021c7981 */ /* 0x000f62000c1e1d00 */
[----:B------:R-:W-:Y:S02]  /*0570*/  CS2R R18, SRZ ;  /* 0x0000000000127805 */ /* 0x000fe4000001ff00 */
[----:B------:R-:W-:Y:S02]  /*0580*/  CS2R R16, SRZ ;  /* 0x0000000000107805 */ /* 0x000fe4000001ff00 */
[----:B------:R-:W-:Y:S01]  /*0590*/  CS2R R14, SRZ ;  /* 0x00000000000e7805 */ /* 0x000fe2000001ff00 */
[----:B------:R-:W5:Y:S01]  /*05a0*/  LDG.E.128 R24, desc[UR8][R4.64] ;  /* 0x0000000804187981 */ /* 0x000f62000c1e1d00 */
[----:B------:R-:W-:Y:S02]  /*05b0*/  CS2R R12, SRZ ;  /* 0x00000000000c7805 */ /* 0x000fe4000001ff00 */
[----:B------:R-:W-:Y:S02]  /*05c0*/  CS2R R50, SRZ ;  /* 0x0000000000327805 */ /* 0x000fe4000001ff00 */
[----:B------:R-:W-:Y:S01]  /*05d0*/  CS2R R48, SRZ ;  /* 0x0000000000307805 */ /* 0x000fe2000001ff00 */
        /* <DEDUP_REMOVED lines=10> */
[----:B0-----:R-:W-:Y:S01]  /*0680*/  CS2R R4, SRZ ;  /* 0x0000000000047805 */ /* 0x001fe2000001ff00 */
[----:B------:R-:W-:Y:S06]  /*0690*/  BRA `(.L_x_4920) ;  /* 0x0000000400ec7947 */ /* 0x000fec0003800000 */
.L_x_4919:
        /* <DEDUP_REMOVED lines=32> */
[----:B--2---:R-:W-:-:S03]  /*08a0*/  IMAD.WIDE.U32 R46, R9, 0x20, R46 ;  /* 0x00000020092e7825 */ /* 0x004fc600078e002e */
[----:B------:R0:W5:Y:S01]  /*08b0*/  LDG.E.128 R20, desc[UR8][R44.64+0x10] ;  /* 0x000010082c147981 */ /* 0x000162000c1e1d00 */
[----:B------:R-:W-:Y:S02]  /*08c0*/  CS2R R12, SRZ ;  /* 0x00000000000c7805 */ /* 0x000fe4000001ff00 */
[----:B------:R-:W-:Y:S02]  /*08d0*/  CS2R R50, SRZ ;  /* 0x0000000000327805 */ /* 0x000fe4000001ff00 */
[----:B------:R-:W-:Y:S01]  /*08e0*/  CS2R R48, SRZ ;  /* 0x0000000000307805 */ /* 0x000fe2000001ff00 */
[----:B------:R-:W5:Y:S04]  /*08f0*/  LD.E.128 R4, desc[UR8][R46.64] ;  /* 0x000000082e047980 */ /* 0x000f68000c101d00 */
[----:B------:R1:W5:Y:S01]  /*0900*/  LD.E.128 R8, desc[UR8][R46.64+0x10] ;  /* 0x000010082e087980 */ /* 0x000362000c101d00 */
[----:B0-----:R-:W-:-:S02]  /*0910*/  CS2R R44, SRZ ;  /* 0x00000000002c7805 */ /* 0x001fc4000001ff00 */
[----:B-1----:R-:W-:Y:S01]  /*0920*/  CS2R R46, SRZ ;  /* 0x00000000002e7805 */ /* 0x002fe2000001ff00 */
[----:B------:R-:W-:Y:S06]  /*0930*/  BRA `(.L_x_4920) ;  /* 0x0000000400447947 */ /* 0x000fec0003800000 */
.L_x_4918:
        /* <DEDUP_REMOVED lines=26> */
.L_x_4923:
[----:B------:R-:W-:Y:S05]  /*0ae0*/  BSYNC.RECONVERGENT B1 ;  /* 0x0000000000017941 */ /* 0x000fea0003800200 */
.L_x_4922:
        /* <DEDUP_REMOVED lines=18> */
.L_x_4921:
        /* <DEDUP_REMOVED lines=9> */
[----:B------:R-:W5:Y:S02]  /*0ca0*/  @P1 LDG.E.128 R32, desc[UR8][R2.64] ;  /* 0x0000000802201981 */ /* 0x000f64000c1e1d00 */
[----:B------:R-:W0:Y:S01]  /*0cb0*/  @P0 LDC.64 R42, c[0x0][0x438] ;  /* 0x00010e00ff2a0b82 */ /* 0x000e220000000a00 */
[C---:B-1----:R-:W-:Y:S01]  /*0cc0*/  @P1 IMAD.WIDE.U32 R38, R69.reuse, 0x20, R38 ;  /* 0x0000002045261825 */ /* 0x042fe200078e0026 */
[----:B------:R-:W5:Y:S06]  /*0cd0*/  @P1 LDG.E.128 R28, desc[UR8][R2.64+0x10] ;  /* 0x00001008021c1981 */ /* 0x000f6c000c1e1d00 */
[----:B------:R-:W1:Y:S01]  /*0ce0*/  LDC.64 R72, c[0x0][0x3d8] ;  /* 0x0000f600ff487b82 */ /* 0x000e620000000a00 */
[----:B--2---:R-:W-:Y:S01]  /*0cf0*/  @P1 IMAD.WIDE.U32 R36, R69, 0x20, R36 ;  /* 0x0000002045241825 */ /* 0x004fe200078e0024 */
[----:B------:R-:W5:Y:S01]  /*0d00*/  @P1 LDG.E.128 R24, desc[UR8][R38.64] ;  /* 0x0000000826181981 */ /* 0x000f62000c1e1d00 */
[----:B------:R-:W-:-:S02]  /*0d10*/  @P1 CS2R R10, SRZ ;  /* 0x00000000000a1805 */ /* 0x000fc4000001ff00 */
[----:B------:R-:W-:Y:S02]  /*0d20*/  @P1 CS2R R8, SRZ ;  /* 0x0000000000081805 */ /* 0x000fe4000001ff00 */
[----:B------:R-:W-:Y:S01]  /*0d30*/  @P1 CS2R R6, SRZ ;  /* 0x0000000000061805 */ /* 0x000fe2000001ff00 */
[----:B------:R-:W5:Y:S01]  /*0d40*/  @P1 LD.E.128 R12, desc[UR8][R36.64] ;  /* 0x00000008240c1980 */ /* 0x000f62000c101d00 */
[C---:B---3--:R-:W-:Y:S01]  /*0d50*/  @P0 IMAD.WIDE.U32 R68, R102.reuse, 0x20, R40 ;  /* 0x0000002066440825 */ /* 0x048fe200078e0028 */
[----:B------:R-:W-:Y:S02]  /*0d60*/  @P1 CS2R R4, SRZ ;  /* 0x0000000000041805 */ /* 0x000fe4000001ff00 */
[----:B------:R2:W5:Y:S04]  /*0d70*/  @P1 LD.E.128 R16, desc[UR8][R36.64+0x10] ;  /* 0x0000100824101980 */ /* 0x000568000c101d00 */
[----:B------:R-:W5:Y:S01]  /*0d80*/  @P0 LDG.E.128 R64, desc[UR8][R68.64] ;  /* 0x0000000844400981 */ /* 0x000f62000c1e1d00 */
[----:B0-----:R-:W-:-:S03]  /*0d90*/  @P0 IMAD.WIDE.U32 R70, R102, 0x20, R42 ;  /* 0x0000002066460825 */ /* 0x001fc600078e002a */
[----:B------:R-:W5:Y:S04]  /*0da0*/  @P0 LDG.E.128 R60, desc[UR8][R68.64+0x10] ;  /* 0x00001008443c0981 */ /* 0x000f68000c1e1d00 */
[----:B------:R-:W5:Y:S01]  /*0db0*/  @P0 LD.E.128 R44, desc[UR8][R70.64] ;  /* 0x00000008462c0980 */ /* 0x000f62000c101d00 */
[----:B-1----:R-:W-:-:S03]  /*0dc0*/  @P0 IMAD.WIDE.U32 R72, R102, 0x20, R72 ;  /* 0x0000002066480825 */ /* 0x002fc600078e0048 */
[----:B------:R-:W5:Y:S04]  /*0dd0*/  @P0 LD.E.128 R48, desc[UR8][R70.64+0x10] ;  /* 0x0000100846300980 */ /* 0x000f68000c101d00 */
[----:B------:R-:W5:Y:S04]  /*0de0*/  @P0 LDG.E.128 R56, desc[UR8][R72.64] ;  /* 0x0000000848380981 */ /* 0x000f68000c1e1d00 */
[----:B------:R-:W5:Y:S01]  /*0df0*/  @P0 LDG.E.128 R52, desc[UR8][R72.64+0x10] ;  /* 0x0000100848340981 */ /* 0x000f62000c1e1d00 */
[----:B------:R-:W-:Y:S02]  /*0e00*/  CS2R R42, SRZ ;  /* 0x00000000002a7805 */ /* 0x000fe4000001ff00 */
[----:B------:R-:W-:-:S02]  /*0e10*/  CS2R R40, SRZ ;  /* 0x0000000000287805 */ /* 0x000fc4000001ff00 */
[----:B--2---:R-:W-:Y:S01]  /*0e20*/  CS2R R36, SRZ ;  /* 0x0000000000247805 */ /* 0x004fe2000001ff00 */
[----:B------:R0:W5:Y:S02]  /*0e30*/  @P1 LDG.E.128 R20, desc[UR8][R38.64+0x10] ;  /* 0x0000100826141981 */ /* 0x000164000c1e1d00 */
[----:B0-----:R-:W-:-:S07]  /*0e40*/  CS2R R38, SRZ ;  /* 0x0000000000267805 */ /* 0x001fce000001ff00 */
.L_x_4920:
[----:B------:R-:W-:Y:S05]  /*0e50*/  BSYNC.RECONVERGENT B0 ;  /* 0x0000000000007941 */ /* 0x000fea0003800200 */
.L_x_4917:
[----:B------:R-:W1:Y:S02]  /*0e60*/  LDCU UR4, c[0x0][0x384] ;  /* 0x00007080ff0477ac */ /* 0x000e640008000800 */
[----:B-1----:R-:W-:-:S13]  /*0e70*/  ISETP.GE.AND P1, PT, R101, UR4, PT ;  /* 0x0000000465007c0c */ /* 0x002fda000bf26270 */
[----:B------:R-:W-:Y:S05]  /*0e80*/  @P1 EXIT ;  /* 0x000000000000194d */ /* 0x000fea0003800000 */
[----:B0---4-:R-:W-:Y:S01]  /*0e90*/  IMAD.HI.U32 R3, R103, -0x326172a9, RZ ;  /* 0xcd9e8d5767037827 */ /* 0x011fe200078e00ff */
[----:B------:R-:W-:Y:S01]  /*0ea0*/  BSSY B0, `(.L_x_4924) ;  /* 0x0001094000007945 */ /* 0x000fe20003800000 */
[----:B------:R-:W-:Y:S01]  /*0eb0*/  LOP3.LUT R119, R0, 0x3, RZ, 0xc0, !PT ;  /* 0x0000000300777812 */ /* 0x000fe200078ec0ff */
[----:B------:R-:W0:Y:S01]  /*0ec0*/  LDCU UR12, c[0x0][0x408] ;  /* 0x00008100ff0c77ac */ /* 0x000e220008000800 */
[----:B------:R-:W-:Y:S01]  /*0ed0*/  IMAD.HI.U32 R2, R122, -0x2daee0ad, RZ ;  /* 0xd2511f537a027827 */ /* 0x000fe200078e00ff */
[----:B------:R-:W-:Y:S01]  /*0ee0*/  LOP3.LUT R3, R100, UR6, R3, 0x96, !PT ;  /* 0x0000000664037c12 */ /* 0x000fe2000f8e9603 */
[----:B------:R-:W1:Y:S02]  /*0ef0*/  LDCU UR33, c[0x0][0x388] ;  /* 0x00007100ff2177ac */ /* 0x000e640008000800 */
[----:B------:R-:W-:Y:S01]  /*0f00*/  IMAD R71, R122, -0x2daee0ad, RZ ;  /* 0xd2511f537a477824 */ /* 0x000fe200078e02ff */
[----:B------:R-:W-:Y:S01]  /*0f10*/  LOP3.LUT R2, R2, UR7, RZ, 0x3c, !PT ;  /* 0x0000000702027c12 */ /* 0x000fe2000f8e3cff */
[----:B------:R-:W-:Y:S01]  /*0f20*/  IMAD.HI.U32 R70, R3, -0x2daee0ad, RZ ;  /* 0xd2511f5303467827 */ /* 0x000fe200078e00ff */
[----:B------:R-:W2:Y:S03]  /*0f30*/  LDCU.U8 UR13, c[0x0][0x410] ;  /* 0x00008200ff0d77ac */ /* 0x000ea60008000000 */
[----:B------:R-:W-:Y:S01]  /*0f40*/  IMAD R69, R103, -0x326172a9, RZ ;  /* 0xcd9e8d5767457824 */ /* 0x000fe200078e02ff */
[----:B------:R-:W-:Y:S01]  /*0f50*/  LOP3.LUT R70, R71, UR16, R70, 0x96, !PT ;  /* 0x0000001047467c12 */ /* 0x000fe2000f8e9646 */
[C---:B------:R-:W-:Y:S01]  /*0f60*/  IMAD.HI.U32 R68, R2.reuse, -0x326172a9, RZ ;  /* 0xcd9e8d5702447827 */ /* 0x040fe200078e00ff */
[----:B------:R-:W3:Y:S03]  /*0f70*/  LDCU UR14, c[0x0][0x448] ;  /* 0x00008900ff0e77ac */ /* 0x000ee60008000800 */
[----:B------:R-:W-:Y:S01]  /*0f80*/  IMAD R72, R3, -0x2daee0ad, RZ ;  /* 0xd2511f5303487824 */ /* 0x000fe200078e02ff */
[----:B------:R-:W-:Y:S01]  /*0f90*/  LOP3.LUT R68, R69, UR15, R68, 0x96, !PT ;  /* 0x0000000f45447c12 */ /* 0x000fe2000f8e9644 */
[----:B------:R-:W-:Y:S01]  /*0fa0*/  IMAD R69, R2, -0x326172a9, RZ ;  /* 0xcd9e8d5702457824 */ /* 0x000fe200078e02ff */
[----:B------:R-:W4:Y:S01]  /*0fb0*/  LDCU.64 UR4, c[0x0][0x398] ;  /* 0x00007300ff0477ac */ /* 0x000f220008000a00 */
        /* <DEDUP_REMOVED lines=50> */
.L_x_5179:
        /* <DEDUP_REMOVED lines=40> */
.L_x_4930:
        /* <DEDUP_REMOVED lines=13> */
.L_x_4932:
[----:B------:R-:W-:Y:S05]  /*1630*/  BSYNC.RECONVERGENT B3 ;  /* 0x0000000000037941 */ /* 0x000fea0003800200 */
.L_x_4931:
        /* <DEDUP_REMOVED lines=43> */
.L_x_4929:
[----:B------:R-:W-:Y:S05]  /*18f0*/  BSYNC.RECONVERGENT B2 ;  /* 0x0000000000027941 */ /* 0x000fea0003800200 */
.L_x_4928:
[----:B------:R-:W0:Y:S01]  /*1900*/  LDC R92, c[0x0][0x404] ;  /* 0x00010100ff5c7b82 */ /* 0x000e220000000800 */
[----:B------:R-:W-:Y:S01]  /*1910*/  ISETP.NE.AND P2, PT, R93, 0x1, PT ;  /* 0x000000015d00780c */ /* 0x000fe20003f45270 */
[----:B------:R-:W-:Y:S01]  /*1920*/  BSSY.RECONVERGENT B2, `(.L_x_4933) ;  /* 0x000004c000027945 */ /* 0x000fe20003800200 */
[----:B------:R-:W-:Y:S01]  /*1930*/  I2FP.F32.U32 R77, R76 ;  /* 0x0000004c004d7245 */ /* 0x000fe20000201000 */
[----:B------:R-:W-:Y:S01]  /*1940*/  IMAD.MOV.U32 R76, RZ, RZ, 0x2f800000 ;  /* 0x2f800000ff4c7424 */ /* 0x000fe200078e00ff */
[----:B-----5:R-:W-:Y:S01]  /*1950*/  PRMT R78, R84, 0x7632, R78 ;  /* 0x00007632544e7816 */ /* 0x020fe2000000004e */
[----:B------:R-:W-:Y:S02]  /*1960*/  IMAD.MOV.U32 R79, RZ, RZ, R106 ;  /* 0x000000ffff4f7224 */ /* 0x000fe400078e006a */
[----:B------:R-:W-:-:S05]  /*1970*/  FFMA.FTZ R77, R77, R76, 1.1641532182693481445e-10 ;  /* 0x2f0000004d4d7423 */ /* 0x000fca000001004c */
[----:B0-----:R-:W-:Y:S02]  /*1980*/  FSETP.LE.FTZ.AND P3, PT, R77, R92, PT ;  /* 0x0000005c4d00720b */ /* 0x001fe40003f73000 */
[----:B------:R-:W-:Y:S01]  /*1990*/  SHF.L.U32 R77, R84, 0x10, RZ ;  /* 0x00000010544d7819 */ /* 0x000fe200000006ff */
        /* <DEDUP_REMOVED lines=11> */
.L_x_4935:
        /* <DEDUP_REMOVED lines=13> */
.L_x_4937:
[----:B------:R-:W-:Y:S05]  /*1b20*/  BSYNC.RECONVERGENT B3 ;  /* 0x0000000000037941 */ /* 0x000fea0003800200 */
.L_x_4936:
        /* <DEDUP_REMOVED lines=43> */
.L_x_4934:
[----:B------:R-:W-:Y:S05]  /*1de0*/  BSYNC.RECONVERGENT B2 ;  /* 0x0000000000027941 */ /* 0x000fea0003800200 */
.L_x_4933:
        /* <DEDUP_REMOVED lines=18> */
.L_x_4940:
        /* <DEDUP_REMOVED lines=13> */
.L_x_4942:
[----:B------:R-:W-:Y:S05]  /*1fe0*/  BSYNC.RECONVERGENT B3 ;  /* 0x0000000000037941 */ /* 0x000fea0003800200 */
.L_x_4941:
        /* <DEDUP_REMOVED lines=43> */
.L_x_4939:
[----:B------:R-:W-:Y:S05]  /*22a0*/  BSYNC.RECONVERGENT B2 ;  /* 0x0000000000027941 */ /* 0x000fea0003800200 */
.L_x_4938:
[----:B------:R-:W-:Y:S01]  /*22b0*/  ISETP.NE.AND P2, PT, R93, 0x1, PT ;  /* 0x000000015d00780c */ /* 0x000fe20003f45270 */
[----:B------:R-:W-:Y:S01]  /*22c0*/  BSSY.RECONVERGENT B2, `(.L_x_4943) ;  /* 0x000004b000027945 */ /* 0x000fe20003800200 */
[----:B------:R-:W-:Y:S01]  /*22d0*/  I2FP.F32.U32 R79, R79 ;  /* 0x0000004f004f7245 */ /* 0x000fe20000201000 */
[----:B------:R-:W-:Y:S01]  /*22e0*/  IMAD.MOV.U32 R94, RZ, RZ, 0x2 ;  /* 0x00000002ff5e7424 */ /* 0x000fe200078e00ff */
[----:B------:R-:W-:-:S03]  /*22f0*/  PRMT R84, R85, 0x7632, R84 ;  /* 0x0000763255547816 */ /* 0x000fc60000000054 */
[----:B------:R-:W-:-:S05]  /*2300*/  FFMA.FTZ R79, R79, R76, 1.1641532182693481445e-10 ;  /* 0x2f0000004f4f7423 */ /* 0x000fca000001004c */
[----:B------:R-:W-:Y:S02]  /*2310*/  FSETP.LE.FTZ.AND P3, PT, R79, R92, PT ;  /* 0x0000005c4f00720b */ /* 0x000fe40003f73000 */
[----:B------:R-:W-:Y:S01]  /*2320*/  SHF.L.U32 R79, R85, 0x10, RZ ;  /* 0x00000010554f7819 */ /* 0x000fe200000006ff */
[----:B------:R-:W-:Y:S01]  /*2330*/  IMAD.MOV.U32 R85, RZ, RZ, R106 ;  /* 0x000000ffff557224 */ /* 0x000fe200078e006a */
        /* <DEDUP_REMOVED lines=10> */
.L_x_4945:
        /* <DEDUP_REMOVED lines=13> */
.L_x_4947:
[----:B------:R-:W-:Y:S05]  /*24b0*/  BSYNC.RECONVERGENT B3 ;  /* 0x0000000000037941 */ /* 0x000fea0003800200 */
.L_x_4946:
        /* <DEDUP_REMOVED lines=43> */
.L_x_4944:
[----:B------:R-:W-:Y:S05]  /*2770*/  BSYNC.RECONVERGENT B2 ;  /* 0x0000000000027941 */ /* 0x000fea0003800200 */
.L_x_4943:
        /* <DEDUP_REMOVED lines=18> */
.L_x_4950:
        /* <DEDUP_REMOVED lines=13> */
.L_x_4952:
[----:B------:R-:W-:Y:S05]  /*2970*/  BSYNC.RECONVERGENT B3 ;  /* 0x0000000000037941 */ /* 0x000fea0003800200 */
.L_x_4951:
        /* <DEDUP_REMOVED lines=43> */
.L_x_4949:
[----:B------:R-:W-:Y:S05]  /*2c30*/  BSYNC.RECONVERGENT B2 ;  /* 0x0000000000027941 */ /* 0x000fea0003800200 */
.L_x_4948:
        /* <DEDUP_REMOVED lines=18> */
.L_x_4955:
        /* <DEDUP_REMOVED lines=13> */
.L_x_4957:
[----:B------:R-:W-:Y:S05]  /*2e30*/  BSYNC.RECONVERGENT B3 ;  /* 0x0000000000037941 */ /* 0x000fea0003800200 */
.L_x_4956:
        /* <DEDUP_REMOVED lines=43> */
.L_x_4954:
[----:B------:R-:W-:Y:S05]  /*30f0*/  BSYNC.RECONVERGENT B2 ;  /* 0x0000000000027941 */ /* 0x000fea0003800200 */
.L_x_4953:
        /* <DEDUP_REMOVED lines=17> */
.L_x_4960:
        /* <DEDUP_REMOVED lines=13> */
.L_x_4962:
[----:B------:R-:W-:Y:S05]  /*32e0*/  BSYNC.RECONVERGENT B3 ;  /* 0x0000000000037941 */ /* 0x000fea0003800200 */
.L_x_4961:
        /* <DEDUP_REMOVED lines=43> */
.L_x_4959:
[----:B------:R-:W-:Y:S05]  /*35a0*/  BSYNC.RECONVERGENT B2 ;  /* 0x0000000000027941 */ /* 0x000fea0003800200 */
.L_x_4958:
        /* <DEDUP_REMOVED lines=18> */
.L_x_4965:
        /* <DEDUP_REMOVED lines=13> */
.L_x_4967:
[----:B------:R-:W-:Y:S05]  /*37a0*/  BSYNC.RECONVERGENT B3 ;  /* 0x0000000000037941 */ /* 0x000fea0003800200 */
.L_x_4966:
        /* <DEDUP_REMOVED lines=43> */
.L_x_4964:
[----:B------:R-:W-:Y:S05]  /*3a60*/  BSYNC.RECONVERGENT B2 ;  /* 0x0000000000027941 */ /* 0x000fea0003800200 */
.L_x_4963:
[----:B------:R-:W-:Y:S01]  /*3a70*/  I2FP.F32.U32 R95, R94 ;  /* 0x0000005e005f7245 */ /* 0x000fe20000201000 */
[----:B------:R-:W-:Y:S01]  /*3a80*/  FMUL.FTZ R77, R77, UR12 ;  /* 0x0000000c4d4d7c20 */ /* 0x000fe20008410000 */
[----:B------:R-:W-:Y:S01]  /*3a90*/  P2R R124, PR, RZ, 0x2 ;  /* 0x00000002ff7c7803 */ /* 0x000fe20000000000 */
[----:B------:R-:W-:Y:S01]  /*3aa0*/  FMUL.FTZ R78, R78, UR12 ;  /* 0x0000000c4e4e7c20 */ /* 0x000fe20008410000 */
[----:B------:R-:W-:Y:S01]  /*3ab0*/  ISETP.NE.AND P1, PT, R96, RZ, PT ;  /* 0x000000ff6000720c */ /* 0x000fe20003f25270 */
[----:B------:R-:W-:Y:S01]  /*3ac0*/  FFMA.FTZ R121, R95, R76, 1.1641532182693481445e-10 ;  /* 0x2f0000005f797423 */ /* 0x000fe2000001004c */
[----:B------:R-:W-:Y:S01]  /*3ad0*/  SHF.L.U32 R76, R87, 0x10, RZ ;  /* 0x00000010574c7819 */ /* 0x000fe200000006ff */
[----:B------:R-:W-:Y:S01]  /*3ae0*/  FMUL.FTZ R79, R79, UR12 ;  /* 0x0000000c4f4f7c20 */ /* 0x000fe20008410000 */
[----:B------:R-:W-:Y:S01]  /*3af0*/  P2R R125, PR, RZ, 0x1 ;  /* 0x00000001ff7d7803 */ /* 0x000fe20000000000 */
[----:B------:R-:W-:Y:S01]  /*3b00*/  FMUL.FTZ R87, R84, UR12 ;  /* 0x0000000c54577c20 */ /* 0x000fe20008410000 */
[----:B------:R-:W-:Y:S01]  /*3b10*/  ISETP.NE.AND P0, PT, R97, RZ, PT ;  /* 0x000000ff6100720c */ /* 0x000fe20003f05270 */
[----:B------:R-:W-:Y:S01]  /*3b20*/  FMUL.FTZ R123, R76, UR12 ;  /* 0x0000000c4c7b7c20 */ /* 0x000fe20008410000 */
[----:B------:R-:W-:Y:S01]  /*3b30*/  ISETP.NE.AND P6, PT, R98, RZ, PT ;  /* 0x000000ff6200720c */ /* 0x000fe20003fc5270 */
[----:B------:R-:W-:Y:S01]  /*3b40*/  FMUL.FTZ R93, R93, UR12 ;  /* 0x0000000c5d5d7c20 */ /* 0x000fe20008410000 */
[----:B------:R-:W-:Y:S01]  /*3b50*/  ISETP.NE.AND P5, PT, R99, RZ, PT ;  /* 0x000000ff6300720c */ /* 0x000fe20003fa5270 */
[----:B------:R-:W-:Y:S01]  /*3b60*/  FMUL.FTZ R94, R86, UR12 ;  /* 0x0000000c565e7c20 */ /* 0x000fe20008410000 */
[----:B------:R-:W-:Y:S01]  /*3b70*/  FSEL R76, R77, RZ, P1 ;  /* 0x000000ff4d4c7208 */ /* 0x000fe20000800000 */
[----:B------:R-:W-:Y:S01]  /*3b80*/  FMUL.FTZ R95, R85, UR12 ;  /* 0x0000000c555f7c20 */ /* 0x000fe20008410000 */
[----:B------:R-:W-:-:S02]  /*3b90*/  ISETP.NE.AND P1, PT, R124, RZ, PT ;  /* 0x000000ff7c00720c */ /* 0x000fc40003f25270 */
[----:B------:R-:W-:Y:S02]  /*3ba0*/  FSEL R77, R78, RZ, P0 ;  /* 0x000000ff4e4d7208 */ /* 0x000fe40000000000 */
[----:B------:R-:W-:Y:S02]  /*3bb0*/  FSEL R78, R79, RZ, P6 ;  /* 0x000000ff4f4e7208 */ /* 0x000fe40003000000 */
[----:B------:R-:W-:Y:S02]  /*3bc0*/  FSEL R79, R87, RZ, P5 ;  /* 0x000000ff574f7208 */ /* 0x000fe40002800000 */
[----:B------:R-:W-:Y:S02]  /*3bd0*/  FSETP.GTU.FTZ.AND P5, PT, R121, R92, PT ;  /* 0x0000005c7900720b */ /* 0x000fe40003fbc000 */
[----:B------:R-:W-:Y:S02]  /*3be0*/  FSEL R86, R93, RZ, P4 ;  /* 0x000000ff5d567208 */ /* 0x000fe40002000000 */
        /* <DEDUP_REMOVED lines=8> */
[----:B------:R-:W-:Y:S01]  /*3c70*/  @P1 FADD.FTZ R84, R72, R84 ;  /* 0x0000005448541221 */ /* 0x000fe20000010000 */
[----:B------:R-:W-:Y:S01]  /*3c80*/  @P1 FADD.FTZ R85, R73, R85 ;  /* 0x0000005549551221 */ /* 0x000fe20000010000 */
[----:B------:R-:W-:Y:S01]  /*3c90*/  @P1 FADD.FTZ R86, R74, R86 ;  /* 0x000000564a561221 */ /* 0x000fe20000010000 */
[----:B------:R-:W-:Y:S01]  /*3ca0*/  @P1 FADD.FTZ R87, R75, R87 ;  /* 0x000000574b571221 */ /* 0x000fe20000010000 */
[----:B------:R-:W-:Y:S01]  /*3cb0*/  PLOP3.LUT P5, PT, P5, PT, PT, 0x8, 0x80 ;  /* 0x000000000080781c */ /* 0x000fe20002fae170 */
[----:B------:R-:W-:-:S12]  /*3cc0*/  BRA `(.L_x_4968) ;  /* 0x0000004c00f07947 */ /* 0x000fd80003800000 */
.L_x_4927:
        /* <DEDUP_REMOVED lines=16> */
.L_x_4971:
        /* <DEDUP_REMOVED lines=13> */
.L_x_4973:
[----:B------:R-:W-:Y:S05]  /*3ea0*/  BSYNC.RECONVERGENT B3 ;  /* 0x0000000000037941 */ /* 0x000fea0003800200 */
.L_x_4972:
        /* <DEDUP_REMOVED lines=43> */
.L_x_4970:
[----:B------:R-:W-:Y:S05]  /*4160*/  BSYNC.RECONVERGENT B2 ;  /* 0x0000000000027941 */ /* 0x000fea0003800200 */
.L_x_4969:
[----:B------:R-:W0:Y:S01]  /*4170*/  LDC R92, c[0x0][0x404] ;  /* 0x00010100ff5c7b82 */ /* 0x000e220000000800 */
[----:B------:R-:W-:Y:S01]  /*4180*/  HFMA2 R94, -RZ, RZ, 0.1171875, 0 ;  /* 0x2f800000ff5e7431 */ /* 0x000fe200000001ff */
[----:B------:R-:W-:Y:S01]  /*4190*/  ISETP.NE.AND P2, PT, R78, 0x1, PT ;  /* 0x000000014e00780c */ /* 0x000fe20003f45270 */
[----:B------:R-:W-:Y:S01]  /*41a0*/  BSSY.RECONVERGENT B2, `(.L_x_4974) ;  /* 0x000004d000027945 */ /* 0x000fe20003800200 */
[----:B------:R-:W-:Y:S01]  /*41b0*/  I2FP.F32.U32 R77, R76 ;  /* 0x0000004c004d7245 */ /* 0x000fe20000201000 */
[C---:B-----5:R-:W-:Y:S01]  /*41c0*/  IMAD.U32 R76, R84.reuse, 0x10000, RZ ;  /* 0x00010000544c7824 */ /* 0x060fe200078e00ff */
[----:B------:R-:W-:Y:S01]  /*41d0*/  PRMT R84, R84, 0x7632, R84 ;  /* 0x0000763254547816 */ /* 0x000fe20000000054 */
[----:B------:R-:W-:Y:S01]  /*41e0*/  IMAD.MOV.U32 R79, RZ, RZ, 0x2 ;  /* 0x00000002ff4f7424 */ /* 0x000fe200078e00ff */
[----:B------:R-:W1:Y:S01]  /*41f0*/  LDC R93, c[0x0][0x408] ;  /* 0x00010200ff5d7b82 */ /* 0x000e620000000800 */
[----:B------:R-:W-:-:S05]  /*4200*/  FFMA.FTZ R77, R77, R94, 1.1641532182693481445e-10 ;  /* 0x2f0000004d4d7423 */ /* 0x000fca000001005e */
[----:B0-----:R-:W-:Y:S02]  /*4210*/  FSETP.LE.FTZ.AND P4, PT, R77, R92, PT ;  /* 0x0000005c4d00720b */ /* 0x001fe40003f93000 */
[----:B------:R-:W-:Y:S02]  /*4220*/  MOV R77, R106 ;  /* 0x0000006a004d7202 */ /* 0x000fe40000000f00 */
[----:B------:R-:W-:Y:S01]  /*4230*/  P2R R96, PR, RZ, 0x10 ;  /* 0x00000010ff607803 */ /* 0x000fe20000000000 */
[----:B-1----:R-:W-:Y:S01]  /*4240*/  FMUL.FTZ R76, R93, R76 ;  /* 0x0000004c5d4c7220 */ /* 0x002fe20000410000 */
        /* <DEDUP_REMOVED lines=9> */
.L_x_4976:
        /* <DEDUP_REMOVED lines=13> */
.L_x_4978:
[----:B------:R-:W-:Y:S05]  /*43b0*/  BSYNC.RECONVERGENT B3 ;  /* 0x0000000000037941 */ /* 0x000fea0003800200 */
.L_x_4977:
        /* <DEDUP_REMOVED lines=43> */
.L_x_4975:
[----:B------:R-:W-:Y:S05]  /*4670*/  BSYNC.RECONVERGENT B2 ;  /* 0x0000000000027941 */ /* 0x000fea0003800200 */
.L_x_4974:
        /* <DEDUP_REMOVED lines=23> */
.L_x_4981:
        /* <DEDUP_REMOVED lines=13> */
.L_x_4983:
[----:B------:R-:W-:Y:S05]  /*48c0*/  BSYNC.RECONVERGENT B3 ;  /* 0x0000000000037941 */ /* 0x000fea0003800200 */
.L_x_4982:
        /* <DEDUP_REMOVED lines=43> */
.L_x_4980:
[----:B------:R-:W-:Y:S05]  /*4b80*/  BSYNC.RECONVERGENT B2 ;  /* 0x0000000000027941 */ /* 0x000fea0003800200 */
.L_x_4979:
        /* <DEDUP_REMOVED lines=19> */
.L_x_4986:
        /* <DEDUP_REMOVED lines=13> */
.L_x_4988:
[----:B------:R-:W-:Y:S05]  /*4d90*/  BSYNC.RECONVERGENT B3 ;  /* 0x0000000000037941 */ /* 0x000fea0003800200 */
.L_x_4987:
        /* <DEDUP_REMOVED lines=42> */
[----:B------:R-:W-:-:S07]  /*5040*/  HFMA2 R98, -RZ, RZ, 0, 0 ;  /* 0x00000000ff627431 */ /* 0x000fce00000001ff */
.L_x_4985:
[----:B------:R-:W-:Y:S05]  /*5050*/  BSYNC.RECONVERGENT B2 ;  /* 0x0000000000027941 */ /* 0x000fea0003800200 */
.L_x_4984:
[----:B------:R-:W-:Y:S01]  /*5060*/  I2FP.F32.U32 R79, R78 ;  /* 0x0000004e004f7245 */ /* 0x000fe20000201000 */
[----:B------:R-:W-:Y:S01]  /*5070*/  BSSY.RECONVERGENT B2, `(.L_x_4989) ;  /* 0x0000050000027945 */ /* 0x000fe20003800200 */
[----:B------:R-:W-:Y:S01]  /*5080*/  PRMT R78, R108, 0x7632, R78 ;  /* 0x000076326c4e7816 */ /* 0x000fe2000000004e */
[----:B------:R-:W-:Y:S01]  /*5090*/  IMAD.MOV.U32 R84, RZ, RZ, 0x2 ;  /* 0x00000002ff547424 */ /* 0x000fe200078e00ff */
[----:B------:R-:W-:Y:S01]  /*50a0*/  ISETP.NE.AND P3, PT, R98, 0x1, PT ;  /* 0x000000016200780c */ /* 0x000fe20003f65270 */
[----:B------:R-:W-:Y:S01]  /*50b0*/  FFMA.FTZ R79, R79, R94, 1.1641532182693481445e-10 ;  /* 0x2f0000004f4f7423 */ /* 0x000fe2000001005e */
[----:B------:R-:W-:Y:S01]  /*50c0*/  FSEL R77, R77, RZ, P4 ;  /* 0x000000ff4d4d7208 */ /* 0x000fe20002000000 */
[----:B------:R-:W-:-:S03]  /*50d0*/  IMAD.U32 R78, R78, 0x10000, RZ ;  /* 0x000100004e4e7824 */ /* 0x000fc600078e00ff */
[----:B------:R-:W-:Y:S01]  /*50e0*/  FSETP.GTU.FTZ.AND P2, PT, R79, R92, PT ;  /* 0x0000005c4f00720b */ /* 0x000fe20003f5c000 */
[----:B------:R-:W-:-:S03]  /*50f0*/  FMUL.FTZ R78, R78, R93 ;  /* 0x0000005d4e4e7220 */ /* 0x000fc60000410000 */
[----:B------:R-:W-:Y:S02]  /*5100*/  SEL R113, RZ, 0x1, P2 ;  /* 0x00000001ff717807 */ /* 0x000fe40001000000 */
[----:B------:R-:W-:-:S05]  /*5110*/  FSEL R78, R78, RZ, !P2 ;  /* 0x000000ff4e4e7208 */ /* 0x000fca0005000000 */
        /* <DEDUP_REMOVED lines=12> */
.L_x_4991:
        /* <DEDUP_REMOVED lines=13> */
.L_x_4993:
[----:B------:R-:W-:Y:S05]  /*52b0*/  BSYNC.RECONVERGENT B3 ;  /* 0x0000000000037941 */ /* 0x000fea0003800200 */
.L_x_4992:
        /* <DEDUP_REMOVED lines=43> */
.L_x_4990:
[----:B------:R-:W-:Y:S05]  /*5570*/  BSYNC.RECONVERGENT B2 ;  /* 0x0000000000027941 */ /* 0x000fea0003800200 */
.L_x_4989:
[----:B------:R-:W-:Y:S01]  /*5580*/  ISETP.NE.AND P2, PT, R84, 0x1, PT ;  /* 0x000000015400780c */ /* 0x000fe20003f45270 */
[----:B------:R-:W-:Y:S01]  /*5590*/  BSSY.RECONVERGENT B2, `(.L_x_4994) ;  /* 0x000004c000027945 */ /* 0x000fe20003800200 */
[----:B------:R-:W-:Y:S01]  /*55a0*/  I2FP.F32.U32 R79, R78 ;  /* 0x0000004e004f7245 */ /* 0x000fe20000201000 */
[C---:B------:R-:W-:Y:S01]  /*55b0*/  IMAD.U32 R78, R85.reuse, 0x10000, RZ ;  /* 0x00010000554e7824 */ /* 0x040fe200078e00ff */
[----:B------:R-:W-:Y:S01]  /*55c0*/  PRMT R85, R85, 0x7632, R85 ;  /* 0x0000763255557816 */ /* 0x000fe20000000055 */
[----:B------:R-:W-:Y:S02]  /*55d0*/  IMAD.MOV.U32 R95, RZ, RZ, 0x2 ;  /* 0x00000002ff5f7424 */ /* 0x000fe400078e00ff */
[----:B------:R-:W-:Y:S01]  /*55e0*/  FFMA.FTZ R79, R79, R94, 1.1641532182693481445e-10 ;  /* 0x2f0000004f4f7423 */ /* 0x000fe2000001005e */
[----:B------:R-:W-:-:S04]  /*55f0*/  FMUL.FTZ R78, R93, R78 ;  /* 0x0000004e5d4e7220 */ /* 0x000fc80000410000 */
        /* <DEDUP_REMOVED lines=12> */
.L_x_4996:
        /* <DEDUP_REMOVED lines=13> */
.L_x_4998:
[----:B------:R-:W-:Y:S05]  /*5790*/  BSYNC.RECONVERGENT B3 ;  /* 0x0000000000037941 */ /* 0x000fea0003800200 */
.L_x_4997:
        /* <DEDUP_REMOVED lines=43> */
.L_x_4995:
[----:B------:R-:W-:Y:S05]  /*5a50*/  BSYNC.RECONVERGENT B2 ;  /* 0x0000000000027941 */ /* 0x000fea0003800200 */
.L_x_4994:
        /* <DEDUP_REMOVED lines=23> */
.L_x_5001:
        /* <DEDUP_REMOVED lines=13> */
.L_x_5003:
[----:B------:R-:W-:Y:S05]  /*5ca0*/  BSYNC.RECONVERGENT B3 ;  /* 0x0000000000037941 */ /* 0x000fea0003800200 */
.L_x_5002:
        /* <DEDUP_REMOVED lines=43> */
.L_x_5000:
[----:B------:R-:W-:Y:S05]  /*5f60*/  BSYNC.RECONVERGENT B2 ;  /* 0x0000000000027941 */ /* 0x000fea0003800200 */
.L_x_4999:
        /* <DEDUP_REMOVED lines=19> */
.L_x_5006:
        /* <DEDUP_REMOVED lines=13> */
.L_x_5008:
[----:B------:R-:W-:Y:S05]  /*6170*/  BSYNC.RECONVERGENT B3 ;  /* 0x0000000000037941 */ /* 0x000fea0003800200 */
.L_x_5007:
        /* <DEDUP_REMOVED lines=39> */
[----:B------:R-:W-:Y:S02]  /*63f0*/  LOP3.LUT R2, R2, UR31, R117, 0x96, !PT ;  /* 0x0000001f02027c12 */ /* 0x000fe4000f8e9675 */
[----:B------:R-:W-:Y:S01]  /*6400*/  MOV R106, R116 ;  /* 0x00000074006a7202 */ /* 0x000fe20000000f00 */
[----:B------:R-:W-:Y:S01]  /*6410*/  IMAD.MOV.U32 R0, RZ, RZ, R114 ;  /* 0x000000ffff007224 */ /* 0x000fe200078e0072 */
[----:B------:R-:W-:-:S07]  /*6420*/  LOP3.LUT R3, R84, UR32, R115, 0x96, !PT ;  /* 0x0000002054037c12 */ /* 0x000fce000f8e9673 */
.L_x_5005:
[----:B------:R-:W-:Y:S05]  /*6430*/  BSYNC.RECONVERGENT B2 ;  /* 0x0000000000027941 */ /* 0x000fea0003800200 */
.L_x_5004:
        /* <DEDUP_REMOVED lines=8> */
[----:B------:R-:W-:-:S03]  /*64c0*/  FMUL.FTZ R84, R84, R93 ;  /* 0x0000005d54547220 */ /* 0x000fc60000410000 */
[----:B------:R-:W-:Y:S02]  /*64d0*/  SEL R115, RZ, 0x1, P2 ;  /* 0x00000001ff737807 */ /* 0x000fe40001000000 */
[----:B------:R-:W-:Y:S02]  /*64e0*/  FSEL R84, R84, RZ, !P2 ;  /* 0x000000ff54547208 */ /* 0x000fe40005000000 */
[----:B------:R-:W-:-:S03]  /*64f0*/  ISETP.NE.AND P2, PT, R95, 0x1, PT ;  /* 0x000000015f00780c */ /* 0x000fc60003f45270 */
[----:B------:R-:W-:Y:S01]  /*6500*/  FADD.FTZ R79, R84, R79 ;  /* 0x0000004f544f7221 */ /* 0x000fe20000010000 */
[----:B------:R-:W-:-:S03]  /*6510*/  MOV R84, R106 ;  /* 0x0000006a00547202 */ /* 0x000fc60000000f00 */
        /* <DEDUP_REMOVED lines=10> */
.L_x_5011:
        /* <DEDUP_REMOVED lines=13> */
.L_x_5013:
[----:B------:R-:W-:Y:S05]  /*6690*/  BSYNC.RECONVERGENT B3 ;  /* 0x0000000000037941 */ /* 0x000fea0003800200 */
.L_x_5012:
        /* <DEDUP_REMOVED lines=43> */
.L_x_5010:
[----:B------:R-:W-:Y:S05]  /*6950*/  BSYNC.RECONVERGENT B2 ;  /* 0x0000000000027941 */ /* 0x000fea0003800200 */
.L_x_5009:
        /* <DEDUP_REMOVED lines=19> */
.L_x_5016:
        /* <DEDUP_REMOVED lines=13> */
.L_x_5018:
[----:B------:R-:W-:Y:S05]  /*6b60*/  BSYNC.RECONVERGENT B3 ;  /* 0x0000000000037941 */ /* 0x000fea0003800200 */
.L_x_5017:
        /* <DEDUP_REMOVED lines=43> */
.L_x_5015:
[----:B------:R-:W-:Y:S05]  /*6e20*/  BSYNC.RECONVERGENT B2 ;  /* 0x0000000000027941 */ /* 0x000fea0003800200 */
.L_x_5014:
        /* <DEDUP_REMOVED lines=23> */
.L_x_5021:
        /* <DEDUP_REMOVED lines=13> */
.L_x_5023:
[----:B------:R-:W-:Y:S05]  /*7070*/  BSYNC.RECONVERGENT B3 ;  /* 0x0000000000037941 */ /* 0x000fea0003800200 */
.L_x_5022:
        /* <DEDUP_REMOVED lines=43> */
.L_x_5020:
[----:B------:R-:W-:Y:S05]  /*7330*/  BSYNC.RECONVERGENT B2 ;  /* 0x0000000000027941 */ /* 0x000fea0003800200 */
.L_x_5019:
        /* <DEDUP_REMOVED lines=18> */
.L_x_5026:
        /* <DEDUP_REMOVED lines=13> */
.L_x_5028:
[----:B------:R-:W-:Y:S05]  /*7530*/  BSYNC.RECONVERGENT B3 ;  /* 0x0000000000037941 */ /* 0x000fea0003800200 */
.L_x_5027:
        /* <DEDUP_REMOVED lines=43> */
.L_x_5025:
[----:B------:R-:W-:Y:S05]  /*77f0*/  BSYNC.RECONVERGENT B2 ;  /* 0x0000000000027941 */ /* 0x000fea0003800200 */
.L_x_5024:
        /* <DEDUP_REMOVED lines=24> */
.L_x_5031:
        /* <DEDUP_REMOVED lines=13> */
.L_x_5033:
[----:B------:R-:W-:Y:S05]  /*7a50*/  BSYNC.RECONVERGENT B3 ;  /* 0x0000000000037941 */ /* 0x000fea0003800200 */
.L_x_5032:
        /* <DEDUP_REMOVED lines=43> */
.L_x_5030:
[----:B------:R-:W-:Y:S05]  /*7d10*/  BSYNC.RECONVERGENT B2 ;  /* 0x0000000000027941 */ /* 0x000fea0003800200 */
.L_x_5029:
        /* <DEDUP_REMOVED lines=19> */
.L_x_5036:
        /* <DEDUP_REMOVED lines=13> */
.L_x_5038:
[----:B------:R-:W-:Y:S05]  /*7f20*/  BSYNC.RECONVERGENT B3 ;  /* 0x0000000000037941 */ /* 0x000fea0003800200 */
.L_x_5037:
        /* <DEDUP_REMOVED lines=43> */
.L_x_5035:
[----:B------:R-:W-:Y:S05]  /*81e0*/  BSYNC.RECONVERGENT B2 ;  /* 0x0000000000027941 */ /* 0x000fea0003800200 */
.L_x_5034:
        /* <DEDUP_REMOVED lines=23> */
.L_x_5041:
        /* <DEDUP_REMOVED lines=13> */
.L_x_5043:
[----:B------:R-:W-:Y:S05]  /*8430*/  BSYNC.RECONVERGENT B3 ;  /* 0x0000000000037941 */ /* 0x000fea0003800200 */
.L_x_5042:
        /* <DEDUP_REMOVED lines=43> */
.L_x_5040:
[----:B------:R-:W-:Y:S05]  /*86f0*/  BSYNC.RECONVERGENT B2 ;  /* 0x0000000000027941 */ /* 0x000fea0003800200 */
.L_x_5039:
        /* <DEDUP_REMOVED lines=18> */
.L_x_5046:
        /* <DEDUP_REMOVED lines=15> */
.L_x_5048:
[----:B------:R-:W-:Y:S05]  /*8910*/  BSYNC.RECONVERGENT B3 ;  /* 0x0000000000037941 */ /* 0x000fea0003800200 */
.L_x_5047:
        /* <DEDUP_REMOVED lines=43> */
.L_x_5045:
[----:B------:R-:W-:Y:S05]  /*8bd0*/  BSYNC.RECONVERGENT B2 ;  /* 0x0000000000027941 */ /* 0x000fea0003800200 */
.L_x_5044:
[----:B------:R-:W-:Y:S02]  /*8be0*/  I2FP.F32.U32 R95, R121 ;  /* 0x00000079005f7245 */ /* 0x000fe40000201000 */
[----:B------:R-:W-:Y:S02]  /*8bf0*/  PRMT R120, R111, 0x7632, R120 ;  /* 0x000076326f787816 */ /* 0x000fe40000000078 */
[----:B------:R-:W-:Y:S01]  /*8c00*/  FSEL R87, R87, RZ, P5 ;  /* 0x000000ff57577208 */ /* 0x000fe20002800000 */
[----:B------:R-:W-:Y:S02]  /*8c10*/  FFMA.FTZ R95, R95, R94, 1.1641532182693481445e-10 ;  /* 0x2f0000005f5f7423 */ /* 0x000fe4000001005e */
[----:B------:R-:W-:-:S03]  /*8c20*/  IMAD.U32 R120, R120, 0x10000, RZ ;  /* 0x0001000078787824 */ /* 0x000fc600078e00ff */
[----:B------:R-:W-:Y:S01]  /*8c30*/  FSETP.GTU.FTZ.AND P6, PT, R95, R92, PT ;  /* 0x0000005c5f00720b */ /* 0x000fe20003fdc000 */
[----:B------:R-:W-:-:S05]  /*8c40*/  FMUL.FTZ R120, R120, R93 ;  /* 0x0000005d78787220 */ /* 0x000fca0000410000 */
[----:B------:R-:W-:Y:S02]  /*8c50*/  FSEL R92, R120, RZ, !P6 ;  /* 0x000000ff785c7208 */ /* 0x000fe40007000000 */
[----:B------:R-:W-:-:S03]  /*8c60*/  SEL R120, RZ, 0x1, P6 ;  /* 0x00000001ff787807 */ /* 0x000fc60003000000 */
[----:B------:R-:W-:-:S04]  /*8c70*/  FADD.FTZ R87, R92, R87 ;  /* 0x000000575c577221 */ /* 0x000fc80000010000 */
[----:B------:R-:W-:-:S07]  /*8c80*/  @P1 FADD.FTZ R87, R75, R87 ;  /* 0x000000574b571221 */ /* 0x000fce0000010000 */
.L_x_4968:
        /* <DEDUP_REMOVED lines=20> */
[----:B-1----:R-:W-:Y:S02]  /*8dd0*/  IMAD.WIDE.U32 R94, R118, 0x8, R94 ;  /* 0x00000008765e7825 */ /* 0x002fe400078e005e */
[----:B------:R0:W-:Y:S04]  /*8de0*/  STG.E.128 desc[UR8][R92.64+0x10], R84 ;  /* 0x000010545c007986 */ /* 0x0001e8000c101d08 */
[----:B------:R0:W-:Y:S01]  /*8df0*/  STG.E.64 desc[UR8][R94.64], R96 ;  /* 0x000000605e007986 */ /* 0x0001e2000c101b08 */
[----:B------:R-:W-:Y:S05]  /*8e00*/  @!P0 BRA `(.L_x_5049) ;  /* 0x0000000000508947 */ /* 0x000fea0003800000 */
[----:B0-----:R-:W-:Y:S01]  /*8e10*/  IMAD.U32 R95, R116, 0x10000, RZ ;  /* 0x00010000745f7824 */ /* 0x001fe200078e00ff */
[----:B------:R-:W0:Y:S01]  /*8e20*/  LDC.64 R92, c[0x0][0x3b8] ;  /* 0x0000ee00ff5c7b82 */ /* 0x000e220000000a00 */
[----:B------:R-:W-:Y:S02]  /*8e30*/  LOP3.LUT R94, R120, 0xffff, RZ, 0xc0, !PT ;  /* 0x0000ffff785e7812 */ /* 0x000fe400078ec0ff */
[----:B------:R-:W-:Y:S02]  /*8e40*/  LOP3.LUT R96, R112, 0xff, RZ, 0xc0, !PT ;  /* 0x000000ff70607812 */ /* 0x000fe400078ec0ff */
[----:B------:R-:W-:Y:S02]  /*8e50*/  LOP3.LUT R97, R95, 0xff0000, RZ, 0xc0, !PT ;  /* 0x00ff00005f617812 */ /* 0x000fe400078ec0ff */
[----:B------:R-:W-:Y:S02]  /*8e60*/  PRMT R95, R117, 0x7104, RZ ;  /* 0x00007104755f7816 */ /* 0x000fe400000000ff */
[----:B------:R-:W-:Y:S01]  /*8e70*/  PRMT R124, R97, 0x4210, R94 ;  /* 0x00004210617c7816 */ /* 0x000fe2000000005e */
[----:B------:R-:W-:Y:S01]  /*8e80*/  IMAD.WIDE.U32 R96, R96, 0x10000, RZ ;  /* 0x0001000060607825 */ /* 0x000fe200078e00ff */
[----:B------:R-:W-:-:S02]  /*8e90*/  LOP3.LUT R94, R115, 0xff, RZ, 0xc0, !PT ;  /* 0x000000ff735e7812 */ /* 0x000fc400078ec0ff */
        /* <DEDUP_REMOVED lines=11> */
.L_x_5049:
[----:B------:R-:W-:Y:S01]  /*8f50*/  MOV R121, R0 ;  /* 0x0000000000797202 */ /* 0x000fe20000000f00 */
[----:B01----:R-:W-:-:S07]  /*8f60*/  VIADD R92, R118, 0x20 ;  /* 0x00000020765c7836 */ /* 0x003fce0000000000 */
.L_x_4926:
[----:B------:R-:W-:Y:S05]  /*8f70*/  BSYNC.RECONVERGENT B1 ;  /* 0x0000000000017941 */ /* 0x000fea0003800200 */
.L_x_4925:
[----:B------:R-:W-:Y:S01]  /*8f80*/  ISETP.GE.U32.AND P0, PT, R104, 0x40, PT ;  /* 0x000000406800780c */ /* 0x000fe20003f06070 */
[----:B------:R-:W-:Y:S03]  /*8f90*/  BSSY.RECONVERGENT B1, `(.L_x_5050) ;  /* 0x00007c2000017945 */ /* 0x000fe60003800200 */
[----:B------:R-:W-:-:S09]  /*8fa0*/  P2R R0, PR, RZ, 0x1 ;  /* 0x00000001ff007803 */ /* 0x000fd20000000000 */
        /* <DEDUP_REMOVED lines=32> */
.L_x_5055:
        /* <DEDUP_REMOVED lines=13> */
.L_x_5057:
[----:B------:R-:W-:Y:S05]  /*9280*/  BSYNC.RECONVERGENT B3 ;  /* 0x0000000000037941 */ /* 0x000fea0003800200 */
.L_x_5056:
        /* <DEDUP_REMOVED lines=43> */
.L_x_5054:
[----:B------:R-:W-:Y:S05]  /*9540*/  BSYNC.RECONVERGENT B2 ;  /* 0x0000000000027941 */ /* 0x000fea0003800200 */
.L_x_5053:
[----:B------:R-:W0:Y:S01]  /*9550*/  LDC R93, c[0x0][0x404] ;  /* 0x00010100ff5d7b82 */ /* 0x000e220000000800 */
[----:B------:R-:W-:Y:S01]  /*9560*/  ISETP.NE.AND P2, PT, R83, 0x1, PT ;  /* 0x000000015300780c */ /* 0x000fe20003f45270 */
[----:B------:R-:W-:Y:S01]  /*9570*/  IMAD.MOV.U32 R95, RZ, RZ, 0x2f800000 ;  /* 0x2f800000ff5f7424 */ /* 0x000fe200078e00ff */
[----:B------:R-:W-:Y:S01]  /*9580*/  I2FP.F32.U32 R80, R80 ;  /* 0x0000005000507245 */ /* 0x000fe20000201000 */
[C---:B-----5:R-:W-:Y:S01]  /*9590*/  IMAD.U32 R81, R88.reuse, 0x10000, RZ ;  /* 0x0001000058517824 */ /* 0x060fe200078e00ff */
        /* <DEDUP_REMOVED lines=18> */
.L_x_5060:
        /* <DEDUP_REMOVED lines=13> */
.L_x_5062:
[----:B------:R-:W-:Y:S05]  /*9790*/  BSYNC.RECONVERGENT B3 ;  /* 0x0000000000037941 */ /* 0x000fea0003800200 */
.L_x_5061:
        /* <DEDUP_REMOVED lines=43> */
.L_x_5059:
[----:B------:R-:W-:Y:S05]  /*9a50*/  BSYNC.RECONVERGENT B2 ;  /* 0x0000000000027941 */ /* 0x000fea0003800200 */
.L_x_5058:
[----:B------:R-:W-:Y:S01]  /*9a60*/  I2FP.F32.U32 R82, R82 ;  /* 0x0000005200527245 */ /* 0x000fe20000201000 */
[----:B------:R-:W-:Y:S01]  /*9a70*/  IMAD.U32 R81, R108, 0x10000, RZ ;  /* 0x000100006c517824 */ /* 0x000fe200078e00ff */
[----:B------:R-:W-:Y:S01]  /*9a80*/  ISETP.NE.AND P3, PT, R97, 0x1, PT ;  /* 0x000000016100780c */ /* 0x000fe20003f65270 */
[----:B------:R-:W-:Y:S02]  /*9a90*/  BSSY.RECONVERGENT B2, `(.L_x_5063) ;  /* 0x000004d000027945 */ /* 0x000fe40003800200 */
[----:B------:R-:W-:Y:S01]  /*9aa0*/  FFMA.FTZ R82, R82, R95, 1.1641532182693481445e-10 ;  /* 0x2f00000052527423 */ /* 0x000fe2000001005f */
[----:B------:R-:W-:Y:S01]  /*9ab0*/  FMUL.FTZ R83, R81, R94 ;  /* 0x0000005e51537220 */ /* 0x000fe20000410000 */
[----:B------:R-:W-:-:S03]  /*9ac0*/  FSEL R81, R80, RZ, P4 ;  /* 0x000000ff50517208 */ /* 0x000fc60002000000 */
[----:B------:R-:W-:-:S04]  /*9ad0*/  FSETP.GTU.FTZ.AND P2, PT, R82, R93, PT ;  /* 0x0000005d5200720b */ /* 0x000fc80003f5c000 */
[----:B------:R-:W-:Y:S01]  /*9ae0*/  FSEL R80, R83, RZ, !P2 ;  /* 0x000000ff53507208 */ /* 0x000fe20005000000 */
[----:B------:R-:W-:Y:S01]  /*9af0*/  HFMA2 R83, -RZ, RZ, 0, 1.1920928955078125e-07 ;  /* 0x00000002ff537431 */ /* 0x000fe200000001ff */
        /* <DEDUP_REMOVED lines=13> */
.L_x_5065:
        /* <DEDUP_REMOVED lines=13> */
.L_x_5067:
[----:B------:R-:W-:Y:S05]  /*9ca0*/  BSYNC.RECONVERGENT B3 ;  /* 0x0000000000037941 */ /* 0x000fea0003800200 */
.L_x_5066:
        /* <DEDUP_REMOVED lines=43> */
.L_x_5064:
[----:B------:R-:W-:Y:S05]  /*9f60*/  BSYNC.RECONVERGENT B2 ;  /* 0x0000000000027941 */ /* 0x000fea0003800200 */
.L_x_5063:
[----:B------:R-:W-:Y:S01]  /*9f70*/  ISETP.NE.AND P2, PT, R83, 0x1, PT ;  /* 0x000000015300780c */ /* 0x000fe20003f45270 */
[----:B------:R-:W-:Y:S01]  /*9f80*/  BSSY.RECONVERGENT B2, `(.L_x_5068) ;  /* 0x000004b000027945 */ /* 0x000fe20003800200 */
[----:B------:R-:W-:Y:S01]  /*9f90*/  I2FP.F32.U32 R82, R81 ;  /* 0x0000005100527245 */ /* 0x000fe20000201000 */
[----:B------:R-:W-:Y:S02]  /*9fa0*/  IMAD.U32 R81, R88, 0x10000, RZ ;  /* 0x0001000058517824 */ /* 0x000fe400078e00ff */
[----:B------:R-:W-:Y:S02]  /*9fb0*/  HFMA2 R88, -RZ, RZ, 0, 1.1920928955078125e-07 ;  /* 0x00000002ff587431 */ /* 0x000fe400000001ff */
[----:B------:R-:W-:Y:S01]  /*9fc0*/  FFMA.FTZ R82, R82, R95, 1.1641532182693481445e-10 ;  /* 0x2f00000052527423 */ /* 0x000fe2000001005f */
[----:B------:R-:W-:-:S04]  /*9fd0*/  FMUL.FTZ R81, R81, R94 ;  /* 0x0000005e51517220 */ /* 0x000fc80000410000 */
        /* <DEDUP_REMOVED lines=12> */
.L_x_5070:
        /* <DEDUP_REMOVED lines=13> */
.L_x_5072:
[----:B------:R-:W-:Y:S05]  /*a170*/  BSYNC.RECONVERGENT B3 ;  /* 0x0000000000037941 */ /* 0x000fea0003800200 */
.L_x_5071:
        /* <DEDUP_REMOVED lines=43> */
.L_x_5069:
[----:B------:R-:W-:Y:S05]  /*a430*/  BSYNC.RECONVERGENT B2 ;  /* 0x0000000000027941 */ /* 0x000fea0003800200 */
.L_x_5068:
[----:B------:R-:W-:Y:S01]  /*a440*/  I2FP.F32.U32 R82, R82 ;  /* 0x0000005200527245 */ /* 0x000fe20000201000 */
[----:B------:R-:W-:Y:S01]  /*a450*/  BSSY.RECONVERGENT B2, `(.L_x_5073) ;  /* 0x0000050000027945 */ /* 0x000fe20003800200 */
[----:B------:R-:W-:Y:S01]  /*a460*/  PRMT R83, R108, 0x7632, R83 ;  /* 0x000076326c537816 */ /* 0x000fe20000000053 */
[----:B------:R-:W-:Y:S01]  /*a470*/  HFMA2 R99, -RZ, RZ, 0, 1.1920928955078125e-07 ;  /* 0x00000002ff637431 */ /* 0x000fe200000001ff */
[----:B------:R-:W-:Y:S01]  /*a480*/  ISETP.NE.AND P3, PT, R88, 0x1, PT ;  /* 0x000000015800780c */ /* 0x000fe20003f65270 */
[----:B------:R-:W-:Y:S02]  /*a490*/  FFMA.FTZ R82, R82, R95, 1.1641532182693481445e-10 ;  /* 0x2f00000052527423 */ /* 0x000fe4000001005f */
[----:B------:R-:W-:-:S03]  /*a4a0*/  IMAD.U32 R83, R83, 0x10000, RZ ;  /* 0x0001000053537824 */ /* 0x000fc600078e00ff */
[----:B------:R-:W-:Y:S01]  /*a4b0*/  FSETP.GTU.FTZ.AND P2, PT, R82, R93, PT ;  /* 0x0000005d5200720b */ /* 0x000fe20003f5c000 */
[----:B------:R-:W-:Y:S01]  /*a4c0*/  FMUL.FTZ R83, R83, R94 ;  /* 0x0000005e53537220 */ /* 0x000fe20000410000 */
[----:B------:R-:W-:Y:S02]  /*a4d0*/  FSEL R82, R81, RZ, P4 ;  /* 0x000000ff51527208 */ /* 0x000fe40002000000 */
[----:B------:R-:W-:Y:S02]  /*a4e0*/  SEL R113, RZ, 0x1, P2 ;  /* 0x00000001ff717807 */ /* 0x000fe40001000000 */
[----:B------:R-:W-:-:S05]  /*a4f0*/  FSEL R83, R83, RZ, !P2 ;  /* 0x000000ff53537208 */ /* 0x000fca0005000000 */
        /* <DEDUP_REMOVED lines=12> */
.L_x_5075:
        /* <DEDUP_REMOVED lines=13> */
.L_x_5077:
[----:B------:R-:W-:Y:S05]  /*a690*/  BSYNC.RECONVERGENT B3 ;  /* 0x0000000000037941 */ /* 0x000fea0003800200 */
.L_x_5076:
        /* <DEDUP_REMOVED lines=43> */
.L_x_5074:
[----:B------:R-:W-:Y:S05]  /*a950*/  BSYNC.RECONVERGENT B2 ;  /* 0x0000000000027941 */ /* 0x000fea0003800200 */
.L_x_5073:
[----:B------:R-:W-:Y:S01]  /*a960*/  ISETP.NE.AND P2, PT, R99, 0x1, PT ;  /* 0x000000016300780c */ /* 0x000fe20003f45270 */
[C---:B------:R-:W-:Y:S01]  /*a970*/  IMAD.U32 R83, R89.reuse, 0x10000, RZ ;  /* 0x0001000059537824 */ /* 0x040fe200078e00ff */
[----:B------:R-:W-:Y:S01]  /*a980*/  I2FP.F32.U32 R82, R82 ;  /* 0x0000005200527245 */ /* 0x000fe20000201000 */
[----:B------:R-:W-:Y:S01]  /*a990*/  BSSY.RECONVERGENT B2, `(.L_x_5078) ;  /* 0x000004a000027945 */ /* 0x000fe20003800200 */
[----:B------:R-:W-:Y:S01]  /*a9a0*/  HFMA2 R114, -RZ, RZ, 0, 1.1920928955078125e-07 ;  /* 0x00000002ff727431 */ /* 0x000fe200000001ff */
[----:B------:R-:W-:Y:S01]  /*a9b0*/  PRMT R89, R89, 0x7632, R89 ;  /* 0x0000763259597816 */ /* 0x000fe20000000059 */
        /* <DEDUP_REMOVED lines=14> */
.L_x_5080:
        /* <DEDUP_REMOVED lines=13> */
.L_x_5082:
[----:B------:R-:W-:Y:S05]  /*ab70*/  BSYNC.RECONVERGENT B3 ;  /* 0x0000000000037941 */ /* 0x000fea0003800200 */
.L_x_5081:
        /* <DEDUP_REMOVED lines=43> */
.L_x_5079:
[----:B------:R-:W-:Y:S05]  /*ae30*/  BSYNC.RECONVERGENT B2 ;  /* 0x0000000000027941 */ /* 0x000fea0003800200 */
.L_x_5078:
[----:B------:R-:W-:Y:S01]  /*ae40*/  I2FP.F32.U32 R88, R88 ;  /* 0x0000005800587245 */ /* 0x000fe20000201000 */
[----:B------:R-:W-:Y:S01]  /*ae50*/  IMAD.U32 R83, R109, 0x10000, RZ ;  /* 0x000100006d537824 */ /* 0x000fe200078e00ff */
[----:B------:R-:W-:Y:S01]  /*ae60*/  BSSY.RECONVERGENT B2, `(.L_x_5083) ;  /* 0x000004e000027945 */ /* 0x000fe20003800200 */
[----:B------:R-:W-:Y:S02]  /*ae70*/  HFMA2 R115, -RZ, RZ, 0, 1.1920928955078125e-07 ;  /* 0x00000002ff737431 */ /* 0x000fe400000001ff */
[----:B------:R-:W-:Y:S01]  /*ae80*/  FFMA.FTZ R88, R88, R95, 1.1641532182693481445e-10 ;  /* 0x2f00000058587423 */ /* 0x000fe2000001005f */
[----:B------:R-:W-:Y:S01]  /*ae90*/  FMUL.FTZ R99, R83, R94 ;  /* 0x0000005e53637220 */ /* 0x000fe20000410000 */
[----:B------:R-:W-:-:S03]  /*aea0*/  FSEL R83, R82, RZ, P4 ;  /* 0x000000ff52537208 */ /* 0x000fc60002000000 */
        /* <DEDUP_REMOVED lines=16> */
.L_x_5085:
        /* <DEDUP_REMOVED lines=13> */
.L_x_5087:
[----:B------:R-:W-:Y:S05]  /*b080*/  BSYNC.RECONVERGENT B3 ;  /* 0x0000000000037941 */ /* 0x000fea0003800200 */
.L_x_5086:
        /* <DEDUP_REMOVED lines=43> */
.L_x_5084:
[----:B------:R-:W-:Y:S05]  /*b340*/  BSYNC.RECONVERGENT B2 ;  /* 0x0000000000027941 */ /* 0x000fea0003800200 */
.L_x_5083:
        /* <DEDUP_REMOVED lines=19> */
.L_x_5090:
        /* <DEDUP_REMOVED lines=13> */
.L_x_5092:
[----:B------:R-:W-:Y:S05]  /*b550*/  BSYNC.RECONVERGENT B3 ;  /* 0x0000000000037941 */ /* 0x000fea0003800200 */
.L_x_5091:
        /* <DEDUP_REMOVED lines=43> */
.L_x_5089:
[----:B------:R-:W-:Y:S05]  /*b810*/  BSYNC.RECONVERGENT B2 ;  /* 0x0000000000027941 */ /* 0x000fea0003800200 */
.L_x_5088:
[----:B------:R-:W-:Y:S01]  /*b820*/  I2FP.F32.U32 R88, R88 ;  /* 0x0000005800587245 */ /* 0x000fe20000201000 */
[----:B------:R-:W-:Y:S01]  /*b830*/  BSSY.RECONVERGENT B2, `(.L_x_5093) ;  /* 0x0000050000027945 */ /* 0x000fe20003800200 */
[----:B------:R-:W-:Y:S01]  /*b840*/  PRMT R89, R109, 0x7632, R89 ;  /* 0x000076326d597816 */ /* 0x000fe20000000059 */
[----:B------:R-:W-:Y:S02]  /*b850*/  HFMA2 R117, -RZ, RZ, 0, 1.1920928955078125e-07 ;  /* 0x00000002ff757431 */ /* 0x000fe400000001ff */
[----:B------:R-:W-:Y:S02]  /*b860*/  FFMA.FTZ R88, R88, R95, 1.1641532182693481445e-10 ;  /* 0x2f00000058587423 */ /* 0x000fe4000001005f */
[----:B------:R-:W-:-:S03]  /*b870*/  IMAD.U32 R89, R89, 0x10000, RZ ;  /* 0x0001000059597824 */ /* 0x000fc600078e00ff */
[----:B------:R-:W-:Y:S01]  /*b880*/  FSETP.GTU.FTZ.AND P2, PT, R88, R93, PT ;  /* 0x0000005d5800720b */ /* 0x000fe20003f5c000 */
[----:B------:R-:W-:Y:S01]  /*b890*/  FMUL.FTZ R89, R89, R94 ;  /* 0x0000005e59597220 */ /* 0x000fe20000410000 */
[----:B------:R-:W-:Y:S02]  /*b8a0*/  FSEL R88, R83, RZ, P4 ;  /* 0x000000ff53587208 */ /* 0x000fe40002000000 */
        /* <DEDUP_REMOVED lines=15> */
.L_x_5095:
        /* <DEDUP_REMOVED lines=13> */
.L_x_5097:
[----:B------:R-:W-:Y:S05]  /*ba70*/  BSYNC.RECONVERGENT B3 ;  /* 0x0000000000037941 */ /* 0x000fea0003800200 */
.L_x_5096:
        /* <DEDUP_REMOVED lines=43> */
.L_x_5094:
[----:B------:R-:W-:Y:S05]  /*bd30*/  BSYNC.RECONVERGENT B2 ;  /* 0x0000000000027941 */ /* 0x000fea0003800200 */
.L_x_5093:
        /* <DEDUP_REMOVED lines=19> */
.L_x_5100:
        /* <DEDUP_REMOVED lines=13> */
.L_x_5102:
[----:B------:R-:W-:Y:S05]  /*bf40*/  BSYNC.RECONVERGENT B3 ;  /* 0x0000000000037941 */ /* 0x000fea0003800200 */
.L_x_5101:
        /* <DEDUP_REMOVED lines=43> */
.L_x_5099:
[----:B------:R-:W-:Y:S05]  /*c200*/  BSYNC.RECONVERGENT B2 ;  /* 0x0000000000027941 */ /* 0x000fea0003800200 */
.L_x_5098:
        /* <DEDUP_REMOVED lines=23> */
.L_x_5105:
        /* <DEDUP_REMOVED lines=13> */
.L_x_5107:
[----:B------:R-:W-:Y:S05]  /*c450*/  BSYNC.RECONVERGENT B3 ;  /* 0x0000000000037941 */ /* 0x000fea0003800200 */
.L_x_5106:
        /* <DEDUP_REMOVED lines=43> */
.L_x_5104:
[----:B------:R-:W-:Y:S05]  /*c710*/  BSYNC.RECONVERGENT B2 ;  /* 0x0000000000027941 */ /* 0x000fea0003800200 */
.L_x_5103:
[----:B------:R-:W-:Y:S01]  /*c720*/  ISETP.NE.AND P4, PT, R117, 0x1, PT ;  /* 0x000000017500780c */ /* 0x000fe20003f85270 */
[----:B------:R-:W-:Y:S01]  /*c730*/  BSSY.RECONVERGENT B2, `(.L_x_5108) ;  /* 0x000004a000027945 */ /* 0x000fe20003800200 */
[----:B------:R-:W-:Y:S01]  /*c740*/  I2FP.F32.U32 R116, R89 ;  /* 0x0000005900747245 */ /* 0x000fe20000201000 */
[----:B------:R-:W-:Y:S02]  /*c750*/  IMAD.U32 R89, R90, 0x10000, RZ ;  /* 0x000100005a597824 */ /* 0x000fe400078e00ff */
        /* <DEDUP_REMOVED lines=14> */
.L_x_5110:
        /* <DEDUP_REMOVED lines=13> */
.L_x_5112:
[----:B------:R-:W-:Y:S05]  /*c910*/  BSYNC.RECONVERGENT B3 ;  /* 0x0000000000037941 */ /* 0x000fea0003800200 */
.L_x_5111:
        /* <DEDUP_REMOVED lines=43> */
.L_x_5109:
[----:B------:R-:W-:Y:S05]  /*cbd0*/  BSYNC.RECONVERGENT B2 ;  /* 0x0000000000027941 */ /* 0x000fea0003800200 */
.L_x_5108:
[----:B------:R-:W-:Y:S01]  /*cbe0*/  I2FP.F32.U32 R90, R90 ;  /* 0x0000005a005a7245 */ /* 0x000fe20000201000 */
[----:B------:R-:W-:Y:S01]  /*cbf0*/  BSSY.RECONVERGENT B2, `(.L_x_5113) ;  /* 0x0000050000027945 */ /* 0x000fe20003800200 */
[----:B------:R-:W-:Y:S01]  /*cc00*/  PRMT R116, R110, 0x7632, R116 ;  /* 0x000076326e747816 */ /* 0x000fe20000000074 */
[----:B------:R-:W-:Y:S01]  /*cc10*/  HFMA2 R121, -RZ, RZ, 0, 1.1920928955078125e-07 ;  /* 0x00000002ff797431 */ /* 0x000fe200000001ff */
[----:B------:R-:W-:Y:S01]  /*cc20*/  FSEL R89, R89, RZ, P3 ;  /* 0x000000ff59597208 */ /* 0x000fe20001800000 */
        /* <DEDUP_REMOVED lines=19> */
.L_x_5115:
        /* <DEDUP_REMOVED lines=13> */
.L_x_5117:
[----:B------:R-:W-:Y:S05]  /*ce30*/  BSYNC.RECONVERGENT B3 ;  /* 0x0000000000037941 */ /* 0x000fea0003800200 */
.L_x_5116:
        /* <DEDUP_REMOVED lines=43> */
.L_x_5114:
[----:B------:R-:W-:Y:S05]  /*d0f0*/  BSYNC.RECONVERGENT B2 ;  /* 0x0000000000027941 */ /* 0x000fea0003800200 */
.L_x_5113:
        /* <DEDUP_REMOVED lines=19> */
.L_x_5120:
        /* <DEDUP_REMOVED lines=13> */
.L_x_5122:
[----:B------:R-:W-:Y:S05]  /*d300*/  BSYNC.RECONVERGENT B3 ;  /* 0x0000000000037941 */ /* 0x000fea0003800200 */
.L_x_5121:
        /* <DEDUP_REMOVED lines=43> */
.L_x_5119:
[----:B------:R-:W-:Y:S05]  /*d5c0*/  BSYNC.RECONVERGENT B2 ;  /* 0x0000000000027941 */ /* 0x000fea0003800200 */
.L_x_5118:
        /* <DEDUP_REMOVED lines=23> */
.L_x_5125:
        /* <DEDUP_REMOVED lines=13> */
.L_x_5127:
[----:B------:R-:W-:Y:S05]  /*d810*/  BSYNC.RECONVERGENT B3 ;  /* 0x0000000000037941 */ /* 0x000fea0003800200 */
.L_x_5126:
        /* <DEDUP_REMOVED lines=43> */
.L_x_5124:
[----:B------:R-:W-:Y:S05]  /*dad0*/  BSYNC.RECONVERGENT B2 ;  /* 0x0000000000027941 */ /* 0x000fea0003800200 */
.L_x_5123:
[----:B------:R-:W-:Y:S01]  /*dae0*/  ISETP.NE.AND P6, PT, R124, 0x1, PT ;  /* 0x000000017c00780c */ /* 0x000fe20003fc5270 */
[----:B------:R-:W-:Y:S01]  /*daf0*/  IMAD.U32 R91, R91, 0x10000, RZ ;  /* 0x000100005b5b7824 */ /* 0x000fe200078e00ff */
[----:B------:R-:W-:Y:S01]  /*db00*/  I2FP.F32.U32 R120, R119 ;  /* 0x0000007700787245 */ /* 0x000fe20000201000 */
[----:B------:R-:W-:Y:S01]  /*db10*/  BSSY.RECONVERGENT B2, `(.L_x_5128) ;  /* 0x000004a000027945 */ /* 0x000fe20003800200 */
[----:B------:R-:W-:Y:S02]  /*db20*/  HFMA2 R119, -RZ, RZ, 0, 1.1920928955078125e-07 ;  /* 0x00000002ff777431 */ /* 0x000fe400000001ff */
[----:B------:R-:W-:Y:S02]  /*db30*/  IMAD.MOV.U32 R121, RZ, RZ, R106 ;  /* 0x000000ffff797224 */ /* 0x000fe400078e006a */
        /* <DEDUP_REMOVED lines=12> */
.L_x_5130:
        /* <DEDUP_REMOVED lines=15> */
.L_x_5132:
[----:B------:R-:W-:Y:S05]  /*dcf0*/  BSYNC.RECONVERGENT B3 ;  /* 0x0000000000037941 */ /* 0x000fea0003800200 */
.L_x_5131:
        /* <DEDUP_REMOVED lines=40> */
[----:B------:R-:W-:Y:S01]  /*df80*/  IMAD.MOV.U32 R106, RZ, RZ, R126 ;  /* 0x000000ffff6a7224 */ /* 0x000fe200078e007e */
[----:B------:R-:W-:Y:S02]  /*df90*/  LOP3.LUT R3, R120, UR32, R125, 0x96, !PT ;  /* 0x0000002078037c12 */ /* 0x000fe4000f8e967d */
[----:B------:R-:W-:-:S07]  /*dfa0*/  MOV R0, R124 ;  /* 0x0000007c00007202 */ /* 0x000fce0000000f00 */
.L_x_5129:
[----:B------:R-:W-:Y:S05]  /*dfb0*/  BSYNC.RECONVERGENT B2 ;  /* 0x0000000000027941 */ /* 0x000fea0003800200 */
.L_x_5128:
[----:B------:R-:W-:Y:S02]  /*dfc0*/  I2FP.F32.U32 R120, R121 ;  /* 0x0000007900787245 */ /* 0x000fe40000201000 */
[----:B------:R-:W-:-:S03]  /*dfd0*/  PRMT R121, R111, 0x7632, R121 ;  /* 0x000076326f797816 */ /* 0x000fc60000000079 */
[----:B------:R-:W-:Y:S02]  /*dfe0*/  FFMA.FTZ R120, R120, R95, 1.1641532182693481445e-10 ;  /* 0x2f00000078787423 */ /* 0x000fe4000001005f */
[----:B------:R-:W-:-:S03]  /*dff0*/  IMAD.U32 R121, R121, 0x10000, RZ ;  /* 0x0001000079797824 */ /* 0x000fc600078e00ff */
[----:B------:R-:W-:Y:S01]  /*e000*/  FSETP.GTU.FTZ.AND P6, PT, R120, R93, PT ;  /* 0x0000005d7800720b */ /* 0x000fe20003fdc000 */
[----:B------:R-:W-:Y:S01]  /*e010*/  FMUL.FTZ R121, R121, R94 ;  /* 0x0000005e79797220 */ /* 0x000fe20000410000 */
[----:B------:R-:W-:Y:S02]  /*e020*/  FSEL R94, R91, RZ, P5 ;  /* 0x000000ff5b5e7208 */ /* 0x000fe40002800000 */
[----:B------:R-:W-:Y:S02]  /*e030*/  SEL R120, RZ, 0x1, P6 ;  /* 0x00000001ff787807 */ /* 0x000fe40003000000 */
[----:B------:R-:W-:-:S05]  /*e040*/  FSEL R121, R121, RZ, !P6 ;  /* 0x000000ff79797208 */ /* 0x000fca0007000000 */
[----:B------:R-:W-:-:S04]  /*e050*/  FADD.FTZ R91, R121, R94 ;  /* 0x0000005e795b7221 */ /* 0x000fc80000010000 */
[----:B------:R-:W-:Y:S01]  /*e060*/  @P1 FADD.FTZ R91, R75, R91 ;  /* 0x0000005b4b5b1221 */ /* 0x000fe20000010000 */
[----:B------:R-:W-:Y:S06]  /*e070*/  BRA `(.L_x_5133) ;  /* 0x0000002800187947 */ /* 0x000fec0003800000 */
.L_x_5052:
[----:B------:R-:W-:Y:S01]  /*e080*/  ISETP.NE.AND P2, PT, R119, 0x1, PT ;  /* 0x000000017700780c */ /* 0x000fe20003f45270 */
[----:B------:R-:W-:Y:S01]  /*e090*/  BSSY.RECONVERGENT B2, `(.L_x_5134) ;  /* 0x0000048000027945 */ /* 0x000fe20003800200 */
[----:B------:R-:W-:Y:S02]  /*e0a0*/  HFMA2 R94, -RZ, RZ, 0, 1.1920928955078125e-07 ;  /* 0x00000002ff5e7431 */ /* 0x000fe400000001ff */
[----:B0-----:R-:W-:Y:S02]  /*e0b0*/  IMAD.MOV.U32 R80, RZ, RZ, R106 ;  /* 0x000000ffff507224 */ /* 0x001fe400078e006a */
        /* <DEDUP_REMOVED lines=12> */
.L_x_5136:
        /* <DEDUP_REMOVED lines=13> */
.L_x_5138:
[----:B------:R-:W-:Y:S05]  /*e250*/  BSYNC.RECONVERGENT B3 ;  /* 0x0000000000037941 */ /* 0x000fea0003800200 */
.L_x_5137:
        /* <DEDUP_REMOVED lines=43> */
.L_x_5135:
[----:B------:R-:W-:Y:S05]  /*e510*/  BSYNC.RECONVERGENT B2 ;  /* 0x0000000000027941 */ /* 0x000fea0003800200 */
.L_x_5134:
[----:B------:R-:W0:Y:S01]  /*e520*/  LDC R93, c[0x0][0x404] ;  /* 0x00010100ff5d7b82 */ /* 0x000e220000000800 */
[----:B------:R-:W-:Y:S01]  /*e530*/  ISETP.NE.AND P2, PT, R94, 0x1, PT ;  /* 0x000000015e00780c */ /* 0x000fe20003f45270 */
[----:B------:R-:W-:Y:S01]  /*e540*/  BSSY.RECONVERGENT B2, `(.L_x_5139) ;  /* 0x000004c000027945 */ /* 0x000fe20003800200 */
[----:B------:R-:W-:Y:S01]  /*e550*/  I2FP.F32.U32 R81, R80 ;  /* 0x0000005000517245 */ /* 0x000fe20000201000 */
[----:B------:R-:W-:Y:S02]  /*e560*/  IMAD.MOV.U32 R80, RZ, RZ, 0x2f800000 ;  /* 0x2f800000ff507424 */ /* 0x000fe400078e00ff */
[----:B------:R-:W-:Y:S02]  /*e570*/  IMAD.MOV.U32 R95, RZ, RZ, 0x2 ;  /* 0x00000002ff5f7424 */ /* 0x000fe400078e00ff */
[----:B------:R-:W-:Y:S01]  /*e580*/  FFMA.FTZ R82, R81, R80, 1.1641532182693481445e-10 ;  /* 0x2f00000051527423 */ /* 0x000fe20000010050 */
[----:B-----5:R-:W-:Y:S01]  /*e590*/  SHF.L.U32 R81, R88, 0x10, RZ ;  /* 0x0000001058517819 */ /* 0x020fe200000006ff */
[----:B------:R-:W-:-:S03]  /*e5a0*/  IMAD.MOV.U32 R83, RZ, RZ, R106 ;  /* 0x000000ffff537224 */ /* 0x000fc600078e006a */
[----:B0-----:R-:W-:Y:S02]  /*e5b0*/  FSETP.LE.FTZ.AND P3, PT, R82, R93, PT ;  /* 0x0000005d5200720b */ /* 0x001fe40003f73000 */
[----:B------:R-:W-:Y:S02]  /*e5c0*/  PRMT R82, R88, 0x7632, R82 ;  /* 0x0000763258527816 */ /* 0x000fe40000000052 */
        /* <DEDUP_REMOVED lines=10> */
.L_x_5141:
        /* <DEDUP_REMOVED lines=13> */
.L_x_5143:
[----:B------:R-:W-:Y:S05]  /*e740*/  BSYNC.RECONVERGENT B3 ;  /* 0x0000000000037941 */ /* 0x000fea0003800200 */
.L_x_5142:
        /* <DEDUP_REMOVED lines=43> */
.L_x_5140:
[----:B------:R-:W-:Y:S05]  /*ea00*/  BSYNC.RECONVERGENT B2 ;  /* 0x0000000000027941 */ /* 0x000fea0003800200 */
.L_x_5139:
        /* <DEDUP_REMOVED lines=18> */
.L_x_5146:
        /* <DEDUP_REMOVED lines=13> */
.L_x_5148:
[----:B------:R-:W-:Y:S05]  /*ec00*/  BSYNC.RECONVERGENT B3 ;  /* 0x0000000000037941 */ /* 0x000fea0003800200 */
.L_x_5147:
        /* <DEDUP_REMOVED lines=43> */
.L_x_5145:
[----:B------:R-:W-:Y:S05]  /*eec0*/  BSYNC.RECONVERGENT B2 ;  /* 0x0000000000027941 */ /* 0x000fea0003800200 */
.L_x_5144:
[----:B------:R-:W-:Y:S01]  /*eed0*/  ISETP.NE.AND P2, PT, R94, 0x1, PT ;  /* 0x000000015e00780c */ /* 0x000fe20003f45270 */
[----:B------:R-:W-:Y:S01]  /*eee0*/  BSSY.RECONVERGENT B2, `(.L_x_5149) ;  /* 0x000004b000027945 */ /* 0x000fe20003800200 */
[----:B------:R-:W-:Y:S01]  /*eef0*/  I2FP.F32.U32 R83, R83 ;  /* 0x0000005300537245 */ /* 0x000fe20000201000 */
[----:B------:R-:W-:-:S04]  /*ef00*/  IMAD.MOV.U32 R95, RZ, RZ, 0x2 ;  /* 0x00000002ff5f7424 */ /* 0x000fc800078e00ff */
[----:B------:R-:W-:Y:S01]  /*ef10*/  FFMA.FTZ R88, R83, R80, 1.1641532182693481445e-10 ;  /* 0x2f00000053587423 */ /* 0x000fe20000010050 */
[----:B------:R-:W-:-:S04]  /*ef20*/  SHF.L.U32 R83, R89, 0x10, RZ ;  /* 0x0000001059537819 */ /* 0x000fc800000006ff */
[----:B------:R-:W-:Y:S02]  /*ef30*/  FSETP.LE.FTZ.AND P3, PT, R88, R93, PT ;  /* 0x0000005d5800720b */ /* 0x000fe40003f73000 */
[----:B------:R-:W-:Y:S01]  /*ef40*/  PRMT R88, R89, 0x7632, R88 ;  /* 0x0000763259587816 */ /* 0x000fe20000000058 */
        /* <DEDUP_REMOVED lines=11> */
.L_x_5151:
        /* <DEDUP_REMOVED lines=13> */
.L_x_5153:
[----:B------:R-:W-:Y:S05]  /*f0d0*/  BSYNC.RECONVERGENT B3 ;  /* 0x0000000000037941 */ /* 0x000fea0003800200 */
.L_x_5152:
        /* <DEDUP_REMOVED lines=43> */
.L_x_5150:
[----:B------:R-:W-:Y:S05]  /*f390*/  BSYNC.RECONVERGENT B2 ;  /* 0x0000000000027941 */ /* 0x000fea0003800200 */
.L_x_5149:
        /* <DEDUP_REMOVED lines=18> */
.L_x_5156:
        /* <DEDUP_REMOVED lines=13> */
.L_x_5158:
[----:B------:R-:W-:Y:S05]  /*f590*/  BSYNC.RECONVERGENT B3 ;  /* 0x0000000000037941 */ /* 0x000fea0003800200 */
.L_x_5157:
        /* <DEDUP_REMOVED lines=43> */
.L_x_5155:
[----:B------:R-:W-:Y:S05]  /*f850*/  BSYNC.RECONVERGENT B2 ;  /* 0x0000000000027941 */ /* 0x000fea0003800200 */
.L_x_5154:
        /* <DEDUP_REMOVED lines=18> */
.L_x_5161:
        /* <DEDUP_REMOVED lines=13> */
.L_x_5163:
[----:B------:R-:W-:Y:S05]  /*fa50*/  BSYNC.RECONVERGENT B3 ;  /* 0x0000000000037941 */ /* 0x000fea0003800200 */
.L_x_5162:
        /* <DEDUP_REMOVED lines=42> */
[----:B------:R-:W-:-:S07]  /*fd00*/  IMAD.MOV.U32 R0, RZ, RZ, R126 ;  /* 0x000000ffff007224 */ /* 0x000fce00078e007e */
.L_x_5160:
[----:B------:R-:W-:Y:S05]  /*fd10*/  BSYNC.RECONVERGENT B2 ;  /* 0x0000000000027941 */ /* 0x000fea0003800200 */
.L_x_5159:
[----:B------:R-:W-:Y:S01]  /*fd20*/  ISETP.NE.AND P4, PT, R121, 0x1, PT ;  /* 0x000000017900780c */ /* 0x000fe20003f85270 */
[----:B------:R-:W-:Y:S01]  /*fd30*/  BSSY.RECONVERGENT B2, `(.L_x_5164) ;  /* 0x0000049000027945 */ /* 0x000fe20003800200 */
[----:B------:R-:W-:Y:S01]  /*fd40*/  I2FP.F32.U32 R95, R95 ;  /* 0x0000005f005f7245 */ /* 0x000fe20000201000 */
[----:B------:R-:W-:Y:S01]  /*fd50*/  IMAD.MOV.U32 R123, RZ, RZ, 0x2 ;  /* 0x00000002ff7b7424 */ /* 0x000fe200078e00ff */
[----:B------:R-:W-:-:S03]  /*fd60*/  SHF.L.U32 R90, R90, 0x10, RZ ;  /* 0x000000105a5a7819 */ /* 0x000fc600000006ff */
        /* <DEDUP_REMOVED lines=12> */
.L_x_5166:
        /* <DEDUP_REMOVED lines=13> */
.L_x_5168:
[----:B------:R-:W-:Y:S05]  /*ff00*/  BSYNC.RECONVERGENT B3 ;  /* 0x0000000000037941 */ /* 0x000fea0003800200 */
.L_x_5167:
        /* <DEDUP_REMOVED lines=43> */
.L_x_5165:
[----:B------:R-:W-:Y:S05]  /*101c0*/  BSYNC.RECONVERGENT B2 ;  /* 0x0000000000027941 */ /* 0x000fea0003800200 */
.L_x_5164:
        /* <DEDUP_REMOVED lines=18> */
.L_x_5171:
        /* <DEDUP_REMOVED lines=13> */
.L_x_5173:
[----:B------:R-:W-:Y:S05]  /*103c0*/  BSYNC.RECONVERGENT B3 ;  /* 0x0000000000037941 */ /* 0x000fea0003800200 */
.L_x_5172:
        /* <DEDUP_REMOVED lines=41> */
[----:B------:R-:W-:Y:S02]  /*10660*/  LOP3.LUT R3, R124, UR32, R129, 0x96, !PT ;  /* 0x000000207c037c12 */ /* 0x000fe4000f8e9681 */
[----:B------:R-:W-:-:S07]  /*10670*/  MOV R0, R128 ;  /* 0x0000008000007202 */ /* 0x000fce0000000f00 */
.L_x_5170:
[----:B------:R-:W-:Y:S05]  /*10680*/  BSYNC.RECONVERGENT B2 ;  /* 0x0000000000027941 */ /* 0x000fea0003800200 */
.L_x_5169:
        /* <DEDUP_REMOVED lines=36> */
[----:B------:R-:W-:-:S13]  /*108d0*/  PLOP3.LUT P5, PT, P5, PT, PT, 0x8, 0x80 ;  /* 0x000000000080781c */ /* 0x000fda0002fae170 */
.L_x_5133:
[----:B------:R-:W-:Y:S01]  /*108e0*/  ISETP.NE.AND P6, PT, R97, RZ, PT ;  /* 0x000000ff6100720c */ /* 0x000fe20003fc5270 */
[----:B------:R-:W0:Y:S01]  /*108f0*/  LDC.64 R94, c[0x0][0x3a8] ;  /* 0x0000ea00ff5e7b82 */ /* 0x000e220000000a00 */
[----:B------:R-:W-:Y:S02]  /*10900*/  ISETP.NE.AND P1, PT, R96, RZ, PT ;  /* 0x000000ff6000720c */ /* 0x000fe40003f25270 */
[----:B------:R-:W-:Y:S02]  /*10910*/  SEL R123, RZ, 0x1000000, !P5 ;  /* 0x01000000ff7b7807 */ /* 0x000fe40006800000 */
        /* <DEDUP_REMOVED lines=9> */
[----:B------:R-:W-:Y:S01]  /*109b0*/  LOP3.LUT R124, R124, R123, R121, 0xfe, !PT ;  /* 0x0000007b7c7c7212 */ /* 0x000fe200078efe79 */
[----:B------:R-:W-:Y:S01]  /*109c0*/  IMAD.MOV.U32 R121, RZ, RZ, R0 ;  /* 0x000000ffff797224 */ /* 0x000fe200078e0000 */
[----:B------:R-:W-:Y:S01]  /*109d0*/  SEL R99, RZ, 0x1, !P2 ;  /* 0x00000001ff637807 */ /* 0x000fe20005000000 */
[----:B0-----:R-:W-:Y:S01]  /*109e0*/  IMAD.WIDE.U32 R94, R92, 0x20, R94 ;  /* 0x000000205c5e7825 */ /* 0x001fe200078e005e */
[----:B------:R-:W-:-:S02]  /*109f0*/  SEL R98, RZ, 0x1, !P1 ;  /* 0x00000001ff627807 */ /* 0x000fc40004800000 */
[----:B------:R-:W-:Y:S02]  /*10a00*/  LOP3.LUT R99, R124, R99, RZ, 0xfc, !PT ;  /* 0x000000637c637212 */ /* 0x000fe400078efcff */
[----:B------:R-:W-:Y:S01]  /*10a10*/  LOP3.LUT R98, R93, R98, RZ, 0xfc, !PT ;  /* 0x000000625d627212 */ /* 0x000fe200078efcff */
[----:B------:R0:W-:Y:S01]  /*10a20*/  STG.E.128 desc[UR8][R94.64], R80 ;  /* 0x000000505e007986 */ /* 0x0001e2000c101d08 */
[----:B-1----:R-:W-:-:S03]  /*10a30*/  IMAD.WIDE.U32 R96, R92, 0x8, R96 ;  /* 0x000000085c607825 */ /* 0x002fc600078e0060 */
[----:B------:R0:W-:Y:S04]  /*10a40*/  STG.E.128 desc[UR8][R94.64+0x10], R88 ;  /* 0x000010585e007986 */ /* 0x0001e8000c101d08 */
[----:B------:R0:W-:Y:S01]  /*10a50*/  STG.E.64 desc[UR8][R96.64], R98 ;  /* 0x0000006260007986 */ /* 0x0001e2000c101b08 */
[----:B------:R-:W-:Y:S05]  /*10a60*/  @!P0 BRA `(.L_x_5051) ;  /* 0x0000000000508947 */ /* 0x000fea0003800000 */
[----:B------:R-:W-:Y:S01]  /*10a70*/  SHF.L.U32 R93, R116, 0x10, RZ ;  /* 0x00000010745d7819 */ /* 0x000fe200000006ff */
[----:B0-----:R-:W0:Y:S01]  /*10a80*/  LDC.64 R94, c[0x0][0x3b8] ;  /* 0x0000ee00ff5e7b82 */ /* 0x001e220000000a00 */
        /* <DEDUP_REMOVED lines=18> */
.L_x_5051:
[----:B------:R-:W-:Y:S05]  /*10bb0*/  BSYNC.RECONVERGENT B1 ;  /* 0x0000000000017941 */ /* 0x000fea0003800200 */
.L_x_5050:
        /* <DEDUP_REMOVED lines=12> */
[----:B01----:R-:W-:-:S05]  /*10c80*/  FSEL R95, R0, RZ, P0 ;  /* 0x000000ff005f7208 */ /* 0x003fca0000000000 */
        /* <DEDUP_REMOVED lines=63> */
.L_x_5191:
[----:B------:R-:W-:Y:S01]  /*11080*/  FMUL.FTZ R0, R92, R92 ;  /* 0x0000005c5c007220 */ /* 0x000fe20000410000 */
[----:B------:R-:W-:Y:S01]  /*11090*/  ISETP.NE.AND P1, PT, RZ, UR13, PT ;  /* 0x0000000dff007c0c */ /* 0x000fe2000bf25270 */
[----:B-1----:R-:W-:Y:S01]  /*110a0*/  FADD.FTZ R98, R96, R99 ;  /* 0x0000006360627221 */ /* 0x002fe20000010000 */
[----:B------:R-:W1:Y:S01]  /*110b0*/  @!P2 LDC.64 R94, c[0x0][0x3c0] ;  /* 0x0000f000ff5eab82 */ /* 0x000e620000000a00 */
[----:B------:R-:W-:Y:S01]  /*110c0*/  BSSY.RECONVERGENT B1, `(.L_x_5175) ;  /* 0x000003b000017945 */ /* 0x000fe20003800200 */
[----:B------:R-:W-:Y:S01]  /*110d0*/  FSEL R0, R0, RZ, P1 ;  /* 0x000000ff00007208 */ /* 0x000fe20000800000 */
[----:B------:R-:W-:Y:S01]  /*110e0*/  FFMA.FTZ R93, R98, R93, UR14 ;  /* 0x0000000e625d7e23 */ /* 0x000fe2000801005d */
[----:B------:R-:W-:-:S03]  /*110f0*/  FSEL R123, R92, RZ, !P1 ;  /* 0x000000ff5c7b7208 */ /* 0x000fc60004800000 */
[----:B------:R-:W-:Y:S01]  /*11100*/  FADD.FTZ R0, R93, R0 ;  /* 0x000000005d007221 */ /* 0x000fe20000010000 */
[----:B0-----:R-:W0:Y:S05]  /*11110*/  @!P2 LDC.64 R96, c[0x0][0x3c8] ;  /* 0x0000f200ff60ab82 */ /* 0x001e2a0000000a00 */
[----:B------:R-:W2:Y:S01]  /*11120*/  MUFU.RSQ R0, R0 ;  /* 0x0000000000007308 */ /* 0x000ea20000001400 */
[----:B-1----:R-:W-:-:S05]  /*11130*/  @!P2 IMAD.WIDE R94, R101, 0x4, R94 ;  /* 0x00000004655ea825 */ /* 0x002fca00078e025e */
[----:B------:R1:W-:Y:S01]  /*11140*/  @!P2 STG.E desc[UR8][R94.64], R92 ;  /* 0x0000005c5e00a986 */ /* 0x0003e2000c101908 */
[----:B0-----:R-:W-:-:S05]  /*11150*/  @!P2 IMAD.WIDE R96, R101, 0x4, R96 ;  /* 0x000000046560a825 */ /* 0x001fca00078e0260 */
[----:B--2---:R1:W-:Y:S01]  /*11160*/  @!P2 STG.E desc[UR8][R96.64], R0 ;  /* 0x000000006000a986 */ /* 0x0043e2000c101908 */
[----:B------:R-:W-:Y:S05]  /*11170*/  @!P0 BRA `(.L_x_5176) ;  /* 0x0000000000bc8947 */ /* 0x000fea0003800000 */
[----:B------:R-:W0:Y:S01]  /*11180*/  LDC.64 R126, c[0x0][0x428] ;  /* 0x00010a00ff7e7b82 */ /* 0x000e220000000a00 */
[--C-:B------:R-:W-:Y:S01]  /*11190*/  FADD.FTZ R93, R76, -R123.reuse ;  /* 0x8000007b4c5d7221 */ /* 0x100fe20000010000 */
[--C-:B-1----:R-:W-:Y:S01]  /*111a0*/  FADD.FTZ R97, R77, -R123.reuse ;  /* 0x8000007b4d617221 */ /* 0x102fe20000010000 */
[--C-:B------:R-:W-:Y:S01]  /*111b0*/  FADD.FTZ R99, R78, -R123.reuse ;  /* 0x8000007b4e637221 */ /* 0x100fe20000010000 */
[--C-:B------:R-:W-:Y:S01]  /*111c0*/  FADD.FTZ R129, R79, -R123.reuse ;  /* 0x8000007b4f817221 */ /* 0x100fe20000010000 */
[--C-:B------:R-:W-:Y:S01]  /*111d0*/  FADD.FTZ R131, R84, -R123.reuse ;  /* 0x8000007b54837221 */ /* 0x100fe20000010000 */
[----:B------:R-:W-:Y:S01]  /*111e0*/  FADD.FTZ R133, R85, -R123 ;  /* 0x8000007b55857221 */ /* 0x000fe20000010000 */
[C---:B------:R-:W-:Y:S01]  /*111f0*/  FMUL.FTZ R95, R0.reuse, R93 ;  /* 0x0000005d005f7220 */ /* 0x040fe20000410000 */
[----:B------:R-:W1:Y:S01]  /*11200*/  LDC.64 R124, c[0x0][0x430] ;  /* 0x00010c00ff7c7b82 */ /* 0x000e620000000a00 */
        /* <DEDUP_REMOVED lines=9> */
[--C-:B------:R-:W-:Y:S01]  /*112a0*/  FADD.FTZ R133, R86, -R123.reuse ;  /* 0x8000007b56857221 */ /* 0x100fe20000010000 */
[----:B------:R-:W-:Y:S01]  /*112b0*/  FADD.FTZ R135, R87, -R123 ;  /* 0x8000007b57877221 */ /* 0x000fe20000010000 */
[----:B------:R-:W-:Y:S01]  /*112c0*/  FFMA.FTZ R96, R131, R60, R48 ;  /* 0x0000003c83607223 */ /* 0x000fe20000010030 */
[----:B------:R-:W-:Y:S01]  /*112d0*/  FFMA.FTZ R129, R130, R61, R49 ;  /* 0x0000003d82817223 */ /* 0x000fe20000010031 */
[----:B------:R-:W-:Y:S01]  /*112e0*/  F2FP.BF16.F32.PACK_AB R92, R93, R92 ;  /* 0x0000005c5d5c723e */ /* 0x000fe200000010ff */
[C---:B------:R-:W-:Y:S01]  /*112f0*/  FMUL.FTZ R133, R0.reuse, R133 ;  /* 0x0000008500857220 */ /* 0x040fe20000410000 */
[----:B------:R-:W-:Y:S01]  /*11300*/  FMUL.FTZ R132, R0, R135 ;  /* 0x0000008700847220 */ /* 0x000fe20000410000 */
[----:B------:R-:W-:Y:S01]  /*11310*/  F2FP.BF16.F32.PACK_AB R93, R97, R94 ;  /* 0x0000005e615d723e */ /* 0x000fe200000010ff */
[----:B------:R-:W-:Y:S01]  /*11320*/  FFMA.FTZ R97, R99, R58, R38 ;  /* 0x0000003a63617223 */ /* 0x000fe20000010026 */
[----:B------:R-:W-:Y:S01]  /*11330*/  F2FP.BF16.F32.PACK_AB R94, R129, R96 ;  /* 0x00000060815e723e */ /* 0x000fe200000010ff */
[----:B------:R-:W-:Y:S01]  /*11340*/  FFMA.FTZ R96, R95, R56, R36 ;  /* 0x000000385f607223 */ /* 0x000fe20000010024 */
[----:B------:R-:W-:Y:S01]  /*11350*/  FFMA.FTZ R95, R133, R62, R50 ;  /* 0x0000003e855f7223 */ /* 0x000fe20000010032 */
[C---:B------:R-:W-:Y:S01]  /*11360*/  FFMA.FTZ R134, R132.reuse, R63, R51 ;  /* 0x0000003f84867223 */ /* 0x040fe20000010033 */
[----:B------:R-:W-:Y:S01]  /*11370*/  FFMA.FTZ R131, R131, R52, R40 ;  /* 0x0000003483837223 */ /* 0x000fe20000010028 */
[----:B------:R-:W-:Y:S01]  /*11380*/  FFMA.FTZ R99, R133, R54, R42 ;  /* 0x0000003685637223 */ /* 0x000fe2000001002a */
[----:B------:R-:W-:Y:S01]  /*11390*/  FFMA.FTZ R132, R132, R55, R43 ;  /* 0x0000003784847223 */ /* 0x000fe2000001002b */
[----:B------:R-:W-:Y:S01]  /*113a0*/  FFMA.FTZ R130, R130, R53, R41 ;  /* 0x0000003582827223 */ /* 0x000fe20000010029 */
[----:B------:R-:W-:Y:S01]  /*113b0*/  FFMA.FTZ R128, R128, R59, R39 ;  /* 0x0000003b80807223 */ /* 0x000fe20000010027 */
[----:B------:R-:W-:Y:S01]  /*113c0*/  FFMA.FTZ R129, R98, R57, R37 ;  /* 0x0000003962817223 */ /* 0x000fe20000010025 */
[----:B------:R-:W-:Y:S01]  /*113d0*/  F2FP.BF16.F32.PACK_AB R95, R134, R95 ;  /* 0x0000005f865f723e */ /* 0x000fe200000010ff */
[----:B0-----:R-:W-:Y:S01]  /*113e0*/  IMAD.WIDE.U32 R126, R118, 0x10, R126 ;  /* 0x00000010767e7825 */ /* 0x001fe200078e007e */
[----:B------:R-:W-:-:S02]  /*113f0*/  F2FP.BF16.F32.PACK_AB R99, R132, R99 ;  /* 0x000000638463723e */ /* 0x000fc400000010ff */
[----:B------:R-:W-:Y:S01]  /*11400*/  F2FP.BF16.F32.PACK_AB R98, R130, R131 ;  /* 0x000000838262723e */ /* 0x000fe200000010ff */
[----:B-1----:R-:W-:Y:S01]  /*11410*/  IMAD.WIDE.U32 R124, R118, 0x10, R124 ;  /* 0x00000010767c7825 */ /* 0x002fe200078e007c */
[----:B------:R-:W-:Y:S01]  /*11420*/  F2FP.BF16.F32.PACK_AB R97, R128, R97 ;  /* 0x000000618061723e */ /* 0x000fe200000010ff */
[----:B------:R0:W-:Y:S01]  /*11430*/  STG.E.128 desc[UR8][R126.64], R92 ;  /* 0x0000005c7e007986 */ /* 0x0001e2000c101d08 */
[----:B------:R-:W-:Y:S01]  /*11440*/  F2FP.BF16.F32.PACK_AB R96, R129, R96 ;  /* 0x000000608160723e */ /* 0x000fe200000010ff */
[----:B------:R-:W-:-:S04]  /*11450*/  VIADD R118, R118, 0x20 ;  /* 0x0000002076767836 */ /* 0x000fc80000000000 */
[----:B------:R0:W-:Y:S03]  /*11460*/  STG.E.128 desc[UR8][R124.64], R96 ;  /* 0x000000607c007986 */ /* 0x0001e6000c101d08 */
.L_x_5176:
[----:B------:R-:W-:Y:S05]  /*11470*/  BSYNC.RECONVERGENT B1 ;  /* 0x0000000000017941 */ /* 0x000fea0003800200 */
.L_x_5175:
[----:B------:R-:W-:Y:S01]  /*11480*/  ISETP.GE.U32.AND P1, PT, R104, 0x40, PT ;  /* 0x000000406800780c */ /* 0x000fe20003f26070 */
[----:B------:R-:W-:-:S12]  /*11490*/  BSSY.RECONVERGENT B1, `(.L_x_5177) ;  /* 0x0000030000017945 */ /* 0x000fd80003800200 */
        /* <DEDUP_REMOVED lines=9> */
[----:B------:R-:W1:Y:S01]  /*11530*/  LDC.64 R124, c[0x0][0x428] ;  /* 0x00010a00ff7c7b82 */ /* 0x000e620000000a00 */
[----:B------:R-:W-:Y:S01]  /*11540*/  FADD.FTZ R123, R91, -R123 ;  /* 0x8000007b5b7b7221 */ /* 0x000fe20000010000 */
        /* <DEDUP_REMOVED lines=18> */
[----:B------:R-:W-:Y:S01]  /*11670*/  FFMA.FTZ R96, R95, R24, R4 ;  /* 0x000000185f607223 */ /* 0x000fe20000010004 */
[----:B------:R-:W-:Y:S01]  /*11680*/  F2FP.BF16.F32.PACK_AB R92, R97, R0 ;  /* 0x00000000615c723e */ /* 0x000fe200000010ff */
[----:B------:R-:W-:Y:S01]  /*11690*/  FFMA.FTZ R97, R99, R26, R6 ;  /* 0x0000001a63617223 */ /* 0x000fe20000010006 */
[C---:B------:R-:W-:Y:S01]  /*116a0*/  FFMA.FTZ R95, R133.reuse, R30, R18 ;  /* 0x0000001e855f7223 */ /* 0x040fe20000010012 */
[C---:B------:R-:W-:Y:S01]  /*116b0*/  FFMA.FTZ R0, R132.reuse, R31, R19 ;  /* 0x0000001f84007223 */ /* 0x040fe20000010013 */
[----:B------:R-:W-:Y:S01]  /*116c0*/  FFMA.FTZ R99, R133, R22, R10 ;  /* 0x0000001685637223 */ /* 0x000fe2000001000a */
[----:B------:R-:W-:Y:S01]  /*116d0*/  FFMA.FTZ R132, R132, R23, R11 ;  /* 0x0000001784847223 */ /* 0x000fe2000001000b */
[----:B------:R-:W-:Y:S01]  /*116e0*/  FFMA.FTZ R130, R130, R21, R9 ;  /* 0x0000001582827223 */ /* 0x000fe20000010009 */
[----:B------:R-:W-:Y:S01]  /*116f0*/  FFMA.FTZ R128, R128, R27, R7 ;  /* 0x0000001b80807223 */ /* 0x000fe20000010007 */
[----:B------:R-:W-:Y:S01]  /*11700*/  FFMA.FTZ R123, R98, R25, R5 ;  /* 0x00000019627b7223 */ /* 0x000fe20000010005 */
[----:B-1----:R-:W-:Y:S01]  /*11710*/  IMAD.WIDE.U32 R124, R118, 0x10, R124 ;  /* 0x00000010767c7825 */ /* 0x002fe200078e007c */
[----:B------:R-:W-:-:S02]  /*11720*/  F2FP.BF16.F32.PACK_AB R95, R0, R95 ;  /* 0x0000005f005f723e */ /* 0x000fc400000010ff */
[----:B------:R-:W-:Y:S02]  /*11730*/  F2FP.BF16.F32.PACK_AB R99, R132, R99 ;  /* 0x000000638463723e */ /* 0x000fe400000010ff */
[----:B------:R-:W-:Y:S01]  /*11740*/  F2FP.BF16.F32.PACK_AB R98, R130, R129 ;  /* 0x000000818262723e */ /* 0x000fe200000010ff */
[----:B------:R2:W-:Y:S01]  /*11750*/  STG.E.128 desc[UR8][R124.64], R92 ;  /* 0x0000005c7c007986 */ /* 0x0005e2000c101d08 */
[----:B------:R-:W-:Y:S02]  /*11760*/  F2FP.BF16.F32.PACK_AB R97, R128, R97 ;  /* 0x000000618061723e */ /* 0x000fe400000010ff */
[----:B------:R-:W-:-:S05]  /*11770*/  F2FP.BF16.F32.PACK_AB R96, R123, R96 ;  /* 0x000000607b60723e */ /* 0x000fca00000010ff */
[----:B------:R2:W-:Y:S02]  /*11780*/  STG.E.128 desc[UR8][R126.64], R96 ;  /* 0x000000607e007986 */ /* 0x0005e4000c101d08 */
.L_x_5178:
[----:B------:R-:W-:Y:S05]  /*11790*/  BSYNC.RECONVERGENT B1 ;  /* 0x0000000000017941 */ /* 0x000fea0003800200 */
.L_x_5177:
[----:B012---:R-:W0:Y:S02]  /*117a0*/  LDC.64 R92, c[0x0][0x380] ;  /* 0x0000e000ff5c7b82 */ /* 0x007e240000000a00 */
[----:B0-----:R-:W-:-:S04]  /*117b0*/  LEA R101, R92, R101, 0x2 ;  /* 0x000000655c657211 */ /* 0x001fc800078e10ff */
[----:B------:R-:W-:-:S13]  /*117c0*/  ISETP.GE.AND P1, PT, R101, R93, PT ;  /* 0x0000005d6500720c */ /* 0x000fda0003f26270 */
[----:B------:R-:W-:Y:S05]  /*117d0*/  @!P1 BRA `(.L_x_5179) ;  /* 0xfffffef800c09947 */ /* 0x000fea000383ffff */
[----:B------:R-:W-:Y:S05]  /*117e0*/  BSYNC B0 ;  /* 0x0000000000007941 */ /* 0x000fea0003800000 */
.L_x_4924:
[----:B------:R-:W-:Y:S05]  /*117f0*/  EXIT ;  /* 0x000000000000794d */ /* 0x000fea0003800000 */
.L_x_5174:
        /* <DEDUP_REMOVED lines=8> */
.L_x_5181:
[----:B------:R-:W-:Y:S05]  /*11880*/  BSYNC B1 ;  /* 0x0000000000017941 */ /* 0x000fea0003800000 */
.L_x_5180:
        /* <DEDUP_REMOVED lines=9> */
.L_x_5182:
[----:B------:R-:W-:Y:S01]  /*11920*/  HFMA2 R125, -RZ, RZ, 0, 2.384185791015625e-07 ;  /* 0x00000004ff7d7431 */ /* 0x000fe200000001ff */
[----:B------:R-:W-:-:S05]  /*11930*/  MOV R93, R99 ;  /* 0x00000063005d7202 */ /* 0x000fca0000000f00 */
[----:B------:R-:W-:-:S04]  /*11940*/  FADD.FTZ R96, R94, R93 ;  /* 0x0000005d5e607221 */ /* 0x000fc80000010000 */
[----:B------:R-:W-:-:S07]  /*11950*/  IMAD.MOV.U32 R124, RZ, RZ, R96 ;  /* 0x000000ffff7c7224 */ /* 0x000fce00078e0060 */
[----:B------:R-:W-:Y:S05]  /*11960*/  WARPSYNC.COLLECTIVE R123, `(.L_x_5183) ;  /* 0x000000007b087348 */ /* 0x000fea0003c00000 */
[----:B------:R0:W1:Y:S02]  /*11970*/  SHFL.BFLY P3, R99, R124, R125, R126 ;  /* 0x0c00007d7c637389 */ /* 0x000064000006007e */
[----:B01----:R-:W-:Y:S05]  /*11980*/  ENDCOLLECTIVE ;  /* 0x000000000000791b */ /* 0x003fea0003800000 */
.L_x_5183:
        /* <DEDUP_REMOVED lines=8> */
.L_x_5184:
[----:B------:R-:W-:Y:S01]  /*11a10*/  HFMA2 R125, -RZ, RZ, 0, 9.5367431640625e-07 ;  /* 0x00000010ff7d7431 */ /* 0x000fe200000001ff */
[----:B------:R-:W-:-:S05]  /*11a20*/  MOV R0, R99 ;  /* 0x0000006300007202 */ /* 0x000fca0000000f00 */
[----:B------:R-:W-:-:S04]  /*11a30*/  FADD.FTZ R98, R97, R0 ;  /* 0x0000000061627221 */ /* 0x000fc80000010000 */
[----:B------:R-:W-:-:S07]  /*11a40*/  IMAD.MOV.U32 R124, RZ, RZ, R98 ;  /* 0x000000ffff7c7224 */ /* 0x000fce00078e0062 */
[----:B------:R-:W-:Y:S05]  /*11a50*/  WARPSYNC.COLLECTIVE R123, `(.L_x_5185) ;  /* 0x000000007b087348 */ /* 0x000fea0003c00000 */
[----:B------:R0:W1:Y:S02]  /*11a60*/  SHFL.BFLY P3, R99, R124, R125, R126 ;  /* 0x0c00007d7c637389 */ /* 0x000064000006007e */
[----:B01----:R-:W-:Y:S05]  /*11a70*/  ENDCOLLECTIVE ;  /* 0x000000000000791b */ /* 0x003fea0003800000 */
.L_x_5185:
        /* <DEDUP_REMOVED lines=40> */
.L_x_5186:
[----:B------:R-:W-:Y:S02]  /*11d00*/  IMAD.MOV.U32 R125, RZ, RZ, 0x2 ;  /* 0x00000002ff7d7424 */ /* 0x000fe400078e00ff */
[----:B------:R-:W-:-:S04]  /*11d10*/  IMAD.MOV.U32 R95, RZ, RZ, R99 ;  /* 0x000000ffff5f7224 */ /* 0x000fc800078e0063 */
[----:B------:R-:W-:-:S05]  /*11d20*/  FADD.FTZ R95, R0, R95 ;  /* 0x0000005f005f7221 */ /* 0x000fca0000010000 */
[----:B------:R-:W-:-:S07]  /*11d30*/  MOV R124, R95 ;  /* 0x0000005f007c7202 */ /* 0x000fce0000000f00 */
[----:B------:R-:W-:Y:S05]  /*11d40*/  WARPSYNC.COLLECTIVE R123, `(.L_x_5187) ;  /* 0x000000007b087348 */ /* 0x000fea0003c00000 */
[----:B------:R0:W1:Y:S02]  /*11d50*/  SHFL.BFLY P3, R99, R124, R125, R126 ;  /* 0x0c00007d7c637389 */ /* 0x000064000006007e */
[----:B01----:R-:W-:Y:S05]  /*11d60*/  ENDCOLLECTIVE ;  /* 0x000000000000791b */ /* 0x003fea0003800000 */
.L_x_5187:
[----:B------:R-:W-:Y:S01]  /*11d70*/  HFMA2 R125, -RZ, RZ, 0, 2.384185791015625e-07 ;  /* 0x00000004ff7d7431 */ /* 0x000fe200000001ff */
[----:B------:R-:W-:-:S05]  /*11d80*/  MOV R94, R99 ;  /* 0x00000063005e7202 */ /* 0x000fca0000000f00 */
[----:B------:R-:W-:-:S04]  /*11d90*/  FADD.FTZ R94, R95, R94 ;  /* 0x0000005e5f5e7221 */ /* 0x000fc80000010000 */
[----:B------:R-:W-:-:S07]  /*11da0*/  IMAD.MOV.U32 R124, RZ, RZ, R94 ;  /* 0x000000ffff7c7224 */ /* 0x000fce00078e005e */
[----:B------:R-:W-:Y:S05]  /*11db0*/  WARPSYNC.COLLECTIVE R123, `(.L_x_5188) ;  /* 0x000000007b087348 */ /* 0x000fea0003c00000 */
[----:B------:R0:W1:Y:S02]  /*11dc0*/  SHFL.BFLY P3, R99, R124, R125, R126 ;  /* 0x0c00007d7c637389 */ /* 0x000064000006007e */
[----:B01----:R-:W-:Y:S05]  /*11dd0*/  ENDCOLLECTIVE ;  /* 0x000000000000791b */ /* 0x003fea0003800000 */
.L_x_5188:
[----:B------:R-:W-:Y:S02]  /*11de0*/  IMAD.MOV.U32 R125, RZ, RZ, 0x8 ;  /* 0x00000008ff7d7424 */ /* 0x000fe400078e00ff */
[----:B------:R-:W-:-:S04]  /*11df0*/  IMAD.MOV.U32 R97, RZ, RZ, R99 ;  /* 0x000000ffff617224 */ /* 0x000fc800078e0063 */
[----:B------:R-:W-:-:S05]  /*11e00*/  FADD.FTZ R97, R94, R97 ;  /* 0x000000615e617221 */ /* 0x000fca0000010000 */
[----:B------:R-:W-:-:S07]  /*11e10*/  MOV R124, R97 ;  /* 0x00000061007c7202 */ /* 0x000fce0000000f00 */
[----:B------:R-:W-:Y:S05]  /*11e20*/  WARPSYNC.COLLECTIVE R123, `(.L_x_5189) ;  /* 0x000000007b087348 */ /* 0x000fea0003c00000 */
[----:B------:R0:W1:Y:S02]  /*11e30*/  SHFL.BFLY P3, R99, R124, R125, R126 ;  /* 0x0c00007d7c637389 */ /* 0x000064000006007e */
[----:B01----:R-:W-:Y:S05]  /*11e40*/  ENDCOLLECTIVE ;  /* 0x000000000000791b */ /* 0x003fea0003800000 */
.L_x_5189:
[----:B------:R-:W-:Y:S01]  /*11e50*/  HFMA2 R125, -RZ, RZ, 0, 9.5367431640625e-07 ;  /* 0x00000010ff7d7431 */ /* 0x000fe200000001ff */
[----:B------:R-:W-:-:S05]  /*11e60*/  MOV R96, R99 ;  /* 0x0000006300607202 */ /* 0x000fca0000000f00 */
[----:B------:R-:W-:-:S04]  /*11e70*/  FADD.FTZ R96, R97, R96 ;  /* 0x0000006061607221 */ /* 0x000fc80000010000 */
[----:B------:R-:W-:-:S07]  /*11e80*/  IMAD.MOV.U32 R124, RZ, RZ, R96 ;  /* 0x000000ffff7c7224 */ /* 0x000fce00078e0060 */
[----:B------:R-:W-:Y:S05]  /*11e90*/  WARPSYNC.COLLECTIVE R123, `(.L_x_5190) ;  /* 0x000000007b087348 */ /* 0x000fea0003c00000 */
[----:B------:R0:W1:Y:S02]  /*11ea0*/  SHFL.BFLY P3, R99, R124, R125, R126 ;  /* 0x0c00007d7c637389 */ /* 0x000064000006007e */
[----:B01----:R-:W-:Y:S05]  /*11eb0*/  ENDCOLLECTIVE ;  /* 0x000000000000791b */ /* 0x003fea0003800000 */
.L_x_5190:
[----:B------:R-:W-:Y:S05]  /*11ec0*/  BRA `(.L_x_5191) ;  /* 0xfffffff0006c7947 */ /* 0x000fea000383ffff */
.L_x_5192:
        /* <DEDUP_REMOVED lines=11> */
.L_x_12133:


//--------------------- .text._ZN10layer_norm31ln_parallel_residual_fwd_kernelINS_13Kernel_traitsIf13__nv_bfloat16fS2_fjLj512ELj1ELj4ELj1ELj16ENS_18Kernel_traits_baseILj512EfS2_fS2_fjLj128EEEEELb1ELb0ELb1EEEvNS_9FwdParamsE --------------------------
	.section	.text._ZN10layer_norm31ln_parallel_residual_fwd_kernelINS_13Kernel_traitsIf13__nv_bfloat16fS2_fjLj512ELj1ELj4ELj1ELj16ENS_18Kernel_traits_baseILj512EfS2_fS2_fjLj128EEEEELb1ELb0ELb1EEEvNS_9FwdParamsE,"ax",@progbits
	.align	128
        .global         _ZN10layer_norm31ln_parallel_residual_fwd_kernelINS_13Kernel_traitsIf13__nv_bfloat16fS2_fjLj512ELj1ELj4ELj1ELj16ENS_18Kernel_traits_baseILj512EfS2_fS2_fjLj128EEEEELb1ELb0ELb1EEEvNS_9FwdParamsE
        .type           _ZN10layer_norm31ln_parallel_residual_fwd_kernelINS_13Kernel_traitsIf13__nv_bfloat16fS2_fjLj512ELj1ELj4ELj1ELj16ENS_18Kernel_traits_baseILj512EfS2_fS2_fjLj128EEEEELb1ELb0ELb1EEEvNS_9FwdParamsE,@function
        .size           _ZN10layer_norm31ln_parallel_residual_fwd_kernelINS_13Kernel_traitsIf13__nv_bfloat16fS2_fjLj512ELj1ELj4ELj1ELj16ENS_18Kernel_traits_baseILj512EfS2_fS2_fjLj128EEEEELb1ELb0ELb1EEEvNS_9FwdParamsE,(.L_x_12134 - _ZN10layer_norm31ln_parallel_residual_fwd_kernelINS_13Kernel_traitsIf13__nv_bfloat16fS2_fjLj512ELj1ELj4ELj1ELj16ENS_18Kernel_traits_baseILj512EfS2_fS2_fjLj128EEEEELb1ELb0ELb1EEEvNS_9FwdParamsE)
        .other          _ZN10layer_norm31ln_parallel_residual_fwd_kernelINS_13Kernel_traitsIf13__nv_bfloat16fS2_fjLj512ELj1ELj4ELj1ELj16ENS_18Kernel_traits_baseILj512EfS2_fS2_fjLj128EEEEELb1ELb0ELb1EEEvNS_9FwdParamsE,@"STO_CUDA_ENTRY STV_DEFAULT"
_ZN10layer_norm31ln_parallel_residual_fwd_kernelINS_13Kernel_traitsIf13__nv_bfloat16fS2_fjLj512ELj1ELj4ELj1ELj16ENS_18Kernel_traits_baseILj512EfS2_fS2_fjLj128EEEEELb1ELb0ELb1EEEvNS_9FwdParamsE:
.text._ZN10layer_norm31ln_parallel_residual_fwd_kernelINS_13Kernel_traitsIf13__nv_bfloat16fS2_fjLj512ELj1ELj4ELj1ELj16ENS_18Kernel_traits_baseILj512EfS2_fS2_fjLj128EEEEELb1ELb0ELb1EEEvNS_9FwdParamsE:
        /* <DEDUP_REMOVED lines=17> */
[----:B------:R-:W4:Y:S01]  /*0110*/  LDC R101, c[0x0][0x360] ;  /* 0x0000d800ff657b82 */ /* 0x000f220000000800 */
[----:B---3--:R-:W-:Y:S01]  /*0120*/  USHF.L.U32 UR4, UR5, 0x2, URZ ;  /* 0x0000000205047899 */ /* 0x008fe200080006ff */
[--C-:B-1----:R-:W-:Y:S01]  /*0130*/  SHF.R.U32.HI R95, RZ, 0x5, R94.reuse ;  /* 0x00000005ff5f7819 */ /* 0x102fe2000001165e */
[----:B----4-:R-:W-:Y:S01]  /*0140*/  IMAD R101, R101, UR5, R94 ;  /* 0x0000000565657c24 */ /* 0x010fe2000f8e025e */
[----:B------:R-:W-:-:S03]  /*0150*/  LOP3.LUT R94, R94, 0x1f, RZ, 0xc0, !PT ;  /* 0x0000001f5e5e7812 */ /* 0x000fc600078ec0ff */
[----:B------:R-:W-:Y:S02]  /*0160*/  LOP3.LUT R95, R95, UR4, RZ, 0xfc, !PT ;  /* 0x000000045f5f7c12 */ /* 0x000fe4000f8efcff */
[----:B--2---:R-:W-:Y:S02]  /*0170*/  @P0 R2UR UR6, R2 ;  /* 0x00000000020602ca */ /* 0x004fe400000e0000 */
[----:B------:R-:W-:Y:S02]  /*0180*/  @P0 R2UR UR7, R3 ;  /* 0x00000000030702ca */ /* 0x000fe400000e0000 */
[----:B0-----:R-:W-:-:S04]  /*0190*/  @P0 IADD3 R116, P1, PT, R4, R7, RZ ;  /* 0x0000000704740210 */ /* 0x001fc80007f3e0ff */
[----:B------:R-:W-:-:S04]  /*01a0*/  @P0 IADD3.X R117, PT, PT, RZ, R5, RZ, P1, !PT ;  /* 0x00000005ff750210 */ /* 0x000fc80000ffe4ff */
[--C-:B------:R-:W-:Y:S01]  /*01b0*/  SHF.R.U64 R122, R116, 0x2, R117.reuse ;  /* 0x00000002747a7819 */ /* 0x100fe20000001275 */
[----:B------:R-:W-:Y:S01]  /*01c0*/  UIADD3 UR13, UPT, UPT, UR6, -0x61c88647, URZ ;  /* 0x9e3779b9060d7890 */ /* 0x000fe2000fffe0ff */
[----:B------:R-:W-:Y:S01]  /*01d0*/  SHF.R.U32.HI R100, RZ, 0x2, R117 ;  /* 0x00000002ff647819 */ /* 0x000fe20000011675 */
[----:B------:R-:W-:Y:S02]  /*01e0*/  UIADD3 UR14, UPT, UPT, UR7, -0x4498517b, URZ ;  /* 0xbb67ae85070e7890 */ /* 0x000fe4000fffe0ff */
        /* <DEDUP_REMOVED lines=27> */
[----:B------:R-:W-:Y:S01]  /*03a0*/  @!P0 CS2R R6, SRZ ;  /* 0x0000000000068805 */ /* 0x000fe2000001ff00 */
[----:B------:R-:W5:Y:S01]  /*03b0*/  LDG.E.128 R36, desc[UR8][R2.64+0x400] ;  /* 0x0004000802247981 */ /* 0x000f62000c1e1d00 */
[----:B------:R-:W-:Y:S02]  /*03c0*/  @!P0 CS2R R4, SRZ ;  /* 0x0000000000048805 */ /* 0x000fe4000001ff00 */
[----:B------:R-:W-:Y:S01]  /*03d0*/  @!P0 CS2R R10, SRZ ;  /* 0x00000000000a8805 */ /* 0x000fe2000001ff00 */
[----:B------:R0:W5:Y:S01]  /*03e0*/  LDG.E.128 R40, desc[UR8][R2.64+0x410] ;  /* 0x0004100802287981 */ /* 0x000162000c1e1d00 */
[----:B------:R-:W-:-:S02]  /*03f0*/  @!P0 CS2R R8, SRZ ;  /* 0x0000000000088805 */ /* 0x000fc4000001ff00 */
[----:B------:R-:W-:Y:S02]  /*0400*/  @!P0 CS2R R14, SRZ ;  /* 0x00000000000e8805 */ /* 0x000fe4000001ff00 */
[----:B------:R-:W-:Y:S01]  /*0410*/  @!P0 CS2R R18, SRZ ;  /* 0x0000000000128805 */ /* 0x000fe2000001ff00 */
[----:B------:R-:W5:Y:S04]  /*0420*/  LDG.E.128 R28, desc[UR8][R12.64] ;  /* 0x000000080c1c7981 */ /* 0x000f68000c1e1d00 */
[----:B------:R-:W5:Y:S04]  /*0430*/  LDG.E.128 R32, desc[UR8][R12.64+0x10] ;  /* 0x000010080c207981 */ /* 0x000f68000c1e1d00 */
[----:B------:R-:W5:Y:S04]  /*0440*/  LDG.E.128 R44, desc[UR8][R12.64+0x400] ;  /* 0x000400080c2c7981 */ /* 0x000f68000c1e1d00 */
[----:B------:R1:W5:Y:S01]  /*0450*/  LDG.E.128 R48, desc[UR8][R12.64+0x410] ;  /* 0x000410080c307981 */ /* 0x000362000c1e1d00 */
[----:B0-----:R-:W-:Y:S01]  /*0460*/  @P0 IMAD.WIDE.U32 R2, R94, 0x20, R16 ;  /* 0x000000205e020825 */ /* 0x001fe200078e0010 */
[----:B------:R-:W-:-:S04]  /*0470*/  @!P0 CS2R R16, SRZ ;  /* 0x0000000000108805 */ /* 0x000fc8000001ff00 */
[----:B------:R2:W5:Y:S01]  /*0480*/  @P0 LDG.E.128 R4, desc[UR8][R2.64] ;  /* 0x0000000802040981 */ /* 0x000562000c1e1d00 */
[----:B-1----:R-:W-:-:S03]  /*0490*/  @!P0 CS2R R12, SRZ ;  /* 0x00000000000c8805 */ /* 0x002fc6000001ff00 */
[----:B------:R2:W5:Y:S04]  /*04a0*/  @P0 LDG.E.128 R8, desc[UR8][R2.64+0x10] ;  /* 0x0000100802080981 */ /* 0x000568000c1e1d00 */
[----:B------:R2:W5:Y:S04]  /*04b0*/  @P0 LDG.E.128 R16, desc[UR8][R2.64+0x410] ;  /* 0x0004100802100981 */ /* 0x000568000c1e1d00 */
[----:B------:R2:W5:Y:S01]  /*04c0*/  @P0 LDG.E.128 R12, desc[UR8][R2.64+0x400] ;  /* 0x00040008020c0981 */ /* 0x000562000c1e1d00 */
        /* <DEDUP_REMOVED lines=8> */
[----:B--2---:R-:W-:Y:S06]  /*0550*/  BRA `(.L_x_5194) ;  /* 0x0000000000dc7947 */ /* 0x004fec0003800000 */
.L_x_5193:
        /* <DEDUP_REMOVED lines=29> */
.L_x_5195:
[----:B------:R-:W0:Y:S08]  /*0730*/  LDC.64 R2, c[0x0][0x3d0] ;  /* 0x0000f400ff027b82 */ /* 0x000e300000000a00 */
[----:B------:R-:W1:Y:S08]  /*0740*/  LDC.64 R4, c[0x0][0x438] ;  /* 0x00010e00ff047b82 */ /* 0x000e700000000a00 */
[----:B------:R-:W2:Y:S01]  /*0750*/  LDC.64 R6, c[0x0][0x3d8] ;  /* 0x0000f600ff067b82 */ /* 0x000ea20000000a00 */
[----:B0-----:R-:W-:-:S05]  /*0760*/  IMAD.WIDE.U32 R2, R94, 0x20, R2 ;  /* 0x000000205e027825 */ /* 0x001fca00078e0002 */
[----:B------:R-:W5:Y:S01]  /*0770*/  LDG.E.128 R20, desc[UR8][R2.64] ;  /* 0x0000000802147981 */ /* 0x000f62000c1e1d00 */
[----:B-1----:R-:W-:-:S03]  /*0780*/  IMAD.WIDE.U32 R4, R94, 0x20, R4 ;  /* 0x000000205e047825 */ /* 0x002fc600078e0004 */
[----:B------:R-:W5:Y:S04]  /*0790*/  LDG.E.128 R24, desc[UR8][R2.64+0x10] ;  /* 0x0000100802187981 */ /* 0x000f68000c1e1d00 */
[----:B------:R-:W5:Y:S01]  /*07a0*/  LDG.E.128 R36, desc[UR8][R2.64+0x400] ;  /* 0x0004000802247981 */ /* 0x000f62000c1e1d00 */
[----:B--2---:R-:W-:-:S03]  /*07b0*/  IMAD.WIDE.U32 R6, R94, 0x20, R6 ;  /* 0x000000205e067825 */ /* 0x004fc600078e0006 */
        /* <DEDUP_REMOVED lines=8> */
[----:B------:R-:W5:Y:S04]  /*0840*/  LDG.E.128 R60, desc[UR8][R4.64+0x10] ;  /* 0x00001008043c7981 */ /* 0x000f68000c1e1d00 */
        /* <DEDUP_REMOVED lines=8> */
.L_x_5194:
[----:B------:R-:W1:Y:S02]  /*08d0*/  LDCU UR4, c[0x0][0x384] ;  /* 0x00007080ff0477ac */ /* 0x000e640008000800 */
[----:B-1----:R-:W-:-:S13]  /*08e0*/  ISETP.GE.AND P0, PT, R95, UR4, PT ;  /* 0x000000045f007c0c */ /* 0x002fda000bf06270 */
[----:B------:R-:W-:Y:S05]  /*08f0*/  @P0 EXIT ;  /* 0x000000000000094d */ /* 0x000fea0003800000 */
[----:B0-----:R-:W-:Y:S01]  /*0900*/  IMAD.HI.U32 R3, R101, -0x326172a9, RZ ;  /* 0xcd9e8d5765037827 */ /* 0x001fe200078e00ff */
[----:B------:R-:W0:Y:S01]  /*0910*/  LDCU.64 UR4, c[0x0][0x398] ;  /* 0x00007300ff0477ac */ /* 0x000e220008000a00 */
[----:B------:R-:W-:Y:S01]  /*0920*/  BSSY B0, `(.L_x_5196) ;  /* 0x000106d000007945 */ /* 0x000fe20003800000 */
[----:B------:R-:W-:Y:S01]  /*0930*/  LOP3.LUT R116, R116, 0x3, RZ, 0xc0, !PT ;  /* 0x0000000374747812 */ /* 0x000fe200078ec0ff */
[----:B------:R-:W-:Y:S01]  /*0940*/  IMAD.HI.U32 R0, R122, -0x2daee0ad, RZ ;  /* 0xd2511f537a007827 */ /* 0x000fe200078e00ff */
[----:B------:R-:W-:Y:S01]  /*0950*/  LOP3.LUT R3, R100, UR6, R3, 0x96, !PT ;  /* 0x0000000664037c12 */ /* 0x000fe2000f8e9603 */
[----:B------:R-:W1:Y:S02]  /*0960*/  LDCU UR31, c[0x0][0x404] ;  /* 0x00008080ff1f77ac */ /* 0x000e640008000800 */
[----:B------:R-:W-:Y:S01]  /*0970*/  IMAD R71, R122, -0x2daee0ad, RZ ;  /* 0xd2511f537a477824 */ /* 0x000fe200078e02ff */
[----:B------:R-:W-:Y:S01]  /*0980*/  LOP3.LUT R0, R0, UR7, RZ, 0x3c, !PT ;  /* 0x0000000700007c12 */ /* 0x000fe2000f8e3cff */
[----:B------:R-:W-:Y:S01]  /*0990*/  IMAD.HI.U32 R68, R3, -0x2daee0ad, RZ ;  /* 0xd2511f5303447827 */ /* 0x000fe200078e00ff */
        /* <DEDUP_REMOVED lines=16> */
[----:B------:R-:W-:Y:S01]  /*0aa0*/  IMAD.HI.U32 R70, R0, -0x2daee0ad, RZ ;  /* 0xd2511f5300467827 */ /* 0x000fe200078e00ff */
[----:B------:R-:W4:Y:S01]  /*0ab0*/  LDCU UR5, c[0x0][0x388] ;  /* 0x00007100ff0577ac */ /* 0x000f220008000800 */
[----:B------:R-:W-:Y:S02]  /*0ac0*/  PLOP3.LUT P0, PT, PT, PT, UP0, 0x80, 0x8 ;  /* 0x000000000008781c */ /* 0x000fe40003f0f008 */
[----:B------:R-:W-:Y:S01]  /*0ad0*/  IMAD R69, R68, -0x326172a9, RZ ;  /* 0xcd9e8d5744457824 */ /* 0x000fe200078e02ff */
[----:B------:R-:W-:Y:S01]  /*0ae0*/  LOP3.LUT R70, R71, UR18, R70, 0x96, !PT ;  /* 0x0000001247467c12 */ /* 0x000fe2000f8e9646 */
[C---:B------:R-:W-:Y:S01]  /*0af0*/  IMAD.HI.U32 R2, R3.reuse, -0x326172a9, RZ ;  /* 0xcd9e8d5703027827 */ /* 0x040fe200078e00ff */
[----:B------:R-:W1:Y:S03]  /*0b00*/  LDCU.64 UR10, c[0x0][0x3a0] ;  /* 0x00007400ff0a77ac */ /* 0x000e660008000a00 */
        /* <DEDUP_REMOVED lines=40> */
[----:B-1234-:R-:W-:-:S07]  /*0d90*/  IMAD R96, R0, -0x326172a9, RZ ;  /* 0xcd9e8d5700607824 */ /* 0x01efce00078e02ff */
.L_x_5444:
[----:B------:R-:W-:Y:S01]  /*0da0*/  ISETP.NE.U32.AND P1, PT, RZ, UR10, PT ;  /* 0x0000000aff007c0c */ /* 0x000fe2000bf25070 */
[----:B-1----:R-:W0:Y:S01]  /*0db0*/  @P0 LDC.64 R80, c[0x0][0x398] ;  /* 0x0000e600ff500b82 */ /* 0x002e220000000a00 */
        /* <DEDUP_REMOVED lines=8> */
[----:B------:R-:W0:Y:S01]  /*0e40*/  LDC.64 R90, c[0x0][0x398] ;  /* 0x0000e600ff5a7b82 */ /* 0x000e220000000a00 */
[----:B------:R-:W3:Y:S01]  /*0e50*/  @P0 LDG.E.128 R104, desc[UR8][R80.64] ;  /* 0x0000000850680981 */ /* 0x000ee2000c1e1d00 */
[----:B-1----:R-:W-:-:S06]  /*0e60*/  IMAD.WIDE.U32 R76, R115, 0x10, R88 ;  /* 0x00000010734c7825 */ /* 0x002fcc00078e0058 */
[----:B-----5:R-:W5:Y:S01]  /*0e70*/  LDG.E.128 R76, desc[UR8][R76.64] ;  /* 0x000000084c4c7981 */ /* 0x020f62000c1e1d00 */
[----:B--2---:R-:W-:-:S05]  /*0e80*/  @P1 IMAD.WIDE.U32 R84, R115, 0x20, R84 ;  /* 0x0000002073541825 */ /* 0x004fca00078e0054 */
[----:B------:R1:W5:Y:S04]  /*0e90*/  @P1 LDG.E.128 R72, desc[UR8][R84.64] ;  /* 0x0000000854481981 */ /* 0x000368000c1e1d00 */
[----:B------:R1:W5:Y:S01]  /*0ea0*/  @P1 LDG.E.128 R68, desc[UR8][R84.64+0x10] ;  /* 0x0000100854441981 */ /* 0x000362000c1e1d00 */
[----:B0-----:R-:W-:-:S04]  /*0eb0*/  ISETP.NE.U32.AND P0, PT, R90, RZ, PT ;  /* 0x000000ff5a00720c */ /* 0x001fc80003f05070 */
[----:B------:R-:W-:Y:S01]  /*0ec0*/  ISETP.NE.AND.EX P0, PT, R91, RZ, PT, P0 ;  /* 0x000000ff5b00720c */ /* 0x000fe20003f05300 */
[----:B------:R-:W-:Y:S01]  /*0ed0*/  IMAD.MOV.U32 R0, RZ, RZ, 0x2f800000 ;  /* 0x2f800000ff007424 */ /* 0x000fe200078e00ff */
        /* <DEDUP_REMOVED lines=21> */
.L_x_5200:
        /* <DEDUP_REMOVED lines=13> */
.L_x_5202:
[----:B------:R-:W-:Y:S05]  /*1100*/  BSYNC.RECONVERGENT B2 ;  /* 0x0000000000027941 */ /* 0x000fea0003800200 */
.L_x_5201:
        /* <DEDUP_REMOVED lines=41> */
[----:B------:R-:W-:-:S07]  /*13a0*/  IMAD.MOV.U32 R2, RZ, RZ, R114 ;  /* 0x000000ffff027224 */ /* 0x000fce00078e0072 */
.L_x_5199:
[----:B------:R-:W-:Y:S05]  /*13b0*/  BSYNC.RECONVERGENT B1 ;  /* 0x0000000000017941 */ /* 0x000fea0003800200 */
.L_x_5198:
[----:B------:R-:W-:Y:S01]  /*13c0*/  ISETP.NE.AND P0, PT, R80, 0x1, PT ;  /* 0x000000015000780c */ /* 0x000fe20003f05270 */
[----:B------:R-:W-:Y:S01]  /*13d0*/  IMAD.U32 R117, RZ, RZ, UR31 ;  /* 0x0000001fff757e24 */ /* 0x000fe2000f8e00ff */
[----:B------:R-:W-:Y:S01]  /*13e0*/  I2FP.F32.U32 R3, R2 ;  /* 0x0000000200037245 */ /* 0x000fe20000201000 */
[----:B------:R-:W-:Y:S01]  /*13f0*/  BSSY.RECONVERGENT B1, `(.L_x_5203) ;  /* 0x000004a000017945 */ /* 0x000fe20003800200 */
[----:B-----5:R-:W-:-:S03]  /*1400*/  PRMT R81, R76, 0x7632, R81 ;  /* 0x000076324c517816 */ /* 0x020fc60000000051 */
[----:B------:R-:W-:Y:S01]  /*1410*/  FFMA.FTZ R2, R3, R0, 1.1641532182693481445e-10 ;  /* 0x2f00000003027423 */ /* 0x000fe20000010000 */
[----:B------:R-:W-:Y:S01]  /*1420*/  IMAD.U32 R3, R76, 0x10000, RZ ;  /* 0x000100004c037824 */ /* 0x000fe200078e00ff */
[----:B------:R-:W-:-:S03]  /*1430*/  MOV R76, 0x2 ;  /* 0x00000002004c7802 */ /* 0x000fc60000000f00 */
        /* <DEDUP_REMOVED lines=12> */
.L_x_5205:
        /* <DEDUP_REMOVED lines=13> */
.L_x_5207:
[----:B------:R-:W-:Y:S05]  /*15d0*/  BSYNC.RECONVERGENT B2 ;  /* 0x0000000000027941 */ /* 0x000fea0003800200 */
.L_x_5206:
        /* <DEDUP_REMOVED lines=43> */
.L_x_5204:
[----:B------:R-:W-:Y:S05]  /*1890*/  BSYNC.RECONVERGENT B1 ;  /* 0x0000000000017941 */ /* 0x000fea0003800200 */
.L_x_5203:
        /* <DEDUP_REMOVED lines=18> */
.L_x_5210:
        /* <DEDUP_REMOVED lines=13> */
.L_x_5212:
[----:B------:R-:W-:Y:S05]  /*1a90*/  BSYNC.RECONVERGENT B2 ;  /* 0x0000000000027941 */ /* 0x000fea0003800200 */
.L_x_5211:
        /* <DEDUP_REMOVED lines=43> */
.L_x_5209:
[----:B------:R-:W-:Y:S05]  /*1d50*/  BSYNC.RECONVERGENT B1 ;  /* 0x0000000000017941 */ /* 0x000fea0003800200 */
.L_x_5208:
[----:B------:R-:W-:Y:S01]  /*1d60*/  ISETP.NE.AND P2, PT, R80, 0x1, PT ;  /* 0x000000015000780c */ /* 0x000fe20003f45270 */
[----:B------:R-:W-:Y:S01]  /*1d70*/  BSSY.RECONVERGENT B1, `(.L_x_5213) ;  /* 0x000004a000017945 */ /* 0x000fe20003800200 */
[----:B------:R-:W-:Y:S01]  /*1d80*/  I2FP.F32.U32 R83, R2 ;  /* 0x0000000200537245 */ /* 0x000fe20000201000 */
[----:B------:R-:W-:-:S04]  /*1d90*/  HFMA2 R76, -RZ, RZ, 0, 1.1920928955078125e-07 ;  /* 0x00000002ff4c7431 */ /* 0x000fc800000001ff */
[----:B------:R-:W-:Y:S01]  /*1da0*/  FFMA.FTZ R2, R83, R0, 1.1641532182693481445e-10 ;  /* 0x2f00000053027423 */ /* 0x000fe20000010000 */
[C---:B------:R-:W-:Y:S01]  /*1db0*/  IMAD.U32 R83, R77.reuse, 0x10000, RZ ;  /* 0x000100004d537824 */ /* 0x040fe200078e00ff */
[----:B------:R-:W-:-:S03]  /*1dc0*/  PRMT R77, R77, 0x7632, R77 ;  /* 0x000076324d4d7816 */ /* 0x000fc6000000004d */
        /* <DEDUP_REMOVED lines=11> */
.L_x_5215:
        /* <DEDUP_REMOVED lines=13> */
.L_x_5217:
[----:B------:R-:W-:Y:S05]  /*1f50*/  BSYNC.RECONVERGENT B2 ;  /* 0x0000000000027941 */ /* 0x000fea0003800200 */
.L_x_5216:
        /* <DEDUP_REMOVED lines=43> */
.L_x_5214:
[----:B------:R-:W-:Y:S05]  /*2210*/  BSYNC.RECONVERGENT B1 ;  /* 0x0000000000017941 */ /* 0x000fea0003800200 */
.L_x_5213:
        /* <DEDUP_REMOVED lines=17> */
.L_x_5220:
        /* <DEDUP_REMOVED lines=13> */
.L_x_5222:
[----:B------:R-:W-:Y:S05]  /*2400*/  BSYNC.RECONVERGENT B2 ;  /* 0x0000000000027941 */ /* 0x000fea0003800200 */
.L_x_5221:
        /* <DEDUP_REMOVED lines=43> */
.L_x_5219:
[----:B------:R-:W-:Y:S05]  /*26c0*/  BSYNC.RECONVERGENT B1 ;  /* 0x0000000000017941 */ /* 0x000fea0003800200 */
.L_x_5218:
[----:B------:R-:W-:Y:S01]  /*26d0*/  ISETP.NE.AND P3, PT, R80, 0x1, PT ;  /* 0x000000015000780c */ /* 0x000fe20003f65270 */
[----:B------:R-:W-:Y:S01]  /*26e0*/  BSSY.RECONVERGENT B1, `(.L_x_5223) ;  /* 0x000004b000017945 */ /* 0x000fe20003800200 */
[----:B------:R-:W-:Y:S01]  /*26f0*/  I2FP.F32.U32 R85, R2 ;  /* 0x0000000200557245 */ /* 0x000fe20000201000 */
[----:B------:R-:W-:Y:S01]  /*2700*/  HFMA2 R76, -RZ, RZ, 0, 1.1920928955078125e-07 ;  /* 0x00000002ff4c7431 */ /* 0x000fe200000001ff */
[----:B------:R-:W-:-:S03]  /*2710*/  PRMT R87, R78, 0x7632, R87 ;  /* 0x000076324e577816 */ /* 0x000fc60000000057 */
[----:B------:R-:W-:Y:S01]  /*2720*/  FFMA.FTZ R2, R85, R0, 1.1641532182693481445e-10 ;  /* 0x2f00000055027423 */ /* 0x000fe20000010000 */
[----:B------:R-:W-:-:S04]  /*2730*/  IMAD.U32 R85, R78, 0x10000, RZ ;  /* 0x000100004e557824 */ /* 0x000fc800078e00ff */
        /* <DEDUP_REMOVED lines=12> */
.L_x_5225:
        /* <DEDUP_REMOVED lines=13> */
.L_x_5227:
[----:B------:R-:W-:Y:S05]  /*28d0*/  BSYNC.RECONVERGENT B2 ;  /* 0x0000000000027941 */ /* 0x000fea0003800200 */
.L_x_5226:
        /* <DEDUP_REMOVED lines=43> */
.L_x_5224:
[----:B------:R-:W-:Y:S05]  /*2b90*/  BSYNC.RECONVERGENT B1 ;  /* 0x0000000000017941 */ /* 0x000fea0003800200 */
.L_x_5223:
        /* <DEDUP_REMOVED lines=17> */
.L_x_5230:
        /* <DEDUP_REMOVED lines=13> */
.L_x_5232:
[----:B------:R-:W-:Y:S05]  /*2d80*/  BSYNC.RECONVERGENT B2 ;  /* 0x0000000000027941 */ /* 0x000fea0003800200 */
.L_x_5231:
        /* <DEDUP_REMOVED lines=43> */
.L_x_5229:
[----:B------:R-:W-:Y:S05]  /*3040*/  BSYNC.RECONVERGENT B1 ;  /* 0x0000000000017941 */ /* 0x000fea0003800200 */
.L_x_5228:
        /* <DEDUP_REMOVED lines=18> */
.L_x_5235:
        /* <DEDUP_REMOVED lines=13> */
.L_x_5237:
[----:B------:R-:W-:Y:S05]  /*3240*/  BSYNC.RECONVERGENT B2 ;  /* 0x0000000000027941 */ /* 0x000fea0003800200 */
.L_x_5236:
        /* <DEDUP_REMOVED lines=43> */
.L_x_5234:
[----:B------:R-:W-:Y:S05]  /*3500*/  BSYNC.RECONVERGENT B1 ;  /* 0x0000000000017941 */ /* 0x000fea0003800200 */
.L_x_5233:
[----:B------:R-:W-:Y:S01]  /*3510*/  IMAD.U32 R118, RZ, RZ, UR32 ;  /* 0x00000020ff767e24 */ /* 0x000fe2000f8e00ff */
[----:B------:R-:W-:Y:S02]  /*3520*/  P2R R78, PR, RZ, 0x2 ;  /* 0x00000002ff4e7803 */ /* 0x000fe40000000000 */
[----:B------:R-:W-:Y:S01]  /*3530*/  I2FP.F32.U32 R119, R76 ;  /* 0x0000004c00777245 */ /* 0x000fe20000201000 */
[-C--:B------:R-:W-:Y:S01]  /*3540*/  FMUL.FTZ R84, R85, R118.reuse ;  /* 0x0000007655547220 */ /* 0x080fe20000410000 */
[----:B------:R-:W-:Y:S01]  /*3550*/  ISETP.NE.AND P1, PT, R121, RZ, PT ;  /* 0x000000ff7900720c */ /* 0x000fe20003f25270 */
[----:B------:R-:W-:Y:S01]  /*3560*/  FMUL.FTZ R3, R3, R118 ;  /* 0x0000007603037220 */ /* 0x000fe20000410000 */
[----:B------:R-:W-:Y:S01]  /*3570*/  SHF.L.U32 R79, R79, 0x10, RZ ;  /* 0x000000104f4f7819 */ /* 0x000fe200000006ff */
[----:B------:R-:W-:Y:S01]  /*3580*/  FFMA.FTZ R2, R119, R0, 1.1641532182693481445e-10 ;  /* 0x2f00000077027423 */ /* 0x000fe20000010000 */
[----:B------:R-:W-:Y:S01]  /*3590*/  ISETP.NE.AND P5, PT, R114, RZ, PT ;  /* 0x000000ff7200720c */ /* 0x000fe20003fa5270 */
[-C--:B------:R-:W-:Y:S01]  /*35a0*/  FMUL.FTZ R87, R87, R118.reuse ;  /* 0x0000007657577220 */ /* 0x080fe20000410000 */
[----:B------:R-:W-:Y:S01]  /*35b0*/  FSEL R84, R84, RZ, P1 ;  /* 0x000000ff54547208 */ /* 0x000fe20000800000 */
[-C--:B------:R-:W-:Y:S01]  /*35c0*/  FMUL.FTZ R93, R93, R118.reuse ;  /* 0x000000765d5d7220 */ /* 0x080fe20000410000 */
[----:B------:R-:W-:Y:S01]  /*35d0*/  ISETP.NE.AND P1, PT, R78, RZ, PT ;  /* 0x000000ff4e00720c */ /* 0x000fe20003f25270 */
[-C--:B------:R-:W-:Y:S01]  /*35e0*/  FMUL.FTZ R77, R77, R118.reuse ;  /* 0x000000764d4d7220 */ /* 0x080fe20000410000 */
[-C--:B------:R-:W-:Y:S01]  /*35f0*/  FMUL.FTZ R82, R83, R118.reuse ;  /* 0x0000007653527220 */ /* 0x080fe20000410000 */
[-C--:B------:R-:W-:Y:S01]  /*3600*/  FMUL.FTZ R81, R81, R118.reuse ;  /* 0x0000007651517220 */ /* 0x080fe20000410000 */
[----:B------:R-:W-:Y:S01]  /*3610*/  FMUL.FTZ R79, R79, R118 ;  /* 0x000000764f4f7220 */ /* 0x000fe20000410000 */
[----:B------:R-:W-:-:S02]  /*3620*/  FSEL R80, R3, RZ, P5 ;  /* 0x000000ff03507208 */ /* 0x000fc40002800000 */
[----:B------:R-:W-:Y:S02]  /*3630*/  ISETP.NE.AND P6, PT, R116, RZ, PT ;  /* 0x000000ff7400720c */ /* 0x000fe40003fc5270 */
[----:B------:R-:W-:Y:S02]  /*3640*/  FSETP.GTU.FTZ.AND P5, PT, R2, R117, PT ;  /* 0x000000750200720b */ /* 0x000fe40003fbc000 */
[----:B------:R-:W-:Y:S02]  /*3650*/  FSEL R85, R87, RZ, P3 ;  /* 0x000000ff57557208 */ /* 0x000fe40001800000 */
        /* <DEDUP_REMOVED lines=11> */
[----:B------:R-:W-:Y:S01]  /*3710*/  @P1 FADD.FTZ R81, R73, R81 ;  /* 0x0000005149511221 */ /* 0x000fe20000010000 */
[----:B------:R-:W-:Y:S01]  /*3720*/  @P1 FADD.FTZ R86, R70, R86 ;  /* 0x0000005646561221 */ /* 0x000fe20000010000 */
[----:B------:R-:W-:Y:S01]  /*3730*/  @P1 FADD.FTZ R87, R71, R87 ;  /* 0x0000005747571221 */ /* 0x000fe20000010000 */
[----:B------:R-:W-:Y:S09]  /*3740*/  BRA `(.L_x_5238) ;  /* 0x0000004c00d47947 */ /* 0x000ff20003800000 */
.L_x_5197:
        /* <DEDUP_REMOVED lines=16> */
.L_x_5241:
        /* <DEDUP_REMOVED lines=13> */
.L_x_5243:
[----:B------:R-:W-:Y:S05]  /*3920*/  BSYNC.RECONVERGENT B2 ;  /* 0x0000000000027941 */ /* 0x000fea0003800200 */
.L_x_5242:
        /* <DEDUP_REMOVED lines=42> */
.L_x_5240:
[----:B------:R-:W-:Y:S05]  /*3bd0*/  BSYNC.RECONVERGENT B1 ;  /* 0x0000000000017941 */ /* 0x000fea0003800200 */
.L_x_5239:
        /* <DEDUP_REMOVED lines=8> */
[C---:B-----5:R-:W-:Y:S02]  /*3c60*/  SHF.L.U32 R85, R76.reuse, 0x10, RZ ;  /* 0x000000104c557819 */ /* 0x060fe400000006ff */
[----:B------:R-:W-:-:S02]  /*3c70*/  PRMT R76, R76, 0x7632, R76 ;  /* 0x000076324c4c7816 */ /* 0x000fc4000000004c */
        /* <DEDUP_REMOVED lines=12> */
.L_x_5246:
        /* <DEDUP_REMOVED lines=13> */
.L_x_5248:
[----:B------:R-:W-:Y:S05]  /*3e10*/  BSYNC.RECONVERGENT B2 ;  /* 0x0000000000027941 */ /* 0x000fea0003800200 */
.L_x_5247:
        /* <DEDUP_REMOVED lines=40> */
[----:B------:R-:W-:Y:S01]  /*40a0*/  MOV R96, R102 ;  /* 0x0000006600607202 */ /* 0x000fe20000000f00 */
[----:B------:R-:W-:Y:S01]  /*40b0*/  IMAD.MOV.U32 R120, RZ, RZ, R92 ;  /* 0x000000ffff787224 */ /* 0x000fe200078e005c */
[----:B------:R-:W-:-:S07]  /*40c0*/  LOP3.LUT R99, R84, UR30, R93, 0x96, !PT ;  /* 0x0000001e54637c12 */ /* 0x000fce000f8e965d */
.L_x_5245:
[----:B------:R-:W-:Y:S05]  /*40d0*/  BSYNC.RECONVERGENT B1 ;  /* 0x0000000000017941 */ /* 0x000fea0003800200 */
.L_x_5244:
[----:B------:R-:W-:Y:S01]  /*40e0*/  I2FP.F32.U32 R85, R82 ;  /* 0x0000005200557245 */ /* 0x000fe20000201000 */
[----:B------:R-:W-:Y:S01]  /*40f0*/  IMAD.U32 R87, R104, 0x10000, RZ ;  /* 0x0001000068577824 */ /* 0x000fe200078e00ff */
[----:B------:R-:W-:Y:S01]  /*4100*/  ISETP.NE.AND P2, PT, R86, 0x1, PT ;  /* 0x000000015600780c */ /* 0x000fe20003f45270 */
[----:B------:R-:W-:Y:S01]  /*4110*/  BSSY.RECONVERGENT B1, `(.L_x_5249) ;  /* 0x000004d000017945 */ /* 0x000fe20003800200 */
[----:B------:R-:W-:Y:S01]  /*4120*/  FSEL R80, R80, RZ, P3 ;  /* 0x000000ff50507208 */ /* 0x000fe20001800000 */
[----:B------:R-:W-:Y:S01]  /*4130*/  FFMA.FTZ R82, R85, R0, 1.1641532182693481445e-10 ;  /* 0x2f00000055527423 */ /* 0x000fe20000010000 */
[----:B------:R-:W-:Y:S01]  /*4140*/  FMUL.FTZ R87, R87, R118 ;  /* 0x0000007657577220 */ /* 0x000fe20000410000 */
[----:B------:R-:W-:-:S03]  /*4150*/  IMAD.MOV.U32 R84, RZ, RZ, 0x2 ;  /* 0x00000002ff547424 */ /* 0x000fc600078e00ff */
[----:B------:R-:W-:Y:S02]  /*4160*/  FSETP.GTU.FTZ.AND P0, PT, R82, R117, PT ;  /* 0x000000755200720b */ /* 0x000fe40003f1c000 */
[----:B------:R-:W-:Y:S02]  /*4170*/  MOV R82, R96 ;  /* 0x0000006000527202 */ /* 0x000fe40000000f00 */
        /* <DEDUP_REMOVED lines=13> */
.L_x_5251:
        /* <DEDUP_REMOVED lines=13> */
.L_x_5253:
[----:B------:R-:W-:Y:S05]  /*4320*/  BSYNC.RECONVERGENT B2 ;  /* 0x0000000000027941 */ /* 0x000fea0003800200 */
.L_x_5252:
        /* <DEDUP_REMOVED lines=43> */
.L_x_5250:
[----:B------:R-:W-:Y:S05]  /*45e0*/  BSYNC.RECONVERGENT B1 ;  /* 0x0000000000017941 */ /* 0x000fea0003800200 */
.L_x_5249:
[----:B------:R-:W-:Y:S01]  /*45f0*/  ISETP.NE.AND P0, PT, R84, 0x1, PT ;  /* 0x000000015400780c */ /* 0x000fe20003f05270 */
[----:B------:R-:W-:Y:S01]  /*4600*/  BSSY.RECONVERGENT B1, `(.L_x_5254) ;  /* 0x000004b000017945 */ /* 0x000fe20003800200 */
[----:B------:R-:W-:Y:S01]  /*4610*/  I2FP.F32.U32 R85, R82 ;  /* 0x0000005200557245 */ /* 0x000fe20000201000 */
[----:B------:R-:W-:-:S04]  /*4620*/  IMAD.MOV.U32 R86, RZ, RZ, 0x2 ;  /* 0x00000002ff567424 */ /* 0x000fc800078e00ff */
        /* <DEDUP_REMOVED lines=15> */
.L_x_5256:
        /* <DEDUP_REMOVED lines=13> */
.L_x_5258:
[----:B------:R-:W-:Y:S05]  /*47f0*/  BSYNC.RECONVERGENT B2 ;  /* 0x0000000000027941 */ /* 0x000fea0003800200 */
.L_x_5257:
        /* <DEDUP_REMOVED lines=43> */
.L_x_5255:
[----:B------:R-:W-:Y:S05]  /*4ab0*/  BSYNC.RECONVERGENT B1 ;  /* 0x0000000000017941 */ /* 0x000fea0003800200 */
.L_x_5254:
        /* <DEDUP_REMOVED lines=8> */
[----:B------:R-:W-:-:S04]  /*4b40*/  FSETP.GTU.FTZ.AND P0, PT, R82, R117, PT ;  /* 0x000000755200720b */ /* 0x000fc80003f1c000 */
        /* <DEDUP_REMOVED lines=14> */
.L_x_5261:
        /* <DEDUP_REMOVED lines=13> */
.L_x_5263:
[----:B------:R-:W-:Y:S05]  /*4d00*/  BSYNC.RECONVERGENT B2 ;  /* 0x0000000000027941 */ /* 0x000fea0003800200 */
.L_x_5262:
        /* <DEDUP_REMOVED lines=43> */
.L_x_5260:
[----:B------:R-:W-:Y:S05]  /*4fc0*/  BSYNC.RECONVERGENT B1 ;  /* 0x0000000000017941 */ /* 0x000fea0003800200 */
.L_x_5259:
        /* <DEDUP_REMOVED lines=19> */
.L_x_5266:
        /* <DEDUP_REMOVED lines=13> */
.L_x_5268:
[----:B------:R-:W-:Y:S05]  /*51d0*/  BSYNC.RECONVERGENT B2 ;  /* 0x0000000000027941 */ /* 0x000fea0003800200 */
.L_x_5267:
        /* <DEDUP_REMOVED lines=43> */
.L_x_5265:
[----:B------:R-:W-:Y:S05]  /*5490*/  BSYNC.RECONVERGENT B1 ;  /* 0x0000000000017941 */ /* 0x000fea0003800200 */
.L_x_5264:
[----:B------:R-:W-:Y:S01]  /*54a0*/  I2FP.F32.U32 R85, R82 ;  /* 0x0000005200557245 */ /* 0x000fe20000201000 */
[----:B------:R-:W-:Y:S01]  /*54b0*/  IMAD.U32 R87, R105, 0x10000, RZ ;  /* 0x0001000069577824 */ /* 0x000fe200078e00ff */
[----:B------:R-:W-:Y:S01]  /*54c0*/  ISETP.NE.AND P3, PT, R86, 0x1, PT ;  /* 0x000000015600780c */ /* 0x000fe20003f65270 */
[----:B------:R-:W-:Y:S01]  /*54d0*/  BSSY.RECONVERGENT B1, `(.L_x_5269) ;  /* 0x000004d000017945 */ /* 0x000fe20003800200 */
[----:B------:R-:W-:Y:S01]  /*54e0*/  FSEL R76, R76, RZ, P0 ;  /* 0x000000ff4c4c7208 */ /* 0x000fe20000000000 */
[----:B------:R-:W-:Y:S01]  /*54f0*/  FFMA.FTZ R82, R85, R0, 1.1641532182693481445e-10 ;  /* 0x2f00000055527423 */ /* 0x000fe20000010000 */
[----:B------:R-:W-:-:S04]  /*5500*/  FMUL.FTZ R87, R87, R118 ;  /* 0x0000007657577220 */ /* 0x000fc80000410000 */
[----:B------:R-:W-:-:S04]  /*5510*/  FSETP.GTU.FTZ.AND P2, PT, R82, R117, PT ;  /* 0x000000755200720b */ /* 0x000fc80003f5c000 */
[----:B------:R-:W-:Y:S02]  /*5520*/  FSEL R87, R87, RZ, !P2 ;  /* 0x000000ff57577208 */ /* 0x000fe40005000000 */
[----:B------:R-:W-:-:S03]  /*5530*/  SEL R108, RZ, 0x1, P2 ;  /* 0x00000001ff6c7807 */ /* 0x000fc60001000000 */
[----:B------:R-:W-:Y:S01]  /*5540*/  FADD.FTZ R82, R87, R76 ;  /* 0x0000004c57527221 */ /* 0x000fe20000010000 */
[----:B------:R-:W-:Y:S01]  /*5550*/  IMAD.MOV.U32 R87, RZ, RZ, 0x2 ;  /* 0x00000002ff577424 */ /* 0x000fe200078e00ff */
[----:B------:R-:W-:Y:S02]  /*5560*/  MOV R76, R96 ;  /* 0x00000060004c7202 */ /* 0x000fe40000000f00 */
        /* <DEDUP_REMOVED lines=10> */
.L_x_5271:
        /* <DEDUP_REMOVED lines=13> */
.L_x_5273:
[----:B------:R-:W-:Y:S05]  /*56e0*/  BSYNC.RECONVERGENT B2 ;  /* 0x0000000000027941 */ /* 0x000fea0003800200 */
.L_x_5272:
        /* <DEDUP_REMOVED lines=40> */
[----:B------:R-:W-:Y:S01]  /*5970*/  MOV R96, R110 ;  /* 0x0000006e00607202 */ /* 0x000fe20000000f00 */
[----:B------:R-:W-:Y:S01]  /*5980*/  IMAD.MOV.U32 R120, RZ, RZ, R92 ;  /* 0x000000ffff787224 */ /* 0x000fe200078e005c */
[----:B------:R-:W-:-:S07]  /*5990*/  LOP3.LUT R99, R84, UR30, R93, 0x96, !PT ;  /* 0x0000001e54637c12 */ /* 0x000fce000f8e965d */
.L_x_5270:
[----:B------:R-:W-:Y:S05]  /*59a0*/  BSYNC.RECONVERGENT B1 ;  /* 0x0000000000017941 */ /* 0x000fea0003800200 */
.L_x_5269:
[----:B------:R-:W-:Y:S01]  /*59b0*/  ISETP.NE.AND P3, PT, R87, 0x1, PT ;  /* 0x000000015700780c */ /* 0x000fe20003f65270 */
[----:B------:R-:W-:Y:S01]  /*59c0*/  IMAD.U32 R77, R77, 0x10000, RZ ;  /* 0x000100004d4d7824 */ /* 0x000fe200078e00ff */
[----:B------:R-:W-:Y:S01]  /*59d0*/  I2FP.F32.U32 R85, R76 ;  /* 0x0000004c00557245 */ /* 0x000fe20000201000 */
[----:B------:R-:W-:Y:S01]  /*59e0*/  BSSY.RECONVERGENT B1, `(.L_x_5274) ;  /* 0x0000048000017945 */ /* 0x000fe20003800200 */
[----:B------:R-:W-:-:S03]  /*59f0*/  MOV R84, R96 ;  /* 0x0000006000547202 */ /* 0x000fc60000000f00 */
[----:B------:R-:W-:Y:S01]  /*5a00*/  FFMA.FTZ R76, R85, R0, 1.1641532182693481445e-10 ;  /* 0x2f000000554c7423 */ /* 0x000fe20000010000 */
[----:B------:R-:W-:-:S04]  /*5a10*/  IMAD.MOV.U32 R85, RZ, RZ, 0x2 ;  /* 0x00000002ff557424 */ /* 0x000fc800078e00ff */
        /* <DEDUP_REMOVED lines=11> */
.L_x_5276:
        /* <DEDUP_REMOVED lines=13> */
.L_x_5278:
[----:B------:R-:W-:Y:S05]  /*5ba0*/  BSYNC.RECONVERGENT B2 ;  /* 0x0000000000027941 */ /* 0x000fea0003800200 */
.L_x_5277:
        /* <DEDUP_REMOVED lines=43> */
.L_x_5275:
[----:B------:R-:W-:Y:S05]  /*5e60*/  BSYNC.RECONVERGENT B1 ;  /* 0x0000000000017941 */ /* 0x000fea0003800200 */
.L_x_5274:
[----:B------:R-:W-:Y:S01]  /*5e70*/  I2FP.F32.U32 R77, R84 ;  /* 0x00000054004d7245 */ /* 0x000fe20000201000 */
[----:B------:R-:W-:Y:S01]  /*5e80*/  IMAD.U32 R83, R83, 0x10000, RZ ;  /* 0x0001000053537824 */ /* 0x000fe200078e00ff */
[----:B------:R-:W-:Y:S01]  /*5e90*/  ISETP.NE.AND P4, PT, R85, 0x1, PT ;  /* 0x000000015500780c */ /* 0x000fe20003f85270 */
[----:B------:R-:W-:Y:S01]  /*5ea0*/  BSSY.RECONVERGENT B1, `(.L_x_5279) ;  /* 0x000004d000017945 */ /* 0x000fe20003800200 */
[----:B------:R-:W-:Y:S01]  /*5eb0*/  FSEL R76, R76, RZ, P2 ;  /* 0x000000ff4c4c7208 */ /* 0x000fe20001000000 */
[----:B------:R-:W-:Y:S01]  /*5ec0*/  FFMA.FTZ R84, R77, R0, 1.1641532182693481445e-10 ;  /* 0x2f0000004d547423 */ /* 0x000fe20000010000 */
[----:B------:R-:W-:-:S04]  /*5ed0*/  FMUL.FTZ R83, R83, R118 ;  /* 0x0000007653537220 */ /* 0x000fc80000410000 */
[----:B------:R-:W-:Y:S01]  /*5ee0*/  FSETP.GTU.FTZ.AND P3, PT, R84, R117, PT ;  /* 0x000000755400720b */ /* 0x000fe20003f7c000 */
[----:B------:R-:W-:-:S03]  /*5ef0*/  IMAD.MOV.U32 R84, RZ, RZ, 0x2 ;  /* 0x00000002ff547424 */ /* 0x000fc600078e00ff */
        /* <DEDUP_REMOVED lines=14> */
.L_x_5281:
        /* <DEDUP_REMOVED lines=13> */
.L_x_5283:
[----:B------:R-:W-:Y:S05]  /*60b0*/  BSYNC.RECONVERGENT B2 ;  /* 0x0000000000027941 */ /* 0x000fea0003800200 */
.L_x_5282:
        /* <DEDUP_REMOVED lines=43> */
.L_x_5280:
[----:B------:R-:W-:Y:S05]  /*6370*/  BSYNC.RECONVERGENT B1 ;  /* 0x0000000000017941 */ /* 0x000fea0003800200 */
.L_x_5279:
[----:B------:R-:W-:Y:S01]  /*6380*/  ISETP.NE.AND P3, PT, R84, 0x1, PT ;  /* 0x000000015400780c */ /* 0x000fe20003f65270 */
[C---:B------:R-:W-:Y:S01]  /*6390*/  IMAD.U32 R85, R78.reuse, 0x10000, RZ ;  /* 0x000100004e557824 */ /* 0x040fe200078e00ff */
[----:B------:R-:W-:Y:S01]  /*63a0*/  I2FP.F32.U32 R77, R76 ;  /* 0x0000004c004d7245 */ /* 0x000fe20000201000 */
[----:B------:R-:W-:Y:S01]  /*63b0*/  BSSY.RECONVERGENT B1, `(.L_x_5284) ;  /* 0x000004a000017945 */ /* 0x000fe20003800200 */
[----:B------:R-:W-:Y:S01]  /*63c0*/  PRMT R78, R78, 0x7632, R78 ;  /* 0x000076324e4e7816 */ /* 0x000fe2000000004e */
[----:B------:R-:W-:Y:S02]  /*63d0*/  IMAD.MOV.U32 R86, RZ, RZ, 0x2 ;  /* 0x00000002ff567424 */ /* 0x000fe400078e00ff */
[----:B------:R-:W-:Y:S01]  /*63e0*/  FFMA.FTZ R76, R77, R0, 1.1641532182693481445e-10 ;  /* 0x2f0000004d4c7423 */ /* 0x000fe20000010000 */
[----:B------:R-:W-:-:S04]  /*63f0*/  MOV R77, R96 ;  /* 0x00000060004d7202 */ /* 0x000fc80000000f00 */
        /* <DEDUP_REMOVED lines=12> */
.L_x_5286:
        /* <DEDUP_REMOVED lines=13> */
.L_x_5288:
[----:B------:R-:W-:Y:S05]  /*6590*/  BSYNC.RECONVERGENT B2 ;  /* 0x0000000000027941 */ /* 0x000fea0003800200 */
.L_x_5287:
        /* <DEDUP_REMOVED lines=43> */
.L_x_5285:
[----:B------:R-:W-:Y:S05]  /*6850*/  BSYNC.RECONVERGENT B1 ;  /* 0x0000000000017941 */ /* 0x000fea0003800200 */
.L_x_5284:
[----:B------:R-:W-:Y:S01]  /*6860*/  I2FP.F32.U32 R77, R77 ;  /* 0x0000004d004d7245 */ /* 0x000fe20000201000 */
[----:B------:R-:W-:Y:S01]  /*6870*/  IMAD.U32 R85, R106, 0x10000, RZ ;  /* 0x000100006a557824 */ /* 0x000fe200078e00ff */
[----:B------:R-:W-:Y:S01]  /*6880*/  FSEL R76, R76, RZ, P5 ;  /* 0x000000ff4c4c7208 */ /* 0x000fe20002800000 */
        /* <DEDUP_REMOVED lines=20> */
.L_x_5291:
        /* <DEDUP_REMOVED lines=13> */
.L_x_5293:
[----:B------:R-:W-:Y:S05]  /*6aa0*/  BSYNC.RECONVERGENT B2 ;  /* 0x0000000000027941 */ /* 0x000fea0003800200 */
.L_x_5292:
        /* <DEDUP_REMOVED lines=43> */
.L_x_5290:
[----:B------:R-:W-:Y:S05]  /*6d60*/  BSYNC.RECONVERGENT B1 ;  /* 0x0000000000017941 */ /* 0x000fea0003800200 */
.L_x_5289:
[----:B------:R-:W-:Y:S01]  /*6d70*/  ISETP.NE.AND P4, PT, R85, 0x1, PT ;  /* 0x000000015500780c */ /* 0x000fe20003f85270 */
[----:B------:R-:W-:Y:S01]  /*6d80*/  BSSY.RECONVERGENT B1, `(.L_x_5294) ;  /* 0x000004a000017945 */ /* 0x000fe20003800200 */
[----:B------:R-:W-:Y:S01]  /*6d90*/  I2FP.F32.U32 R77, R76 ;  /* 0x0000004c004d7245 */ /* 0x000fe20000201000 */
[----:B------:R-:W-:-:S04]  /*6da0*/  IMAD.MOV.U32 R86, RZ, RZ, 0x2 ;  /* 0x00000002ff567424 */ /* 0x000fc800078e00ff */
[----:B------:R-:W-:Y:S01]  /*6db0*/  FFMA.FTZ R76, R77, R0, 1.1641532182693481445e-10 ;  /* 0x2f0000004d4c7423 */ /* 0x000fe20000010000 */
[----:B------:R-:W-:Y:S01]  /*6dc0*/  IMAD.U32 R77, R78, 0x10000, RZ ;  /* 0x000100004e4d7824 */ /* 0x000fe200078e00ff */
[----:B------:R-:W-:-:S03]  /*6dd0*/  MOV R78, R96 ;  /* 0x00000060004e7202 */ /* 0x000fc60000000f00 */
        /* <DEDUP_REMOVED lines=11> */
.L_x_5296:
        /* <DEDUP_REMOVED lines=13> */
.L_x_5298:
[----:B------:R-:W-:Y:S05]  /*6f60*/  BSYNC.RECONVERGENT B2 ;  /* 0x0000000000027941 */ /* 0x000fea0003800200 */
.L_x_5297:
        /* <DEDUP_REMOVED lines=43> */
.L_x_5295:
[----:B------:R-:W-:Y:S05]  /*7220*/  BSYNC.RECONVERGENT B1 ;  /* 0x0000000000017941 */ /* 0x000fea0003800200 */
.L_x_5294:
[----:B------:R-:W-:Y:S01]  /*7230*/  I2FP.F32.U32 R77, R78 ;  /* 0x0000004e004d7245 */ /* 0x000fe20000201000 */
[----:B------:R-:W-:Y:S01]  /*7240*/  IMAD.U32 R3, R3, 0x10000, RZ ;  /* 0x0001000003037824 */ /* 0x000fe200078e00ff */
[----:B------:R-:W-:Y:S01]  /*7250*/  FSEL R76, R76, RZ, P3 ;  /* 0x000000ff4c4c7208 */ /* 0x000fe20001800000 */
[----:B------:R-:W-:Y:S02]  /*7260*/  BSSY.RECONVERGENT B1, `(.L_x_5299) ;  /* 0x000004d000017945 */ /* 0x000fe40003800200 */
[----:B------:R-:W-:Y:S01]  /*7270*/  FFMA.FTZ R78, R77, R0, 1.1641532182693481445e-10 ;  /* 0x2f0000004d4e7423 */ /* 0x000fe20000010000 */
[----:B------:R-:W-:-:S04]  /*7280*/  FMUL.FTZ R3, R3, R118 ;  /* 0x0000007603037220 */ /* 0x000fc80000410000 */
[----:B------:R-:W-:Y:S01]  /*7290*/  FSETP.GTU.FTZ.AND P4, PT, R78, R117, PT ;  /* 0x000000754e00720b */ /* 0x000fe20003f9c000 */
[----:B------:R-:W-:-:S03]  /*72a0*/  IMAD.MOV.U32 R78, RZ, RZ, 0x2 ;  /* 0x00000002ff4e7424 */ /* 0x000fc600078e00ff */
        /* <DEDUP_REMOVED lines=15> */
.L_x_5301:
        /* <DEDUP_REMOVED lines=13> */
.L_x_5303:
[----:B------:R-:W-:Y:S05]  /*7470*/  BSYNC.RECONVERGENT B2 ;  /* 0x0000000000027941 */ /* 0x000fea0003800200 */
.L_x_5302:
        /* <DEDUP_REMOVED lines=43> */
.L_x_5300:
[----:B------:R-:W-:Y:S05]  /*7730*/  BSYNC.RECONVERGENT B1 ;  /* 0x0000000000017941 */ /* 0x000fea0003800200 */
.L_x_5299:
        /* <DEDUP_REMOVED lines=19> */
.L_x_5306:
        /* <DEDUP_REMOVED lines=13> */
.L_x_5308:
[----:B------:R-:W-:Y:S05]  /*7940*/  BSYNC.RECONVERGENT B2 ;  /* 0x0000000000027941 */ /* 0x000fea0003800200 */
.L_x_5307:
        /* <DEDUP_REMOVED lines=43> */
.L_x_5305:
[----:B------:R-:W-:Y:S05]  /*7c00*/  BSYNC.RECONVERGENT B1 ;  /* 0x0000000000017941 */ /* 0x000fea0003800200 */
.L_x_5304:
[----:B------:R-:W-:Y:S01]  /*7c10*/  I2FP.F32.U32 R77, R77 ;  /* 0x0000004d004d7245 */ /* 0x000fe20000201000 */
[----:B------:R-:W-:Y:S01]  /*7c20*/  IMAD.U32 R87, R107, 0x10000, RZ ;  /* 0x000100006b577824 */ /* 0x000fe200078e00ff */
[----:B------:R-:W-:Y:S01]  /*7c30*/  FSEL R86, R3, RZ, P4 ;  /* 0x000000ff03567208 */ /* 0x000fe20002000000 */
[----:B------:R-:W-:Y:S01]  /*7c40*/  BSSY.RECONVERGENT B1, `(.L_x_5309) ;  /* 0x000004d000017945 */ /* 0x000fe20003800200 */
[----:B------:R-:W-:Y:S02]  /*7c50*/  IMAD.MOV.U32 R78, RZ, RZ, 0x2 ;  /* 0x00000002ff4e7424 */ /* 0x000fe400078e00ff */
[----:B------:R-:W-:Y:S01]  /*7c60*/  FFMA.FTZ R76, R77, R0, 1.1641532182693481445e-10 ;  /* 0x2f0000004d4c7423 */ /* 0x000fe20000010000 */
[----:B------:R-:W-:Y:S01]  /*7c70*/  FMUL.FTZ R87, R87, R118 ;  /* 0x0000007657577220 */ /* 0x000fe20000410000 */
[----:B------:R-:W-:-:S03]  /*7c80*/  MOV R3, R96 ;  /* 0x0000006000037202 */ /* 0x000fc60000000f00 */
[----:B------:R-:W-:-:S04]  /*7c90*/  FSETP.GTU.FTZ.AND P5, PT, R76, R117, PT ;  /* 0x000000754c00720b */ /* 0x000fc80003fbc000 */
        /* <DEDUP_REMOVED lines=14> */
.L_x_5311:
        /* <DEDUP_REMOVED lines=13> */
.L_x_5313:
[----:B------:R-:W-:Y:S05]  /*7e50*/  BSYNC.RECONVERGENT B2 ;  /* 0x0000000000027941 */ /* 0x000fea0003800200 */
.L_x_5312:
        /* <DEDUP_REMOVED lines=43> */
.L_x_5310:
[----:B------:R-:W-:Y:S05]  /*8110*/  BSYNC.RECONVERGENT B1 ;  /* 0x0000000000017941 */ /* 0x000fea0003800200 */
.L_x_5309:
        /* <DEDUP_REMOVED lines=18> */
.L_x_5316:
        /* <DEDUP_REMOVED lines=15> */
.L_x_5318:
[----:B------:R-:W-:Y:S05]  /*8330*/  BSYNC.RECONVERGENT B2 ;  /* 0x0000000000027941 */ /* 0x000fea0003800200 */
.L_x_5317:
        /* <DEDUP_REMOVED lines=43> */
.L_x_5315:
[----:B------:R-:W-:Y:S05]  /*85f0*/  BSYNC.RECONVERGENT B1 ;  /* 0x0000000000017941 */ /* 0x000fea0003800200 */
.L_x_5314:
[----:B------:R-:W-:Y:S01]  /*8600*/  I2FP.F32.U32 R77, R77 ;  /* 0x0000004d004d7245 */ /* 0x000fe20000201000 */
[----:B------:R-:W-:-:S04]  /*8610*/  IMAD.U32 R79, R2, 0x10000, RZ ;  /* 0x00010000024f7824 */ /* 0x000fc800078e00ff */
[----:B------:R-:W-:Y:S01]  /*8620*/  FFMA.FTZ R2, R77, R0, 1.1641532182693481445e-10 ;  /* 0x2f0000004d027423 */ /* 0x000fe20000010000 */
[----:B------:R-:W-:-:S04]  /*8630*/  FMUL.FTZ R79, R79, R118 ;  /* 0x000000764f4f7220 */ /* 0x000fc80000410000 */
[----:B------:R-:W-:Y:S02]  /*8640*/  FSETP.GTU.FTZ.AND P6, PT, R2, R117, PT ;  /* 0x000000750200720b */ /* 0x000fe40003fdc000 */
[----:B------:R-:W-:Y:S02]  /*8650*/  FSEL R2, R3, RZ, P5 ;  /* 0x000000ff03027208 */ /* 0x000fe40002800000 */
[----:B------:R-:W-:Y:S02]  /*8660*/  FSEL R79, R79, RZ, !P6 ;  /* 0x000000ff4f4f7208 */ /* 0x000fe40007000000 */
[----:B------:R-:W-:-:S03]  /*8670*/  SEL R113, RZ, 0x1, P6 ;  /* 0x00000001ff717807 */ /* 0x000fc60003000000 */
[----:B------:R-:W-:-:S04]  /*8680*/  FADD.FTZ R87, R79, R2 ;  /* 0x000000024f577221 */ /* 0x000fc80000010000 */
[----:B------:R-:W-:-:S07]  /*8690*/  @P1 FADD.FTZ R87, R71, R87 ;  /* 0x0000005747571221 */ /* 0x000fce0000010000 */
.L_x_5238:
[----:B------:R-:W0:Y:S01]  /*86a0*/  LDC.64 R2, c[0x0][0x3a8] ;  /* 0x0000ea00ff027b82 */ /* 0x000e220000000a00 */
[----:B------:R-:W-:Y:S02]  /*86b0*/  ISETP.NE.AND P6, PT, R114, RZ, PT ;  /* 0x000000ff7200720c */ /* 0x000fe40003fc5270 */
[----:B------:R-:W-:Y:S02]  /*86c0*/  SEL R78, RZ, 0x1000000, !P5 ;  /* 0x01000000ff4e7807 */ /* 0x000fe40006800000 */
[----:B------:R-:W-:Y:S02]  /*86d0*/  SEL R79, RZ, 0x10000, !P4 ;  /* 0x00010000ff4f7807 */ /* 0x000fe40006000000 */
[----:B------:R-:W-:Y:S01]  /*86e0*/  SEL R114, RZ, 0x100, !P3 ;  /* 0x00000100ff727807 */ /* 0x000fe20005800000 */
[----:B------:R-:W1:Y:S01]  /*86f0*/  LDC.64 R92, c[0x0][0x3b0] ;  /* 0x0000ec00ff5c7b82 */ /* 0x000e620000000a00 */
[----:B------:R-:W-:Y:S02]  /*8700*/  ISETP.NE.AND P4, PT, R116, RZ, PT ;  /* 0x000000ff7400720c */ /* 0x000fe40003f85270 */
[----:B------:R-:W-:-:S02]  /*8710*/  LOP3.LUT R114, R114, R78, R79, 0xfe, !PT ;  /* 0x0000004e72727212 */ /* 0x000fc400078efe4f */
[----:B------:R-:W-:Y:S02]  /*8720*/  ISETP.NE.U32.AND P3, PT, R90, RZ, PT ;  /* 0x000000ff5a00720c */ /* 0x000fe40003f65070 */
[----:B------:R-:W-:Y:S02]  /*8730*/  SEL R90, RZ, 0x1000000, !P2 ;  /* 0x01000000ff5a7807 */ /* 0x000fe40005000000 */
[----:B------:R-:W-:Y:S02]  /*8740*/  SEL R79, RZ, 0x10000, !P0 ;  /* 0x00010000ff4f7807 */ /* 0x000fe40004000000 */
[----:B------:R-:W-:Y:S02]  /*8750*/  SEL R78, RZ, 0x100, !P4 ;  /* 0x00000100ff4e7807 */ /* 0x000fe40006000000 */
[----:B------:R-:W-:Y:S02]  /*8760*/  ISETP.NE.AND P5, PT, R121, RZ, PT ;  /* 0x000000ff7900720c */ /* 0x000fe40003fa5270 */
[----:B------:R-:W-:Y:S01]  /*8770*/  LOP3.LUT R78, R78, R90, R79, 0xfe, !PT ;  /* 0x0000005a4e4e7212 */ /* 0x000fe200078efe4f */
[----:B0-----:R-:W-:Y:S01]  /*8780*/  IMAD.WIDE.U32 R76, R115, 0x20, R2 ;  /* 0x00000020734c7825 */ /* 0x001fe200078e0002 */
[----:B------:R-:W-:-:S02]  /*8790*/  SEL R79, RZ, 0x1, !P5 ;  /* 0x00000001ff4f7807 */ /* 0x000fc40006800000 */
[----:B------:R-:W-:Y:S02]  /*87a0*/  ISETP.NE.AND.EX P0, PT, R91, RZ, PT, P3 ;  /* 0x000000ff5b00720c */ /* 0x000fe40003f05330 */
[----:B------:R-:W-:Y:S01]  /*87b0*/  STG.E.128 desc[UR8][R76.64], R80 ;  /* 0x000000504c007986 */ /* 0x000fe2000c101d08 */
[----:B------:R-:W-:-:S03]  /*87c0*/  LOP3.LUT R79, R114, R79, RZ, 0xfc, !PT ;  /* 0x0000004f724f7212 */ /* 0x000fc600078efcff */
[----:B------:R0:W-:Y:S02]  /*87d0*/  STG.E.128 desc[UR8][R76.64+0x10], R84 ;  /* 0x000010544c007986 */ /* 0x0001e4000c101d08 */
[----:B0-----:R-:W-:-:S04]  /*87e0*/  SEL R77, RZ, 0x1, !P6 ;  /* 0x00000001ff4d7807 */ /* 0x001fc80007000000 */
[----:B------:R-:W-:Y:S01]  /*87f0*/  LOP3.LUT R78, R78, R77, RZ, 0xfc, !PT ;  /* 0x0000004d4e4e7212 */ /* 0x000fe200078efcff */
[----:B-1----:R-:W-:-:S05]  /*8800*/  IMAD.WIDE.U32 R76, R115, 0x8, R92 ;  /* 0x00000008734c7825 */ /* 0x002fca00078e005c */
[----:B------:R0:W-:Y:S01]  /*8810*/  STG.E.64 desc[UR8][R76.64], R78 ;  /* 0x0000004e4c007986 */ /* 0x0001e2000c101b08 */
[----:B------:R-:W-:Y:S05]  /*8820*/  @!P0 BRA `(.L_x_5319) ;  /* 0x0000000000508947 */ /* 0x000fea0003800000 */
[----:B0-----:R-:W-:Y:S01]  /*8830*/  IMAD.U32 R76, R112, 0x10000, RZ ;  /* 0x00010000704c7824 */ /* 0x001fe200078e00ff */
[----:B------:R-:W-:Y:S02]  /*8840*/  LOP3.LUT R78, R108, 0xff, RZ, 0xc0, !PT ;  /* 0x000000ff6c4e7812 */ /* 0x000fe400078ec0ff */
[----:B------:R-:W-:Y:S02]  /*8850*/  LOP3.LUT R90, R103, 0xff, RZ, 0xc0, !PT ;  /* 0x000000ff675a7812 */ /* 0x000fe400078ec0ff */
[----:B------:R-:W-:Y:S01]  /*8860*/  LOP3.LUT R119, R76, 0xff0000, RZ, 0xc0, !PT ;  /* 0x00ff00004c777812 */ /* 0x000fe200078ec0ff */
[----:B------:R-:W-:Y:S01]  /*8870*/  IMAD.WIDE.U32 R78, R78, 0x10000, RZ ;  /* 0x000100004e4e7825 */ /* 0x000fe200078e00ff */
[----:B------:R-:W-:-:S03]  /*8880*/  LOP3.LUT R76, R113, 0xffff, RZ, 0xc0, !PT ;  /* 0x0000ffff714c7812 */ /* 0x000fc600078ec0ff */
[----:B------:R-:W-:Y:S01]  /*8890*/  IMAD.WIDE.U32 R90, R90, 0x100, RZ ;  /* 0x000001005a5a7825 */ /* 0x000fe200078e00ff */
[----:B------:R-:W-:Y:S02]  /*88a0*/  PRMT R119, R119, 0x4210, R76 ;  /* 0x0000421077777816 */ /* 0x000fe4000000004c */
[----:B------:R-:W-:-:S04]  /*88b0*/  PRMT R76, R111, 0x7104, RZ ;  /* 0x000071046f4c7816 */ /* 0x000fc800000000ff */
        /* <DEDUP_REMOVED lines=11> */
.L_x_5319:
[----:B01----:R-:W0:Y:S01]  /*8970*/  @P0 LDC.64 R76, c[0x0][0x398] ;  /* 0x0000e600ff4c0b82 */ /* 0x003e220000000a00 */
[----:B------:R-:W-:-:S07]  /*8980*/  IADD3 R119, PT, PT, R115, 0x20, RZ ;  /* 0x0000002073777810 */ /* 0x000fce0007ffe0ff */
[----:B------:R-:W1:Y:S01]  /*8990*/  @P1 LDC.64 R78, c[0x0][0x3a0] ;  /* 0x0000e800ff4e1b82 */ /* 0x000e620000000a00 */
        /* <DEDUP_REMOVED lines=24> */
.L_x_5323:
        /* <DEDUP_REMOVED lines=13> */
.L_x_5325:
[----:B------:R-:W-:Y:S05]  /*8bf0*/  BSYNC.RECONVERGENT B2 ;  /* 0x0000000000027941 */ /* 0x000fea0003800200 */
.L_x_5324:
        /* <DEDUP_REMOVED lines=43> */
.L_x_5322:
[----:B------:R-:W-:Y:S05]  /*8eb0*/  BSYNC.RECONVERGENT B1 ;  /* 0x0000000000017941 */ /* 0x000fea0003800200 */
.L_x_5321:
[----:B------:R-:W-:Y:S01]  /*8ec0*/  ISETP.NE.AND P2, PT, R79, 0x1, PT ;  /* 0x000000014f00780c */ /* 0x000fe20003f45270 */
[----:B------:R-:W-:Y:S01]  /*8ed0*/  BSSY.RECONVERGENT B1, `(.L_x_5326) ;  /* 0x000004c000017945 */ /* 0x000fe20003800200 */
[----:B------:R-:W-:Y:S01]  /*8ee0*/  I2FP.F32.U32 R77, R76 ;  /* 0x0000004c004d7245 */ /* 0x000fe20000201000 */
[----:B------:R-:W-:Y:S02]  /*8ef0*/  IMAD.MOV.U32 R103, RZ, RZ, 0x2 ;  /* 0x00000002ff677424 */ /* 0x000fe400078e00ff */
[----:B------:R-:W-:Y:S02]  /*8f00*/  IMAD.MOV.U32 R78, RZ, RZ, R96 ;  /* 0x000000ffff4e7224 */ /* 0x000fe400078e0060 */
        /* <DEDUP_REMOVED lines=15> */
.L_x_5328:
        /* <DEDUP_REMOVED lines=13> */
.L_x_5330:
[----:B------:R-:W-:Y:S05]  /*90d0*/  BSYNC.RECONVERGENT B2 ;  /* 0x0000000000027941 */ /* 0x000fea0003800200 */
.L_x_5329:
        /* <DEDUP_REMOVED lines=43> */
.L_x_5327:
[----:B------:R-:W-:Y:S05]  /*9390*/  BSYNC.RECONVERGENT B1 ;  /* 0x0000000000017941 */ /* 0x000fea0003800200 */
.L_x_5326:
[----:B------:R-:W-:Y:S01]  /*93a0*/  I2FP.F32.U32 R77, R78 ;  /* 0x0000004e004d7245 */ /* 0x000fe20000201000 */
[----:B------:R-:W-:Y:S01]  /*93b0*/  BSSY.RECONVERGENT B1, `(.L_x_5331) ;  /* 0x000004f000017945 */ /* 0x000fe20003800200 */
[----:B------:R-:W-:Y:S02]  /*93c0*/  SHF.L.U32 R79, R104, 0x10, RZ ;  /* 0x00000010684f7819 */ /* 0x000fe400000006ff */
[----:B------:R-:W-:Y:S01]  /*93d0*/  ISETP.NE.AND P3, PT, R103, 0x1, PT ;  /* 0x000000016700780c */ /* 0x000fe20003f65270 */
[----:B------:R-:W-:Y:S01]  /*93e0*/  FFMA.FTZ R78, R77, R0, 1.1641532182693481445e-10 ;  /* 0x2f0000004d4e7423 */ /* 0x000fe20000010000 */
[----:B------:R-:W-:Y:S01]  /*93f0*/  FSEL R77, R76, RZ, P4 ;  /* 0x000000ff4c4d7208 */ /* 0x000fe20002000000 */
[----:B------:R-:W-:-:S03]  /*9400*/  FMUL.FTZ R79, R79, R118 ;  /* 0x000000764f4f7220 */ /* 0x000fc60000410000 */
[----:B------:R-:W-:-:S04]  /*9410*/  FSETP.GTU.FTZ.AND P2, PT, R78, R117, PT ;  /* 0x000000754e00720b */ /* 0x000fc80003f5c000 */
[----:B------:R-:W-:Y:S01]  /*9420*/  FSEL R76, R79, RZ, !P2 ;  /* 0x000000ff4f4c7208 */ /* 0x000fe20005000000 */
[----:B------:R-:W-:Y:S01]  /*9430*/  IMAD.MOV.U32 R79, RZ, RZ, 0x2 ;  /* 0x00000002ff4f7424 */ /* 0x000fe200078e00ff */
        /* <DEDUP_REMOVED lines=13> */
.L_x_5333:
        /* <DEDUP_REMOVED lines=13> */
.L_x_5335:
[----:B------:R-:W-:Y:S05]  /*95e0*/  BSYNC.RECONVERGENT B2 ;  /* 0x0000000000027941 */ /* 0x000fea0003800200 */
.L_x_5334:
        /* <DEDUP_REMOVED lines=43> */
.L_x_5332:
[----:B------:R-:W-:Y:S05]  /*98a0*/  BSYNC.RECONVERGENT B1 ;  /* 0x0000000000017941 */ /* 0x000fea0003800200 */
.L_x_5331:
[----:B------:R-:W-:Y:S01]  /*98b0*/  ISETP.NE.AND P2, PT, R79, 0x1, PT ;  /* 0x000000014f00780c */ /* 0x000fe20003f45270 */
[----:B------:R-:W-:Y:S01]  /*98c0*/  BSSY.RECONVERGENT B1, `(.L_x_5336) ;  /* 0x000004b000017945 */ /* 0x000fe20003800200 */
[----:B------:R-:W-:-:S05]  /*98d0*/  I2FP.F32.U32 R77, R77 ;  /* 0x0000004d004d7245 */ /* 0x000fca0000201000 */
[----:B------:R-:W-:Y:S01]  /*98e0*/  FFMA.FTZ R78, R77, R0, 1.1641532182693481445e-10 ;  /* 0x2f0000004d4e7423 */ /* 0x000fe20000010000 */
[----:B------:R-:W-:Y:S01]  /*98f0*/  SHF.L.U32 R77, R88, 0x10, RZ ;  /* 0x00000010584d7819 */ /* 0x000fe200000006ff */
[----:B------:R-:W-:-:S03]  /*9900*/  IMAD.MOV.U32 R88, RZ, RZ, 0x2 ;  /* 0x00000002ff587424 */ /* 0x000fc600078e00ff */
        /* <DEDUP_REMOVED lines=13> */
.L_x_5338:
        /* <DEDUP_REMOVED lines=13> */
.L_x_5340:
[----:B------:R-:W-:Y:S05]  /*9ab0*/  BSYNC.RECONVERGENT B2 ;  /* 0x0000000000027941 */ /* 0x000fea0003800200 */
.L_x_5339:
        /* <DEDUP_REMOVED lines=43> */
.L_x_5337:
[----:B------:R-:W-:Y:S05]  /*9d70*/  BSYNC.RECONVERGENT B1 ;  /* 0x0000000000017941 */ /* 0x000fea0003800200 */
.L_x_5336:
[----:B------:R-:W-:Y:S01]  /*9d80*/  I2FP.F32.U32 R79, R78 ;  /* 0x0000004e004f7245 */ /* 0x000fe20000201000 */
[----:B------:R-:W-:Y:S01]  /*9d90*/  BSSY.RECONVERGENT B1, `(.L_x_5341) ;  /* 0x0000050000017945 */ /* 0x000fe20003800200 */
[----:B------:R-:W-:Y:S01]  /*9da0*/  PRMT R78, R104, 0x7632, R78 ;  /* 0x00007632684e7816 */ /* 0x000fe2000000004e */
[----:B------:R-:W-:Y:S01]  /*9db0*/  IMAD.MOV.U32 R108, RZ, RZ, 0x2 ;  /* 0x00000002ff6c7424 */ /* 0x000fe200078e00ff */
[----:B------:R-:W-:Y:S02]  /*9dc0*/  ISETP.NE.AND P3, PT, R88, 0x1, PT ;  /* 0x000000015800780c */ /* 0x000fe40003f65270 */
[----:B------:R-:W-:Y:S01]  /*9dd0*/  SHF.L.U32 R103, R78, 0x10, RZ ;  /* 0x000000104e677819 */ /* 0x000fe200000006ff */
[----:B------:R-:W-:-:S04]  /*9de0*/  FFMA.FTZ R78, R79, R0, 1.1641532182693481445e-10 ;  /* 0x2f0000004f4e7423 */ /* 0x000fc80000010000 */
[----:B------:R-:W-:Y:S01]  /*9df0*/  FMUL.FTZ R103, R103, R118 ;  /* 0x0000007667677220 */ /* 0x000fe20000410000 */
        /* <DEDUP_REMOVED lines=16> */
.L_x_5343:
        /* <DEDUP_REMOVED lines=13> */
.L_x_5345:
[----:B------:R-:W-:Y:S05]  /*9fd0*/  BSYNC.RECONVERGENT B2 ;  /* 0x0000000000027941 */ /* 0x000fea0003800200 */
.L_x_5344:
        /* <DEDUP_REMOVED lines=41> */
[----:B------:R-:W-:Y:S02]  /*a270*/  IMAD.MOV.U32 R114, RZ, RZ, R108 ;  /* 0x000000ffff727224 */ /* 0x000fe400078e006c */
[----:B------:R-:W-:-:S07]  /*a280*/  IMAD.MOV.U32 R108, RZ, RZ, RZ ;  /* 0x000000ffff6c7224 */ /* 0x000fce00078e00ff */
.L_x_5342:
[----:B------:R-:W-:Y:S05]  /*a290*/  BSYNC.RECONVERGENT B1 ;  /* 0x0000000000017941 */ /* 0x000fea0003800200 */
.L_x_5341:
        /* <DEDUP_REMOVED lines=9> */
[----:B------:R-:W-:Y:S02]  /*a330*/  IMAD.MOV.U32 R79, RZ, RZ, R96 ;  /* 0x000000ffff4f7224 */ /* 0x000fe400078e0060 */
        /* <DEDUP_REMOVED lines=10> */
.L_x_5348:
        /* <DEDUP_REMOVED lines=13> */
.L_x_5350:
[----:B------:R-:W-:Y:S05]  /*a4b0*/  BSYNC.RECONVERGENT B2 ;  /* 0x0000000000027941 */ /* 0x000fea0003800200 */
.L_x_5349:
        /* <DEDUP_REMOVED lines=43> */
.L_x_5347:
[----:B------:R-:W-:Y:S05]  /*a770*/  BSYNC.RECONVERGENT B1 ;  /* 0x0000000000017941 */ /* 0x000fea0003800200 */
.L_x_5346:
[----:B------:R-:W-:Y:S01]  /*a780*/  I2FP.F32.U32 R79, R79 ;  /* 0x0000004f004f7245 */ /* 0x000fe20000201000 */
[----:B------:R-:W-:Y:S01]  /*a790*/  BSSY.RECONVERGENT B1, `(.L_x_5351) ;  /* 0x000004f000017945 */ /* 0x000fe20003800200 */
[----:B------:R-:W-:-:S03]  /*a7a0*/  IMAD.MOV.U32 R110, RZ, RZ, 0x2 ;  /* 0x00000002ff6e7424 */ /* 0x000fc600078e00ff */
[----:B------:R-:W-:Y:S01]  /*a7b0*/  FFMA.FTZ R88, R79, R0, 1.1641532182693481445e-10 ;  /* 0x2f0000004f587423 */ /* 0x000fe20000010000 */
[----:B------:R-:W-:-:S04]  /*a7c0*/  SHF.L.U32 R79, R105, 0x10, RZ ;  /* 0x00000010694f7819 */ /* 0x000fc800000006ff */
        /* <DEDUP_REMOVED lines=18> */
.L_x_5353:
        /* <DEDUP_REMOVED lines=13> */
.L_x_5355:
[----:B------:R-:W-:Y:S05]  /*a9c0*/  BSYNC.RECONVERGENT B2 ;  /* 0x0000000000027941 */ /* 0x000fea0003800200 */
.L_x_5354:
        /* <DEDUP_REMOVED lines=43> */
.L_x_5352:
[----:B------:R-:W-:Y:S05]  /*ac80*/  BSYNC.RECONVERGENT B1 ;  /* 0x0000000000017941 */ /* 0x000fea0003800200 */
.L_x_5351:
[----:B------:R-:W-:Y:S01]  /*ac90*/  ISETP.NE.AND P2, PT, R110, 0x1, PT ;  /* 0x000000016e00780c */ /* 0x000fe20003f45270 */
[----:B------:R-:W-:Y:S01]  /*aca0*/  BSSY.RECONVERGENT B1, `(.L_x_5356) ;  /* 0x000004b000017945 */ /* 0x000fe20003800200 */
[----:B------:R-:W-:Y:S01]  /*acb0*/  I2FP.F32.U32 R79, R79 ;  /* 0x0000004f004f7245 */ /* 0x000fe20000201000 */
[----:B------:R-:W-:-:S04]  /*acc0*/  IMAD.MOV.U32 R111, RZ, RZ, 0x2 ;  /* 0x00000002ff6f7424 */ /* 0x000fc800078e00ff */
[----:B------:R-:W-:Y:S01]  /*acd0*/  FFMA.FTZ R88, R79, R0, 1.1641532182693481445e-10 ;  /* 0x2f0000004f587423 */ /* 0x000fe20000010000 */
[----:B------:R-:W-:-:S04]  /*ace0*/  SHF.L.U32 R79, R89, 0x10, RZ ;  /* 0x00000010594f7819 */ /* 0x000fc800000006ff */
        /* <DEDUP_REMOVED lines=13> */
.L_x_5358:
        /* <DEDUP_REMOVED lines=13> */
.L_x_5360:
[----:B------:R-:W-:Y:S05]  /*ae90*/  BSYNC.RECONVERGENT B2 ;  /* 0x0000000000027941 */ /* 0x000fea0003800200 */
.L_x_5359:
        /* <DEDUP_REMOVED lines=43> */
.L_x_5357:
[----:B------:R-:W-:Y:S05]  /*b150*/  BSYNC.RECONVERGENT B1 ;  /* 0x0000000000017941 */ /* 0x000fea0003800200 */
.L_x_5356:
[----:B------:R-:W-:Y:S01]  /*b160*/  I2FP.F32.U32 R89, R88 ;  /* 0x0000005800597245 */ /* 0x000fe20000201000 */
[----:B------:R-:W-:Y:S01]  /*b170*/  BSSY.RECONVERGENT B1, `(.L_x_5361) ;  /* 0x0000050000017945 */ /* 0x000fe20003800200 */
[----:B------:R-:W-:Y:S01]  /*b180*/  PRMT R109, R105, 0x7632, R109 ;  /* 0x00007632696d7816 */ /* 0x000fe2000000006d */
[----:B------:R-:W-:Y:S02]  /*b190*/  IMAD.MOV.U32 R110, RZ, RZ, 0x2 ;  /* 0x00000002ff6e7424 */ /* 0x000fe400078e00ff */
[----:B------:R-:W-:Y:S01]  /*b1a0*/  FFMA.FTZ R88, R89, R0, 1.1641532182693481445e-10 ;  /* 0x2f00000059587423 */ /* 0x000fe20000010000 */
[----:B------:R-:W-:-:S04]  /*b1b0*/  SHF.L.U32 R109, R109, 0x10, RZ ;  /* 0x000000106d6d7819 */ /* 0x000fc800000006ff */
[----:B------:R-:W-:Y:S01]  /*b1c0*/  FSETP.GTU.FTZ.AND P2, PT, R88, R117, PT ;  /* 0x000000755800720b */ /* 0x000fe20003f5c000 */
[----:B------:R-:W-:Y:S01]  /*b1d0*/  FMUL.FTZ R109, R109, R118 ;  /* 0x000000766d6d7220 */ /* 0x000fe20000410000 */
[----:B------:R-:W-:-:S04]  /*b1e0*/  FSEL R88, R79, RZ, P4 ;  /* 0x000000ff4f587208 */ /* 0x000fc80002000000 */
[----:B------:R-:W-:-:S05]  /*b1f0*/  FSEL R109, R109, RZ, !P2 ;  /* 0x000000ff6d6d7208 */ /* 0x000fca0005000000 */
[----:B------:R-:W-:Y:S01]  /*b200*/  FADD.FTZ R79, R109, R88 ;  /* 0x000000586d4f7221 */ /* 0x000fe20000010000 */
[----:B------:R-:W-:Y:S01]  /*b210*/  SEL R109, RZ, 0x1, P2 ;  /* 0x00000001ff6d7807 */ /* 0x000fe20001000000 */
[----:B------:R-:W-:Y:S01]  /*b220*/  IMAD.MOV.U32 R88, RZ, RZ, R96 ;  /* 0x000000ffff587224 */ /* 0x000fe200078e0060 */
        /* <DEDUP_REMOVED lines=11> */
.L_x_5363:
        /* <DEDUP_REMOVED lines=13> */
.L_x_5365:
[----:B------:R-:W-:Y:S05]  /*b3b0*/  BSYNC.RECONVERGENT B2 ;  /* 0x0000000000027941 */ /* 0x000fea0003800200 */
.L_x_5364:
        /* <DEDUP_REMOVED lines=43> */
.L_x_5362:
[----:B------:R-:W-:Y:S05]  /*b670*/  BSYNC.RECONVERGENT B1 ;  /* 0x0000000000017941 */ /* 0x000fea0003800200 */
.L_x_5361:
        /* <DEDUP_REMOVED lines=19> */
.L_x_5368:
        /* <DEDUP_REMOVED lines=13> */
.L_x_5370:
[----:B------:R-:W-:Y:S05]  /*b880*/  BSYNC.RECONVERGENT B2 ;  /* 0x0000000000027941 */ /* 0x000fea0003800200 */
.L_x_5369:
        /* <DEDUP_REMOVED lines=43> */
.L_x_5367:
[----:B------:R-:W-:Y:S05]  /*bb40*/  BSYNC.RECONVERGENT B1 ;  /* 0x0000000000017941 */ /* 0x000fea0003800200 */
.L_x_5366:
[----:B------:R-:W-:Y:S01]  /*bb50*/  I2FP.F32.U32 R89, R89 ;  /* 0x0000005900597245 */ /* 0x000fe20000201000 */
[----:B------:R-:W-:Y:S01]  /*bb60*/  BSSY.RECONVERGENT B1, `(.L_x_5371) ;  /* 0x000004f000017945 */ /* 0x000fe20003800200 */
[----:B------:R-:W-:Y:S01]  /*bb70*/  FSEL R88, R88, RZ, P2 ;  /* 0x000000ff58587208 */ /* 0x000fe20001000000 */
[----:B------:R-:W-:Y:S02]  /*bb80*/  IMAD.MOV.U32 R112, RZ, RZ, 0x2 ;  /* 0x00000002ff707424 */ /* 0x000fe400078e00ff */
        /* <DEDUP_REMOVED lines=19> */
.L_x_5373:
        /* <DEDUP_REMOVED lines=13> */
.L_x_5375:
[----:B------:R-:W-:Y:S05]  /*bd90*/  BSYNC.RECONVERGENT B2 ;  /* 0x0000000000027941 */ /* 0x000fea0003800200 */
.L_x_5374:
        /* <DEDUP_REMOVED lines=43> */
.L_x_5372:
[----:B------:R-:W-:Y:S05]  /*c050*/  BSYNC.RECONVERGENT B1 ;  /* 0x0000000000017941 */ /* 0x000fea0003800200 */
.L_x_5371:
[----:B------:R-:W-:Y:S01]  /*c060*/  ISETP.NE.AND P4, PT, R112, 0x1, PT ;  /* 0x000000017000780c */ /* 0x000fe20003f85270 */
[----:B------:R-:W-:Y:S01]  /*c070*/  BSSY.RECONVERGENT B1, `(.L_x_5376) ;  /* 0x000004a000017945 */ /* 0x000fe20003800200 */
[----:B------:R-:W-:Y:S01]  /*c080*/  I2FP.F32.U32 R89, R89 ;  /* 0x0000005900597245 */ /* 0x000fe20000201000 */
[----:B------:R-:W-:Y:S01]  /*c090*/  IMAD.MOV.U32 R116, RZ, RZ, 0x2 ;  /* 0x00000002ff747424 */ /* 0x000fe200078e00ff */
[----:B------:R-:W-:-:S03]  /*c0a0*/  SHF.L.U32 R111, R90, 0x10, RZ ;  /* 0x000000105a6f7819 */ /* 0x000fc600000006ff */
[----:B------:R-:W-:Y:S02]  /*c0b0*/  FFMA.FTZ R90, R89, R0, 1.1641532182693481445e-10 ;  /* 0x2f000000595a7423 */ /* 0x000fe40000010000 */
[----:B------:R-:W-:Y:S01]  /*c0c0*/  FMUL.FTZ R89, R111, R118 ;  /* 0x000000766f597220 */ /* 0x000fe20000410000 */
[----:B------:R-:W-:Y:S02]  /*c0d0*/  IMAD.MOV.U32 R111, RZ, RZ, R96 ;  /* 0x000000ffff6f7224 */ /* 0x000fe400078e0060 */
        /* <DEDUP_REMOVED lines=10> */
.L_x_5378:
        /* <DEDUP_REMOVED lines=13> */
.L_x_5380:
[----:B------:R-:W-:Y:S05]  /*c250*/  BSYNC.RECONVERGENT B2 ;  /* 0x0000000000027941 */ /* 0x000fea0003800200 */
.L_x_5379:
        /* <DEDUP_REMOVED lines=42> */
[----:B------:R-:W-:-:S07]  /*c500*/  LOP3.LUT R99, R128, UR30, R113, 0x96, !PT ;  /* 0x0000001e80637c12 */ /* 0x000fce000f8e9671 */
.L_x_5377:
[----:B------:R-:W-:Y:S05]  /*c510*/  BSYNC.RECONVERGENT B1 ;  /* 0x0000000000017941 */ /* 0x000fea0003800200 */
.L_x_5376:
[----:B------:R-:W-:Y:S01]  /*c520*/  I2FP.F32.U32 R111, R111 ;  /* 0x0000006f006f7245 */ /* 0x000fe20000201000 */
[----:B------:R-:W-:Y:S01]  /*c530*/  BSSY.RECONVERGENT B1, `(.L_x_5381) ;  /* 0x0000050000017945 */ /* 0x000fe20003800200 */
[----:B------:R-:W-:Y:S01]  /*c540*/  PRMT R90, R106, 0x7632, R90 ;  /* 0x000076326a5a7816 */ /* 0x000fe2000000005a */
[----:B------:R-:W-:-:S03]  /*c550*/  IMAD.MOV.U32 R123, RZ, RZ, 0x2 ;  /* 0x00000002ff7b7424 */ /* 0x000fc600078e00ff */
[----:B------:R-:W-:Y:S01]  /*c560*/  SHF.L.U32 R113, R90, 0x10, RZ ;  /* 0x000000105a717819 */ /* 0x000fe200000006ff */
[----:B------:R-:W-:-:S04]  /*c570*/  FFMA.FTZ R90, R111, R0, 1.1641532182693481445e-10 ;  /* 0x2f0000006f5a7423 */ /* 0x000fc80000010000 */
[----:B------:R-:W-:Y:S01]  /*c580*/  FMUL.FTZ R113, R113, R118 ;  /* 0x0000007671717220 */ /* 0x000fe20000410000 */
        /* <DEDUP_REMOVED lines=17> */
.L_x_5383:
        /* <DEDUP_REMOVED lines=13> */
.L_x_5385:
[----:B------:R-:W-:Y:S05]  /*c770*/  BSYNC.RECONVERGENT B2 ;  /* 0x0000000000027941 */ /* 0x000fea0003800200 */
.L_x_5384:
        /* <DEDUP_REMOVED lines=43> */
.L_x_5382:
[----:B------:R-:W-:Y:S05]  /*ca30*/  BSYNC.RECONVERGENT B1 ;  /* 0x0000000000017941 */ /* 0x000fea0003800200 */
.L_x_5381:
[----:B------:R-:W-:Y:S01]  /*ca40*/  ISETP.NE.AND P5, PT, R123, 0x1, PT ;  /* 0x000000017b00780c */ /* 0x000fe20003fa5270 */
[----:B------:R-:W-:Y:S01]  /*ca50*/  BSSY.RECONVERGENT B1, `(.L_x_5386) ;  /* 0x000004b000017945 */ /* 0x000fe20003800200 */
[----:B------:R-:W-:Y:S01]  /*ca60*/  I2FP.F32.U32 R113, R90 ;  /* 0x0000005a00717245 */ /* 0x000fe20000201000 */
[----:B------:R-:W-:Y:S01]  /*ca70*/  IMAD.MOV.U32 R116, RZ, RZ, 0x2 ;  /* 0x00000002ff747424 */ /* 0x000fe200078e00ff */
[C---:B------:R-:W-:Y:S02]  /*ca80*/  SHF.L.U32 R121, R91.reuse, 0x10, RZ ;  /* 0x000000105b797819 */ /* 0x040fe400000006ff */
[----:B------:R-:W-:Y:S01]  /*ca90*/  PRMT R91, R91, 0x7632, R91 ;  /* 0x000076325b5b7816 */ /* 0x000fe2000000005b */
[----:B------:R-:W-:Y:S01]  /*caa0*/  FFMA.FTZ R112, R113, R0, 1.1641532182693481445e-10 ;  /* 0x2f00000071707423 */ /* 0x000fe20000010000 */
[----:B------:R-:W-:Y:S02]  /*cab0*/  IMAD.MOV.U32 R113, RZ, RZ, R96 ;  /* 0x000000ffff717224 */ /* 0x000fe400078e0060 */
[----:B------:R-:W-:-:S02]  /*cac0*/  FMUL.FTZ R90, R121, R118 ;  /* 0x00000076795a7220 */ /* 0x000fc40000410000 */
        /* <DEDUP_REMOVED lines=10> */
.L_x_5388:
        /* <DEDUP_REMOVED lines=13> */
.L_x_5390:
[----:B------:R-:W-:Y:S05]  /*cc40*/  BSYNC.RECONVERGENT B2 ;  /* 0x0000000000027941 */ /* 0x000fea0003800200 */
.L_x_5389:
        /* <DEDUP_REMOVED lines=36> */
[----:B------:R-:W-:Y:S02]  /*ce90*/  LOP3.LUT R126, R126, UR27, R113, 0x96, !PT ;  /* 0x0000001b7e7e7c12 */ /* 0x000fe4000f8e9671 */
[----:B------:R-:W-:Y:S01]  /*cea0*/  MOV R113, R114 ;  /* 0x0000007200717202 */ /* 0x000fe20000000f00 */
[----:B------:R-:W-:Y:S02]  /*ceb0*/  IMAD.MOV.U32 R96, RZ, RZ, R128 ;  /* 0x000000ffff607224 */ /* 0x000fe400078e0080 */
[----:B------:R-:W-:-:S04]  /*cec0*/  IMAD.WIDE.U32 R126, R126, -0x2daee0ad, RZ ;  /* 0xd2511f537e7e7825 */ /* 0x000fc800078e00ff */
[----:B------:R-:W-:Y:S01]  /*ced0*/  IMAD.MOV.U32 R114, RZ, RZ, R126 ;  /* 0x000000ffff727224 */ /* 0x000fe200078e007e */
[----:B------:R-:W-:Y:S02]  /*cee0*/  LOP3.LUT R99, R98, UR30, R127, 0x96, !PT ;  /* 0x0000001e62637c12 */ /* 0x000fe4000f8e967f */
[----:B------:R-:W-:-:S07]  /*cef0*/  LOP3.LUT R98, R112, UR29, R129, 0x96, !PT ;  /* 0x0000001d70627c12 */ /* 0x000fce000f8e9681 */
.L_x_5387:
[----:B------:R-:W-:Y:S05]  /*cf00*/  BSYNC.RECONVERGENT B1 ;  /* 0x0000000000017941 */ /* 0x000fea0003800200 */
.L_x_5386:
        /* <DEDUP_REMOVED lines=23> */
.L_x_5393:
        /* <DEDUP_REMOVED lines=13> */
.L_x_5395:
[----:B------:R-:W-:Y:S05]  /*d150*/  BSYNC.RECONVERGENT B2 ;  /* 0x0000000000027941 */ /* 0x000fea0003800200 */
.L_x_5394:
        /* <DEDUP_REMOVED lines=42> */
[----:B------:R-:W-:-:S07]  /*d400*/  LOP3.LUT R98, R126, UR29, R129, 0x96, !PT ;  /* 0x0000001d7e627c12 */ /* 0x000fce000f8e9681 */
.L_x_5392:
[----:B------:R-:W-:Y:S05]  /*d410*/  BSYNC.RECONVERGENT B1 ;  /* 0x0000000000017941 */ /* 0x000fea0003800200 */
.L_x_5391:
        /* <DEDUP_REMOVED lines=18> */
.L_x_5398:
        /* <DEDUP_REMOVED lines=15> */
.L_x_5400:
[----:B------:R-:W-:Y:S05]  /*d630*/  BSYNC.RECONVERGENT B2 ;  /* 0x0000000000027941 */ /* 0x000fea0003800200 */
.L_x_5399:
        /* <DEDUP_REMOVED lines=43> */
.L_x_5397:
[----:B------:R-:W-:Y:S05]  /*d8f0*/  BSYNC.RECONVERGENT B1 ;  /* 0x0000000000017941 */ /* 0x000fea0003800200 */
.L_x_5396:
[----:B------:R-:W-:Y:S02]  /*d900*/  I2FP.F32.U32 R113, R113 ;  /* 0x0000007100717245 */ /* 0x000fe40000201000 */
[----:B------:R-:W-:-:S03]  /*d910*/  FSEL R91, R91, RZ, P5 ;  /* 0x000000ff5b5b7208 */ /* 0x000fc60002800000 */
[----:B------:R-:W-:Y:S01]  /*d920*/  FFMA.FTZ R0, R113, R0, 1.1641532182693481445e-10 ;  /* 0x2f00000071007423 */ /* 0x000fe20000010000 */
[----:B------:R-:W-:-:S04]  /*d930*/  PRMT R113, R107, 0x7632, R113 ;  /* 0x000076326b717816 */ /* 0x000fc80000000071 */
[----:B------:R-:W-:Y:S02]  /*d940*/  SHF.L.U32 R113, R113, 0x10, RZ ;  /* 0x0000001071717819 */ /* 0x000fe400000006ff */
[----:B------:R-:W-:-:S03]  /*d950*/  FSETP.GTU.FTZ.AND P6, PT, R0, R117, PT ;  /* 0x000000750000720b */ /* 0x000fc60003fdc000 */
[----:B------:R-:W-:-:S05]  /*d960*/  FMUL.FTZ R113, R113, R118 ;  /* 0x0000007671717220 */ /* 0x000fca0000410000 */
[----:B------:R-:W-:Y:S02]  /*d970*/  FSEL R0, R113, RZ, !P6 ;  /* 0x000000ff71007208 */ /* 0x000fe40007000000 */
[----:B------:R-:W-:-:S03]  /*d980*/  SEL R113, RZ, 0x1, P6 ;  /* 0x00000001ff717807 */ /* 0x000fc60003000000 */
[----:B------:R-:W-:-:S04]  /*d990*/  FADD.FTZ R91, R0, R91 ;  /* 0x0000005b005b7221 */ /* 0x000fc80000010000 */
[----:B------:R-:W-:Y:S01]  /*d9a0*/  @P1 FADD.FTZ R91, R71, R91 ;  /* 0x0000005b475b1221 */ /* 0x000fe20000010000 */
[----:B------:R-:W-:Y:S06]  /*d9b0*/  BRA `(.L_x_5401) ;  /* 0x0000002800107947 */ /* 0x000fec0003800000 */
.L_x_5320:
        /* <DEDUP_REMOVED lines=16> */
.L_x_5404:
        /* <DEDUP_REMOVED lines=13> */
.L_x_5406:
[----:B------:R-:W-:Y:S05]  /*db90*/  BSYNC.RECONVERGENT B2 ;  /* 0x0000000000027941 */ /* 0x000fea0003800200 */
.L_x_5405:
        /* <DEDUP_REMOVED lines=43> */
.L_x_5403:
[----:B------:R-:W-:Y:S05]  /*de50*/  BSYNC.RECONVERGENT B1 ;  /* 0x0000000000017941 */ /* 0x000fea0003800200 */
.L_x_5402:
[----:B------:R-:W-:Y:S01]  /*de60*/  ISETP.NE.AND P2, PT, R78, 0x1, PT ;  /* 0x000000014e00780c */ /* 0x000fe20003f45270 */
[----:B------:R-:W-:Y:S01]  /*de70*/  BSSY.RECONVERGENT B1, `(.L_x_5407) ;  /* 0x000004b000017945 */ /* 0x000fe20003800200 */
[----:B------:R-:W-:Y:S02]  /*de80*/  I2FP.F32.U32 R77, R76 ;  /* 0x0000004c004d7245 */ /* 0x000fe40000201000 */
[----:B-----5:R-:W-:-:S03]  /*de90*/  PRMT R79, R88, 0x7632, R79 ;  /* 0x00007632584f7816 */ /* 0x020fc6000000004f */
[----:B------:R-:W-:Y:S01]  /*dea0*/  FFMA.FTZ R76, R77, R0, 1.1641532182693481445e-10 ;  /* 0x2f0000004d4c7423 */ /* 0x000fe20000010000 */
[----:B------:R-:W-:Y:S01]  /*deb0*/  SHF.L.U32 R77, R88, 0x10, RZ ;  /* 0x00000010584d7819 */ /* 0x000fe200000006ff */
[----:B------:R-:W-:-:S03]  /*dec0*/  IMAD.MOV.U32 R88, RZ, RZ, 0x2 ;  /* 0x00000002ff587424 */ /* 0x000fc600078e00ff */
        /* <DEDUP_REMOVED lines=12> */
.L_x_5409:
        /* <DEDUP_REMOVED lines=13> */
.L_x_5411:
[----:B------:R-:W-:Y:S05]  /*e060*/  BSYNC.RECONVERGENT B2 ;  /* 0x0000000000027941 */ /* 0x000fea0003800200 */
.L_x_5410:
        /* <DEDUP_REMOVED lines=43> */
.L_x_5408:
[----:B------:R-:W-:Y:S05]  /*e320*/  BSYNC.RECONVERGENT B1 ;  /* 0x0000000000017941 */ /* 0x000fea0003800200 */
.L_x_5407:
        /* <DEDUP_REMOVED lines=18> */
.L_x_5414:
        /* <DEDUP_REMOVED lines=13> */
.L_x_5416:
[----:B------:R-:W-:Y:S05]  /*e520*/  BSYNC.RECONVERGENT B2 ;  /* 0x0000000000027941 */ /* 0x000fea0003800200 */
.L_x_5415:
        /* <DEDUP_REMOVED lines=41> */
[----:B------:R-:W-:Y:S02]  /*e7c0*/  LOP3.LUT R99, R130, UR30, R127, 0x96, !PT ;  /* 0x0000001e82637c12 */ /* 0x000fe4000f8e967f */
[----:B------:R-:W-:-:S07]  /*e7d0*/  MOV R114, R126 ;  /* 0x0000007e00727202 */ /* 0x000fce0000000f00 */
.L_x_5413:
[----:B------:R-:W-:Y:S05]  /*e7e0*/  BSYNC.RECONVERGENT B1 ;  /* 0x0000000000017941 */ /* 0x000fea0003800200 */
.L_x_5412:
[----:B------:R-:W-:Y:S01]  /*e7f0*/  ISETP.NE.AND P2, PT, R78, 0x1, PT ;  /* 0x000000014e00780c */ /* 0x000fe20003f45270 */
[----:B------:R-:W-:Y:S01]  /*e800*/  BSSY.RECONVERGENT B1, `(.L_x_5417) ;  /* 0x000004b000017945 */ /* 0x000fe20003800200 */
[----:B------:R-:W-:Y:S01]  /*e810*/  I2FP.F32.U32 R121, R76 ;  /* 0x0000004c00797245 */ /* 0x000fe20000201000 */
[----:B------:R-:W-:-:S04]  /*e820*/  IMAD.MOV.U32 R88, RZ, RZ, 0x2 ;  /* 0x00000002ff587424 */ /* 0x000fc800078e00ff */
[----:B------:R-:W-:Y:S01]  /*e830*/  FFMA.FTZ R76, R121, R0, 1.1641532182693481445e-10 ;  /* 0x2f000000794c7423 */ /* 0x000fe20000010000 */
[C---:B------:R-:W-:Y:S02]  /*e840*/  SHF.L.U32 R121, R89.reuse, 0x10, RZ ;  /* 0x0000001059797819 */ /* 0x040fe400000006ff */
[----:B------:R-:W-:Y:S02]  /*e850*/  PRMT R89, R89, 0x7632, R89 ;  /* 0x0000763259597816 */ /* 0x000fe40000000059 */
        /* <DEDUP_REMOVED lines=12> */
.L_x_5419:
        /* <DEDUP_REMOVED lines=13> */
.L_x_5421:
[----:B------:R-:W-:Y:S05]  /*e9f0*/  BSYNC.RECONVERGENT B2 ;  /* 0x0000000000027941 */ /* 0x000fea0003800200 */
.L_x_5420:
        /* <DEDUP_REMOVED lines=38> */
[----:B------:R-:W-:-:S03]  /*ec60*/  MOV R96, R132 ;  /* 0x0000008400607202 */ /* 0x000fc60000000f00 */
[----:B------:R-:W-:-:S05]  /*ec70*/  IMAD.WIDE.U32 R128, R128, -0x2daee0ad, RZ ;  /* 0xd2511f5380807825 */ /* 0x000fca00078e00ff */
[----:B------:R-:W-:Y:S02]  /*ec80*/  LOP3.LUT R99, R98, UR30, R129, 0x96, !PT ;  /* 0x0000001e62637c12 */ /* 0x000fe4000f8e9681 */
[----:B------:R-:W-:Y:S02]  /*ec90*/  LOP3.LUT R98, R126, UR29, R133, 0x96, !PT ;  /* 0x0000001d7e627c12 */ /* 0x000fe4000f8e9685 */
[----:B------:R-:W-:-:S07]  /*eca0*/  MOV R114, R128 ;  /* 0x0000008000727202 */ /* 0x000fce0000000f00 */
.L_x_5418:
[----:B------:R-:W-:Y:S05]  /*ecb0*/  BSYNC.RECONVERGENT B1 ;  /* 0x0000000000017941 */ /* 0x000fea0003800200 */
.L_x_5417:
        /* <DEDUP_REMOVED lines=18> */
.L_x_5424:
        /* <DEDUP_REMOVED lines=13> */
.L_x_5426:
[----:B------:R-:W-:Y:S05]  /*eeb0*/  BSYNC.RECONVERGENT B2 ;  /* 0x0000000000027941 */ /* 0x000fea0003800200 */
.L_x_5425:
        /* <DEDUP_REMOVED lines=41> */
[----:B------:R-:W-:Y:S02]  /*f150*/  LOP3.LUT R98, R128, UR29, R127, 0x96, !PT ;  /* 0x0000001d80627c12 */ /* 0x000fe4000f8e967f */
[----:B------:R-:W-:-:S07]  /*f160*/  MOV R96, R126 ;  /* 0x0000007e00607202 */ /* 0x000fce0000000f00 */
.L_x_5423:
[----:B------:R-:W-:Y:S05]  /*f170*/  BSYNC.RECONVERGENT B1 ;  /* 0x0000000000017941 */ /* 0x000fea0003800200 */
.L_x_5422:
[----:B------:R-:W-:Y:S01]  /*f180*/  ISETP.NE.AND P3, PT, R78, 0x1, PT ;  /* 0x000000014e00780c */ /* 0x000fe20003f65270 */
[----:B------:R-:W-:Y:S01]  /*f190*/  BSSY.RECONVERGENT B1, `(.L_x_5427) ;  /* 0x000004a000017945 */ /* 0x000fe20003800200 */
[----:B------:R-:W-:Y:S01]  /*f1a0*/  I2FP.F32.U32 R123, R76 ;  /* 0x0000004c007b7245 */ /* 0x000fe20000201000 */
[----:B------:R-:W-:Y:S01]  /*f1b0*/  IMAD.MOV.U32 R88, RZ, RZ, 0x2 ;  /* 0x00000002ff587424 */ /* 0x000fe200078e00ff */
[----:B------:R-:W-:-:S03]  /*f1c0*/  PRMT R125, R90, 0x7632, R125 ;  /* 0x000076325a7d7816 */ /* 0x000fc6000000007d */
[----:B------:R-:W-:Y:S01]  /*f1d0*/  FFMA.FTZ R76, R123, R0, 1.1641532182693481445e-10 ;  /* 0x2f0000007b4c7423 */ /* 0x000fe20000010000 */
[----:B------:R-:W-:-:S04]  /*f1e0*/  SHF.L.U32 R123, R90, 0x10, RZ ;  /* 0x000000105a7b7819 */ /* 0x000fc800000006ff */
        /* <DEDUP_REMOVED lines=11> */
.L_x_5429:
        /* <DEDUP_REMOVED lines=13> */
.L_x_5431:
[----:B------:R-:W-:Y:S05]  /*f370*/  BSYNC.RECONVERGENT B2 ;  /* 0x0000000000027941 */ /* 0x000fea0003800200 */
.L_x_5430:
        /* <DEDUP_REMOVED lines=36> */
[----:B------:R-:W-:-:S05]  /*f5c0*/  LOP3.LUT R128, R132, UR27, R99, 0x96, !PT ;  /* 0x0000001b84807c12 */ /* 0x000fca000f8e9663 */
[----:B------:R-:W-:-:S04]  /*f5d0*/  IMAD.WIDE.U32 R128, R128, -0x2daee0ad, RZ ;  /* 0xd2511f5380807825 */ /* 0x000fc800078e00ff */
[----:B------:R-:W-:Y:S01]  /*f5e0*/  IMAD.MOV.U32 R114, RZ, RZ, R128 ;  /* 0x000000ffff727224 */ /* 0x000fe200078e0080 */
[----:B------:R-:W-:Y:S01]  /*f5f0*/  LOP3.LUT R99, R126, UR30, R129, 0x96, !PT ;  /* 0x0000001e7e637c12 */ /* 0x000fe2000f8e9681 */
[----:B------:R-:W-:-:S05]  /*f600*/  IMAD.WIDE.U32 R126, R127, -0x326172a9, RZ ;  /* 0xcd9e8d577f7e7825 */ /* 0x000fca00078e00ff */
[----:B------:R-:W-:Y:S02]  /*f610*/  LOP3.LUT R98, R98, UR29, R127, 0x96, !PT ;  /* 0x0000001d62627c12 */ /* 0x000fe4000f8e967f */
[----:B------:R-:W-:-:S07]  /*f620*/  MOV R96, R126 ;  /* 0x0000007e00607202 */ /* 0x000fce0000000f00 */
.L_x_5428:
[----:B------:R-:W-:Y:S05]  /*f630*/  BSYNC.RECONVERGENT B1 ;  /* 0x0000000000017941 */ /* 0x000fea0003800200 */
.L_x_5427:
[----:B------:R-:W-:Y:S01]  /*f640*/  ISETP.NE.AND P4, PT, R88, 0x1, PT ;  /* 0x000000015800780c */ /* 0x000fe20003f85270 */
[----:B------:R-:W-:Y:S01]  /*f650*/  BSSY.RECONVERGENT B1, `(.L_x_5432) ;  /* 0x0000049000017945 */ /* 0x000fe20003800200 */
[----:B------:R-:W-:Y:S01]  /*f660*/  I2FP.F32.U32 R127, R76 ;  /* 0x0000004c007f7245 */ /* 0x000fe20000201000 */
[----:B------:R-:W-:Y:S01]  /*f670*/  IMAD.MOV.U32 R78, RZ, RZ, 0x2 ;  /* 0x00000002ff4e7424 */ /* 0x000fe200078e00ff */
[----:B------:R-:W-:-:S03]  /*f680*/  SHF.L.U32 R125, R125, 0x10, RZ ;  /* 0x000000107d7d7819 */ /* 0x000fc600000006ff */
        /* <DEDUP_REMOVED lines=12> */
.L_x_5434:
        /* <DEDUP_REMOVED lines=13> */
.L_x_5436:
[----:B------:R-:W-:Y:S05]  /*f820*/  BSYNC.RECONVERGENT B2 ;  /* 0x0000000000027941 */ /* 0x000fea0003800200 */
.L_x_5435:
        /* <DEDUP_REMOVED lines=43> */
.L_x_5433:
[----:B------:R-:W-:Y:S05]  /*fae0*/  BSYNC.RECONVERGENT B1 ;  /* 0x0000000000017941 */ /* 0x000fea0003800200 */
.L_x_5432:
        /* <DEDUP_REMOVED lines=18> */
.L_x_5439:
        /* <DEDUP_REMOVED lines=13> */
.L_x_5441:
[----:B------:R-:W-:Y:S05]  /*fce0*/  BSYNC.RECONVERGENT B2 ;  /* 0x0000000000027941 */ /* 0x000fea0003800200 */
.L_x_5440:
        /* <DEDUP_REMOVED lines=43> */
.L_x_5438:
[----:B------:R-:W-:Y:S05]  /*ffa0*/  BSYNC.RECONVERGENT B1 ;  /* 0x0000000000017941 */ /* 0x000fea0003800200 */
.L_x_5437:
[----:B------:R-:W-:Y:S01]  /*ffb0*/  I2FP.F32.U32 R129, R76 ;  /* 0x0000004c00817245 */ /* 0x000fe20000201000 */
[-C--:B------:R-:W-:Y:S01]  /*ffc0*/  FMUL.FTZ R77, R77, R118.reuse ;  /* 0x000000764d4d7220 */ /* 0x080fe20000410000 */
[----:B------:R-:W-:Y:S01]  /*ffd0*/  P2R R78, PR, RZ, 0x2 ;  /* 0x00000002ff4e7803 */ /* 0x000fe20000000000 */
[----:B------:R-:W-:Y:S01]  /*ffe0*/  FMUL.FTZ R79, R79, R118 ;  /* 0x000000764f4f7220 */ /* 0x000fe20000410000 */
[----:B------:R-:W-:Y:S01]  /*fff0*/  ISETP.NE.AND P1, PT, R120, RZ, PT ;  /* 0x000000ff7800720c */ /* 0x000fe20003f25270 */
[----:B------:R-:W-:Y:S01]  /*10000*/  FFMA.FTZ R126, R129, R0, 1.1641532182693481445e-10 ;  /* 0x2f000000817e7423 */ /* 0x000fe20000010000 */
[----:B------:R-:W-:Y:S01]  /*10010*/  P2R R88, PR, RZ, 0x1 ;  /* 0x00000001ff587803 */ /* 0x000fe20000000000 */
[-C--:B------:R-:W-:Y:S01]  /*10020*/  FMUL.FTZ R0, R89, R118.reuse ;  /* 0x0000007659007220 */ /* 0x080fe20000410000 */
[----:B------:R-:W-:Y:S01]  /*10030*/  ISETP.NE.AND P0, PT, R124, RZ, PT ;  /* 0x000000ff7c00720c */ /* 0x000fe20003f05270 */
[-C--:B------:R-:W-:Y:S01]  /*10040*/  FMUL.FTZ R127, R127, R118.reuse ;  /* 0x000000767f7f7220 */ /* 0x080fe20000410000 */
[----:B------:R-:W-:Y:S01]  /*10050*/  SHF.L.U32 R91, R91, 0x10, RZ ;  /* 0x000000105b5b7819 */ /* 0x000fe200000006ff */
[-C--:B------:R-:W-:Y:S01]  /*10060*/  FMUL.FTZ R125, R125, R118.reuse ;  /* 0x000000767d7d7220 */ /* 0x080fe20000410000 */
[----:B------:R-:W-:Y:S01]  /*10070*/  ISETP.NE.AND P5, PT, R131, RZ, PT ;  /* 0x000000ff8300720c */ /* 0x000fe20003fa5270 */
[-C--:B------:R-:W-:Y:S01]  /*10080*/  FMUL.FTZ R123, R123, R118.reuse ;  /* 0x000000767b7b7220 */ /* 0x080fe20000410000 */
[----:B------:R-:W-:Y:S01]  /*10090*/  FSEL R76, R77, RZ, P1 ;  /* 0x000000ff4d4c7208 */ /* 0x000fe20000800000 */
[-C--:B------:R-:W-:Y:S01]  /*100a0*/  FMUL.FTZ R121, R121, R118.reuse ;  /* 0x0000007679797220 */ /* 0x080fe20000410000 */
[----:B------:R-:W-:Y:S01]  /*100b0*/  ISETP.NE.AND P1, PT, R78, RZ, PT ;  /* 0x000000ff4e00720c */ /* 0x000fe20003f25270 */
[----:B------:R-:W-:Y:S01]  /*100c0*/  FMUL.FTZ R91, R91, R118 ;  /* 0x000000765b5b7220 */ /* 0x000fe20000410000 */
[----:B------:R-:W-:-:S02]  /*100d0*/  FSEL R77, R79, RZ, P0 ;  /* 0x000000ff4f4d7208 */ /* 0x000fc40000000000 */
[----:B------:R-:W-:Y:S02]  /*100e0*/  FSEL R79, R0, RZ, P5 ;  /* 0x000000ff004f7208 */ /* 0x000fe40002800000 */
[----:B------:R-:W-:Y:S02]  /*100f0*/  ISETP.NE.AND P6, PT, R130, RZ, PT ;  /* 0x000000ff8200720c */ /* 0x000fe40003fc5270 */
[----:B------:R-:W-:Y:S02]  /*10100*/  FSETP.GTU.FTZ.AND P5, PT, R126, R117, PT ;  /* 0x000000757e00720b */ /* 0x000fe40003fbc000 */
[----:B------:R-:W-:Y:S02]  /*10110*/  ISETP.NE.AND P0, PT, R88, RZ, PT ;  /* 0x000000ff5800720c */ /* 0x000fe40003f05270 */
        /* <DEDUP_REMOVED lines=13> */
[----:B------:R-:W-:-:S12]  /*101f0*/  @P1 FADD.FTZ R91, R71, R91 ;  /* 0x0000005b475b1221 */ /* 0x000fd80000010000 */
.L_x_5401:
[----:B------:R-:W-:Y:S01]  /*10200*/  SEL R117, RZ, 0x1000000, !P5 ;  /* 0x01000000ff757807 */ /* 0x000fe20006800000 */
[C---:B------:R-:W-:Y:S01]  /*10210*/  IMAD.WIDE.U32 R2, R119.reuse, 0x20, R2 ;  /* 0x0000002077027825 */ /* 0x040fe200078e0002 */
[----:B------:R-:W-:Y:S02]  /*10220*/  SEL R0, RZ, 0x10000, !P4 ;  /* 0x00010000ff007807 */ /* 0x000fe40006000000 */
[----:B------:R-:W-:Y:S01]  /*10230*/  SEL R121, RZ, 0x100, !P3 ;  /* 0x00000100ff797807 */ /* 0x000fe20005800000 */
[----:B------:R-:W-:Y:S01]  /*10240*/  IMAD.WIDE.U32 R92, R119, 0x8, R92 ;  /* 0x00000008775c7825 */ /* 0x000fe200078e005c */
[----:B------:R-:W-:Y:S01]  /*10250*/  ISETP.NE.AND P6, PT, R124, RZ, PT ;  /* 0x000000ff7c00720c */ /* 0x000fe20003fc5270 */
[----:B------:R0:W-:Y:S01]  /*10260*/  STG.E.128 desc[UR8][R2.64], R76 ;  /* 0x0000004c02007986 */ /* 0x0001e2000c101d08 */
[----:B------:R-:W-:Y:S02]  /*10270*/  ISETP.NE.AND P5, PT, R130, RZ, PT ;  /* 0x000000ff8200720c */ /* 0x000fe40003fa5270 */
[----:B------:R-:W-:Y:S01]  /*10280*/  ISETP.NE.AND P4, PT, R131, RZ, PT ;  /* 0x000000ff8300720c */ /* 0x000fe20003f85270 */
[----:B------:R0:W-:Y:S01]  /*10290*/  STG.E.128 desc[UR8][R2.64+0x10], R88 ;  /* 0x0000105802007986 */ /* 0x0001e2000c101d08 */
[----:B------:R-:W-:-:S02]  /*102a0*/  LOP3.LUT R121, R121, R117, R0, 0xfe, !PT ;  /* 0x0000007579797212 */ /* 0x000fc400078efe00 */
[----:B------:R-:W-:Y:S02]  /*102b0*/  SEL R118, RZ, 0x1000000, !P4 ;  /* 0x01000000ff767807 */ /* 0x000fe40006000000 */
[----:B------:R-:W-:Y:S02]  /*102c0*/  SEL R117, RZ, 0x10000, !P5 ;  /* 0x00010000ff757807 */ /* 0x000fe40006800000 */
[----:B------:R-:W-:Y:S02]  /*102d0*/  SEL R0, RZ, 0x100, !P6 ;  /* 0x00000100ff007807 */ /* 0x000fe40007000000 */
[----:B------:R-:W-:Y:S02]  /*102e0*/  ISETP.NE.AND P1, PT, R120, RZ, PT ;  /* 0x000000ff7800720c */ /* 0x000fe40003f25270 */
[----:B------:R-:W-:Y:S02]  /*102f0*/  LOP3.LUT R0, R0, R118, R117, 0xfe, !PT ;  /* 0x0000007600007212 */ /* 0x000fe400078efe75 */
[----:B------:R-:W-:-:S02]  /*10300*/  SEL R120, RZ, 0x1, !P2 ;  /* 0x00000001ff787807 */ /* 0x000fc40005000000 */
[----:B------:R-:W-:Y:S02]  /*10310*/  SEL R117, RZ, 0x1, !P1 ;  /* 0x00000001ff757807 */ /* 0x000fe40004800000 */
[----:B------:R-:W-:Y:S02]  /*10320*/  LOP3.LUT R121, R121, R120, RZ, 0xfc, !PT ;  /* 0x0000007879797212 */ /* 0x000fe400078efcff */
[----:B------:R-:W-:-:S05]  /*10330*/  LOP3.LUT R120, R0, R117, RZ, 0xfc, !PT ;  /* 0x0000007500787212 */ /* 0x000fca00078efcff */
[----:B------:R0:W-:Y:S01]  /*10340*/  STG.E.64 desc[UR8][R92.64], R120 ;  /* 0x000000785c007986 */ /* 0x0001e2000c101b08 */
[----:B------:R-:W-:Y:S05]  /*10350*/  @!P0 BRA `(.L_x_5442) ;  /* 0x0000000000508947 */ /* 0x000fea0003800000 */
[----:B------:R-:W-:Y:S01]  /*10360*/  IMAD.U32 R0, R112, 0x10000, RZ ;  /* 0x0001000070007824 */ /* 0x000fe200078e00ff */
[----:B0-----:R-:W-:Y:S02]  /*10370*/  LOP3.LUT R2, R109, 0xff, RZ, 0xc0, !PT ;  /* 0x000000ff6d027812 */ /* 0x001fe400078ec0ff */
[----:B------:R-:W-:Y:S02]  /*10380*/  LOP3.LUT R92, R108, 0xff, RZ, 0xc0, !PT ;  /* 0x000000ff6c5c7812 */ /* 0x000fe400078ec0ff */
[----:B------:R-:W-:Y:S02]  /*10390*/  LOP3.LUT R3, R0, 0xff0000, RZ, 0xc0, !PT ;  /* 0x00ff000000037812 */ /* 0x000fe400078ec0ff */
[----:B------:R-:W-:Y:S01]  /*103a0*/  LOP3.LUT R0, R113, 0xffff, RZ, 0xc0, !PT ;  /* 0x0000ffff71007812 */ /* 0x000fe200078ec0ff */
[----:B------:R-:W-:Y:S01]  /*103b0*/  IMAD.WIDE.U32 R92, R92, 0x10000, RZ ;  /* 0x000100005c5c7825 */ /* 0x000fe200078e00ff */
[----:B------:R-:W-:Y:S02]  /*103c0*/  LOP3.LUT R120, R103, 0xff, RZ, 0xc0, !PT ;  /* 0x000000ff67787812 */ /* 0x000fe400078ec0ff */
[----:B------:R-:W-:-:S02]  /*103d0*/  PRMT R0, R3, 0x4210, R0 ;  /* 0x0000421003007816 */ /* 0x000fc40000000000 */
[----:B------:R-:W-:Y:S01]  /*103e0*/  PRMT R3, R111, 0x7104, RZ ;  /* 0x000071046f037816 */ /* 0x000fe200000000ff */
[----:B------:R-:W-:-:S03]  /*103f0*/  IMAD.WIDE.U32 R120, R120, 0x100, RZ ;  /* 0x0000010078787825 */ /* 0x000fc600078e00ff */
[----:B------:R-:W-:-:S04]  /*10400*/  LOP3.LUT R3, R0, 0xff00, R3, 0xf8, !PT ;  /* 0x0000ff0000037812 */ /* 0x000fc800078ef803 */
[----:B------:R-:W-:Y:S01]  /*10410*/  LOP3.LUT R117, R3, 0xff, R110, 0xf8, !PT ;  /* 0x000000ff03757812 */ /* 0x000fe200078ef86e */
        /* <DEDUP_REMOVED lines=8> */
.L_x_5442:
[----:B------:R-:W-:Y:S01]  /*104a0*/  FADD.FTZ R0, RZ, R80 ;  /* 0x00000050ff007221 */ /* 0x000fe20000010000 */
[----:B------:R-:W-:Y:S01]  /*104b0*/  UMOV UR4, 0xffffffff ;  /* 0xffffffff00047882 */ /* 0x000fe20000000000 */
[----:B------:R-:W-:Y:S02]  /*104c0*/  ISETP.NE.AND P1, PT, R94, RZ, PT ;  /* 0x000000ff5e00720c */ /* 0x000fe40003f25270 */
[----:B01----:R-:W-:-:S04]  /*104d0*/  FADD.FTZ R3, R0, R81 ;  /* 0x0000005100037221 */ /* 0x003fc80000010000 */
        /* <DEDUP_REMOVED lines=68> */
.L_x_5456:
[----:B------:R-:W-:Y:S01]  /*10920*/  FMUL.FTZ R0, R2, R2 ;  /* 0x0000000202007220 */ /* 0x000fe20000410000 */
[----:B------:R-:W-:Y:S01]  /*10930*/  PLOP3.LUT P2, PT, PT, PT, UP0, 0x40, 0x4 ;  /* 0x000000000004781c */ /* 0x000fe20003f4e808 */
[----:B01----:R-:W-:Y:S01]  /*10940*/  FADD.FTZ R118, R118, R121 ;  /* 0x0000007976767221 */ /* 0x003fe20000010000 */
[----:B------:R-:W0:Y:S02]  /*10950*/  @!P1 LDC.64 R92, c[0x0][0x3c0] ;  /* 0x0000f000ff5c9b82 */ /* 0x000e240000000a00 */
[----:B------:R-:W-:Y:S01]  /*10960*/  FSEL R0, R0, RZ, !P2 ;  /* 0x000000ff00007208 */ /* 0x000fe20005000000 */
[----:B------:R-:W-:-:S04]  /*10970*/  FFMA.FTZ R3, R118, R3, UR12 ;  /* 0x0000000c76037e23 */ /* 0x000fc80008010003 */
[----:B------:R-:W-:Y:S01]  /*10980*/  FADD.FTZ R0, R3, R0 ;  /* 0x0000000003007221 */ /* 0x000fe20000010000 */
[----:B------:R-:W1:Y:S05]  /*10990*/  @!P1 LDC.64 R120, c[0x0][0x3c8] ;  /* 0x0000f200ff789b82 */ /* 0x000e6a0000000a00 */
[----:B------:R-:W2:Y:S01]  /*109a0*/  MUFU.RSQ R0, R0 ;  /* 0x0000000000007308 */ /* 0x000ea20000001400 */
[----:B0-----:R-:W-:-:S05]  /*109b0*/  @!P1 IMAD.WIDE R92, R95, 0x4, R92 ;  /* 0x000000045f5c9825 */ /* 0x001fca00078e025c */
[----:B------:R0:W-:Y:S01]  /*109c0*/  @!P1 STG.E desc[UR8][R92.64], R2 ;  /* 0x000000025c009986 */ /* 0x0001e2000c101908 */
[----:B-1----:R-:W-:-:S05]  /*109d0*/  @!P1 IMAD.WIDE R120, R95, 0x4, R120 ;  /* 0x000000045f789825 */ /* 0x002fca00078e0278 */
[----:B--2---:R1:W-:Y:S01]  /*109e0*/  @!P1 STG.E desc[UR8][R120.64], R0 ;  /* 0x0000000078009986 */ /* 0x0043e2000c101908 */
[----:B------:R-:W-:-:S04]  /*109f0*/  PLOP3.LUT P1, PT, PT, PT, UP0, 0x40, 0x4 ;  /* 0x000000000004781c */ /* 0x000fc80003f2e808 */
[----:B------:R-:W-:-:S05]  /*10a00*/  FSEL R117, R2, RZ, P1 ;  /* 0x000000ff02757208 */ /* 0x000fca0000800000 */
[C---:B------:R-:W-:Y:S01]  /*10a10*/  FADD.FTZ R3, -R117.reuse, R80 ;  /* 0x0000005075037221 */ /* 0x040fe20000010100 */
[C---:B------:R-:W-:Y:S01]  /*10a20*/  FADD.FTZ R81, -R117.reuse, R81 ;  /* 0x0000005175517221 */ /* 0x040fe20000010100 */
[C---:B------:R-:W-:Y:S01]  /*10a30*/  FADD.FTZ R125, -R117.reuse, R82 ;  /* 0x00000052757d7221 */ /* 0x040fe20000010100 */
[----:B------:R-:W-:Y:S01]  /*10a40*/  FADD.FTZ R83, -R117, R83 ;  /* 0x0000005375537221 */ /* 0x000fe20000010100 */
[C---:B------:R-:W-:Y:S01]  /*10a50*/  FMUL.FTZ R123, R0.reuse, R3 ;  /* 0x00000003007b7220 */ /* 0x040fe20000410000 */
[C---:B------:R-:W-:Y:S01]  /*10a60*/  FMUL.FTZ R118, R0.reuse, R81 ;  /* 0x0000005100767220 */ /* 0x040fe20000410000 */
[C---:B------:R-:W-:Y:S01]  /*10a70*/  FMUL.FTZ R125, R0.reuse, R125 ;  /* 0x0000007d007d7220 */ /* 0x040fe20000410000 */
[----:B------:R-:W-:Y:S01]  /*10a80*/  FMUL.FTZ R124, R0, R83 ;  /* 0x00000053007c7220 */ /* 0x000fe20000410000 */
[----:B------:R-:W-:Y:S01]  /*10a90*/  FFMA.FTZ R80, R123, R20, R64 ;  /* 0x000000147b507223 */ /* 0x000fe20000010040 */
[----:B------:R-:W-:Y:S01]  /*10aa0*/  FFMA.FTZ R3, R118, R21, R65 ;  /* 0x0000001576037223 */ /* 0x000fe20000010041 */
[C---:B------:R-:W-:Y:S01]  /*10ab0*/  FADD.FTZ R85, -R117.reuse, R85 ;  /* 0x0000005575557221 */ /* 0x040fe20000010100 */
[C---:B------:R-:W-:Y:S01]  /*10ac0*/  FADD.FTZ R83, -R117.reuse, R86 ;  /* 0x0000005675537221 */ /* 0x040fe20000010100 */
[----:B0-----:R-:W-:Y:S01]  /*10ad0*/  FADD.FTZ R93, -R117, R87 ;  /* 0x00000057755d7221 */ /* 0x001fe20000010100 */
[----:B------:R-:W-:Y:S01]  /*10ae0*/  FFMA.FTZ R81, R125, R22, R66 ;  /* 0x000000167d517223 */ /* 0x000fe20000010042 */
[----:B------:R-:W-:Y:S01]  /*10af0*/  F2FP.BF16.F32.PACK_AB R80, R3, R80 ;  /* 0x000000500350723e */ /* 0x000fe200000010ff */
[----:B------:R-:W-:Y:S01]  /*10b00*/  FADD.FTZ R3, -R117, R84 ;  /* 0x0000005475037221 */ /* 0x000fe20000010100 */
[----:B------:R-:W-:Y:S01]  /*10b10*/  FFMA.FTZ R2, R124, R23, R67 ;  /* 0x000000177c027223 */ /* 0x000fe20000010043 */
[C---:B-1----:R-:W-:Y:S01]  /*10b20*/  FMUL.FTZ R120, R0.reuse, R85 ;  /* 0x0000005500787220 */ /* 0x042fe20000410000 */
[C---:B------:R-:W-:Y:S01]  /*10b30*/  FMUL.FTZ R87, R0.reuse, R83 ;  /* 0x0000005300577220 */ /* 0x040fe20000410000 */
[C---:B------:R-:W-:Y:S01]  /*10b40*/  FMUL.FTZ R121, R0.reuse, R3 ;  /* 0x0000000300797220 */ /* 0x040fe20000410000 */
[----:B------:R-:W-:Y:S01]  /*10b50*/  FMUL.FTZ R86, R0, R93 ;  /* 0x0000005d00567220 */ /* 0x000fe20000410000 */
[----:B------:R-:W-:Y:S01]  /*10b60*/  F2FP.BF16.F32.PACK_AB R81, R2, R81 ;  /* 0x000000510251723e */ /* 0x000fe200000010ff */
[----:B------:R-:W-:Y:S01]  /*10b70*/  FFMA.FTZ R3, R120, R25, R61 ;  /* 0x0000001978037223 */ /* 0x000fe2000001003d */
[----:B------:R-:W-:Y:S01]  /*10b80*/  FFMA.FTZ R82, R121, R24, R60 ;  /* 0x0000001879527223 */ /* 0x000fe2000001003c */
[C---:B------:R-:W-:Y:S01]  /*10b90*/  FFMA.FTZ R83, R87.reuse, R26, R62 ;  /* 0x0000001a57537223 */ /* 0x040fe2000001003e */
[C---:B------:R-:W-:Y:S01]  /*10ba0*/  FFMA.FTZ R2, R86.reuse, R27, R63 ;  /* 0x0000001b56027223 */ /* 0x040fe2000001003f */
[----:B------:R-:W0:Y:S01]  /*10bb0*/  LDC.64 R92, c[0x0][0x430] ;  /* 0x00010c00ff5c7b82 */ /* 0x000e220000000a00 */
[----:B------:R-:W-:Y:S01]  /*10bc0*/  FFMA.FTZ R87, R87, R34, R10 ;  /* 0x0000002257577223 */ /* 0x000fe2000001000a */
[----:B------:R-:W-:Y:S01]  /*10bd0*/  F2FP.BF16.F32.PACK_AB R82, R3, R82 ;  /* 0x000000520352723e */ /* 0x000fe200000010ff */
[----:B------:R-:W-:Y:S01]  /*10be0*/  FFMA.FTZ R86, R86, R35, R11 ;  /* 0x0000002356567223 */ /* 0x000fe2000001000b */
[----:B------:R-:W-:Y:S01]  /*10bf0*/  F2FP.BF16.F32.PACK_AB R83, R2, R83 ;  /* 0x000000530253723e */ /* 0x000fe200000010ff */
[----:B------:R-:W-:Y:S01]  /*10c00*/  FFMA.FTZ R123, R123, R28, R4 ;  /* 0x0000001c7b7b7223 */ /* 0x000fe20000010004 */
[----:B------:R-:W-:Y:S01]  /*10c10*/  FFMA.FTZ R125, R125, R30, R6 ;  /* 0x0000001e7d7d7223 */ /* 0x000fe20000010006 */
[----:B------:R-:W-:Y:S01]  /*10c20*/  FFMA.FTZ R124, R124, R31, R7 ;  /* 0x0000001f7c7c7223 */ /* 0x000fe20000010007 */
[----:B------:R-:W1:Y:S01]  /*10c30*/  LDC.64 R2, c[0x0][0x428] ;  /* 0x00010a00ff027b82 */ /* 0x000e620000000a00 */
[----:B------:R-:W-:Y:S01]  /*10c40*/  F2FP.BF16.F32.PACK_AB R87, R86, R87 ;  /* 0x000000575657723e */ /* 0x000fe200000010ff */
[----:B------:R-:W-:Y:S01]  /*10c50*/  FFMA.FTZ R86, R121, R32, R8 ;  /* 0x0000002079567223 */ /* 0x000fe20000010008 */
[----:B------:R-:W-:Y:S01]  /*10c60*/  FFMA.FTZ R121, R120, R33, R9 ;  /* 0x0000002178797223 */ /* 0x000fe20000010009 */
[----:B------:R-:W-:Y:S01]  /*10c70*/  FFMA.FTZ R118, R118, R29, R5 ;  /* 0x0000001d76767223 */ /* 0x000fe20000010005 */
[C---:B------:R-:W-:Y:S01]  /*10c80*/  FADD.FTZ R91, -R117.reuse, R91 ;  /* 0x0000005b755b7221 */ /* 0x040fe20000010100 */
[C---:B------:R-:W-:Y:S01]  /*10c90*/  FADD.FTZ R89, -R117.reuse, R89 ;  /* 0x0000005975597221 */ /* 0x040fe20000010100 */
[----:B------:R-:W-:Y:S01]  /*10ca0*/  FADD.FTZ R77, -R117, R77 ;  /* 0x0000004d754d7221 */ /* 0x000fe20000010100 */
[----:B------:R-:W-:Y:S01]  /*10cb0*/  F2FP.BF16.F32.PACK_AB R86, R121, R86 ;  /* 0x000000567956723e */ /* 0x000fe200000010ff */
[C---:B------:R-:W-:Y:S01]  /*10cc0*/  FADD.FTZ R121, -R117.reuse, R88 ;  /* 0x0000005875797221 */ /* 0x040fe20000010100 */
[----:B------:R-:W-:Y:S01]  /*10cd0*/  FMUL.FTZ R88, R0, R91 ;  /* 0x0000005b00587220 */ /* 0x000fe20000410000 */
[----:B------:R-:W-:-:S02]  /*10ce0*/  FADD.FTZ R79, -R117, R79 ;  /* 0x0000004f754f7221 */ /* 0x000fc40000010100 */
[----:B------:R-:W-:Y:S01]  /*10cf0*/  FMUL.FTZ R121, R0, R121 ;  /* 0x0000007900797220 */ /* 0x000fe20000410000 */
[----:B-1----:R-:W-:-:S04]  /*10d00*/  IMAD.WIDE.U32 R84, R115, 0x10, R2 ;  /* 0x0000001073547825 */ /* 0x002fc800078e0002 */
[----:B------:R-:W-:Y:S01]  /*10d10*/  IMAD.WIDE.U32 R2, R119, 0x10, R2 ;  /* 0x0000001077027825 */ /* 0x000fe200078e0002 */
[----:B------:R1:W-:Y:S02]  /*10d20*/  STG.E.128 desc[UR8][R84.64], R80 ;  /* 0x0000005054007986 */ /* 0x0003e4000c101d08 */
[----:B-1----:R-:W-:Y:S01]  /*10d30*/  F2FP.BF16.F32.PACK_AB R85, R124, R125 ;  /* 0x0000007d7c55723e */ /* 0x002fe200000010ff */
[----:B0-----:R-:W-:Y:S01]  /*10d40*/  IMAD.WIDE.U32 R80, R115, 0x10, R92 ;  /* 0x0000001073507825 */ /* 0x001fe200078e005c */
[----:B------:R-:W-:-:S03]  /*10d50*/  F2FP.BF16.F32.PACK_AB R84, R118, R123 ;  /* 0x0000007b7654723e */ /* 0x000fc600000010ff */
[C---:B------:R-:W-:Y:S01]  /*10d60*/  FADD.FTZ R83, -R117.reuse, R76 ;  /* 0x0000004c75537221 */ /* 0x040fe20000010100 */
[C---:B------:R-:W-:Y:S01]  /*10d70*/  FADD.FTZ R123, -R117.reuse, R90 ;  /* 0x0000005a757b7221 */ /* 0x040fe20000010100 */
[C---:B------:R-:W-:Y:S01]  /*10d80*/  FMUL.FTZ R82, R0.reuse, R77 ;  /* 0x0000004d00527220 */ /* 0x040fe20000410000 */
[----:B------:R-:W0:Y:S01]  /*10d90*/  LDC.64 R90, c[0x0][0x380] ;  /* 0x0000e000ff5a7b82 */ /* 0x000e220000000a00 */
[----:B------:R1:W-:Y:S01]  /*10da0*/  STG.E.128 desc[UR8][R80.64], R84 ;  /* 0x0000005450007986 */ /* 0x0003e2000c101d08 */
[C---:B------:R-:W-:Y:S01]  /*10db0*/  FMUL.FTZ R83, R0.reuse, R83 ;  /* 0x0000005300537220 */ /* 0x040fe20000410000 */
[----:B------:R-:W-:Y:S01]  /*10dc0*/  FMUL.FTZ R123, R0, R123 ;  /* 0x0000007b007b7220 */ /* 0x000fe20000410000 */
[----:B------:R-:W-:Y:S01]  /*10dd0*/  FADD.FTZ R115, -R117, R78 ;  /* 0x0000004e75737221 */ /* 0x000fe20000010100 */
[----:B------:R-:W-:Y:S01]  /*10de0*/  FFMA.FTZ R78, R121, R40, R52 ;  /* 0x00000028794e7223 */ /* 0x000fe20000010034 */
[----:B------:R-:W-:Y:S01]  /*10df0*/  FFMA.FTZ R76, R83, R36, R56 ;  /* 0x00000024534c7223 */ /* 0x000fe20000010038 */
[----:B------:R-:W-:Y:S01]  /*10e00*/  FFMA.FTZ R77, R82, R37, R57 ;  /* 0x00000025524d7223 */ /* 0x000fe20000010039 */
[----:B------:R-:W-:Y:S01]  /*10e10*/  FMUL.FTZ R115, R0, R115 ;  /* 0x0000007300737220 */ /* 0x000fe20000410000 */
[----:B------:R-:W-:Y:S01]  /*10e20*/  FFMA.FTZ R121, R121, R48, R16 ;  /* 0x0000003079797223 */ /* 0x000fe20000010010 */
[----:B------:R-:W-:-:S02]  /*10e30*/  IMAD.WIDE.U32 R92, R119, 0x10, R92 ;  /* 0x00000010775c7825 */ /* 0x000fc400078e005c */
[----:B------:R-:W-:Y:S02]  /*10e40*/  F2FP.BF16.F32.PACK_AB R76, R77, R76 ;  /* 0x0000004c4d4c723e */ /* 0x000fe400000010ff */
[----:B------:R-:W-:Y:S01]  /*10e50*/  FFMA.FTZ R77, R115, R38, R58 ;  /* 0x00000026734d7223 */ /* 0x000fe2000001003a */
[C---:B-1----:R-:W-:Y:S01]  /*10e60*/  FMUL.FTZ R86, R0.reuse, R89 ;  /* 0x0000005900567220 */ /* 0x042fe20000410000 */
        /* <DEDUP_REMOVED lines=14> */
[----:B------:R-:W-:-:S02]  /*10f50*/  F2FP.BF16.F32.PACK_AB R77, R0, R77 ;  /* 0x0000004d004d723e */ /* 0x000fc400000010ff */
[----:B------:R-:W-:Y:S02]  /*10f60*/  F2FP.BF16.F32.PACK_AB R82, R86, R121 ;  /* 0x000000795652723e */ /* 0x000fe400000010ff */
[----:B------:R-:W-:Y:S01]  /*10f70*/  F2FP.BF16.F32.PACK_AB R83, R88, R83 ;  /* 0x000000535853723e */ /* 0x000fe200000010ff */
[----:B------:R1:W-:Y:S01]  /*10f80*/  STG.E.128 desc[UR8][R2.64], R76 ;  /* 0x0000004c02007986 */ /* 0x0003e2000c101d08 */
[----:B------:R-:W-:Y:S02]  /*10f90*/  F2FP.BF16.F32.PACK_AB R81, R84, R81 ;  /* 0x000000515451723e */ /* 0x000fe400000010ff */
[----:B------:R-:W-:Y:S02]  /*10fa0*/  F2FP.BF16.F32.PACK_AB R80, R85, R80 ;  /* 0x000000505550723e */ /* 0x000fe400000010ff */
[----:B0-----:R-:W-:-:S03]  /*10fb0*/  LEA R95, R90, R95, 0x2 ;  /* 0x0000005f5a5f7211 */ /* 0x001fc600078e10ff */
[----:B------:R1:W-:Y:S01]  /*10fc0*/  STG.E.128 desc[UR8][R92.64], R80 ;  /* 0x000000505c007986 */ /* 0x0003e2000c101d08 */
[----:B------:R-:W-:-:S13]  /*10fd0*/  ISETP.GE.AND P1, PT, R95, R91, PT ;  /* 0x0000005b5f00720c */ /* 0x000fda0003f26270 */
[----:B------:R-:W-:Y:S05]  /*10fe0*/  @!P1 BRA `(.L_x_5444) ;  /* 0xfffffefc006c9947 */ /* 0x000fea000383ffff */
[----:B------:R-:W-:Y:S05]  /*10ff0*/  BSYNC B0 ;  /* 0x0000000000007941 */ /* 0x000fea0003800000 */
.L_x_5196:
[----:B------:R-:W-:Y:S05]  /*11000*/  EXIT ;  /* 0x000000000000794d */ /* 0x000fea0003800000 */
.L_x_5443:
        /* <DEDUP_REMOVED lines=8> */
.L_x_5446:
[----:B------:R-:W-:Y:S05]  /*11090*/  BSYNC B1 ;  /* 0x0000000000017941 */ /* 0x000fea0003800000 */
.L_x_5445:
        /* <DEDUP_REMOVED lines=9> */
.L_x_5447:
        /* <DEDUP_REMOVED lines=8> */
.L_x_5448:
[----:B------:R-:W-:Y:S02]  /*111b0*/  IMAD.MOV.U32 R124, RZ, RZ, 0x8 ;  /* 0x00000008ff7c7424 */ /* 0x000fe400078e00ff */
[----:B------:R-:W-:-:S04]  /*111c0*/  IMAD.MOV.U32 R2, RZ, RZ, R121 ;  /* 0x000000ffff027224 */ /* 0x000fc800078e0079 */
[----:B------:R-:W-:-:S05]  /*111d0*/  FADD.FTZ R117, R93, R2 ;  /* 0x000000025d757221 */ /* 0x000fca0000010000 */
[----:B------:R-:W-:-:S07]  /*111e0*/  MOV R123, R117 ;  /* 0x00000075007b7202 */ /* 0x000fce0000000f00 */
[----:B------:R-:W-:Y:S05]  /*111f0*/  WARPSYNC.COLLECTIVE R120, `(.L_x_5449) ;  /* 0x0000000078087348 */ /* 0x000fea0003c00000 */
[----:B------:R0:W1:Y:S02]  /*11200*/  SHFL.BFLY P2, R121, R123, R124, R125 ;  /* 0x0c00007c7b797389 */ /* 0x000064000004007d */
[----:B01----:R-:W-:Y:S05]  /*11210*/  ENDCOLLECTIVE ;  /* 0x000000000000791b */ /* 0x003fea0003800000 */
.L_x_5449:
[----:B------:R-:W-:Y:S01]  /*11220*/  HFMA2 R124, -RZ, RZ, 0, 9.5367431640625e-07 ;  /* 0x00000010ff7c7431 */ /* 0x000fe200000001ff */
[----:B------:R-:W-:-:S05]  /*11230*/  MOV R2, R121 ;  /* 0x0000007900027202 */ /* 0x000fca0000000f00 */
[----:B------:R-:W-:-:S04]  /*11240*/  FADD.FTZ R118, R117, R2 ;  /* 0x0000000275767221 */ /* 0x000fc80000010000 */
[----:B------:R-:W-:-:S07]  /*11250*/  IMAD.MOV.U32 R123, RZ, RZ, R118 ;  /* 0x000000ffff7b7224 */ /* 0x000fce00078e0076 */
[----:B------:R-:W-:Y:S05]  /*11260*/  WARPSYNC.COLLECTIVE R120, `(.L_x_5450) ;  /* 0x0000000078087348 */ /* 0x000fea0003c00000 */
[----:B------:R0:W1:Y:S02]  /*11270*/  SHFL.BFLY P2, R121, R123, R124, R125 ;  /* 0x0c00007c7b797389 */ /* 0x000064000004007d */
[----:B01----:R-:W-:Y:S05]  /*11280*/  ENDCOLLECTIVE ;  /* 0x000000000000791b */ /* 0x003fea0003800000 */
.L_x_5450:
        /* <DEDUP_REMOVED lines=39> */
.L_x_5451:
[----:B------:R-:W-:Y:S02]  /*11500*/  IMAD.MOV.U32 R124, RZ, RZ, 0x2 ;  /* 0x00000002ff7c7424 */ /* 0x000fe400078e00ff */
[----:B------:R-:W-:-:S04]  /*11510*/  IMAD.MOV.U32 R93, RZ, RZ, R121 ;  /* 0x000000ffff5d7224 */ /* 0x000fc800078e0079 */
[----:B------:R-:W-:-:S05]  /*11520*/  FADD.FTZ R93, R0, R93 ;  /* 0x0000005d005d7221 */ /* 0x000fca0000010000 */
[----:B------:R-:W-:-:S07]  /*11530*/  MOV R123, R93 ;  /* 0x0000005d007b7202 */ /* 0x000fce0000000f00 */
[----:B------:R-:W-:Y:S05]  /*11540*/  WARPSYNC.COLLECTIVE R120, `(.L_x_5452) ;  /* 0x0000000078087348 */ /* 0x000fea0003c00000 */
[----:B------:R0:W1:Y:S02]  /*11550*/  SHFL.BFLY P2, R121, R123, R124, R125 ;  /* 0x0c00007c7b797389 */ /* 0x000064000004007d */
[----:B01----:R-:W-:Y:S05]  /*11560*/  ENDCOLLECTIVE ;  /* 0x000000000000791b */ /* 0x003fea0003800000 */
.L_x_5452:
[----:B------:R-:W-:Y:S01]  /*11570*/  HFMA2 R124, -RZ, RZ, 0, 2.384185791015625e-07 ;  /* 0x00000004ff7c7431 */ /* 0x000fe200000001ff */
[----:B------:R-:W-:-:S05]  /*11580*/  MOV R92, R121 ;  /* 0x00000079005c7202 */ /* 0x000fca0000000f00 */
[----:B------:R-:W-:-:S04]  /*11590*/  FADD.FTZ R92, R93, R92 ;  /* 0x0000005c5d5c7221 */ /* 0x000fc80000010000 */
[----:B------:R-:W-:-:S07]  /*115a0*/  IMAD.MOV.U32 R123, RZ, RZ, R92 ;  /* 0x000000ffff7b7224 */ /* 0x000fce00078e005c */
[----:B------:R-:W-:Y:S05]  /*115b0*/  WARPSYNC.COLLECTIVE R120, `(.L_x_5453) ;  /* 0x0000000078087348 */ /* 0x000fea0003c00000 */
[----:B------:R0:W1:Y:S02]  /*115c0*/  SHFL.BFLY P2, R121, R123, R124, R125 ;  /* 0x0c00007c7b797389 */ /* 0x000064000004007d */
[----:B01----:R-:W-:Y:S05]  /*115d0*/  ENDCOLLECTIVE ;  /* 0x000000000000791b */ /* 0x003fea0003800000 */
.L_x_5453:
[----:B------:R-:W-:Y:S02]  /*115e0*/  IMAD.MOV.U32 R124, RZ, RZ, 0x8 ;  /* 0x00000008ff7c7424 */ /* 0x000fe400078e00ff */
[----:B------:R-:W-:-:S04]  /*115f0*/  IMAD.MOV.U32 R117, RZ, RZ, R121 ;  /* 0x000000ffff757224 */ /* 0x000fc800078e0079 */
[----:B------:R-:W-:-:S05]  /*11600*/  FADD.FTZ R117, R92, R117 ;  /* 0x000000755c757221 */ /* 0x000fca0000010000 */
[----:B------:R-:W-:-:S07]  /*11610*/  MOV R123, R117 ;  /* 0x00000075007b7202 */ /* 0x000fce0000000f00 */
[----:B------:R-:W-:Y:S05]  /*11620*/  WARPSYNC.COLLECTIVE R120, `(.L_x_5454) ;  /* 0x0000000078087348 */ /* 0x000fea0003c00000 */
[----:B------:R0:W1:Y:S02]  /*11630*/  SHFL.BFLY P2, R121, R123, R124, R125 ;  /* 0x0c00007c7b797389 */ /* 0x000064000004007d */
[----:B01----:R-:W-:Y:S05]  /*11640*/  ENDCOLLECTIVE ;  /* 0x000000000000791b */ /* 0x003fea0003800000 */
.L_x_5454:
[----:B------:R-:W-:Y:S01]  /*11650*/  HFMA2 R124, -RZ, RZ, 0, 9.5367431640625e-07 ;  /* 0x00000010ff7c7431 */ /* 0x000fe200000001ff */
[----:B------:R-:W-:-:S05]  /*11660*/  MOV R118, R121 ;  /* 0x0000007900767202 */ /* 0x000fca0000000f00 */
[----:B------:R-:W-:-:S04]  /*11670*/  FADD.FTZ R118, R117, R118 ;  /* 0x0000007675767221 */ /* 0x000fc80000010000 */
[----:B------:R-:W-:-:S07]  /*11680*/  IMAD.MOV.U32 R123, RZ, RZ, R118 ;  /* 0x000000ffff7b7224 */ /* 0x000fce00078e0076 */
[----:B------:R-:W-:Y:S05]  /*11690*/  WARPSYNC.COLLECTIVE R120, `(.L_x_5455) ;  /* 0x0000000078087348 */ /* 0x000fea0003c00000 */
[----:B------:R0:W1:Y:S02]  /*116a0*/  SHFL.BFLY P2, R121, R123, R124, R125 ;  /* 0x0c00007c7b797389 */ /* 0x000064000004007d */
[----:B01----:R-:W-:Y:S05]  /*116b0*/  ENDCOLLECTIVE ;  /* 0x000000000000791b */ /* 0x003fea0003800000 */
.L_x_5455:
[----:B------:R-:W-:Y:S05]  /*116c0*/  BRA `(.L_x_5456) ;  /* 0xfffffff000947947 */ /* 0x000fea000383ffff */
.L_x_5457:
        /* <DEDUP_REMOVED lines=11> */
.L_x_12134:


//--------------------- .text._ZN10layer_norm31ln_parallel_residual_fwd_kernelINS_13Kernel_traitsIf13__nv_bfloat16fS2_fjLj512ELj1ELj4ELj1ELj16ENS_18Kernel_traits_baseILj512EfS2_fS2_fjLj128EEEEELb1ELb1ELb0EEEvNS_9FwdParamsE --------------------------
	.section	.text._ZN10layer_norm31ln_parallel_residual_fwd_kernelINS_13Kernel_traitsIf13__nv_bfloat16fS2_fjLj512ELj1ELj4ELj1ELj16ENS_18Kernel_traits_baseILj512EfS2_fS2_fjLj128EEEEELb1ELb1ELb0EEEvNS_9FwdParamsE,"ax",@progbits
	.align	128
        .global         _ZN10layer_norm31ln_parallel_residual_fwd_kernelINS_13Kernel_traitsIf13__nv_bfloat16fS2_fjLj512ELj1ELj4ELj1ELj16ENS_18Kernel_traits_baseILj512EfS2_fS2_fjLj128EEEEELb1ELb1ELb0EEEvNS_9FwdParamsE
        .type           _ZN10layer_norm31ln_parallel_residual_fwd_kernelINS_13Kernel_traitsIf13__nv_bfloat16fS2_fjLj512ELj1ELj4ELj1ELj16ENS_18Kernel_traits_baseILj512EfS2_fS2_fjLj128EEEEELb1ELb1ELb0EEEvNS_9FwdParamsE,@function
        .size           _ZN10layer_norm31ln_parallel_residual_fwd_kernelINS_13Kernel_traitsIf13__nv_bfloat16fS2_fjLj512ELj1ELj4ELj1ELj16ENS_18Kernel_traits_baseILj512EfS2_fS2_fjLj128EEEEELb1ELb1ELb0EEEvNS_9FwdParamsE,(.L_x_12135 - _ZN10layer_norm31ln_parallel_residual_fwd_kernelINS_13Kernel_traitsIf13__nv_bfloat16fS2_fjLj512ELj1ELj4ELj1ELj16ENS_18Kernel_traits_baseILj512EfS2_fS2_fjLj128EEEEELb1ELb1ELb0EEEvNS_9FwdParamsE)
        .other          _ZN10layer_norm31ln_parallel_residual_fwd_kernelINS_13Kernel_traitsIf13__nv_bfloat16fS2_fjLj512ELj1ELj4ELj1ELj16ENS_18Kernel_traits_baseILj512EfS2_fS2_fjLj128EEEEELb1ELb1ELb0EEEvNS_9FwdParamsE,@"STO_CUDA_ENTRY STV_DEFAULT"
_ZN10layer_norm31ln_parallel_residual_fwd_kernelINS_13Kernel_traitsIf13__nv_bfloat16fS2_fjLj512ELj1ELj4ELj1ELj16ENS_18Kernel_traits_baseILj512EfS2_fS2_fjLj128EEEEELb1ELb1ELb0EEEvNS_9FwdParamsE:
.text._ZN10layer_norm31ln_parallel_residual_fwd_kernelINS_13Kernel_traitsIf13__nv_bfloat16fS2_fjLj512ELj1ELj4ELj1ELj16ENS_18Kernel_traits_baseILj512EfS2_fS2_fjLj128EEEEELb1ELb1ELb0EEEvNS_9FwdParamsE:
        /* <DEDUP_REMOVED lines=20> */
[----:B------:R-:W-:Y:S02]  /*0140*/  LEA.HI R0, R0, R11, RZ, 0x3 ;  /* 0x0000000b00007211 */ /* 0x000fe400078f18ff */
[----:B-1----:R-:W-:Y:S02]  /*0150*/  LOP3.LUT R73, R8, 0x1f, RZ, 0xc, !PT ;  /* 0x0000001f08497812 */ /* 0x002fe400078e0cff */
[----:B------:R-:W-:Y:S02]  /*0160*/  SHF.R.U32.HI R71, RZ, 0x5, R8 ;  /* 0x00000005ff477819 */ /* 0x000fe40000011608 */
[----:B------:R-:W-:Y:S02]  /*0170*/  LEA.HI.SX32 R73, R0, R73, 0x1d ;  /* 0x0000004900497211 */ /* 0x000fe400078feaff */
[----:B------:R-:W-:Y:S01]  /*0180*/  LOP3.LUT R36, R8, 0x1f, RZ, 0xc0, !PT ;  /* 0x0000001f08247812 */ /* 0x000fe200078ec0ff */
[----:B---3--:R-:W-:-:S06]  /*0190*/  USHF.L.U32 UR4, UR5, 0x2, URZ ;  /* 0x0000000205047899 */ /* 0x008fcc00080006ff */
[----:B------:R-:W-:Y:S02]  /*01a0*/  LOP3.LUT R71, R71, UR4, RZ, 0xfc, !PT ;  /* 0x0000000447477c12 */ /* 0x000fe4000f8efcff */
[----:B--2---:R-:W-:Y:S02]  /*01b0*/  @P0 R2UR UR7, R3 ;  /* 0x00000000030702ca */ /* 0x004fe400000e0000 */
[----:B------:R-:W0:Y:S01]  /*01c0*/  LDC R3, c[0x0][0x360] ;  /* 0x0000d800ff037b82 */ /* 0x000e220000000800 */
[----:B------:R-:W-:Y:S02]  /*01d0*/  @P0 R2UR UR6, R2 ;  /* 0x00000000020602ca */ /* 0x000fe400000e0000 */
[----:B-----5:R-:W-:-:S08]  /*01e0*/  @P0 IADD3 R6, P1, PT, R4, R9, RZ ;  /* 0x0000000904060210 */ /* 0x020fd00007f3e0ff */
[----:B------:R-:W-:Y:S01]  /*01f0*/  UIADD3 UR16, UPT, UPT, UR7, -0x4498517b, URZ ;  /* 0xbb67ae8507107890 */ /* 0x000fe2000fffe0ff */
[----:B------:R-:W-:Y:S01]  /*0200*/  @P0 IADD3.X R7, PT, PT, RZ, R5, RZ, P1, !PT ;  /* 0x00000005ff070210 */ /* 0x000fe20000ffe4ff */
[----:B------:R-:W-:Y:S02]  /*0210*/  UIADD3 UR18, UPT, UPT, UR7, 0x76cf5d0a, URZ ;  /* 0x76cf5d0a07127890 */ /* 0x000fe4000fffe0ff */
[----:B------:R-:W-:Y:S01]  /*0220*/  UIADD3 UR15, UPT, UPT, UR6, -0x61c88647, URZ ;  /* 0x9e3779b9060f7890 */ /* 0x000fe2000fffe0ff */
[--C-:B------:R-:W-:Y:S01]  /*0230*/  SHF.R.U64 R70, R6, 0x2, R7.reuse ;  /* 0x0000000206467819 */ /* 0x100fe20000001207 */
[----:B------:R-:W-:Y:S01]  /*0240*/  UIADD3 UR17, UPT, UPT, UR6, 0x3c6ef372, URZ ;  /* 0x3c6ef37206117890 */ /* 0x000fe2000fffe0ff */
[----:B------:R-:W-:Y:S01]  /*0250*/  SHF.R.U32.HI R69, RZ, 0x2, R7 ;  /* 0x00000002ff457819 */ /* 0x000fe20000011607 */
[----:B------:R-:W-:Y:S02]  /*0260*/  UIADD3 UR19, UPT, UPT, UR6, -0x255992d5, URZ ;  /* 0xdaa66d2b06137890 */ /* 0x000fe4000fffe0ff */
[----:B------:R-:W-:-:S02]  /*0270*/  UIADD3 UR20, UPT, UPT, UR7, 0x32370b8f, URZ ;  /* 0x32370b8f07147890 */ /* 0x000fc4000fffe0ff */
[----:B------:R-:W-:Y:S01]  /*0280*/  UIADD3 UR21, UPT, UPT, UR6, 0x78dde6e4, URZ ;  /* 0x78dde6e406157890 */ /* 0x000fe2000fffe0ff */
[----:B0-----:R-:W-:Y:S01]  /*0290*/  IMAD R72, R3, UR5, R8 ;  /* 0x0000000503487c24 */ /* 0x001fe2000f8e0208 */
        /* <DEDUP_REMOVED lines=26> */
.L_x_5461:
[----:B------:R-:W-:Y:S05]  /*0440*/  BSYNC.RECONVERGENT B1 ;  /* 0x0000000000017941 */ /* 0x000fea0003800200 */
.L_x_5460:
        /* <DEDUP_REMOVED lines=10> */
.L_x_5459:
        /* <DEDUP_REMOVED lines=20> */
.L_x_5462:
[----:B------:R-:W-:Y:S05]  /*0630*/  BSYNC.RECONVERGENT B0 ;  /* 0x0000000000007941 */ /* 0x000fea0003800200 */
.L_x_5458:
[----:B------:R-:W1:Y:S02]  /*0640*/  LDCU UR4, c[0x0][0x384] ;  /* 0x00007080ff0477ac */ /* 0x000e640008000800 */
[----:B-1----:R-:W-:-:S13]  /*0650*/  ISETP.GE.AND P1, PT, R71, UR4, PT ;  /* 0x0000000447007c0c */ /* 0x002fda000bf26270 */
[----:B------:R-:W-:Y:S05]  /*0660*/  @P1 EXIT ;  /* 0x000000000000194d */ /* 0x000fea0003800000 */
[----:B0-2---:R-:W-:Y:S01]  /*0670*/  IMAD.HI.U32 R2, R70, -0x2daee0ad, RZ ;  /* 0xd2511f5346027827 */ /* 0x005fe200078e00ff */
[----:B------:R-:W-:Y:S01]  /*0680*/  BSSY B0, `(.L_x_5463) ;  /* 0x000107d000007945 */ /* 0x000fe20003800000 */
[----:B------:R-:W-:Y:S01]  /*0690*/  LOP3.LUT R6, R6, 0x3, RZ, 0xc0, !PT ;  /* 0x0000000306067812 */ /* 0x000fe200078ec0ff */
[----:B------:R-:W0:Y:S01]  /*06a0*/  LDCU UR12, c[0x0][0x408] ;  /* 0x00008100ff0c77ac */ /* 0x000e220008000800 */
[----:B------:R-:W-:Y:S01]  /*06b0*/  IMAD.HI.U32 R0, R72, -0x326172a9, RZ ;  /* 0xcd9e8d5748007827 */ /* 0x000fe200078e00ff */
[----:B------:R-:W-:Y:S01]  /*06c0*/  LOP3.LUT R2, R2, UR7, RZ, 0x3c, !PT ;  /* 0x0000000702027c12 */ /* 0x000fe2000f8e3cff */
[----:B------:R-:W1:Y:S02]  /*06d0*/  LDCU UR33, c[0x0][0x388] ;  /* 0x00007100ff2177ac */ /* 0x000e640008000800 */
[----:B------:R-:W-:Y:S01]  /*06e0*/  IMAD R4, R72, -0x326172a9, RZ ;  /* 0xcd9e8d5748047824 */ /* 0x000fe200078e02ff */
[----:B------:R-:W-:Y:S01]  /*06f0*/  LOP3.LUT R0, R69, UR6, R0, 0x96, !PT ;  /* 0x0000000645007c12 */ /* 0x000fe2000f8e9600 */
[----:B------:R-:W-:Y:S01]  /*0700*/  IMAD.HI.U32 R3, R2, -0x326172a9, RZ ;  /* 0xcd9e8d5702037827 */ /* 0x000fe200078e00ff */
[----:B------:R-:W2:Y:S03]  /*0710*/  LDCU.U8 UR13, c[0x0][0x410] ;  /* 0x00008200ff0d77ac */ /* 0x000ea60008000000 */
[----:B------:R-:W-:Y:S01]  /*0720*/  IMAD R36, R70, -0x2daee0ad, RZ ;  /* 0xd2511f5346247824 */ /* 0x000fe200078e02ff */
[----:B------:R-:W-:Y:S01]  /*0730*/  LOP3.LUT R3, R4, UR15, R3, 0x96, !PT ;  /* 0x0000000f04037c12 */ /* 0x000fe2000f8e9603 */
[----:B------:R-:W-:Y:S01]  /*0740*/  IMAD.HI.U32 R5, R0, -0x2daee0ad, RZ ;  /* 0xd2511f5300057827 */ /* 0x000fe200078e00ff */
        /* <DEDUP_REMOVED lines=48> */
[----:B------:R-:W-:Y:S02]  /*0a50*/  HFMA2 R5, -RZ, RZ, 0, 0 ;  /* 0x00000000ff057431 */ /* 0x000fe400000001ff */
[----:B------:R-:W-:Y:S01]  /*0a60*/  IMAD R3, R3, -0x2daee0ad, RZ ;  /* 0xd2511f5303037824 */ /* 0x000fe200078e02ff */
[----:B------:R-:W-:Y:S01]  /*0a70*/  LOP3.LUT R7, R4, UR31, R7, 0x96, !PT ;  /* 0x0000001f04077c12 */ /* 0x000fe2000f8e9607 */
[----:B------:R-:W-:-:S04]  /*0a80*/  IMAD.HI.U32 R68, R0, -0x2daee0ad, RZ ;  /* 0xd2511f5300447827 */ /* 0x000fc800078e00ff */
[----:B------:R-:W-:Y:S01]  /*0a90*/  IMAD R74, R0, -0x2daee0ad, RZ ;  /* 0xd2511f53004a7824 */ /* 0x000fe200078e02ff */
[----:B------:R-:W-:Y:S01]  /*0aa0*/  LOP3.LUT R68, R3, UR32, R68, 0x96, !PT ;  /* 0x0000002003447c12 */ /* 0x000fe2000f8e9644 */
[----:B01234-:R-:W-:-:S07]  /*0ab0*/  IMAD R4, R2, -0x326172a9, RZ ;  /* 0xcd9e8d5702047824 */ /* 0x01ffce00078e02ff */
.L_x_5718:
[----:B0-----:R-:W0:Y:S01]  /*0ac0*/  S2R R65, SR_TID.X ;  /* 0x0000000000417919 */ /* 0x001e220000002100 */
        /* <DEDUP_REMOVED lines=41> */
.L_x_5469:
        /* <DEDUP_REMOVED lines=13> */
.L_x_5471:
[----:B------:R-:W-:Y:S05]  /*0e30*/  BSYNC.RECONVERGENT B3 ;  /* 0x0000000000037941 */ /* 0x000fea0003800200 */
.L_x_5470:
        /* <DEDUP_REMOVED lines=42> */
.L_x_5468:
[----:B------:R-:W-:Y:S05]  /*10e0*/  BSYNC.RECONVERGENT B2 ;  /* 0x0000000000027941 */ /* 0x000fea0003800200 */
.L_x_5467:
        /* <DEDUP_REMOVED lines=21> */
.L_x_5474:
        /* <DEDUP_REMOVED lines=13> */
.L_x_5476:
[----:B------:R-:W-:Y:S05]  /*1310*/  BSYNC.RECONVERGENT B3 ;  /* 0x0000000000037941 */ /* 0x000fea0003800200 */
.L_x_5475:
        /* <DEDUP_REMOVED lines=43> */
.L_x_5473:
[----:B------:R-:W-:Y:S05]  /*15d0*/  BSYNC.RECONVERGENT B2 ;  /* 0x0000000000027941 */ /* 0x000fea0003800200 */
.L_x_5472:
        /* <DEDUP_REMOVED lines=18> */
.L_x_5479:
        /* <DEDUP_REMOVED lines=13> */
.L_x_5481:
[----:B------:R-:W-:Y:S05]  /*17d0*/  BSYNC.RECONVERGENT B3 ;  /* 0x0000000000037941 */ /* 0x000fea0003800200 */
.L_x_5480:
        /* <DEDUP_REMOVED lines=43> */
.L_x_5478:
[----:B------:R-:W-:Y:S05]  /*1a90*/  BSYNC.RECONVERGENT B2 ;  /* 0x0000000000027941 */ /* 0x000fea0003800200 */
.L_x_5477:
[----:B------:R-:W-:Y:S01]  /*1aa0*/  ISETP.NE.AND P2, PT, R50, 0x1, PT ;  /* 0x000000013200780c */ /* 0x000fe20003f45270 */
[----:B------:R-:W-:Y:S01]  /*1ab0*/  BSSY.RECONVERGENT B2, `(.L_x_5482) ;  /* 0x000004b000027945 */ /* 0x000fe20003800200 */
[----:B------:R-:W-:Y:S01]  /*1ac0*/  I2FP.F32.U32 R6, R6 ;  /* 0x0000000600067245 */ /* 0x000fe20000201000 */
[C---:B------:R-:W-:Y:S02]  /*1ad0*/  IMAD.U32 R75, R53.reuse, 0x10000, RZ ;  /* 0x00010000354b7824 */ /* 0x040fe400078e00ff */
[----:B------:R-:W-:Y:S02]  /*1ae0*/  IMAD.MOV.U32 R51, RZ, RZ, 0x2 ;  /* 0x00000002ff337424 */ /* 0x000fe400078e00ff */
[----:B------:R-:W-:Y:S01]  /*1af0*/  FFMA.FTZ R49, R6, R81, 1.1641532182693481445e-10 ;  /* 0x2f00000006317423 */ /* 0x000fe20000010051 */
[----:B------:R-:W-:-:S04]  /*1b00*/  PRMT R6, R53, 0x7632, R6 ;  /* 0x0000763235067816 */ /* 0x000fc80000000006 */
        /* <DEDUP_REMOVED lines=12> */
.L_x_5484:
        /* <DEDUP_REMOVED lines=13> */
.L_x_5486:
[----:B------:R-:W-:Y:S05]  /*1ca0*/  BSYNC.RECONVERGENT B3 ;  /* 0x0000000000037941 */ /* 0x000fea0003800200 */
.L_x_5485:
        /* <DEDUP_REMOVED lines=43> */
.L_x_5483:
[----:B------:R-:W-:Y:S05]  /*1f60*/  BSYNC.RECONVERGENT B2 ;  /* 0x0000000000027941 */ /* 0x000fea0003800200 */
.L_x_5482:
[----:B------:R-:W-:Y:S01]  /*1f70*/  ISETP.NE.AND P2, PT, R51, 0x1, PT ;  /* 0x000000013300780c */ /* 0x000fe20003f45270 */
[----:B------:R-:W-:Y:S01]  /*1f80*/  BSSY.RECONVERGENT B2, `(.L_x_5487) ;  /* 0x000004a000027945 */ /* 0x000fe20003800200 */
[----:B------:R-:W-:Y:S01]  /*1f90*/  I2FP.F32.U32 R48, R49 ;  /* 0x0000003100307245 */ /* 0x000fe20000201000 */
[----:B------:R-:W-:-:S04]  /*1fa0*/  IMAD.MOV.U32 R50, RZ, RZ, 0x2 ;  /* 0x00000002ff327424 */ /* 0x000fc800078e00ff */
[----:B------:R-:W-:Y:S01]  /*1fb0*/  FFMA.FTZ R49, R48, R81, 1.1641532182693481445e-10 ;  /* 0x2f00000030317423 */ /* 0x000fe20000010051 */
[----:B------:R-:W-:Y:S01]  /*1fc0*/  IMAD.U32 R48, R6, 0x10000, RZ ;  /* 0x0001000006307824 */ /* 0x000fe200078e00ff */
[----:B------:R-:W-:-:S03]  /*1fd0*/  MOV R6, R4 ;  /* 0x0000000400067202 */ /* 0x000fc60000000f00 */
        /* <DEDUP_REMOVED lines=11> */
.L_x_5489:
        /* <DEDUP_REMOVED lines=13> */
.L_x_5491:
[----:B------:R-:W-:Y:S05]  /*2160*/  BSYNC.RECONVERGENT B3 ;  /* 0x0000000000037941 */ /* 0x000fea0003800200 */
.L_x_5490:
        /* <DEDUP_REMOVED lines=43> */
.L_x_5488:
[----:B------:R-:W-:Y:S05]  /*2420*/  BSYNC.RECONVERGENT B2 ;  /* 0x0000000000027941 */ /* 0x000fea0003800200 */
.L_x_5487:
        /* <DEDUP_REMOVED lines=18> */
.L_x_5494:
        /* <DEDUP_REMOVED lines=13> */
.L_x_5496:
[----:B------:R-:W-:Y:S05]  /*2620*/  BSYNC.RECONVERGENT B3 ;  /* 0x0000000000037941 */ /* 0x000fea0003800200 */
.L_x_5495:
        /* <DEDUP_REMOVED lines=39> */
[----:B------:R-:W-:Y:S02]  /*28a0*/  MOV R4, R52 ;  /* 0x0000003400047202 */ /* 0x000fe40000000f00 */
[----:B------:R-:W-:Y:S01]  /*28b0*/  LOP3.LUT R68, R6, UR32, R51, 0x96, !PT ;  /* 0x0000002006447c12 */ /* 0x000fe2000f8e9633 */
[----:B------:R-:W-:Y:S02]  /*28c0*/  IMAD.MOV.U32 R6, RZ, RZ, R64 ;  /* 0x000000ffff067224 */ /* 0x000fe400078e0040 */
[----:B------:R-:W-:-:S07]  /*28d0*/  IMAD.MOV.U32 R64, RZ, RZ, R50 ;  /* 0x000000ffff407224 */ /* 0x000fce00078e0032 */
.L_x_5493:
[----:B------:R-:W-:Y:S05]  /*28e0*/  BSYNC.RECONVERGENT B2 ;  /* 0x0000000000027941 */ /* 0x000fea0003800200 */
.L_x_5492:
[----:B------:R-:W-:Y:S01]  /*28f0*/  ISETP.NE.AND P4, PT, R53, 0x1, PT ;  /* 0x000000013500780c */ /* 0x000fe20003f85270 */
[----:B------:R-:W-:Y:S01]  /*2900*/  BSSY.RECONVERGENT B2, `(.L_x_5497) ;  /* 0x0000049000027945 */ /* 0x000fe20003800200 */
[----:B------:R-:W-:Y:S01]  /*2910*/  I2FP.F32.U32 R6, R6 ;  /* 0x0000000600067245 */ /* 0x000fe20000201000 */
[----:B------:R-:W-:Y:S02]  /*2920*/  IMAD.U32 R50, R54, 0x10000, RZ ;  /* 0x0001000036327824 */ /* 0x000fe400078e00ff */
        /* <DEDUP_REMOVED lines=13> */
.L_x_5499:
        /* <DEDUP_REMOVED lines=13> */
.L_x_5501:
[----:B------:R-:W-:Y:S05]  /*2ad0*/  BSYNC.RECONVERGENT B3 ;  /* 0x0000000000037941 */ /* 0x000fea0003800200 */
.L_x_5500:
        /* <DEDUP_REMOVED lines=38> */
[----:B------:R-:W-:-:S04]  /*2d40*/  MOV R4, R76 ;  /* 0x0000004c00047202 */ /* 0x000fc80000000f00 */
[----:B------:R-:W-:Y:S01]  /*2d50*/  LOP3.LUT R68, R6, UR32, R53, 0x96, !PT ;  /* 0x0000002006447c12 */ /* 0x000fe2000f8e9635 */
[----:B------:R-:W-:Y:S02]  /*2d60*/  IMAD.MOV.U32 R6, RZ, RZ, R64 ;  /* 0x000000ffff067224 */ /* 0x000fe400078e0040 */
[----:B------:R-:W-:Y:S02]  /*2d70*/  IMAD.MOV.U32 R64, RZ, RZ, R52 ;  /* 0x000000ffff407224 */ /* 0x000fe400078e0034 */
[----:B------:R-:W-:-:S07]  /*2d80*/  HFMA2 R52, -RZ, RZ, 0, 0 ;  /* 0x00000000ff347431 */ /* 0x000fce00000001ff */
.L_x_5498:
[----:B------:R-:W-:Y:S05]  /*2d90*/  BSYNC.RECONVERGENT B2 ;  /* 0x0000000000027941 */ /* 0x000fea0003800200 */
.L_x_5497:
[----:B------:R-:W-:Y:S01]  /*2da0*/  ISETP.NE.AND P5, PT, R52, 0x1, PT ;  /* 0x000000013400780c */ /* 0x000fe20003fa5270 */
[----:B------:R-:W-:Y:S01]  /*2db0*/  BSSY.RECONVERGENT B2, `(.L_x_5502) ;  /* 0x000004a000027945 */ /* 0x000fe20003800200 */
[----:B------:R-:W-:Y:S01]  /*2dc0*/  I2FP.F32.U32 R6, R6 ;  /* 0x0000000600067245 */ /* 0x000fe20000201000 */
[C---:B------:R-:W-:Y:S01]  /*2dd0*/  IMAD.U32 R51, R55.reuse, 0x10000, RZ ;  /* 0x0001000037337824 */ /* 0x040fe200078e00ff */
[----:B------:R-:W-:Y:S02]  /*2de0*/  PRMT R55, R55, 0x7632, R55 ;  /* 0x0000763237377816 */ /* 0x000fe40000000037 */
        /* <DEDUP_REMOVED lines=13> */
.L_x_5504:
        /* <DEDUP_REMOVED lines=13> */
.L_x_5506:
[----:B------:R-:W-:Y:S05]  /*2f90*/  BSYNC.RECONVERGENT B3 ;  /* 0x0000000000037941 */ /* 0x000fea0003800200 */
.L_x_5505:
        /* <DEDUP_REMOVED lines=43> */
.L_x_5503:
[----:B------:R-:W-:Y:S05]  /*3250*/  BSYNC.RECONVERGENT B2 ;  /* 0x0000000000027941 */ /* 0x000fea0003800200 */
.L_x_5502:
[----:B------:R-:W-:Y:S01]  /*3260*/  I2FP.F32.U32 R54, R53 ;  /* 0x0000003500367245 */ /* 0x000fe20000201000 */
[----:B------:R-:W-:Y:S01]  /*3270*/  FMUL.FTZ R79, R79, UR12 ;  /* 0x0000000c4f4f7c20 */ /* 0x000fe20008410000 */
[----:B------:R-:W-:Y:S01]  /*3280*/  P2R R76, PR, RZ, 0x2 ;  /* 0x00000002ff4c7803 */ /* 0x000fe20000000000 */
[----:B------:R-:W-:Y:S01]  /*3290*/  FMUL.FTZ R78, R78, UR12 ;  /* 0x0000000c4e4e7c20 */ /* 0x000fe20008410000 */
[----:B------:R-:W-:Y:S01]  /*32a0*/  ISETP.NE.AND P1, PT, R65, RZ, PT ;  /* 0x000000ff4100720c */ /* 0x000fe20003f25270 */
[----:B------:R-:W-:Y:S01]  /*32b0*/  FFMA.FTZ R81, R54, R81, 1.1641532182693481445e-10 ;  /* 0x2f00000036517423 */ /* 0x000fe20000010051 */
[----:B------:R-:W-:Y:S01]  /*32c0*/  FMUL.FTZ R54, R51, UR12 ;  /* 0x0000000c33367c20 */ /* 0x000fe20008410000 */
[----:B------:R-:W-:Y:S01]  /*32d0*/  FMUL.FTZ R51, R49, UR12 ;  /* 0x0000000c31337c20 */ /* 0x000fe20008410000 */
[----:B------:R-:W-:Y:S01]  /*32e0*/  P2R R52, PR, RZ, 0x1 ;  /* 0x00000001ff347803 */ /* 0x000fe20000000000 */
[----:B------:R-:W-:Y:S01]  /*32f0*/  IMAD.U32 R49, R55, 0x10000, RZ ;  /* 0x0001000037317824 */ /* 0x000fe200078e00ff */
[----:B------:R-:W-:Y:S01]  /*3300*/  ISETP.NE.AND P0, PT, R66, RZ, PT ;  /* 0x000000ff4200720c */ /* 0x000fe20003f05270 */
[----:B------:R-:W-:Y:S01]  /*3310*/  FMUL.FTZ R55, R48, UR12 ;  /* 0x0000000c30377c20 */ /* 0x000fe20008410000 */
[----:B------:R-:W-:Y:S01]  /*3320*/  FMUL.FTZ R77, R75, UR12 ;  /* 0x0000000c4b4d7c20 */ /* 0x000fe20008410000 */
[----:B------:R-:W-:Y:S01]  /*3330*/  ISETP.NE.AND P5, PT, R74, RZ, PT ;  /* 0x000000ff4a00720c */ /* 0x000fe20003fa5270 */
[----:B------:R-:W-:Y:S01]  /*3340*/  FMUL.FTZ R75, R49, UR12 ;  /* 0x0000000c314b7c20 */ /* 0x000fe20008410000 */
[----:B------:R-:W-:Y:S01]  /*3350*/  FSEL R48, R79, RZ, P1 ;  /* 0x000000ff4f307208 */ /* 0x000fe20000800000 */
[----:B------:R-:W-:Y:S01]  /*3360*/  FMUL.FTZ R50, R50, UR12 ;  /* 0x0000000c32327c20 */ /* 0x000fe20008410000 */
[----:B------:R-:W-:-:S02]  /*3370*/  ISETP.NE.AND P1, PT, R76, RZ, PT ;  /* 0x000000ff4c00720c */ /* 0x000fc40003f25270 */
[----:B------:R-:W-:Y:S02]  /*3380*/  FSEL R49, R78, RZ, P0 ;  /* 0x000000ff4e317208 */ /* 0x000fe40000000000 */
        /* <DEDUP_REMOVED lines=19> */
.L_x_5466:
        /* <DEDUP_REMOVED lines=16> */
.L_x_5510:
        /* <DEDUP_REMOVED lines=13> */
.L_x_5512:
[----:B------:R-:W-:Y:S05]  /*3690*/  BSYNC.RECONVERGENT B3 ;  /* 0x0000000000037941 */ /* 0x000fea0003800200 */
.L_x_5511:
        /* <DEDUP_REMOVED lines=42> */
.L_x_5509:
[----:B------:R-:W-:Y:S05]  /*3940*/  BSYNC.RECONVERGENT B2 ;  /* 0x0000000000027941 */ /* 0x000fea0003800200 */
.L_x_5508:
[----:B------:R-:W0:Y:S01]  /*3950*/  LDC R83, c[0x0][0x404] ;  /* 0x00010100ff537b82 */ /* 0x000e220000000800 */
[----:B------:R-:W-:Y:S01]  /*3960*/  HFMA2 R82, -RZ, RZ, 0.1171875, 0 ;  /* 0x2f800000ff527431 */ /* 0x000fe200000001ff */
[----:B------:R-:W-:Y:S01]  /*3970*/  I2FP.F32.U32 R0, R0 ;  /* 0x0000000000007245 */ /* 0x000fe20000201000 */
[----:B------:R-:W-:Y:S01]  /*3980*/  BSSY.RECONVERGENT B2, `(.L_x_5513) ;  /* 0x000004d000027945 */ /* 0x000fe20003800200 */
[----:B------:R-:W-:Y:S01]  /*3990*/  ISETP.NE.AND P2, PT, R48, 0x1, PT ;  /* 0x000000013000780c */ /* 0x000fe20003f45270 */
[----:B------:R-:W-:Y:S01]  /*39a0*/  IMAD.MOV.U32 R50, RZ, RZ, 0x2 ;  /* 0x00000002ff327424 */ /* 0x000fe200078e00ff */
[----:B------:R-:W-:Y:S02]  /*39b0*/  MOV R2, R4 ;  /* 0x0000000400027202 */ /* 0x000fe40000000f00 */
[----:B------:R-:W1:Y:S01]  /*39c0*/  LDC R93, c[0x0][0x408] ;  /* 0x00010200ff5d7b82 */ /* 0x000e620000000800 */
[----:B------:R-:W-:-:S05]  /*39d0*/  FFMA.FTZ R0, R0, R82, 1.1641532182693481445e-10 ;  /* 0x2f00000000007423 */ /* 0x000fca0000010052 */
[----:B0-----:R-:W-:Y:S01]  /*39e0*/  FSETP.LE.FTZ.AND P4, PT, R0, R83, PT ;  /* 0x000000530000720b */ /* 0x001fe20003f93000 */
[C---:B-----5:R-:W-:Y:S01]  /*39f0*/  IMAD.U32 R0, R52.reuse, 0x10000, RZ ;  /* 0x0001000034007824 */ /* 0x060fe200078e00ff */
[----:B------:R-:W-:Y:S02]  /*3a00*/  PRMT R52, R52, 0x7632, R52 ;  /* 0x0000763234347816 */ /* 0x000fe40000000034 */
        /* <DEDUP_REMOVED lines=11> */
.L_x_5515:
        /* <DEDUP_REMOVED lines=13> */
.L_x_5517:
[----:B------:R-:W-:Y:S05]  /*3b90*/  BSYNC.RECONVERGENT B3 ;  /* 0x0000000000037941 */ /* 0x000fea0003800200 */
.L_x_5516:
        /* <DEDUP_REMOVED lines=43> */
.L_x_5514:
[----:B------:R-:W-:Y:S05]  /*3e50*/  BSYNC.RECONVERGENT B2 ;  /* 0x0000000000027941 */ /* 0x000fea0003800200 */
.L_x_5513:
[----:B------:R-:W-:Y:S01]  /*3e60*/  I2FP.F32.U32 R2, R2 ;  /* 0x0000000200027245 */ /* 0x000fe20000201000 */
[----:B------:R-:W-:Y:S01]  /*3e70*/  IMAD.U32 R6, R36, 0x10000, RZ ;  /* 0x0001000024067824 */ /* 0x000fe200078e00ff */
[----:B------:R-:W-:Y:S01]  /*3e80*/  ISETP.NE.AND P3, PT, R50, 0x1, PT ;  /* 0x000000013200780c */ /* 0x000fe20003f65270 */
[----:B------:R-:W-:Y:S01]  /*3e90*/  BSSY.RECONVERGENT B2, `(.L_x_5518) ;  /* 0x000004d000027945 */ /* 0x000fe20003800200 */
[----:B------:R-:W-:Y:S01]  /*3ea0*/  FSEL R49, R0, RZ, P4 ;  /* 0x000000ff00317208 */ /* 0x000fe20002000000 */
[----:B------:R-:W-:Y:S01]  /*3eb0*/  FFMA.FTZ R2, R2, R82, 1.1641532182693481445e-10 ;  /* 0x2f00000002027423 */ /* 0x000fe20000010052 */
[----:B------:R-:W-:Y:S01]  /*3ec0*/  FMUL.FTZ R6, R6, R93 ;  /* 0x0000005d06067220 */ /* 0x000fe20000410000 */
[----:B------:R-:W-:-:S03]  /*3ed0*/  MOV R0, R4 ;  /* 0x0000000400007202 */ /* 0x000fc60000000f00 */
        /* <DEDUP_REMOVED lines=15> */
.L_x_5520:
        /* <DEDUP_REMOVED lines=13> */
.L_x_5522:
[----:B------:R-:W-:Y:S05]  /*40a0*/  BSYNC.RECONVERGENT B3 ;  /* 0x0000000000037941 */ /* 0x000fea0003800200 */
.L_x_5521:
        /* <DEDUP_REMOVED lines=43> */
.L_x_5519:
[----:B------:R-:W-:Y:S05]  /*4360*/  BSYNC.RECONVERGENT B2 ;  /* 0x0000000000027941 */ /* 0x000fea0003800200 */
.L_x_5518:
[----:B------:R-:W-:Y:S01]  /*4370*/  I2FP.F32.U32 R0, R0 ;  /* 0x0000000000007245 */ /* 0x000fe20000201000 */
[----:B------:R-:W-:Y:S01]  /*4380*/  BSSY.RECONVERGENT B2, `(.L_x_5523) ;  /* 0x000004b000027945 */ /* 0x000fe20003800200 */
[----:B------:R-:W-:Y:S01]  /*4390*/  ISETP.NE.AND P2, PT, R6, 0x1, PT ;  /* 0x000000010600780c */ /* 0x000fe20003f45270 */
[----:B------:R-:W-:Y:S01]  /*43a0*/  IMAD.MOV.U32 R50, RZ, RZ, 0x2 ;  /* 0x00000002ff327424 */ /* 0x000fe200078e00ff */
[----:B------:R-:W-:Y:S01]  /*43b0*/  MOV R2, R4 ;  /* 0x0000000400027202 */ /* 0x000fe20000000f00 */
        /* <DEDUP_REMOVED lines=14> */
.L_x_5525:
        /* <DEDUP_REMOVED lines=13> */
.L_x_5527:
[----:B------:R-:W-:Y:S05]  /*4570*/  BSYNC.RECONVERGENT B3 ;  /* 0x0000000000037941 */ /* 0x000fea0003800200 */
.L_x_5526:
        /* <DEDUP_REMOVED lines=43> */
.L_x_5524:
[----:B------:R-:W-:Y:S05]  /*4830*/  BSYNC.RECONVERGENT B2 ;  /* 0x0000000000027941 */ /* 0x000fea0003800200 */
.L_x_5523:
[----:B------:R-:W-:Y:S01]  /*4840*/  I2FP.F32.U32 R2, R2 ;  /* 0x0000000200027245 */ /* 0x000fe20000201000 */
[----:B------:R-:W-:Y:S01]  /*4850*/  BSSY.RECONVERGENT B2, `(.L_x_5528) ;  /* 0x0000050000027945 */ /* 0x000fe20003800200 */
[----:B------:R-:W-:Y:S02]  /*4860*/  PRMT R6, R36, 0x7632, R6 ;  /* 0x0000763224067816 */ /* 0x000fe40000000006 */
[----:B------:R-:W-:Y:S01]  /*4870*/  ISETP.NE.AND P3, PT, R50, 0x1, PT ;  /* 0x000000013200780c */ /* 0x000fe20003f65270 */
[----:B------:R-:W-:Y:S01]  /*4880*/  FFMA.FTZ R2, R2, R82, 1.1641532182693481445e-10 ;  /* 0x2f00000002027423 */ /* 0x000fe20000010052 */
[----:B------:R-:W-:Y:S01]  /*4890*/  FSEL R49, R0, RZ, P4 ;  /* 0x000000ff00317208 */ /* 0x000fe20002000000 */
[----:B------:R-:W-:Y:S01]  /*48a0*/  IMAD.U32 R6, R6, 0x10000, RZ ;  /* 0x0001000006067824 */ /* 0x000fe200078e00ff */
[----:B------:R-:W-:Y:S02]  /*48b0*/  MOV R0, R4 ;  /* 0x0000000400007202 */ /* 0x000fe40000000f00 */
[----:B------:R-:W-:Y:S01]  /*48c0*/  FSETP.GTU.FTZ.AND P2, PT, R2, R83, PT ;  /* 0x000000530200720b */ /* 0x000fe20003f5c000 */
[----:B------:R-:W-:-:S03]  /*48d0*/  FMUL.FTZ R6, R6, R93 ;  /* 0x0000005d06067220 */ /* 0x000fc60000410000 */
[----:B------:R-:W-:Y:S02]  /*48e0*/  SEL R91, RZ, 0x1, P2 ;  /* 0x00000001ff5b7807 */ /* 0x000fe40001000000 */
[----:B------:R-:W-:-:S05]  /*48f0*/  FSEL R6, R6, RZ, !P2 ;  /* 0x000000ff06067208 */ /* 0x000fca0005000000 */
        /* <DEDUP_REMOVED lines=12> */
.L_x_5530:
        /* <DEDUP_REMOVED lines=13> */
.L_x_5532:
[----:B------:R-:W-:Y:S05]  /*4a90*/  BSYNC.RECONVERGENT B3 ;  /* 0x0000000000037941 */ /* 0x000fea0003800200 */
.L_x_5531:
        /* <DEDUP_REMOVED lines=43> */
.L_x_5529:
[----:B------:R-:W-:Y:S05]  /*4d50*/  BSYNC.RECONVERGENT B2 ;  /* 0x0000000000027941 */ /* 0x000fea0003800200 */
.L_x_5528:
[----:B------:R-:W-:Y:S01]  /*4d60*/  I2FP.F32.U32 R0, R0 ;  /* 0x0000000000007245 */ /* 0x000fe20000201000 */
[----:B------:R-:W-:Y:S01]  /*4d70*/  BSSY.RECONVERGENT B2, `(.L_x_5533) ;  /* 0x000004c000027945 */ /* 0x000fe20003800200 */
[----:B------:R-:W-:Y:S01]  /*4d80*/  ISETP.NE.AND P2, PT, R6, 0x1, PT ;  /* 0x000000010600780c */ /* 0x000fe20003f45270 */
[----:B------:R-:W-:Y:S01]  /*4d90*/  IMAD.MOV.U32 R52, RZ, RZ, 0x2 ;  /* 0x00000002ff347424 */ /* 0x000fe200078e00ff */
[----:B------:R-:W-:Y:S01]  /*4da0*/  MOV R2, R4 ;  /* 0x0000000400027202 */ /* 0x000fe20000000f00 */
[----:B------:R-:W-:-:S05]  /*4db0*/  FFMA.FTZ R0, R0, R82, 1.1641532182693481445e-10 ;  /* 0x2f00000000007423 */ /* 0x000fca0000010052 */
[----:B------:R-:W-:Y:S01]  /*4dc0*/  FSETP.LE.FTZ.AND P4, PT, R0, R83, PT ;  /* 0x000000530000720b */ /* 0x000fe20003f93000 */
[C---:B------:R-:W-:Y:S01]  /*4dd0*/  IMAD.U32 R0, R53.reuse, 0x10000, RZ ;  /* 0x0001000035007824 */ /* 0x040fe200078e00ff */
[----:B------:R-:W-:Y:S02]  /*4de0*/  PRMT R53, R53, 0x7632, R53 ;  /* 0x0000763235357816 */ /* 0x000fe40000000035 */
        /* <DEDUP_REMOVED lines=11> */
.L_x_5535:
        /* <DEDUP_REMOVED lines=13> */
.L_x_5537:
[----:B------:R-:W-:Y:S05]  /*4f70*/  BSYNC.RECONVERGENT B3 ;  /* 0x0000000000037941 */ /* 0x000fea0003800200 */
.L_x_5536:
        /* <DEDUP_REMOVED lines=43> */
.L_x_5534:
[----:B------:R-:W-:Y:S05]  /*5230*/  BSYNC.RECONVERGENT B2 ;  /* 0x0000000000027941 */ /* 0x000fea0003800200 */
.L_x_5533:
        /* <DEDUP_REMOVED lines=23> */
.L_x_5540:
        /* <DEDUP_REMOVED lines=13> */
.L_x_5542:
[----:B------:R-:W-:Y:S05]  /*5480*/  BSYNC.RECONVERGENT B3 ;  /* 0x0000000000037941 */ /* 0x000fea0003800200 */
.L_x_5541:
        /* <DEDUP_REMOVED lines=43> */
.L_x_5539:
[----:B------:R-:W-:Y:S05]  /*5740*/  BSYNC.RECONVERGENT B2 ;  /* 0x0000000000027941 */ /* 0x000fea0003800200 */
.L_x_5538:
        /* <DEDUP_REMOVED lines=19> */
.L_x_5545:
        /* <DEDUP_REMOVED lines=13> */
.L_x_5547:
[----:B------:R-:W-:Y:S05]  /*5950*/  BSYNC.RECONVERGENT B3 ;  /* 0x0000000000037941 */ /* 0x000fea0003800200 */
.L_x_5546:
        /* <DEDUP_REMOVED lines=43> */
.L_x_5544:
[----:B------:R-:W-:Y:S05]  /*5c10*/  BSYNC.RECONVERGENT B2 ;  /* 0x0000000000027941 */ /* 0x000fea0003800200 */
.L_x_5543:
[----:B------:R-:W-:Y:S01]  /*5c20*/  I2FP.F32.U32 R2, R2 ;  /* 0x0000000200027245 */ /* 0x000fe20000201000 */
[----:B------:R-:W-:Y:S01]  /*5c30*/  BSSY.RECONVERGENT B2, `(.L_x_5548) ;  /* 0x0000050000027945 */ /* 0x000fe20003800200 */
[----:B------:R-:W-:Y:S01]  /*5c40*/  PRMT R6, R37, 0x7632, R6 ;  /* 0x0000763225067816 */ /* 0x000fe20000000006 */
[----:B------:R-:W-:Y:S01]  /*5c50*/  IMAD.MOV.U32 R53, RZ, RZ, 0x2 ;  /* 0x00000002ff357424 */ /* 0x000fe200078e00ff */
[----:B------:R-:W-:Y:S01]  /*5c60*/  FSEL R51, R0, RZ, P4 ;  /* 0x000000ff00337208 */ /* 0x000fe20002000000 */
[----:B------:R-:W-:Y:S01]  /*5c70*/  FFMA.FTZ R2, R2, R82, 1.1641532182693481445e-10 ;  /* 0x2f00000002027423 */ /* 0x000fe20000010052 */
[----:B------:R-:W-:Y:S01]  /*5c80*/  MOV R0, R4 ;  /* 0x0000000400007202 */ /* 0x000fe20000000f00 */
[----:B------:R-:W-:-:S03]  /*5c90*/  IMAD.U32 R6, R6, 0x10000, RZ ;  /* 0x0001000006067824 */ /* 0x000fc600078e00ff */
[----:B------:R-:W-:Y:S01]  /*5ca0*/  FSETP.GTU.FTZ.AND P2, PT, R2, R83, PT ;  /* 0x000000530200720b */ /* 0x000fe20003f5c000 */
[----:B------:R-:W-:-:S03]  /*5cb0*/  FMUL.FTZ R6, R6, R93 ;  /* 0x0000005d06067220 */ /* 0x000fc60000410000 */
[----:B------:R-:W-:Y:S02]  /*5cc0*/  SEL R89, RZ, 0x1, P2 ;  /* 0x00000001ff597807 */ /* 0x000fe40001000000 */
[----:B------:R-:W-:Y:S02]  /*5cd0*/  FSEL R6, R6, RZ, !P2 ;  /* 0x000000ff06067208 */ /* 0x000fe40005000000 */
[----:B------:R-:W-:-:S03]  /*5ce0*/  ISETP.NE.AND P2, PT, R52, 0x1, PT ;  /* 0x000000013400780c */ /* 0x000fc60003f45270 */
[----:B------:R-:W-:-:S04]  /*5cf0*/  FADD.FTZ R51, R6, R51 ;  /* 0x0000003306337221 */ /* 0x000fc80000010000 */
        /* <DEDUP_REMOVED lines=10> */
.L_x_5550:
        /* <DEDUP_REMOVED lines=13> */
.L_x_5552:
[----:B------:R-:W-:Y:S05]  /*5e70*/  BSYNC.RECONVERGENT B3 ;  /* 0x0000000000037941 */ /* 0x000fea0003800200 */
.L_x_5551:
        /* <DEDUP_REMOVED lines=43> */
.L_x_5549:
[----:B------:R-:W-:Y:S05]  /*6130*/  BSYNC.RECONVERGENT B2 ;  /* 0x0000000000027941 */ /* 0x000fea0003800200 */
.L_x_5548:
[----:B------:R-:W-:Y:S01]  /*6140*/  ISETP.NE.AND P3, PT, R53, 0x1, PT ;  /* 0x000000013500780c */ /* 0x000fe20003f65270 */
[----:B------:R-:W-:Y:S01]  /*6150*/  IMAD.U32 R52, R54, 0x10000, RZ ;  /* 0x0001000036347824 */ /* 0x000fe200078e00ff */
[----:B------:R-:W-:Y:S01]  /*6160*/  I2FP.F32.U32 R0, R0 ;  /* 0x0000000000007245 */ /* 0x000fe20000201000 */
[----:B------:R-:W-:Y:S01]  /*6170*/  BSSY.RECONVERGENT B2, `(.L_x_5553) ;  /* 0x0000049000027945 */ /* 0x000fe20003800200 */
[----:B------:R-:W-:-:S03]  /*6180*/  MOV R6, R4 ;  /* 0x0000000400067202 */ /* 0x000fc60000000f00 */
[----:B------:R-:W-:Y:S01]  /*6190*/  FFMA.FTZ R2, R0, R82, 1.1641532182693481445e-10 ;  /* 0x2f00000000027423 */ /* 0x000fe20000010052 */
[----:B------:R-:W-:Y:S01]  /*61a0*/  PRMT R0, R54, 0x7632, R0 ;  /* 0x0000763236007816 */ /* 0x000fe20000000000 */
[----:B------:R-:W-:-:S03]  /*61b0*/  IMAD.MOV.U32 R54, RZ, RZ, 0x2 ;  /* 0x00000002ff367424 */ /* 0x000fc600078e00ff */
        /* <DEDUP_REMOVED lines=11> */
.L_x_5555:
        /* <DEDUP_REMOVED lines=13> */
.L_x_5557:
[----:B------:R-:W-:Y:S05]  /*6340*/  BSYNC.RECONVERGENT B3 ;  /* 0x0000000000037941 */ /* 0x000fea0003800200 */
.L_x_5556:
        /* <DEDUP_REMOVED lines=43> */
.L_x_5554:
[----:B------:R-:W-:Y:S05]  /*6600*/  BSYNC.RECONVERGENT B2 ;  /* 0x0000000000027941 */ /* 0x000fea0003800200 */
.L_x_5553:
[----:B------:R-:W-:Y:S01]  /*6610*/  I2FP.F32.U32 R6, R6 ;  /* 0x0000000600067245 */ /* 0x000fe20000201000 */
[----:B------:R-:W-:Y:S01]  /*6620*/  IMAD.U32 R52, R38, 0x10000, RZ ;  /* 0x0001000026347824 */ /* 0x000fe200078e00ff */
[----:B------:R-:W-:Y:S01]  /*6630*/  FSEL R53, R2, RZ, P2 ;  /* 0x000000ff02357208 */ /* 0x000fe20001000000 */
[----:B------:R-:W-:Y:S01]  /*6640*/  BSSY.RECONVERGENT B2, `(.L_x_5558) ;  /* 0x000004d000027945 */ /* 0x000fe20003800200 */
        /* <DEDUP_REMOVED lines=19> */
.L_x_5560:
        /* <DEDUP_REMOVED lines=13> */
.L_x_5562:
[----:B------:R-:W-:Y:S05]  /*6850*/  BSYNC.RECONVERGENT B3 ;  /* 0x0000000000037941 */ /* 0x000fea0003800200 */
.L_x_5561:
        /* <DEDUP_REMOVED lines=43> */
.L_x_5559:
[----:B------:R-:W-:Y:S05]  /*6b10*/  BSYNC.RECONVERGENT B2 ;  /* 0x0000000000027941 */ /* 0x000fea0003800200 */
.L_x_5558:
        /* <DEDUP_REMOVED lines=18> */
.L_x_5565:
        /* <DEDUP_REMOVED lines=13> */
.L_x_5567:
[----:B------:R-:W-:Y:S05]  /*6d10*/  BSYNC.RECONVERGENT B3 ;  /* 0x0000000000037941 */ /* 0x000fea0003800200 */
.L_x_5566:
        /* <DEDUP_REMOVED lines=43> */
.L_x_5564:
[----:B------:R-:W-:Y:S05]  /*6fd0*/  BSYNC.RECONVERGENT B2 ;  /* 0x0000000000027941 */ /* 0x000fea0003800200 */
.L_x_5563:
[----:B------:R-:W0:Y:S01]  /*6fe0*/  LDC R81, c[0x0][0x404] ;  /* 0x00010100ff517b82 */ /* 0x000e220000000800 */
[----:B------:R-:W-:Y:S01]  /*6ff0*/  I2FP.F32.U32 R2, R6 ;  /* 0x0000000600027245 */ /* 0x000fe20000201000 */
[----:B------:R-:W-:Y:S01]  /*7000*/  BSSY.RECONVERGENT B2, `(.L_x_5568) ;  /* 0x0000050000027945 */ /* 0x000fe20003800200 */
[----:B------:R-:W-:Y:S01]  /*7010*/  PRMT R6, R38, 0x7632, R6 ;  /* 0x0000763226067816 */ /* 0x000fe20000000006 */
[----:B------:R-:W-:Y:S01]  /*7020*/  IMAD.MOV.U32 R75, RZ, RZ, 0x2 ;  /* 0x00000002ff4b7424 */ /* 0x000fe200078e00ff */
[----:B------:R-:W-:Y:S01]  /*7030*/  FSEL R53, R0, RZ, P3 ;  /* 0x000000ff00357208 */ /* 0x000fe20001800000 */
[----:B------:R-:W-:Y:S01]  /*7040*/  FFMA.FTZ R2, R2, R82, 1.1641532182693481445e-10 ;  /* 0x2f00000002027423 */ /* 0x000fe20000010052 */
[----:B------:R-:W-:Y:S01]  /*7050*/  MOV R0, R4 ;  /* 0x0000000400007202 */ /* 0x000fe20000000f00 */
[----:B------:R-:W-:-:S04]  /*7060*/  IMAD.U32 R6, R6, 0x10000, RZ ;  /* 0x0001000006067824 */ /* 0x000fc800078e00ff */
[----:B------:R-:W-:Y:S01]  /*7070*/  FMUL.FTZ R6, R6, R93 ;  /* 0x0000005d06067220 */ /* 0x000fe20000410000 */
[----:B0-----:R-:W-:-:S04]  /*7080*/  FSETP.GTU.FTZ.AND P4, PT, R2, R81, PT ;  /* 0x000000510200720b */ /* 0x001fc80003f9c000 */
        /* <DEDUP_REMOVED lines=14> */
.L_x_5570:
        /* <DEDUP_REMOVED lines=13> */
.L_x_5572:
[----:B------:R-:W-:Y:S05]  /*7240*/  BSYNC.RECONVERGENT B3 ;  /* 0x0000000000037941 */ /* 0x000fea0003800200 */
.L_x_5571:
        /* <DEDUP_REMOVED lines=43> */
.L_x_5569:
[----:B------:R-:W-:Y:S05]  /*7500*/  BSYNC.RECONVERGENT B2 ;  /* 0x0000000000027941 */ /* 0x000fea0003800200 */
.L_x_5568:
[----:B------:R-:W-:Y:S01]  /*7510*/  ISETP.NE.AND P5, PT, R75, 0x1, PT ;  /* 0x000000014b00780c */ /* 0x000fe20003fa5270 */
[----:B------:R-:W-:Y:S01]  /*7520*/  IMAD.MOV.U32 R82, RZ, RZ, 0x2f800000 ;  /* 0x2f800000ff527424 */ /* 0x000fe200078e00ff */
[----:B------:R-:W-:Y:S01]  /*7530*/  I2FP.F32.U32 R0, R0 ;  /* 0x0000000000007245 */ /* 0x000fe20000201000 */
[C---:B------:R-:W-:Y:S01]  /*7540*/  IMAD.U32 R2, R55.reuse, 0x10000, RZ ;  /* 0x0001000037027824 */ /* 0x040fe200078e00ff */
[----:B------:R-:W-:Y:S01]  /*7550*/  BSSY.RECONVERGENT B2, `(.L_x_5573) ;  /* 0x0000049000027945 */ /* 0x000fe20003800200 */
[----:B------:R-:W-:Y:S02]  /*7560*/  MOV R76, 0x2 ;  /* 0x00000002004c7802 */ /* 0x000fe40000000f00 */
[----:B------:R-:W-:Y:S01]  /*7570*/  FFMA.FTZ R6, R0, R82, 1.1641532182693481445e-10 ;  /* 0x2f00000000067423 */ /* 0x000fe20000010052 */
[----:B------:R-:W-:Y:S01]  /*7580*/  PRMT R0, R55, 0x7632, R0 ;  /* 0x0000763237007816 */ /* 0x000fe20000000000 */
[----:B------:R-:W-:Y:S01]  /*7590*/  FMUL.FTZ R2, R93, R2 ;  /* 0x000000025d027220 */ /* 0x000fe20000410000 */
[----:B------:R-:W-:-:S02]  /*75a0*/  IMAD.MOV.U32 R55, RZ, RZ, R4 ;  /* 0x000000ffff377224 */ /* 0x000fc400078e0004 */
        /* <DEDUP_REMOVED lines=10> */
.L_x_5575:
        /* <DEDUP_REMOVED lines=13> */
.L_x_5577:
[----:B------:R-:W-:Y:S05]  /*7720*/  BSYNC.RECONVERGENT B3 ;  /* 0x0000000000037941 */ /* 0x000fea0003800200 */
.L_x_5576:
        /* <DEDUP_REMOVED lines=43> */
.L_x_5574:
[----:B------:R-:W-:Y:S05]  /*79e0*/  BSYNC.RECONVERGENT B2 ;  /* 0x0000000000027941 */ /* 0x000fea0003800200 */
.L_x_5573:
        /* <DEDUP_REMOVED lines=24> */
.L_x_5580:
        /* <DEDUP_REMOVED lines=13> */
.L_x_5582:
[----:B------:R-:W-:Y:S05]  /*7c40*/  BSYNC.RECONVERGENT B3 ;  /* 0x0000000000037941 */ /* 0x000fea0003800200 */
.L_x_5581:
        /* <DEDUP_REMOVED lines=43> */
.L_x_5579:
[----:B------:R-:W-:Y:S05]  /*7f00*/  BSYNC.RECONVERGENT B2 ;  /* 0x0000000000027941 */ /* 0x000fea0003800200 */
.L_x_5578:
[----:B------:R-:W-:Y:S01]  /*7f10*/  ISETP.NE.AND P6, PT, R75, 0x1, PT ;  /* 0x000000014b00780c */ /* 0x000fe20003fc5270 */
[----:B------:R-:W-:Y:S01]  /*7f20*/  IMAD.U32 R0, R0, 0x10000, RZ ;  /* 0x0001000000007824 */ /* 0x000fe200078e00ff */
[----:B------:R-:W-:Y:S01]  /*7f30*/  I2FP.F32.U32 R6, R6 ;  /* 0x0000000600067245 */ /* 0x000fe20000201000 */
[----:B------:R-:W-:Y:S01]  /*7f40*/  BSSY.RECONVERGENT B2, `(.L_x_5583) ;  /* 0x000004a000027945 */ /* 0x000fe20003800200 */
[----:B------:R-:W-:Y:S02]  /*7f50*/  IMAD.MOV.U32 R77, RZ, RZ, R4 ;  /* 0x000000ffff4d7224 */ /* 0x000fe400078e0004 */
[----:B------:R-:W-:Y:S01]  /*7f60*/  FMUL.FTZ R0, R0, R93 ;  /* 0x0000005d00007220 */ /* 0x000fe20000410000 */
        /* <DEDUP_REMOVED lines=12> */
.L_x_5585:
        /* <DEDUP_REMOVED lines=15> */
.L_x_5587:
[----:B------:R-:W-:Y:S05]  /*8120*/  BSYNC.RECONVERGENT B3 ;  /* 0x0000000000037941 */ /* 0x000fea0003800200 */
.L_x_5586:
        /* <DEDUP_REMOVED lines=43> */
.L_x_5584:
[----:B------:R-:W-:Y:S05]  /*83e0*/  BSYNC.RECONVERGENT B2 ;  /* 0x0000000000027941 */ /* 0x000fea0003800200 */
.L_x_5583:
        /* <DEDUP_REMOVED lines=8> */
[----:B------:R-:W-:Y:S02]  /*8470*/  FSEL R76, R76, RZ, !P6 ;  /* 0x000000ff4c4c7208 */ /* 0x000fe40007000000 */
[----:B------:R-:W-:-:S03]  /*8480*/  PRMT R0, R75, 0x7610, R0 ;  /* 0x000076104b007816 */ /* 0x000fc60000000000 */
[----:B------:R-:W-:-:S04]  /*8490*/  FADD.FTZ R55, R76, R55 ;  /* 0x000000374c377221 */ /* 0x000fc80000010000 */
[----:B------:R-:W-:-:S07]  /*84a0*/  @P1 FADD.FTZ R55, R47, R55 ;  /* 0x000000372f371221 */ /* 0x000fce0000010000 */
.L_x_5507:
        /* <DEDUP_REMOVED lines=44> */
.L_x_5588:
[----:B01----:R-:W-:Y:S02]  /*8770*/  IMAD.MOV.U32 R74, RZ, RZ, R64 ;  /* 0x000000ffff4a7224 */ /* 0x003fe400078e0040 */
[----:B------:R-:W-:-:S07]  /*8780*/  VIADD R65, R3, 0x20 ;  /* 0x0000002003417836 */ /* 0x000fce0000000000 */
.L_x_5465:
[----:B------:R-:W-:Y:S05]  /*8790*/  BSYNC.RECONVERGENT B1 ;  /* 0x0000000000017941 */ /* 0x000fea0003800200 */
.L_x_5464:
        /* <DEDUP_REMOVED lines=34> */
.L_x_5594:
        /* <DEDUP_REMOVED lines=13> */
.L_x_5596:
[----:B------:R-:W-:Y:S05]  /*8a90*/  BSYNC.RECONVERGENT B3 ;  /* 0x0000000000037941 */ /* 0x000fea0003800200 */
.L_x_5595:
        /* <DEDUP_REMOVED lines=43> */
.L_x_5593:
[----:B------:R-:W-:Y:S05]  /*8d50*/  BSYNC.RECONVERGENT B2 ;  /* 0x0000000000027941 */ /* 0x000fea0003800200 */
.L_x_5592:
        /* <DEDUP_REMOVED lines=8> */
[----:B------:R-:W1:Y:S01]  /*8de0*/  LDC R82, c[0x0][0x408] ;  /* 0x00010200ff527b82 */ /* 0x000e620000000800 */
[----:B------:R-:W-:Y:S01]  /*8df0*/  FFMA.FTZ R0, R0, R93, 1.1641532182693481445e-10 ;  /* 0x2f00000000007423 */ /* 0x000fe2000001005d */
[----:B------:R-:W-:-:S04]  /*8e00*/  IMAD.MOV.U32 R2, RZ, RZ, R4 ;  /* 0x000000ffff027224 */ /* 0x000fc800078e0004 */
[----:B0-----:R-:W-:-:S04]  /*8e10*/  FSETP.LE.FTZ.AND P4, PT, R0, R83, PT ;  /* 0x000000530000720b */ /* 0x001fc80003f93000 */
[----:B------:R-:W-:Y:S01]  /*8e20*/  P2R R66, PR, RZ, 0x10 ;  /* 0x00000010ff427803 */ /* 0x000fe20000000000 */
[----:B-1----:R-:W-:Y:S01]  /*8e30*/  FMUL.FTZ R0, R57, R82 ;  /* 0x0000005239007220 */ /* 0x002fe20000410000 */
[----:B------:R-:W-:Y:S07]  /*8e40*/  @!P2 BRA `(.L_x_5598) ;  /* 0x000000040004a947 */ /* 0x000fee0003800000 */
        /* <DEDUP_REMOVED lines=8> */
.L_x_5599:
        /* <DEDUP_REMOVED lines=13> */
.L_x_5601:
[----:B------:R-:W-:Y:S05]  /*8fa0*/  BSYNC.RECONVERGENT B3 ;  /* 0x0000000000037941 */ /* 0x000fea0003800200 */
.L_x_5600:
        /* <DEDUP_REMOVED lines=43> */
.L_x_5598:
[----:B------:R-:W-:Y:S05]  /*9260*/  BSYNC.RECONVERGENT B2 ;  /* 0x0000000000027941 */ /* 0x000fea0003800200 */
.L_x_5597:
[----:B------:R-:W-:Y:S01]  /*9270*/  I2FP.F32.U32 R2, R2 ;  /* 0x0000000200027245 */ /* 0x000fe20000201000 */
[----:B------:R-:W-:Y:S01]  /*9280*/  BSSY.RECONVERGENT B2, `(.L_x_5602) ;  /* 0x000004f000027945 */ /* 0x000fe20003800200 */
[----:B------:R-:W-:Y:S01]  /*9290*/  SHF.L.U32 R57, R36, 0x10, RZ ;  /* 0x0000001024397819 */ /* 0x000fe200000006ff */
[----:B------:R-:W-:Y:S01]  /*92a0*/  IMAD.MOV.U32 R58, RZ, RZ, 0x2 ;  /* 0x00000002ff3a7424 */ /* 0x000fe200078e00ff */
[----:B------:R-:W-:Y:S01]  /*92b0*/  ISETP.NE.AND P3, PT, R6, 0x1, PT ;  /* 0x000000010600780c */ /* 0x000fe20003f65270 */
[----:B------:R-:W-:Y:S02]  /*92c0*/  FFMA.FTZ R2, R2, R93, 1.1641532182693481445e-10 ;  /* 0x2f00000002027423 */ /* 0x000fe4000001005d */
[----:B------:R-:W-:Y:S01]  /*92d0*/  FMUL.FTZ R56, R57, R82 ;  /* 0x0000005239387220 */ /* 0x000fe20000410000 */
[----:B------:R-:W-:Y:S01]  /*92e0*/  FSEL R57, R0, RZ, P4 ;  /* 0x000000ff00397208 */ /* 0x000fe20002000000 */
[----:B------:R-:W-:Y:S01]  /*92f0*/  IMAD.MOV.U32 R0, RZ, RZ, R4 ;  /* 0x000000ffff007224 */ /* 0x000fe200078e0004 */
        /* <DEDUP_REMOVED lines=14> */
.L_x_5604:
        /* <DEDUP_REMOVED lines=13> */
.L_x_5606:
[----:B------:R-:W-:Y:S05]  /*94b0*/  BSYNC.RECONVERGENT B3 ;  /* 0x0000000000037941 */ /* 0x000fea0003800200 */
.L_x_5605:
        /* <DEDUP_REMOVED lines=43> */
.L_x_5603:
[----:B------:R-:W-:Y:S05]  /*9770*/  BSYNC.RECONVERGENT B2 ;  /* 0x0000000000027941 */ /* 0x000fea0003800200 */
.L_x_5602:
        /* <DEDUP_REMOVED lines=19> */
.L_x_5609:
        /* <DEDUP_REMOVED lines=13> */
.L_x_5611:
[----:B------:R-:W-:Y:S05]  /*9980*/  BSYNC.RECONVERGENT B3 ;  /* 0x0000000000037941 */ /* 0x000fea0003800200 */
.L_x_5610:
        /* <DEDUP_REMOVED lines=43> */
.L_x_5608:
[----:B------:R-:W-:Y:S05]  /*9c40*/  BSYNC.RECONVERGENT B2 ;  /* 0x0000000000027941 */ /* 0x000fea0003800200 */
.L_x_5607:
[----:B------:R-:W-:Y:S01]  /*9c50*/  I2FP.F32.U32 R2, R2 ;  /* 0x0000000200027245 */ /* 0x000fe20000201000 */
[----:B------:R-:W-:Y:S01]  /*9c60*/  BSSY.RECONVERGENT B2, `(.L_x_5612) ;  /* 0x0000050000027945 */ /* 0x000fe20003800200 */
[----:B------:R-:W-:Y:S01]  /*9c70*/  PRMT R6, R36, 0x7632, R6 ;  /* 0x0000763224067816 */ /* 0x000fe20000000006 */
[----:B------:R-:W-:Y:S01]  /*9c80*/  IMAD.MOV.U32 R58, RZ, RZ, 0x2 ;  /* 0x00000002ff3a7424 */ /* 0x000fe200078e00ff */
[----:B------:R-:W-:Y:S01]  /*9c90*/  ISETP.NE.AND P3, PT, R59, 0x1, PT ;  /* 0x000000013b00780c */ /* 0x000fe20003f65270 */
[----:B------:R-:W-:Y:S01]  /*9ca0*/  FFMA.FTZ R2, R2, R93, 1.1641532182693481445e-10 ;  /* 0x2f00000002027423 */ /* 0x000fe2000001005d */
[----:B------:R-:W-:Y:S02]  /*9cb0*/  SHF.L.U32 R57, R6, 0x10, RZ ;  /* 0x0000001006397819 */ /* 0x000fe400000006ff */
[----:B------:R-:W-:Y:S02]  /*9cc0*/  FSEL R0, R0, RZ, P4 ;  /* 0x000000ff00007208 */ /* 0x000fe40002000000 */
[----:B------:R-:W-:Y:S01]  /*9cd0*/  FSETP.GTU.FTZ.AND P2, PT, R2, R83, PT ;  /* 0x000000530200720b */ /* 0x000fe20003f5c000 */
[----:B------:R-:W-:-:S03]  /*9ce0*/  FMUL.FTZ R57, R57, R82 ;  /* 0x0000005239397220 */ /* 0x000fc60000410000 */
        /* <DEDUP_REMOVED lines=14> */
.L_x_5614:
        /* <DEDUP_REMOVED lines=13> */
.L_x_5616:
[----:B------:R-:W-:Y:S05]  /*9ea0*/  BSYNC.RECONVERGENT B3 ;  /* 0x0000000000037941 */ /* 0x000fea0003800200 */
.L_x_5615:
        /* <DEDUP_REMOVED lines=43> */
.L_x_5613:
[----:B------:R-:W-:Y:S05]  /*a160*/  BSYNC.RECONVERGENT B2 ;  /* 0x0000000000027941 */ /* 0x000fea0003800200 */
.L_x_5612:
        /* <DEDUP_REMOVED lines=20> */
.L_x_5619:
        /* <DEDUP_REMOVED lines=13> */
.L_x_5621:
[----:B------:R-:W-:Y:S05]  /*a380*/  BSYNC.RECONVERGENT B3 ;  /* 0x0000000000037941 */ /* 0x000fea0003800200 */
.L_x_5620:
        /* <DEDUP_REMOVED lines=43> */
.L_x_5618:
[----:B------:R-:W-:Y:S05]  /*a640*/  BSYNC.RECONVERGENT B2 ;  /* 0x0000000000027941 */ /* 0x000fea0003800200 */
.L_x_5617:
[----:B------:R-:W-:Y:S01]  /*a650*/  I2FP.F32.U32 R2, R2 ;  /* 0x0000000200027245 */ /* 0x000fe20000201000 */
[----:B------:R-:W-:Y:S01]  /*a660*/  BSSY.RECONVERGENT B2, `(.L_x_5622) ;  /* 0x000004f000027945 */ /* 0x000fe20003800200 */
[----:B------:R-:W-:-:S03]  /*a670*/  SHF.L.U32 R59, R37, 0x10, RZ ;  /* 0x00000010253b7819 */ /* 0x000fc600000006ff */
[----:B------:R-:W-:Y:S02]  /*a680*/  FFMA.FTZ R2, R2, R93, 1.1641532182693481445e-10 ;  /* 0x2f00000002027423 */ /* 0x000fe4000001005d */
[----:B------:R-:W-:Y:S01]  /*a690*/  FMUL.FTZ R58, R59, R82 ;  /* 0x000000523b3a7220 */ /* 0x000fe20000410000 */
[----:B------:R-:W-:Y:S01]  /*a6a0*/  FSEL R59, R0, RZ, P4 ;  /* 0x000000ff003b7208 */ /* 0x000fe20002000000 */
[----:B------:R-:W-:Y:S01]  /*a6b0*/  IMAD.MOV.U32 R0, RZ, RZ, R4 ;  /* 0x000000ffff007224 */ /* 0x000fe200078e0004 */
        /* <DEDUP_REMOVED lines=16> */
.L_x_5624:
        /* <DEDUP_REMOVED lines=13> */
.L_x_5626:
[----:B------:R-:W-:Y:S05]  /*a890*/  BSYNC.RECONVERGENT B3 ;  /* 0x0000000000037941 */ /* 0x000fea0003800200 */
.L_x_5625:
        /* <DEDUP_REMOVED lines=43> */
.L_x_5623:
[----:B------:R-:W-:Y:S05]  /*ab50*/  BSYNC.RECONVERGENT B2 ;  /* 0x0000000000027941 */ /* 0x000fea0003800200 */
.L_x_5622:
        /* <DEDUP_REMOVED lines=19> */
.L_x_5629:
        /* <DEDUP_REMOVED lines=13> */
.L_x_5631:
[----:B------:R-:W-:Y:S05]  /*ad60*/  BSYNC.RECONVERGENT B3 ;  /* 0x0000000000037941 */ /* 0x000fea0003800200 */
.L_x_5630:
        /* <DEDUP_REMOVED lines=43> */
.L_x_5628:
[----:B------:R-:W-:Y:S05]  /*b020*/  BSYNC.RECONVERGENT B2 ;  /* 0x0000000000027941 */ /* 0x000fea0003800200 */
.L_x_5627:
        /* <DEDUP_REMOVED lines=24> */
.L_x_5634:
        /* <DEDUP_REMOVED lines=13> */
.L_x_5636:
[----:B------:R-:W-:Y:S05]  /*b280*/  BSYNC.RECONVERGENT B3 ;  /* 0x0000000000037941 */ /* 0x000fea0003800200 */
.L_x_5635:
        /* <DEDUP_REMOVED lines=43> */
.L_x_5633:
[----:B------:R-:W-:Y:S05]  /*b540*/  BSYNC.RECONVERGENT B2 ;  /* 0x0000000000027941 */ /* 0x000fea0003800200 */
.L_x_5632:
[----:B------:R-:W-:Y:S01]  /*b550*/  ISETP.NE.AND P3, PT, R77, 0x1, PT ;  /* 0x000000014d00780c */ /* 0x000fe20003f65270 */
[----:B------:R-:W-:Y:S01]  /*b560*/  BSSY.RECONVERGENT B2, `(.L_x_5637) ;  /* 0x000004b000027945 */ /* 0x000fe20003800200 */
[----:B------:R-:W-:Y:S01]  /*b570*/  I2FP.F32.U32 R0, R0 ;  /* 0x0000000000007245 */ /* 0x000fe20000201000 */
[----:B------:R-:W-:Y:S01]  /*b580*/  IMAD.MOV.U32 R76, RZ, RZ, 0x2 ;  /* 0x00000002ff4c7424 */ /* 0x000fe200078e00ff */
[----:B------:R-:W-:-:S03]  /*b590*/  SHF.L.U32 R61, R62, 0x10, RZ ;  /* 0x000000103e3d7819 */ /* 0x000fc600000006ff */
[----:B------:R-:W-:Y:S01]  /*b5a0*/  FFMA.FTZ R6, R0, R93, 1.1641532182693481445e-10 ;  /* 0x2f00000000067423 */ /* 0x000fe2000001005d */
[----:B------:R-:W-:Y:S01]  /*b5b0*/  PRMT R0, R62, 0x7632, R0 ;  /* 0x000076323e007816 */ /* 0x000fe20000000000 */
[----:B------:R-:W-:Y:S02]  /*b5c0*/  IMAD.MOV.U32 R62, RZ, RZ, R4 ;  /* 0x000000ffff3e7224 */ /* 0x000fe400078e0004 */
[----:B------:R-:W-:Y:S01]  /*b5d0*/  FMUL.FTZ R2, R61, R82 ;  /* 0x000000523d027220 */ /* 0x000fe20000410000 */
        /* <DEDUP_REMOVED lines=10> */
.L_x_5639:
        /* <DEDUP_REMOVED lines=13> */
.L_x_5641:
[----:B------:R-:W-:Y:S05]  /*b750*/  BSYNC.RECONVERGENT B3 ;  /* 0x0000000000037941 */ /* 0x000fea0003800200 */
.L_x_5640:
        /* <DEDUP_REMOVED lines=43> */
.L_x_5638:
[----:B------:R-:W-:Y:S05]  /*ba10*/  BSYNC.RECONVERGENT B2 ;  /* 0x0000000000027941 */ /* 0x000fea0003800200 */
.L_x_5637:
[----:B------:R-:W-:Y:S01]  /*ba20*/  I2FP.F32.U32 R6, R62 ;  /* 0x0000003e00067245 */ /* 0x000fe20000201000 */
[----:B------:R-:W-:Y:S01]  /*ba30*/  BSSY.RECONVERGENT B2, `(.L_x_5642) ;  /* 0x000004f000027945 */ /* 0x000fe20003800200 */
[----:B------:R-:W-:Y:S01]  /*ba40*/  SHF.L.U32 R61, R38, 0x10, RZ ;  /* 0x00000010263d7819 */ /* 0x000fe200000006ff */
[----:B------:R-:W-:Y:S02]  /*ba50*/  IMAD.MOV.U32 R62, RZ, RZ, 0x2 ;  /* 0x00000002ff3e7424 */ /* 0x000fe400078e00ff */
        /* <DEDUP_REMOVED lines=19> */
.L_x_5644:
        /* <DEDUP_REMOVED lines=13> */
.L_x_5646:
[----:B------:R-:W-:Y:S05]  /*bc60*/  BSYNC.RECONVERGENT B3 ;  /* 0x0000000000037941 */ /* 0x000fea0003800200 */
.L_x_5645:
        /* <DEDUP_REMOVED lines=43> */
.L_x_5643:
[----:B------:R-:W-:Y:S05]  /*bf20*/  BSYNC.RECONVERGENT B2 ;  /* 0x0000000000027941 */ /* 0x000fea0003800200 */
.L_x_5642:
        /* <DEDUP_REMOVED lines=18> */
.L_x_5649:
        /* <DEDUP_REMOVED lines=13> */
.L_x_5651:
[----:B------:R-:W-:Y:S05]  /*c120*/  BSYNC.RECONVERGENT B3 ;  /* 0x0000000000037941 */ /* 0x000fea0003800200 */
.L_x_5650:
        /* <DEDUP_REMOVED lines=43> */
.L_x_5648:
[----:B------:R-:W-:Y:S05]  /*c3e0*/  BSYNC.RECONVERGENT B2 ;  /* 0x0000000000027941 */ /* 0x000fea0003800200 */
.L_x_5647:
        /* <DEDUP_REMOVED lines=24> */
.L_x_5654:
        /* <DEDUP_REMOVED lines=13> */
.L_x_5656:
[----:B------:R-:W-:Y:S05]  /*c640*/  BSYNC.RECONVERGENT B3 ;  /* 0x0000000000037941 */ /* 0x000fea0003800200 */
.L_x_5655:
        /* <DEDUP_REMOVED lines=43> */
.L_x_5653:
[----:B------:R-:W-:Y:S05]  /*c900*/  BSYNC.RECONVERGENT B2 ;  /* 0x0000000000027941 */ /* 0x000fea0003800200 */
.L_x_5652:
[----:B------:R-:W-:Y:S01]  /*c910*/  ISETP.NE.AND P5, PT, R62, 0x1, PT ;  /* 0x000000013e00780c */ /* 0x000fe20003fa5270 */
[----:B------:R-:W-:Y:S01]  /*c920*/  BSSY.RECONVERGENT B2, `(.L_x_5657) ;  /* 0x000004b000027945 */ /* 0x000fe20003800200 */
[----:B------:R-:W-:Y:S01]  /*c930*/  I2FP.F32.U32 R0, R0 ;  /* 0x0000000000007245 */ /* 0x000fe20000201000 */
[----:B------:R-:W-:Y:S01]  /*c940*/  IMAD.MOV.U32 R76, RZ, RZ, 0x2 ;  /* 0x00000002ff4c7424 */ /* 0x000fe200078e00ff */
[----:B------:R-:W-:-:S03]  /*c950*/  SHF.L.U32 R77, R63, 0x10, RZ ;  /* 0x000000103f4d7819 */ /* 0x000fc600000006ff */
[----:B------:R-:W-:Y:S01]  /*c960*/  FFMA.FTZ R6, R0, R93, 1.1641532182693481445e-10 ;  /* 0x2f00000000067423 */ /* 0x000fe2000001005d */
[----:B------:R-:W-:Y:S01]  /*c970*/  PRMT R0, R63, 0x7632, R0 ;  /* 0x000076323f007816 */ /* 0x000fe20000000000 */
        /* <DEDUP_REMOVED lines=12> */
.L_x_5659:
        /* <DEDUP_REMOVED lines=13> */
.L_x_5661:
[----:B------:R-:W-:Y:S05]  /*cb10*/  BSYNC.RECONVERGENT B3 ;  /* 0x0000000000037941 */ /* 0x000fea0003800200 */
.L_x_5660:
        /* <DEDUP_REMOVED lines=40> */
[----:B------:R-:W-:Y:S02]  /*cda0*/  LOP3.LUT R68, R6, UR32, R63, 0x96, !PT ;  /* 0x0000002006447c12 */ /* 0x000fe4000f8e963f */
[----:B------:R-:W-:Y:S01]  /*cdb0*/  MOV R63, R64 ;  /* 0x00000040003f7202 */ /* 0x000fe20000000f00 */
[----:B------:R-:W-:-:S07]  /*cdc0*/  IMAD.MOV.U32 R64, RZ, RZ, R62 ;  /* 0x000000ffff407224 */ /* 0x000fce00078e003e */
.L_x_5658:
[----:B------:R-:W-:Y:S05]  /*cdd0*/  BSYNC.RECONVERGENT B2 ;  /* 0x0000000000027941 */ /* 0x000fea0003800200 */
.L_x_5657:
[----:B------:R-:W-:Y:S01]  /*cde0*/  I2FP.F32.U32 R6, R63 ;  /* 0x0000003f00067245 */ /* 0x000fe20000201000 */
[----:B------:R-:W-:Y:S01]  /*cdf0*/  BSSY.RECONVERGENT B2, `(.L_x_5662) ;  /* 0x0000050000027945 */ /* 0x000fe20003800200 */
[----:B------:R-:W-:-:S03]  /*ce00*/  SHF.L.U32 R63, R39, 0x10, RZ ;  /* 0x00000010273f7819 */ /* 0x000fc600000006ff */
[----:B------:R-:W-:Y:S02]  /*ce10*/  FFMA.FTZ R6, R6, R93, 1.1641532182693481445e-10 ;  /* 0x2f00000006067423 */ /* 0x000fe4000001005d */
[----:B------:R-:W-:Y:S01]  /*ce20*/  FMUL.FTZ R62, R63, R82 ;  /* 0x000000523f3e7220 */ /* 0x000fe20000410000 */
[----:B------:R-:W-:Y:S02]  /*ce30*/  FSEL R63, R2, RZ, P4 ;  /* 0x000000ff023f7208 */ /* 0x000fe40002000000 */
[----:B------:R-:W-:-:S04]  /*ce40*/  FSETP.GTU.FTZ.AND P5, PT, R6, R83, PT ;  /* 0x000000530600720b */ /* 0x000fc80003fbc000 */
[----:B------:R-:W-:Y:S02]  /*ce50*/  FSEL R62, R62, RZ, !P5 ;  /* 0x000000ff3e3e7208 */ /* 0x000fe40006800000 */
[----:B------:R-:W-:Y:S02]  /*ce60*/  SEL R6, RZ, 0x1, P5 ;  /* 0x00000001ff067807 */ /* 0x000fe40002800000 */
[----:B------:R-:W-:Y:S01]  /*ce70*/  ISETP.NE.AND P5, PT, R76, 0x1, PT ;  /* 0x000000014c00780c */ /* 0x000fe20003fa5270 */
[----:B------:R-:W-:Y:S01]  /*ce80*/  FADD.FTZ R62, R62, R63 ;  /* 0x0000003f3e3e7221 */ /* 0x000fe20000010000 */
[----:B------:R-:W-:Y:S01]  /*ce90*/  PRMT R2, R6, 0x7610, R2 ;  /* 0x0000761006027816 */ /* 0x000fe20000000002 */
[----:B------:R-:W-:Y:S02]  /*cea0*/  IMAD.MOV.U32 R63, RZ, RZ, 0x2 ;  /* 0x00000002ff3f7424 */ /* 0x000fe400078e00ff */
[----:B------:R-:W-:Y:S01]  /*ceb0*/  @P1 FADD.FTZ R62, R46, R62 ;  /* 0x0000003e2e3e1221 */ /* 0x000fe20000010000 */
        /* <DEDUP_REMOVED lines=10> */
.L_x_5664:
        /* <DEDUP_REMOVED lines=13> */
.L_x_5666:
[----:B------:R-:W-:Y:S05]  /*d030*/  BSYNC.RECONVERGENT B3 ;  /* 0x0000000000037941 */ /* 0x000fea0003800200 */
.L_x_5665:
        /* <DEDUP_REMOVED lines=43> */
.L_x_5663:
[----:B------:R-:W-:Y:S05]  /*d2f0*/  BSYNC.RECONVERGENT B2 ;  /* 0x0000000000027941 */ /* 0x000fea0003800200 */
.L_x_5662:
[----:B------:R-:W-:Y:S01]  /*d300*/  ISETP.NE.AND P6, PT, R63, 0x1, PT ;  /* 0x000000013f00780c */ /* 0x000fe20003fc5270 */
[----:B------:R-:W-:Y:S01]  /*d310*/  BSSY.RECONVERGENT B2, `(.L_x_5667) ;  /* 0x000004c000027945 */ /* 0x000fe20003800200 */
[----:B------:R-:W-:Y:S02]  /*d320*/  I2FP.F32.U32 R6, R6 ;  /* 0x0000000600067245 */ /* 0x000fe40000201000 */
[----:B------:R-:W-:-:S03]  /*d330*/  SHF.L.U32 R77, R0, 0x10, RZ ;  /* 0x00000010004d7819 */ /* 0x000fc600000006ff */
[----:B------:R-:W-:Y:S01]  /*d340*/  FFMA.FTZ R76, R6, R93, 1.1641532182693481445e-10 ;  /* 0x2f000000064c7423 */ /* 0x000fe2000001005d */
[----:B------:R-:W-:Y:S02]  /*d350*/  IMAD.MOV.U32 R6, RZ, RZ, 0x2 ;  /* 0x00000002ff067424 */ /* 0x000fe400078e00ff */
[----:B------:R-:W-:Y:S01]  /*d360*/  FMUL.FTZ R0, R77, R82 ;  /* 0x000000524d007220 */ /* 0x000fe20000410000 */
[----:B------:R-:W-:Y:S01]  /*d370*/  IMAD.MOV.U32 R77, RZ, RZ, R4 ;  /* 0x000000ffff4d7224 */ /* 0x000fe200078e0004 */
        /* <DEDUP_REMOVED lines=10> */
.L_x_5669:
        /* <DEDUP_REMOVED lines=15> */
.L_x_5671:
[----:B------:R-:W-:Y:S05]  /*d510*/  BSYNC.RECONVERGENT B3 ;  /* 0x0000000000037941 */ /* 0x000fea0003800200 */
.L_x_5670:
        /* <DEDUP_REMOVED lines=43> */
.L_x_5668:
[----:B------:R-:W-:Y:S05]  /*d7d0*/  BSYNC.RECONVERGENT B2 ;  /* 0x0000000000027941 */ /* 0x000fea0003800200 */
.L_x_5667:
        /* <DEDUP_REMOVED lines=9> */
[--C-:B------:R-:W-:Y:S01]  /*d870*/  FADD.FTZ R63, R63, R0.reuse ;  /* 0x000000003f3f7221 */ /* 0x100fe20000010000 */
[----:B------:R-:W-:-:S03]  /*d880*/  PRMT R0, R76, 0x7610, R0 ;  /* 0x000076104c007816 */ /* 0x000fc60000000000 */
[----:B------:R-:W-:Y:S01]  /*d890*/  @P1 FADD.FTZ R63, R47, R63 ;  /* 0x0000003f2f3f1221 */ /* 0x000fe20000010000 */
[----:B------:R-:W-:Y:S06]  /*d8a0*/  BRA `(.L_x_5672) ;  /* 0x0000002800187947 */ /* 0x000fec0003800000 */
.L_x_5591:
        /* <DEDUP_REMOVED lines=16> */
.L_x_5675:
        /* <DEDUP_REMOVED lines=13> */
.L_x_5677:
[----:B------:R-:W-:Y:S05]  /*da80*/  BSYNC.RECONVERGENT B3 ;  /* 0x0000000000037941 */ /* 0x000fea0003800200 */
.L_x_5676:
        /* <DEDUP_REMOVED lines=43> */
.L_x_5674:
[----:B------:R-:W-:Y:S05]  /*dd40*/  BSYNC.RECONVERGENT B2 ;  /* 0x0000000000027941 */ /* 0x000fea0003800200 */
.L_x_5673:
[----:B------:R-:W0:Y:S01]  /*dd50*/  LDC R82, c[0x0][0x404] ;  /* 0x00010100ff527b82 */ /* 0x000e220000000800 */
[----:B------:R-:W-:Y:S01]  /*dd60*/  HFMA2 R81, -RZ, RZ, 0.1171875, 0 ;  /* 0x2f800000ff517431 */ /* 0x000fe200000001ff */
[----:B------:R-:W-:Y:S01]  /*dd70*/  ISETP.NE.AND P2, PT, R58, 0x1, PT ;  /* 0x000000013a00780c */ /* 0x000fe20003f45270 */
[----:B------:R-:W-:Y:S01]  /*dd80*/  BSSY.RECONVERGENT B2, `(.L_x_5678) ;  /* 0x000004b000027945 */ /* 0x000fe20003800200 */
[----:B------:R-:W-:Y:S01]  /*dd90*/  I2FP.F32.U32 R6, R56 ;  /* 0x0000003800067245 */ /* 0x000fe20000201000 */
[----:B-----5:R-:W-:Y:S02]  /*dda0*/  IMAD.U32 R79, R60, 0x10000, RZ ;  /* 0x000100003c4f7824 */ /* 0x020fe400078e00ff */
[----:B------:R-:W-:Y:S02]  /*ddb0*/  IMAD.MOV.U32 R59, RZ, RZ, 0x2 ;  /* 0x00000002ff3b7424 */ /* 0x000fe400078e00ff */
[----:B------:R-:W-:Y:S01]  /*ddc0*/  FFMA.FTZ R57, R6, R81, 1.1641532182693481445e-10 ;  /* 0x2f00000006397423 */ /* 0x000fe20000010051 */
[----:B------:R-:W-:-:S04]  /*ddd0*/  PRMT R6, R60, 0x7632, R6 ;  /* 0x000076323c067816 */ /* 0x000fc80000000006 */
[----:B0-----:R-:W-:Y:S02]  /*dde0*/  FSETP.LE.FTZ.AND P3, PT, R57, R82, PT ;  /* 0x000000523900720b */ /* 0x001fe40003f73000 */
        /* <DEDUP_REMOVED lines=11> */
.L_x_5680:
        /* <DEDUP_REMOVED lines=13> */
.L_x_5682:
[----:B------:R-:W-:Y:S05]  /*df70*/  BSYNC.RECONVERGENT B3 ;  /* 0x0000000000037941 */ /* 0x000fea0003800200 */
.L_x_5681:
        /* <DEDUP_REMOVED lines=43> */
.L_x_5679:
[----:B------:R-:W-:Y:S05]  /*e230*/  BSYNC.RECONVERGENT B2 ;  /* 0x0000000000027941 */ /* 0x000fea0003800200 */
.L_x_5678:
[----:B------:R-:W-:Y:S01]  /*e240*/  ISETP.NE.AND P2, PT, R59, 0x1, PT ;  /* 0x000000013b00780c */ /* 0x000fe20003f45270 */
[----:B------:R-:W-:Y:S01]  /*e250*/  BSSY.RECONVERGENT B2, `(.L_x_5683) ;  /* 0x000004a000027945 */ /* 0x000fe20003800200 */
[----:B------:R-:W-:Y:S01]  /*e260*/  I2FP.F32.U32 R56, R57 ;  /* 0x0000003900387245 */ /* 0x000fe20000201000 */
[----:B------:R-:W-:Y:S01]  /*e270*/  IMAD.U32 R78, R6, 0x10000, RZ ;  /* 0x00010000064e7824 */ /* 0x000fe200078e00ff */
[----:B------:R-:W-:-:S03]  /*e280*/  MOV R6, R4 ;  /* 0x0000000400067202 */ /* 0x000fc60000000f00 */
[----:B------:R-:W-:Y:S01]  /*e290*/  FFMA.FTZ R57, R56, R81, 1.1641532182693481445e-10 ;  /* 0x2f00000038397423 */ /* 0x000fe20000010051 */
[----:B------:R-:W-:-:S04]  /*e2a0*/  IMAD.MOV.U32 R56, RZ, RZ, 0x2 ;  /* 0x00000002ff387424 */ /* 0x000fc800078e00ff */
        /* <DEDUP_REMOVED lines=11> */
.L_x_5685:
        /* <DEDUP_REMOVED lines=13> */
.L_x_5687:
[----:B------:R-:W-:Y:S05]  /*e430*/  BSYNC.RECONVERGENT B3 ;  /* 0x0000000000037941 */ /* 0x000fea0003800200 */
.L_x_5686:
        /* <DEDUP_REMOVED lines=43> */
.L_x_5684:
[----:B------:R-:W-:Y:S05]  /*e6f0*/  BSYNC.RECONVERGENT B2 ;  /* 0x0000000000027941 */ /* 0x000fea0003800200 */
.L_x_5683:
        /* <DEDUP_REMOVED lines=19> */
.L_x_5690:
        /* <DEDUP_REMOVED lines=13> */
.L_x_5692:
[----:B------:R-:W-:Y:S05]  /*e900*/  BSYNC.RECONVERGENT B3 ;  /* 0x0000000000037941 */ /* 0x000fea0003800200 */
.L_x_5691:
        /* <DEDUP_REMOVED lines=39> */
[----:B------:R-:W-:Y:S01]  /*eb80*/  HFMA2 R58, -RZ, RZ, 0, 0 ;  /* 0x00000000ff3a7431 */ /* 0x000fe200000001ff */
[----:B------:R-:W-:Y:S01]  /*eb90*/  LOP3.LUT R68, R6, UR32, R57, 0x96, !PT ;  /* 0x0000002006447c12 */ /* 0x000fe2000f8e9639 */
[----:B------:R-:W-:Y:S02]  /*eba0*/  IMAD.MOV.U32 R6, RZ, RZ, R64 ;  /* 0x000000ffff067224 */ /* 0x000fe400078e0040 */
[----:B------:R-:W-:-:S07]  /*ebb0*/  IMAD.MOV.U32 R64, RZ, RZ, R56 ;  /* 0x000000ffff407224 */ /* 0x000fce00078e0038 */
.L_x_5689:
[----:B------:R-:W-:Y:S05]  /*ebc0*/  BSYNC.RECONVERGENT B2 ;  /* 0x0000000000027941 */ /* 0x000fea0003800200 */
.L_x_5688:
[----:B------:R-:W-:Y:S01]  /*ebd0*/  I2FP.F32.U32 R6, R6 ;  /* 0x0000000600067245 */ /* 0x000fe20000201000 */
[----:B------:R-:W-:Y:S01]  /*ebe0*/  BSSY.RECONVERGENT B2, `(.L_x_5693) ;  /* 0x000004a000027945 */ /* 0x000fe20003800200 */
[----:B------:R-:W-:Y:S02]  /*ebf0*/  IMAD.U32 R76, R61, 0x10000, RZ ;  /* 0x000100003d4c7824 */ /* 0x000fe400078e00ff */
[----:B------:R-:W-:Y:S02]  /*ec00*/  IMAD.MOV.U32 R60, RZ, RZ, 0x2 ;  /* 0x00000002ff3c7424 */ /* 0x000fe400078e00ff */
[----:B------:R-:W-:Y:S01]  /*ec10*/  FFMA.FTZ R57, R6, R81, 1.1641532182693481445e-10 ;  /* 0x2f00000006397423 */ /* 0x000fe20000010051 */
[----:B------:R-:W-:-:S04]  /*ec20*/  MOV R6, R4 ;  /* 0x0000000400067202 */ /* 0x000fc80000000f00 */
        /* <DEDUP_REMOVED lines=12> */
.L_x_5695:
        /* <DEDUP_REMOVED lines=13> */
.L_x_5697:
[----:B------:R-:W-:Y:S05]  /*edc0*/  BSYNC.RECONVERGENT B3 ;  /* 0x0000000000037941 */ /* 0x000fea0003800200 */
.L_x_5696:
        /* <DEDUP_REMOVED lines=42> */
[----:B------:R-:W-:-:S07]  /*f070*/  IMAD.MOV.U32 R64, RZ, RZ, R56 ;  /* 0x000000ffff407224 */ /* 0x000fce00078e0038 */
.L_x_5694:
[----:B------:R-:W-:Y:S05]  /*f080*/  BSYNC.RECONVERGENT B2 ;  /* 0x0000000000027941 */ /* 0x000fea0003800200 */
.L_x_5693:
        /* <DEDUP_REMOVED lines=18> */
.L_x_5700:
        /* <DEDUP_REMOVED lines=13> */
.L_x_5702:
[----:B------:R-:W-:Y:S05]  /*f280*/  BSYNC.RECONVERGENT B3 ;  /* 0x0000000000037941 */ /* 0x000fea0003800200 */
.L_x_5701:
        /* <DEDUP_REMOVED lines=41> */
[----:B------:R-:W-:Y:S02]  /*f520*/  IMAD.MOV.U32 R64, RZ, RZ, R58 ;  /* 0x000000ffff407224 */ /* 0x000fe400078e003a */
[----:B------:R-:W-:-:S07]  /*f530*/  HFMA2 R58, -RZ, RZ, 0, 0 ;  /* 0x00000000ff3a7431 */ /* 0x000fce00000001ff */
.L_x_5699:
[----:B------:R-:W-:Y:S05]  /*f540*/  BSYNC.RECONVERGENT B2 ;  /* 0x0000000000027941 */ /* 0x000fea0003800200 */
.L_x_5698:
        /* <DEDUP_REMOVED lines=17> */
.L_x_5705:
        /* <DEDUP_REMOVED lines=13> */
.L_x_5707:
[----:B------:R-:W-:Y:S05]  /*f730*/  BSYNC.RECONVERGENT B3 ;  /* 0x0000000000037941 */ /* 0x000fea0003800200 */
.L_x_5706:
        /* <DEDUP_REMOVED lines=39> */
[----:B------:R-:W-:Y:S01]  /*f9b0*/  HFMA2 R60, -RZ, RZ, 0, 0 ;  /* 0x00000000ff3c7431 */ /* 0x000fe200000001ff */
[----:B------:R-:W-:Y:S02]  /*f9c0*/  LOP3.LUT R68, R6, UR32, R59, 0x96, !PT ;  /* 0x0000002006447c12 */ /* 0x000fe4000f8e963b */
[----:B------:R-:W-:Y:S01]  /*f9d0*/  MOV R6, R64 ;  /* 0x0000004000067202 */ /* 0x000fe20000000f00 */
[----:B------:R-:W-:-:S07]  /*f9e0*/  IMAD.MOV.U32 R64, RZ, RZ, R58 ;  /* 0x000000ffff407224 */ /* 0x000fce00078e003a */
.L_x_5704:
[----:B------:R-:W-:Y:S05]  /*f9f0*/  BSYNC.RECONVERGENT B2 ;  /* 0x0000000000027941 */ /* 0x000fea0003800200 */
.L_x_5703:
[----:B------:R-:W-:Y:S01]  /*fa00*/  ISETP.NE.AND P5, PT, R60, 0x1, PT ;  /* 0x000000013c00780c */ /* 0x000fe20003fa5270 */
[----:B------:R-:W-:Y:S01]  /*fa10*/  BSSY.RECONVERGENT B2, `(.L_x_5708) ;  /* 0x000004a000027945 */ /* 0x000fe20003800200 */
[----:B------:R-:W-:Y:S01]  /*fa20*/  I2FP.F32.U32 R6, R6 ;  /* 0x0000000600067245 */ /* 0x000fe20000201000 */
[C---:B------:R-:W-:Y:S01]  /*fa30*/  IMAD.U32 R58, R63.reuse, 0x10000, RZ ;  /* 0x000100003f3a7824 */ /* 0x040fe200078e00ff */
[----:B------:R-:W-:Y:S01]  /*fa40*/  PRMT R59, R63, 0x7632, R59 ;  /* 0x000076323f3b7816 */ /* 0x000fe2000000003b */
[----:B------:R-:W-:Y:S02]  /*fa50*/  IMAD.MOV.U32 R61, RZ, RZ, R4 ;  /* 0x000000ffff3d7224 */ /* 0x000fe400078e0004 */
[----:B------:R-:W-:Y:S01]  /*fa60*/  FFMA.FTZ R83, R6, R81, 1.1641532182693481445e-10 ;  /* 0x2f00000006537423 */ /* 0x000fe20000010051 */
[----:B------:R-:W-:-:S04]  /*fa70*/  MOV R6, 0x2 ;  /* 0x0000000200067802 */ /* 0x000fc80000000f00 */
        /* <DEDUP_REMOVED lines=10> */
.L_x_5710:
        /* <DEDUP_REMOVED lines=13> */
.L_x_5712:
[----:B------:R-:W-:Y:S05]  /*fbf0*/  BSYNC.RECONVERGENT B3 ;  /* 0x0000000000037941 */ /* 0x000fea0003800200 */
.L_x_5711:
        /* <DEDUP_REMOVED lines=40> */
[----:B------:R-:W-:Y:S01]  /*fe80*/  HFMA2 R6, -RZ, RZ, 0, 0 ;  /* 0x00000000ff067431 */ /* 0x000fe200000001ff */
[----:B------:R-:W-:Y:S01]  /*fe90*/  MOV R61, R64 ;  /* 0x00000040003d7202 */ /* 0x000fe20000000f00 */
[----:B------:R-:W-:-:S07]  /*fea0*/  IMAD.MOV.U32 R64, RZ, RZ, R60 ;  /* 0x000000ffff407224 */ /* 0x000fce00078e003c */
.L_x_5709:
[----:B------:R-:W-:Y:S05]  /*feb0*/  BSYNC.RECONVERGENT B2 ;  /* 0x0000000000027941 */ /* 0x000fea0003800200 */
.L_x_5708:
[----:B------:R-:W-:Y:S01]  /*fec0*/  FMUL.FTZ R83, R56, UR12 ;  /* 0x0000000c38537c20 */ /* 0x000fe20008410000 */
[----:B------:R-:W-:Y:S01]  /*fed0*/  P2R R63, PR, RZ, 0x2 ;  /* 0x00000002ff3f7803 */ /* 0x000fe20000000000 */
[----:B------:R-:W-:Y:S01]  /*fee0*/  IMAD.U32 R56, R59, 0x10000, RZ ;  /* 0x000100003b387824 */ /* 0x000fe200078e00ff */
[----:B------:R-:W-:Y:S01]  /*fef0*/  I2FP.F32.U32 R62, R61 ;  /* 0x0000003d003e7245 */ /* 0x000fe20000201000 */
[----:B------:R-:W-:Y:S01]  /*ff00*/  FMUL.FTZ R79, R79, UR12 ;  /* 0x0000000c4f4f7c20 */ /* 0x000fe20008410000 */
[----:B------:R-:W-:Y:S01]  /*ff10*/  ISETP.NE.AND P1, PT, R66, RZ, PT ;  /* 0x000000ff4200720c */ /* 0x000fe20003f25270 */
[----:B------:R-:W-:Y:S01]  /*ff20*/  FMUL.FTZ R58, R58, UR12 ;  /* 0x0000000c3a3a7c20 */ /* 0x000fe20008410000 */
[----:B------:R-:W-:Y:S01]  /*ff30*/  FMUL.FTZ R59, R77, UR12 ;  /* 0x0000000c4d3b7c20 */ /* 0x000fe20008410000 */
[----:B------:R-:W-:Y:S01]  /*ff40*/  ISETP.NE.AND P6, PT, R75, RZ, PT ;  /* 0x000000ff4b00720c */ /* 0x000fe20003fc5270 */
[----:B------:R-:W-:Y:S01]  /*ff50*/  FMUL.FTZ R76, R76, UR12 ;  /* 0x0000000c4c4c7c20 */ /* 0x000fe20008410000 */
        /* <DEDUP_REMOVED lines=27> */
.L_x_5672:
        /* <DEDUP_REMOVED lines=21> */
[----:B------:R-:W-:-:S05]  /*10260*/  LOP3.LUT R66, R76, R77, RZ, 0xfc, !PT ;  /* 0x0000004d4c427212 */ /* 0x000fca00078efcff */
[----:B------:R0:W-:Y:S02]  /*10270*/  STG.E.64 desc[UR8][R74.64], R66 ;  /* 0x000000424a007986 */ /* 0x0001e4000c101b08 */
[----:B0-----:R-:W-:Y:S01]  /*10280*/  MOV R74, R64 ;  /* 0x00000040004a7202 */ /* 0x001fe20000000f00 */
[----:B------:R-:W-:Y:S06]  /*10290*/  @!P0 BRA `(.L_x_5590) ;  /* 0x0000000000508947 */ /* 0x000fec0003800000 */
[----:B------:R-:W-:Y:S01]  /*102a0*/  IMAD.U32 R64, R2, 0x10000, RZ ;  /* 0x0001000002407824 */ /* 0x000fe200078e00ff */
[----:B------:R-:W-:Y:S02]  /*102b0*/  LOP3.LUT R66, R89, 0xff, RZ, 0xc0, !PT ;  /* 0x000000ff59427812 */ /* 0x000fe400078ec0ff */
        /* <DEDUP_REMOVED lines=18> */
.L_x_5590:
[----:B------:R-:W-:Y:S05]  /*103e0*/  BSYNC.RECONVERGENT B1 ;  /* 0x0000000000017941 */ /* 0x000fea0003800200 */
.L_x_5589:
[----:B0-----:R-:W-:Y:S01]  /*103f0*/  FADD.FTZ R64, RZ, R48 ;  /* 0x00000030ff407221 */ /* 0x001fe20000010000 */
        /* <DEDUP_REMOVED lines=77> */
.L_x_5730:
[----:B-1----:R-:W-:Y:S01]  /*108d0*/  FADD.FTZ R75, R82, R78 ;  /* 0x0000004e524b7221 */ /* 0x002fe20000010000 */
[----:B------:R-:W-:Y:S01]  /*108e0*/  FMUL.FTZ R64, R77, R77 ;  /* 0x0000004d4d407220 */ /* 0x000fe20000410000 */
[----:B------:R-:W-:Y:S01]  /*108f0*/  ISETP.NE.AND P1, PT, RZ, UR13, PT ;  /* 0x0000000dff007c0c */ /* 0x000fe2000bf25270 */
[----:B------:R-:W-:Y:S01]  /*10900*/  BSSY.RECONVERGENT B1, `(.L_x_5714) ;  /* 0x000002d000017945 */ /* 0x000fe20003800200 */
[----:B------:R-:W-:Y:S02]  /*10910*/  FFMA.FTZ R75, R75, R66, UR14 ;  /* 0x0000000e4b4b7e23 */ /* 0x000fe40008010042 */
[----:B------:R-:W1:Y:S01]  /*10920*/  @!P2 LDC.64 R66, c[0x0][0x3c0] ;  /* 0x0000f000ff42ab82 */ /* 0x000e620000000a00 */
[----:B------:R-:W-:Y:S02]  /*10930*/  FSEL R76, R64, RZ, P1 ;  /* 0x000000ff404c7208 */ /* 0x000fe40000800000 */
[----:B------:R-:W-:-:S03]  /*10940*/  FSEL R78, R77, RZ, !P1 ;  /* 0x000000ff4d4e7208 */ /* 0x000fc60004800000 */
[----:B------:R-:W-:Y:S02]  /*10950*/  FADD.FTZ R75, R75, R76 ;  /* 0x0000004c4b4b7221 */ /* 0x000fe40000010000 */
[----:B------:R-:W2:Y:S04]  /*10960*/  @!P2 LDC.64 R64, c[0x0][0x3c8] ;  /* 0x0000f200ff40ab82 */ /* 0x000ea80000000a00 */
[----:B------:R-:W3:Y:S01]  /*10970*/  MUFU.RSQ R75, R75 ;  /* 0x0000004b004b7308 */ /* 0x000ee20000001400 */
[----:B-1----:R-:W-:-:S05]  /*10980*/  @!P2 IMAD.WIDE R66, R71, 0x4, R66 ;  /* 0x000000044742a825 */ /* 0x002fca00078e0242 */
[----:B------:R1:W-:Y:S01]  /*10990*/  @!P2 STG.E desc[UR8][R66.64], R77 ;  /* 0x0000004d4200a986 */ /* 0x0003e2000c101908 */
[----:B--2---:R-:W-:-:S05]  /*109a0*/  @!P2 IMAD.WIDE R64, R71, 0x4, R64 ;  /* 0x000000044740a825 */ /* 0x004fca00078e0240 */
[----:B---3--:R1:W-:Y:S01]  /*109b0*/  @!P2 STG.E desc[UR8][R64.64], R75 ;  /* 0x0000004b4000a986 */ /* 0x0083e2000c101908 */
[----:B------:R-:W-:Y:S05]  /*109c0*/  @!P0 BRA `(.L_x_5715) ;  /* 0x0000000000808947 */ /* 0x000fea0003800000 */
[--C-:B-1----:R-:W-:Y:S01]  /*109d0*/  FADD.FTZ R64, R48, -R78.reuse ;  /* 0x8000004e30407221 */ /* 0x102fe20000010000 */
[--C-:B------:R-:W-:Y:S01]  /*109e0*/  FADD.FTZ R76, R50, -R78.reuse ;  /* 0x8000004e324c7221 */ /* 0x100fe20000010000 */
[--C-:B0-----:R-:W-:Y:S01]  /*109f0*/  FADD.FTZ R82, R51, -R78.reuse ;  /* 0x8000004e33527221 */ /* 0x101fe20000010000 */
[--C-:B------:R-:W-:Y:S01]  /*10a00*/  FADD.FTZ R79, R55, -R78.reuse ;  /* 0x8000004e374f7221 */ /* 0x100fe20000010000 */
[----:B------:R-:W-:Y:S01]  /*10a10*/  FMUL.FTZ R65, R75, R64 ;  /* 0x000000404b417220 */ /* 0x000fe20000410000 */
[----:B------:R-:W-:Y:S01]  /*10a20*/  FADD.FTZ R64, R49, -R78 ;  /* 0x8000004e31407221 */ /* 0x000fe20000010000 */
[C---:B------:R-:W-:Y:S01]  /*10a30*/  FMUL.FTZ R67, R75.reuse, R76 ;  /* 0x0000004c4b437220 */ /* 0x040fe20000410000 */
[C---:B------:R-:W-:Y:S02]  /*10a40*/  FMUL.FTZ R82, R75.reuse, R82 ;  /* 0x000000524b527220 */ /* 0x040fe40000410000 */
[----:B------:R-:W-:Y:S01]  /*10a50*/  FMUL.FTZ R66, R75, R64 ;  /* 0x000000404b427220 */ /* 0x000fe20000410000 */
[----:B-----5:R-:W-:Y:S01]  /*10a60*/  FFMA.FTZ R64, R65, R84, R12 ;  /* 0x0000005441407223 */ /* 0x020fe2000001000c */
[----:B------:R-:W-:Y:S01]  /*10a70*/  FFMA.FTZ R67, R67, R86, R14 ;  /* 0x0000005643437223 */ /* 0x000fe2000001000e */
[----:B------:R-:W-:Y:S01]  /*10a80*/  FFMA.FTZ R82, R82, R87, R15 ;  /* 0x0000005752527223 */ /* 0x000fe2000001000f */
[----:B------:R-:W-:Y:S01]  /*10a90*/  FFMA.FTZ R65, R66, R85, R13 ;  /* 0x0000005542417223 */ /* 0x000fe2000001000d */
[----:B------:R-:W-:-:S04]  /*10aa0*/  FADD.FTZ R66, R52, -R78 ;  /* 0x8000004e34427221 */ /* 0x000fc80000010000 */
[----:B------:R-:W-:Y:S02]  /*10ab0*/  F2FP.BF16.F32.PACK_AB R64, R65, R64 ;  /* 0x000000404140723e */ /* 0x000fe400000010ff */
[----:B------:R-:W-:Y:S01]  /*10ac0*/  F2FP.BF16.F32.PACK_AB R65, R82, R67 ;  /* 0x000000435241723e */ /* 0x000fe200000010ff */
[----:B------:R-:W-:Y:S01]  /*10ad0*/  FMUL.FTZ R67, R75, R66 ;  /* 0x000000424b437220 */ /* 0x000fe20000410000 */
[--C-:B------:R-:W-:Y:S01]  /*10ae0*/  FADD.FTZ R66, R53, -R78.reuse ;  /* 0x8000004e35427221 */ /* 0x100fe20000010000 */
[----:B------:R-:W-:-:S03]  /*10af0*/  FADD.FTZ R82, R54, -R78 ;  /* 0x8000004e36527221 */ /* 0x000fc60000010000 */
[C---:B------:R-:W-:Y:S01]  /*10b00*/  FMUL.FTZ R76, R75.reuse, R66 ;  /* 0x000000424b4c7220 */ /* 0x040fe20000410000 */
[C---:B------:R-:W-:Y:S01]  /*10b10*/  FMUL.FTZ R77, R75.reuse, R82 ;  /* 0x000000524b4d7220 */ /* 0x040fe20000410000 */
[----:B------:R-:W-:Y:S01]  /*10b20*/  FMUL.FTZ R82, R75, R79 ;  /* 0x0000004f4b527220 */ /* 0x000fe20000410000 */
[----:B------:R-:W-:Y:S01]  /*10b30*/  FFMA.FTZ R66, R67, R8, R16 ;  /* 0x0000000843427223 */ /* 0x000fe20000010010 */
[----:B------:R-:W-:Y:S01]  /*10b40*/  FFMA.FTZ R67, R76, R9, R17 ;  /* 0x000000094c437223 */ /* 0x000fe20000010011 */
[----:B------:R-:W-:Y:S01]  /*10b50*/  FFMA.FTZ R77, R77, R10, R18 ;  /* 0x0000000a4d4d7223 */ /* 0x000fe20000010012 */
[----:B------:R-:W-:-:S03]  /*10b60*/  FFMA.FTZ R82, R82, R11, R19 ;  /* 0x0000000b52527223 */ /* 0x000fc60000010013 */
[----:B------:R-:W-:Y:S02]  /*10b70*/  F2FP.BF16.F32.PACK_AB R66, R67, R66 ;  /* 0x000000424342723e */ /* 0x000fe400000010ff */
[----:B------:R-:W-:Y:S02]  /*10b80*/  F2FP.BF16.F32.PACK_AB R67, R82, R77 ;  /* 0x0000004d5243723e */ /* 0x000fe400000010ff */
[----:B------:R-:W0:Y:S02]  /*10b90*/  LDC.64 R76, c[0x0][0x428] ;  /* 0x00010a00ff4c7b82 */ /* 0x000e240000000a00 */
[C---:B0-----:R-:W-:Y:S01]  /*10ba0*/  IMAD.WIDE.U32 R76, R3.reuse, 0x10, R76 ;  /* 0x00000010034c7825 */ /* 0x041fe200078e004c */
[----:B------:R-:W-:-:S04]  /*10bb0*/  IADD3 R3, PT, PT, R3, 0x20, RZ ;  /* 0x0000002003037810 */ /* 0x000fc80007ffe0ff */
[----:B------:R2:W-:Y:S03]  /*10bc0*/  STG.E.128 desc[UR8][R76.64], R64 ;  /* 0x000000404c007986 */ /* 0x0005e6000c101d08 */
.L_x_5715:
[----:B------:R-:W-:Y:S05]  /*10bd0*/  BSYNC.RECONVERGENT B1 ;  /* 0x0000000000017941 */ /* 0x000fea0003800200 */
.L_x_5714:
[----:B------:R-:W-:Y:S01]  /*10be0*/  ISETP.GE.U32.AND P1, PT, R73, 0x40, PT ;  /* 0x000000404900780c */ /* 0x000fe20003f26070 */
[----:B------:R-:W-:-:S12]  /*10bf0*/  BSSY.RECONVERGENT B1, `(.L_x_5716) ;  /* 0x0000021000017945 */ /* 0x000fd80003800200 */
[----:B------:R-:W-:Y:S05]  /*10c00*/  @!P1 BRA `(.L_x_5717) ;  /* 0x00000000007c9947 */ /* 0x000fea0003800000 */
[--C-:B-12---:R-:W-:Y:S01]  /*10c10*/  FADD.FTZ R64, R56, -R78.reuse ;  /* 0x8000004e38407221 */ /* 0x106fe20000010000 */
[--C-:B------:R-:W-:Y:S01]  /*10c20*/  FADD.FTZ R79, R57, -R78.reuse ;  /* 0x8000004e394f7221 */ /* 0x100fe20000010000 */
[--C-:B------:R-:W-:Y:S01]  /*10c30*/  FADD.FTZ R77, R59, -R78.reuse ;  /* 0x8000004e3b4d7221 */ /* 0x100fe20000010000 */
[--C-:B------:R-:W-:Y:S01]  /*10c40*/  FADD.FTZ R81, R58, -R78.reuse ;  /* 0x8000004e3a517221 */ /* 0x100fe20000010000 */
[--C-:B------:R-:W-:Y:S01]  /*10c50*/  FADD.FTZ R76, R60, -R78.reuse ;  /* 0x8000004e3c4c7221 */ /* 0x100fe20000010000 */
[--C-:B------:R-:W-:Y:S01]  /*10c60*/  FADD.FTZ R66, R62, -R78.reuse ;  /* 0x8000004e3e427221 */ /* 0x100fe20000010000 */
[--C-:B------:R-:W-:Y:S01]  /*10c70*/  FADD.FTZ R67, R63, -R78.reuse ;  /* 0x8000004e3f437221 */ /* 0x100fe20000010000 */
[----:B0-----:R-:W-:Y:S01]  /*10c80*/  FADD.FTZ R82, R61, -R78 ;  /* 0x8000004e3d527221 */ /* 0x001fe20000010000 */
        /* <DEDUP_REMOVED lines=13> */
[----:B------:R-:W-:-:S02]  /*10d60*/  FFMA.FTZ R64, R64, R21, R29 ;  /* 0x0000001540407223 */ /* 0x000fc4000001001d */
[----:B------:R-:W-:Y:S02]  /*10d70*/  F2FP.BF16.F32.PACK_AB R67, R76, R67 ;  /* 0x000000434c43723e */ /* 0x000fe400000010ff */
[----:B------:R-:W0:Y:S01]  /*10d80*/  LDC.64 R76, c[0x0][0x428] ;  /* 0x00010a00ff4c7b82 */ /* 0x000e220000000a00 */
[----:B------:R-:W-:Y:S01]  /*10d90*/  F2FP.BF16.F32.PACK_AB R66, R75, R66 ;  /* 0x000000424b42723e */ /* 0x000fe200000010ff */
[----:B------:R-:W-:Y:S01]  /*10da0*/  FFMA.FTZ R75, R65, R20, R28 ;  /* 0x00000014414b7223 */ /* 0x000fe2000001001c */
[----:B------:R-:W-:-:S04]  /*10db0*/  FFMA.FTZ R65, R79, R22, R30 ;  /* 0x000000164f417223 */ /* 0x000fc8000001001e */
[----:B------:R-:W-:Y:S02]  /*10dc0*/  F2FP.BF16.F32.PACK_AB R64, R64, R75 ;  /* 0x0000004b4040723e */ /* 0x000fe400000010ff */
[----:B------:R-:W-:Y:S01]  /*10dd0*/  F2FP.BF16.F32.PACK_AB R65, R78, R65 ;  /* 0x000000414e41723e */ /* 0x000fe200000010ff */
[----:B0-----:R-:W-:-:S05]  /*10de0*/  IMAD.WIDE.U32 R76, R3, 0x10, R76 ;  /* 0x00000010034c7825 */ /* 0x001fca00078e004c */
[----:B------:R3:W-:Y:S02]  /*10df0*/  STG.E.128 desc[UR8][R76.64], R64 ;  /* 0x000000404c007986 */ /* 0x0007e4000c101d08 */
.L_x_5717:
[----:B------:R-:W-:Y:S05]  /*10e00*/  BSYNC.RECONVERGENT B1 ;  /* 0x0000000000017941 */ /* 0x000fea0003800200 */
.L_x_5716:
[----:B-123--:R-:W1:Y:S02]  /*10e10*/  LDC.64 R64, c[0x0][0x380] ;  /* 0x0000e000ff407b82 */ /* 0x00ee640000000a00 */
[----:B-1----:R-:W-:-:S05]  /*10e20*/  IMAD R71, R64, 0x4, R71 ;  /* 0x0000000440477824 */ /* 0x002fca00078e0247 */
[----:B------:R-:W-:-:S13]  /*10e30*/  ISETP.GE.AND P1, PT, R71, R65, PT ;  /* 0x000000414700720c */ /* 0x000fda0003f26270 */
[----:B------:R-:W-:Y:S05]  /*10e40*/  @!P1 BRA `(.L_x_5718) ;  /* 0xfffffefc001c9947 */ /* 0x000fea000383ffff */
[----:B------:R-:W-:Y:S05]  /*10e50*/  BSYNC B0 ;  /* 0x0000000000007941 */ /* 0x000fea0003800000 */
.L_x_5463:
[----:B------:R-:W-:Y:S05]  /*10e60*/  EXIT ;  /* 0x000000000000794d */ /* 0x000fea0003800000 */
.L_x_5713:
[----:B------:R-:W-:Y:S01]  /*10e70*/  HFMA2 R76, -RZ, RZ, 0, 1.847743988037109375e-06 ;  /* 0x0000001fff4c7431 */ /* 0x000fe200000001ff */
[----:B------:R-:W-:Y:S01]  /*10e80*/  BSSY B1, `(.L_x_5719) ;  /* 0x0000007000017945 */ /* 0x000fe20003800000 */
[----:B------:R-:W-:Y:S01]  /*10e90*/  MOV R93, R65 ;  /* 0x00000041005d7202 */ /* 0x000fe20000000f00 */
[----:B------:R-:W-:Y:S02]  /*10ea0*/  IMAD.MOV.U32 R75, RZ, RZ, 0x1 ;  /* 0x00000001ff4b7424 */ /* 0x000fe400078e00ff */
[----:B------:R-:W-:-:S07]  /*10eb0*/  IMAD.MOV.U32 R67, RZ, RZ, -0x1 ;  /* 0xffffffffff437424 */ /* 0x000fce00078e00ff */
[----:B-----5:R-:W-:Y:S05]  /*10ec0*/  WARPSYNC.COLLECTIVE R67, `(.L_x_5720) ;  /* 0x0000000043087348 */ /* 0x020fea0003c00000 */
[----:B------:R0:W1:Y:S02]  /*10ed0*/  SHFL.BFLY P3, R78, R93, R75, R76 ;  /* 0x0c00004b5d4e7389 */ /* 0x000064000006004c */
[----:B01---5:R-:W-:Y:S05]  /*10ee0*/  ENDCOLLECTIVE ;  /* 0x000000000000791b */ /* 0x023fea0003800000 */
.L_x_5720:
[----:B------:R-:W-:Y:S05]  /*10ef0*/  BSYNC B1 ;  /* 0x0000000000017941 */ /* 0x000fea0003800000 */
.L_x_5719:
[----:B------:R-:W-:Y:S01]  /*10f00*/  FADD.FTZ R79, R65, R78 ;  /* 0x0000004e414f7221 */ /* 0x000fe20000010000 */
[----:B------:R-:W-:Y:S02]  /*10f10*/  HFMA2 R76, -RZ, RZ, 0, 1.847743988037109375e-06 ;  /* 0x0000001fff4c7431 */ /* 0x000fe400000001ff */
[----:B------:R-:W-:Y:S01]  /*10f20*/  IMAD.MOV.U32 R75, RZ, RZ, 0x2 ;  /* 0x00000002ff4b7424 */ /* 0x000fe200078e00ff */
[----:B------:R-:W0:Y:S01]  /*10f30*/  LDC R66, c[0x0][0x400] ;  /* 0x00010000ff427b82 */ /* 0x000e220000000800 */
[----:B------:R-:W-:Y:S01]  /*10f40*/  IMAD.MOV.U32 R67, RZ, RZ, -0x1 ;  /* 0xffffffffff437424 */ /* 0x000fe200078e00ff */
[----:B------:R-:W-:-:S07]  /*10f50*/  MOV R93, R79 ;  /* 0x0000004f005d7202 */ /* 0x000fce0000000f00 */
[----:B0-----:R-:W-:Y:S05]  /*10f60*/  WARPSYNC.COLLECTIVE R67, `(.L_x_5721) ;  /* 0x0000000043087348 */ /* 0x001fea0003c00000 */
[----:B------:R1:W2:Y:S02]  /*10f70*/  SHFL.BFLY P3, R78, R93, R75, R76 ;  /* 0x0c00004b5d4e7389 */ /* 0x0002a4000006004c */
[----:B012---:R-:W-:Y:S05]  /*10f80*/  ENDCOLLECTIVE ;  /* 0x000000000000791b */ /* 0x007fea0003800000 */
.L_x_5721:
[----:B------:R-:W-:Y:S02]  /*10f90*/  IMAD.MOV.U32 R75, RZ, RZ, 0x4 ;  /* 0x00000004ff4b7424 */ /* 0x000fe400078e00ff */
[----:B------:R-:W-:-:S05]  /*10fa0*/  FADD.FTZ R81, R79, R78 ;  /* 0x0000004e4f517221 */ /* 0x000fca0000010000 */
[----:B------:R-:W-:-:S07]  /*10fb0*/  MOV R93, R81 ;  /* 0x00000051005d7202 */ /* 0x000fce0000000f00 */
[----:B------:R-:W-:Y:S05]  /*10fc0*/  WARPSYNC.COLLECTIVE R67, `(.L_x_5722) ;  /* 0x0000000043087348 */ /* 0x000fea0003c00000 */
[----:B------:R0:W1:Y:S02]  /*10fd0*/  SHFL.BFLY P3, R78, R93, R75, R76 ;  /* 0x0c00004b5d4e7389 */ /* 0x000064000006004c */
[----:B01----:R-:W-:Y:S05]  /*10fe0*/  ENDCOLLECTIVE ;  /* 0x000000000000791b */ /* 0x003fea0003800000 */
.L_x_5722:
[----:B------:R-:W-:Y:S02]  /*10ff0*/  IMAD.MOV.U32 R75, RZ, RZ, 0x8 ;  /* 0x00000008ff4b7424 */ /* 0x000fe400078e00ff */
[----:B------:R-:W-:-:S05]  /*11000*/  FADD.FTZ R82, R81, R78 ;  /* 0x0000004e51527221 */ /* 0x000fca0000010000 */
[----:B------:R-:W-:-:S07]  /*11010*/  MOV R93, R82 ;  /* 0x00000052005d7202 */ /* 0x000fce0000000f00 */
[----:B------:R-:W-:Y:S05]  /*11020*/  WARPSYNC.COLLECTIVE R67, `(.L_x_5723) ;  /* 0x0000000043087348 */ /* 0x000fea0003c00000 */
[----:B------:R0:W1:Y:S02]  /*11030*/  SHFL.BFLY P3, R78, R93, R75, R76 ;  /* 0x0c00004b5d4e7389 */ /* 0x000064000006004c */
[----:B01----:R-:W-:Y:S05]  /*11040*/  ENDCOLLECTIVE ;  /* 0x000000000000791b */ /* 0x003fea0003800000 */
.L_x_5723:
[----:B------:R-:W-:Y:S02]  /*11050*/  IMAD.MOV.U32 R75, RZ, RZ, 0x10 ;  /* 0x00000010ff4b7424 */ /* 0x000fe400078e00ff */
[----:B------:R-:W-:-:S05]  /*11060*/  FADD.FTZ R83, R82, R78 ;  /* 0x0000004e52537221 */ /* 0x000fca0000010000 */
[----:B------:R-:W-:-:S07]  /*11070*/  MOV R93, R83 ;  /* 0x00000053005d7202 */ /* 0x000fce0000000f00 */
[----:B------:R-:W-:Y:S05]  /*11080*/  WARPSYNC.COLLECTIVE R67, `(.L_x_5724) ;  /* 0x0000000043087348 */ /* 0x000fea0003c00000 */
[----:B------:R0:W1:Y:S02]  /*11090*/  SHFL.BFLY P3, R78, R93, R75, R76 ;  /* 0x0c00004b5d4e7389 */ /* 0x000064000006004c */
[----:B01----:R-:W-:Y:S05]  /*110a0*/  ENDCOLLECTIVE ;  /* 0x000000000000791b */ /* 0x003fea0003800000 */
.L_x_5724:
        /* <DEDUP_REMOVED lines=41> */
.L_x_5725:
[----:B------:R-:W-:Y:S01]  /*11340*/  MOV R75, 0x2 ;  /* 0x00000002004b7802 */ /* 0x000fe20000000f00 */
[----:B------:R-:W-:-:S04]  /*11350*/  FADD.FTZ R65, R64, R78 ;  /* 0x0000004e40417221 */ /* 0x000fc80000010000 */
[----:B------:R-:W-:-:S07]  /*11360*/  IMAD.MOV.U32 R93, RZ, RZ, R65 ;  /* 0x000000ffff5d7224 */ /* 0x000fce00078e0041 */
[----:B------:R-:W-:Y:S05]  /*11370*/  WARPSYNC.COLLECTIVE R67, `(.L_x_5726) ;  /* 0x0000000043087348 */ /* 0x000fea0003c00000 */
[----:B------:R0:W1:Y:S02]  /*11380*/  SHFL.BFLY P3, R78, R93, R75, R76 ;  /* 0x0c00004b5d4e7389 */ /* 0x000064000006004c */
[----:B01----:R-:W-:Y:S05]  /*11390*/  ENDCOLLECTIVE ;  /* 0x000000000000791b */ /* 0x003fea0003800000 */
.L_x_5726:
[----:B------:R-:W-:Y:S02]  /*113a0*/  HFMA2 R75, -RZ, RZ, 0, 2.384185791015625e-07 ;  /* 0x00000004ff4b7431 */ /* 0x000fe400000001ff */
[----:B------:R-:W-:-:S04]  /*113b0*/  FADD.FTZ R79, R65, R78 ;  /* 0x0000004e414f7221 */ /* 0x000fc80000010000 */
[----:B------:R-:W-:-:S07]  /*113c0*/  IMAD.MOV.U32 R93, RZ, RZ, R79 ;  /* 0x000000ffff5d7224 */ /* 0x000fce00078e004f */
[----:B------:R-:W-:Y:S05]  /*113d0*/  WARPSYNC.COLLECTIVE R67, `(.L_x_5727) ;  /* 0x0000000043087348 */ /* 0x000fea0003c00000 */
[----:B------:R0:W1:Y:S02]  /*113e0*/  SHFL.BFLY P3, R78, R93, R75, R76 ;  /* 0x0c00004b5d4e7389 */ /* 0x000064000006004c */
[----:B01----:R-:W-:Y:S05]  /*113f0*/  ENDCOLLECTIVE ;  /* 0x000000000000791b */ /* 0x003fea0003800000 */
.L_x_5727:
[----:B------:R-:W-:Y:S01]  /*11400*/  MOV R75, 0x8 ;  /* 0x00000008004b7802 */ /* 0x000fe20000000f00 */
[----:B------:R-:W-:-:S04]  /*11410*/  FADD.FTZ R81, R79, R78 ;  /* 0x0000004e4f517221 */ /* 0x000fc80000010000 */
[----:B------:R-:W-:-:S07]  /*11420*/  IMAD.MOV.U32 R93, RZ, RZ, R81 ;  /* 0x000000ffff5d7224 */ /* 0x000fce00078e0051 */
[----:B------:R-:W-:Y:S05]  /*11430*/  WARPSYNC.COLLECTIVE R67, `(.L_x_5728) ;  /* 0x0000000043087348 */ /* 0x000fea0003c00000 */
[----:B------:R0:W1:Y:S02]  /*11440*/  SHFL.BFLY P3, R78, R93, R75, R76 ;  /* 0x0c00004b5d4e7389 */ /* 0x000064000006004c */
[----:B01----:R-:W-:Y:S05]  /*11450*/  ENDCOLLECTIVE ;  /* 0x000000000000791b */ /* 0x003fea0003800000 */
.L_x_5728:
[----:B------:R-:W-:Y:S02]  /*11460*/  HFMA2 R75, -RZ, RZ, 0, 9.5367431640625e-07 ;  /* 0x00000010ff4b7431 */ /* 0x000fe400000001ff */
[----:B------:R-:W-:-:S04]  /*11470*/  FADD.FTZ R82, R81, R78 ;  /* 0x0000004e51527221 */ /* 0x000fc80000010000 */
[----:B------:R-:W-:-:S07]  /*11480*/  IMAD.MOV.U32 R93, RZ, RZ, R82 ;  /* 0x000000ffff5d7224 */ /* 0x000fce00078e0052 */
[----:B------:R-:W-:Y:S05]  /*11490*/  WARPSYNC.COLLECTIVE R67, `(.L_x_5729) ;  /* 0x0000000043087348 */ /* 0x000fea0003c00000 */
[----:B------:R0:W1:Y:S02]  /*114a0*/  SHFL.BFLY P3, R78, R93, R75, R76 ;  /* 0x0c00004b5d4e7389 */ /* 0x000064000006004c */
[----:B01----:R-:W-:Y:S05]  /*114b0*/  ENDCOLLECTIVE ;  /* 0x000000000000791b */ /* 0x003fea0003800000 */
.L_x_5729:
[----:B------:R-:W-:Y:S05]  /*114c0*/  BRA `(.L_x_5730) ;  /* 0xfffffff400007947 */ /* 0x000fea000383ffff */
.L_x_5731:
        /* <DEDUP_REMOVED lines=11> */
.L_x_12135:


//--------------------- .text._ZN10layer_norm31ln_parallel_residual_fwd_kernelINS_13Kernel_traitsIf13__nv_bfloat16fS2_fjLj512ELj1ELj4ELj1ELj16ENS_18Kernel_traits_baseILj512EfS2_fS2_fjLj128EEEEELb1ELb1ELb1EEEvNS_9FwdParamsE --------------------------
	.section	.text._ZN10layer_norm31ln_parallel_residual_fwd_kernelINS_13Kernel_traitsIf13__nv_bfloat16fS2_fjLj512ELj1ELj4ELj1ELj16ENS_18Kernel_traits_baseILj512EfS2_fS2_fjLj128EEEEELb1ELb1ELb1EEEvNS_9FwdParamsE,"ax",@progbits
	.align	128
        .global         _ZN10layer_norm31ln_parallel_residual_fwd_kernelINS_13Kernel_traitsIf13__nv_bfloat16fS2_fjLj512ELj1ELj4ELj1ELj16ENS_18Kernel_traits_baseILj512EfS2_fS2_fjLj128EEEEELb1ELb1ELb1EEEvNS_9FwdParamsE
        .type           _ZN10layer_norm31ln_parallel_residual_fwd_kernelINS_13Kernel_traitsIf13__nv_bfloat16fS2_fjLj512ELj1ELj4ELj1ELj16ENS_18Kernel_traits_baseILj512EfS2_fS2_fjLj128EEEEELb1ELb1ELb1EEEvNS_9FwdParamsE,@function
        .size           _ZN10layer_norm31ln_parallel_residual_fwd_kernelINS_13Kernel_traitsIf13__nv_bfloat16fS2_fjLj512ELj1ELj4ELj1ELj16ENS_18Kernel_traits_baseILj512EfS2_fS2_fjLj128EEEEELb1ELb1ELb1EEEvNS_9FwdParamsE,(.L_x_12136 - _ZN10layer_norm31ln_parallel_residual_fwd_kernelINS_13Kernel_traitsIf13__nv_bfloat16fS2_fjLj512ELj1ELj4ELj1ELj16ENS_18Kernel_traits_baseILj512EfS2_fS2_fjLj128EEEEELb1ELb1ELb1EEEvNS_9FwdParamsE)
        .other          _ZN10layer_norm31ln_parallel_residual_fwd_kernelINS_13Kernel_traitsIf13__nv_bfloat16fS2_fjLj512ELj1ELj4ELj1ELj16ENS_18Kernel_traits_baseILj512EfS2_fS2_fjLj128EEEEELb1ELb1ELb1EEEvNS_9FwdParamsE,@"STO_CUDA_ENTRY STV_DEFAULT"
_ZN10layer_norm31ln_parallel_residual_fwd_kernelINS_13Kernel_traitsIf13__nv_bfloat16fS2_fjLj512ELj1ELj4ELj1ELj16ENS_18Kernel_traits_baseILj512EfS2_fS2_fjLj128EEEEELb1ELb1ELb1EEEvNS_9FwdParamsE:
.text._ZN10layer_norm31ln_parallel_residual_fwd_kernelINS_13Kernel_traitsIf13__nv_bfloat16fS2_fjLj512ELj1ELj4ELj1ELj16ENS_18Kernel_traits_baseILj512EfS2_fS2_fjLj128EEEEELb1ELb1ELb1EEEvNS_9FwdParamsE:
[----:B------:R-:W0:Y:S01]  /*0000*/  LDC R1, c[0x0][0x37c] ;  /* 0x0000df00ff017b82 */ /* 0x000e220000000800 */
[----:B------:R-:W1:Y:S01]  /*0010*/  LDCU.U8 UR4, c[0x0][0x464] ;  /* 0x00008c80ff0477ac */ /* 0x000e620008000000 */
[----:B------:R-:W2:Y:S06]  /*0020*/  S2R R24, SR_TID.X ;  /* 0x0000000000187919 */ /* 0x000eac0000002100 */
[----:B------:R-:W3:Y:S01]  /*0030*/  LDC R25, c[0x0][0x45c] ;  /* 0x00011700ff197b82 */ /* 0x000ee20000000800 */
[----:B0-----:R-:W-:Y:S01]  /*0040*/  VIADD R1, R1, 0xfffffff8 ;  /* 0xfffffff801017836 */ /* 0x001fe20000000000 */
[----:B------:R-:W0:Y:S01]  /*0050*/  LDCU.64 UR6, c[0x0][0x450] ;  /* 0x00008a00ff0677ac */ /* 0x000e220008000a00 */
[----:B------:R-:W4:Y:S05]  /*0060*/  LDCU.64 UR8, c[0x0][0x358] ;  /* 0x00006b00ff0877ac */ /* 0x000f2a0008000a00 */
[----:B------:R-:W2:Y:S01]  /*0070*/  LDC R6, c[0x0][0x458] ;  /* 0x00011600ff067b82 */ /* 0x000ea20000000800 */
[----:B------:R-:W2:Y:S01]  /*0080*/  LDCU UR10, c[0x0][0x384] ;  /* 0x00007080ff0a77ac */ /* 0x000ea20008000800 */
[----:B-1----:R-:W-:Y:S01]  /*0090*/  ISETP.NE.AND P0, PT, RZ, UR4, PT ;  /* 0x00000004ff007c0c */ /* 0x002fe2000bf05270 */
[----:B------:R-:W1:Y:S05]  /*00a0*/  LDCU.64 UR4, c[0x0][0x438] ;  /* 0x00008700ff0477ac */ /* 0x000e6a0008000a00 */
[----:B------:R-:W1:Y:S01]  /*00b0*/  LDC.64 R20, c[0x0][0x3d0] ;  /* 0x0000f400ff147b82 */ /* 0x000e620000000a00 */
[----:B0-----:R-:W-:Y:S01]  /*00c0*/  IMAD.U32 R2, RZ, RZ, UR6 ;  /* 0x00000006ff027e24 */ /* 0x001fe2000f8e00ff */
[----:B------:R-:W-:-:S05]  /*00d0*/  MOV R3, UR7 ;  /* 0x0000000700037c02 */ /* 0x000fca0008000f00 */
[----:B---3--:R-:W-:Y:S01]  /*00e0*/  @P0 IMAD.MOV.U32 R7, RZ, RZ, R25 ;  /* 0x000000ffff070224 */ /* 0x008fe200078e0019 */
[----:B----4-:R-:W3:Y:S01]  /*00f0*/  @P0 LDG.E.64 R2, desc[UR8][R2.64] ;  /* 0x0000000802020981 */ /* 0x010ee2000c1e1b00 */
[----:B--2---:R-:W-:Y:S01]  /*0100*/  LOP3.LUT R0, R24, 0x1f, RZ, 0xc0, !PT ;  /* 0x0000001f18007812 */ /* 0x004fe200078ec0ff */
[----:B------:R-:W0:Y:S02]  /*0110*/  @P0 LDC R27, c[0x0][0x460] ;  /* 0x00011800ff1b0b82 */ /* 0x000e240000000800 */
[----:B------:R2:W0:Y:S01]  /*0120*/  @P0 LDG.E.64 R4, desc[UR8][R6.64] ;  /* 0x0000000806040981 */ /* 0x000422000c1e1b00 */
[----:B-1----:R-:W-:-:S04]  /*0130*/  ISETP.NE.U32.AND P1, PT, RZ, UR4, PT ;  /* 0x00000004ff007c0c */ /* 0x002fc8000bf25070 */
[----:B------:R-:W-:-:S13]  /*0140*/  ISETP.NE.AND.EX P1, PT, RZ, UR5, PT, P1 ;  /* 0x00000005ff007c0c */ /* 0x000fda000bf25310 */
[----:B------:R-:W1:Y:S01]  /*0150*/  @P1 LDC.64 R22, c[0x0][0x438] ;  /* 0x00010e00ff161b82 */ /* 0x000e620000000a00 */
[----:B------:R-:W-:-:S05]  /*0160*/  IMAD.WIDE.U32 R20, R0, 0x20, R20 ;  /* 0x0000002000147825 */ /* 0x000fca00078e0014 */
[----:B------:R4:W5:Y:S04]  /*0170*/  LDG.E.128 R16, desc[UR8][R20.64] ;  /* 0x0000000814107981 */ /* 0x000968000c1e1d00 */
[----:B------:R4:W5:Y:S04]  /*0180*/  LDG.E.128 R84, desc[UR8][R20.64+0x10] ;  /* 0x0000100814547981 */ /* 0x000968000c1e1d00 */
[----:B------:R4:W5:Y:S04]  /*0190*/  LDG.E.128 R12, desc[UR8][R20.64+0x400] ;  /* 0x00040008140c7981 */ /* 0x000968000c1e1d00 */
[----:B------:R4:W5:Y:S01]  /*01a0*/  LDG.E.128 R8, desc[UR8][R20.64+0x410] ;  /* 0x0004100814087981 */ /* 0x000962000c1e1d00 */
[----:B-1----:R-:W-:-:S05]  /*01b0*/  @P1 IMAD.WIDE.U32 R22, R0, 0x20, R22 ;  /* 0x0000002000161825 */ /* 0x002fca00078e0016 */
[----:B------:R4:W5:Y:S04]  /*01c0*/  @P1 LDG.E.128 R48, desc[UR8][R22.64] ;  /* 0x0000000816301981 */ /* 0x000968000c1e1d00 */
[----:B------:R4:W5:Y:S04]  /*01d0*/  @P1 LDG.E.128 R44, desc[UR8][R22.64+0x10] ;  /* 0x00001008162c1981 */ /* 0x000968000c1e1d00 */
[----:B------:R4:W5:Y:S04]  /*01e0*/  @P1 LDG.E.128 R40, desc[UR8][R22.64+0x400] ;  /* 0x0004000816281981 */ /* 0x000968000c1e1d00 */
[----:B------:R4:W5:Y:S01]  /*01f0*/  @P1 LDG.E.128 R36, desc[UR8][R22.64+0x410] ;  /* 0x0004100816241981 */ /* 0x000962000c1e1d00 */
[----:B------:R-:W1:Y:S01]  /*0200*/  S2UR UR5, SR_CTAID.X ;  /* 0x00000000000579c3 */ /* 0x000e620000002500 */
[----:B------:R-:W-:-:S07]  /*0210*/  SHF.R.U32.HI R0, RZ, 0x5, R24 ;  /* 0x00000005ff007819 */ /* 0x000fce0000011618 */
[----:B--2---:R-:W2:Y:S01]  /*0220*/  LDC R7, c[0x0][0x360] ;  /* 0x0000d800ff077b82 */ /* 0x004ea20000000800 */
[----:B-1----:R-:W-:-:S06]  /*0230*/  USHF.L.U32 UR4, UR5, 0x2, URZ ;  /* 0x0000000205047899 */ /* 0x002fcc00080006ff */
[----:B------:R-:W-:-:S04]  /*0240*/  LOP3.LUT R0, R0, UR4, RZ, 0xfc, !PT ;  /* 0x0000000400007c12 */ /* 0x000fc8000f8efcff */
[----:B------:R-:W-:Y:S02]  /*0250*/  ISETP.GE.AND P2, PT, R0, UR10, PT ;  /* 0x0000000a00007c0c */ /* 0x000fe4000bf46270 */
[----:B---3--:R-:W-:Y:S02]  /*0260*/  @P0 R2UR UR6, R2 ;  /* 0x00000000020602ca */ /* 0x008fe400000e0000 */
[----:B------:R-:W-:Y:S02]  /*0270*/  @P0 R2UR UR7, R3 ;  /* 0x00000000030702ca */ /* 0x000fe400000e0000 */
[----:B0-----:R-:W-:Y:S01]  /*0280*/  @P0 IADD3 R6, P3, PT, R4, R27, RZ ;  /* 0x0000001b04060210 */ /* 0x001fe20007f7e0ff */
[----:B--2---:R-:W-:-:S04]  /*0290*/  IMAD R4, R7, UR5, R24 ;  /* 0x0000000507047c24 */ /* 0x004fc8000f8e0218 */
[----:B------:R-:W-:Y:S02]  /*02a0*/  @P0 IMAD.X R25, RZ, RZ, R5, P3 ;  /* 0x000000ffff190224 */ /* 0x000fe400018e0605 */
[----:B----4-:R-:W-:Y:S06]  /*02b0*/  @P2 EXIT ;  /* 0x000000000000294d */ /* 0x010fec0003800000 */
[----:B------:R-:W-:Y:S01]  /*02c0*/  MOV R2, R4 ;  /* 0x0000000400027202 */ /* 0x000fe20000000f00 */
[----:B------:R-:W-:Y:S01]  /*02d0*/  UIADD3 UR13, UPT, UPT, UR7, -0x4498517b, URZ ;  /* 0xbb67ae85070d7890 */ /* 0x000fe2000fffe0ff */
[--C-:B------:R-:W-:Y:S01]  /*02e0*/  SHF.R.U64 R3, R6, 0x2, R25.reuse ;  /* 0x0000000206037819 */ /* 0x100fe20000001219 */
[----:B------:R-:W-:Y:S01]  /*02f0*/  UIADD3 UR12, UPT, UPT, UR6, -0x61c88647, URZ ;  /* 0x9e3779b9060c7890 */ /* 0x000fe2000fffe0ff */
[----:B------:R-:W-:Y:S01]  /*0300*/  SHF.R.U32.HI R4, RZ, 0x2, R25 ;  /* 0x00000002ff047819 */ /* 0x000fe20000011619 */
[----:B------:R-:W-:Y:S01]  /*0310*/  IMAD.HI.U32 R5, R2, -0x326172a9, RZ ;  /* 0xcd9e8d5702057827 */ /* 0x000fe200078e00ff */
[----:B------:R-:W-:Y:S01]  /*0320*/  UIADD3 UR14, UPT, UPT, UR6, 0x3c6ef372, URZ ;  /* 0x3c6ef372060e7890 */ /* 0x000fe2000fffe0ff */
[-C--:B-----5:R-:W-:Y:S01]  /*0330*/  @P1 MOV R91, R19.reuse ;  /* 0x00000013005b1202 */ /* 0x0a0fe20000000f00 */
[----:B------:R-:W-:Y:S01]  /*0340*/  UIADD3 UR15, UPT, UPT, UR7, 0x76cf5d0a, URZ ;  /* 0x76cf5d0a070f7890 */ /* 0x000fe2000fffe0ff */
[C---:B------:R-:W-:Y:S01]  /*0350*/  IMAD.HI.U32 R7, R3.reuse, -0x2daee0ad, RZ ;  /* 0xd2511f5303077827 */ /* 0x040fe200078e00ff */
[----:B------:R-:W-:Y:S01]  /*0360*/  LOP3.LUT R5, R4, UR6, R5, 0x96, !PT ;  /* 0x0000000604057c12 */ /* 0x000fe2000f8e9605 */
[----:B------:R-:W-:Y:S01]  /*0370*/  UIADD3 UR17, UPT, UPT, UR7, 0x32370b8f, URZ ;  /* 0x32370b8f07117890 */ /* 0x000fe2000fffe0ff */
[----:B------:R-:W-:Y:S01]  /*0380*/  @!P1 MOV R91, R19 ;  /* 0x00000013005b9202 */ /* 0x000fe20000000f00 */
[----:B------:R-:W-:Y:S01]  /*0390*/  IMAD R23, R3, -0x2daee0ad, RZ ;  /* 0xd2511f5303177824 */ /* 0x000fe200078e02ff */
[----:B------:R-:W-:Y:S01]  /*03a0*/  LOP3.LUT R7, R7, UR7, RZ, 0x3c, !PT ;  /* 0x0000000707077c12 */ /* 0x000fe2000f8e3cff */
[----:B------:R-:W-:Y:S01]  /*03b0*/  IMAD.HI.U32 R22, R5, -0x2daee0ad, RZ ;  /* 0xd2511f5305167827 */ /* 0x000fe200078e00ff */
[----:B------:R-:W-:Y:S01]  /*03c0*/  UIADD3 UR16, UPT, UPT, UR6, -0x255992d5, URZ ;  /* 0xdaa66d2b06107890 */ /* 0x000fe2000fffe0ff */
[----:B------:R-:W-:Y:S01]  /*03d0*/  @P1 MOV R88, R86 ;  /* 0x0000005600581202 */ /* 0x000fe20000000f00 */
[----:B------:R-:W-:Y:S01]  /*03e0*/  UIADD3 UR18, UPT, UPT, UR6, 0x78dde6e4, URZ ;  /* 0x78dde6e406127890 */ /* 0x000fe2000fffe0ff */
[----:B------:R-:W-:Y:S01]  /*03f0*/  IMAD R21, R2, -0x326172a9, RZ ;  /* 0xcd9e8d5702157824 */ /* 0x000fe200078e02ff */
[----:B------:R-:W-:Y:S01]  /*0400*/  LOP3.LUT R22, R23, UR13, R22, 0x96, !PT ;  /* 0x0000000d17167c12 */ /* 0x000fe2000f8e9616 */
[C---:B------:R-:W-:Y:S01]  /*0410*/  IMAD.HI.U32 R20, R7.reuse, -0x326172a9, RZ ;  /* 0xcd9e8d5707147827 */ /* 0x040fe200078e00ff */
[----:B------:R-:W-:Y:S01]  /*0420*/  UIADD3 UR19, UPT, UPT, UR7, -0x126145ec, URZ ;  /* 0xed9eba1407137890 */ /* 0x000fe2000fffe0ff */
[----:B------:R-:W-:Y:S01]  /*0430*/  BSSY B0, `(.L_x_5732) ;  /* 0x0001052000007945 */ /* 0x000fe20003800000 */
[----:B------:R-:W-:Y:S01]  /*0440*/  UIADD3 UR21, UPT, UPT, UR7, -0x56f99767, URZ ;  /* 0xa906689907157890 */ /* 0x000fe2000fffe0ff */
[----:B------:R-:W-:Y:S01]  /*0450*/  IMAD R24, R7, -0x326172a9, RZ ;  /* 0xcd9e8d5707187824 */ /* 0x000fe200078e02ff */
[----:B------:R-:W-:Y:S01]  /*0460*/  LOP3.LUT R20, R21, UR12, R20, 0x96, !PT ;  /* 0x0000000c15147c12 */ /* 0x000fe2000f8e9614 */
[----:B------:R-:W-:Y:S01]  /*0470*/  IMAD.HI.U32 R7, R22, -0x326172a9, RZ ;  /* 0xcd9e8d5716077827 */ /* 0x000fe200078e00ff */
[----:B------:R-:W-:Y:S01]  /*0480*/  UIADD3 UR20, UPT, UPT, UR6, 0x1715609d, URZ ;  /* 0x1715609d06147890 */ /* 0x000fe2000fffe0ff */
[----:B------:R-:W-:Y:S01]  /*0490*/  @P1 MOV R83, R15 ;  /* 0x0000000f00531202 */ /* 0x000fe20000000f00 */
[----:B------:R-:W-:Y:S01]  /*04a0*/  UIADD3 UR22, UPT, UPT, UR6, -0x4ab325aa, URZ ;  /* 0xb54cda5606167890 */ /* 0x000fe2000fffe0ff */
[----:B------:R-:W-:Y:S01]  /*04b0*/  IMAD R26, R5, -0x2daee0ad, RZ ;  /* 0xd2511f53051a7824 */ /* 0x000fe200078e02ff */
[----:B------:R-:W-:Y:S01]  /*04c0*/  LOP3.LUT R7, R24, UR14, R7, 0x96, !PT ;  /* 0x0000000e18077c12 */ /* 0x000fe2000f8e9607 */
[----:B------:R-:W-:Y:S01]  /*04d0*/  IMAD.HI.U32 R5, R20, -0x2daee0ad, RZ ;  /* 0xd2511f5314057827 */ /* 0x000fe200078e00ff */
[----:B------:R-:W-:Y:S01]  /*04e0*/  UIADD3 UR23, UPT, UPT, UR7, 0x646e171e, URZ ;  /* 0x646e171e07177890 */ /* 0x000fe2000fffe0ff */
[----:B------:R-:W-:Y:S01]  /*04f0*/  @P1 MOV R80, R10 ;  /* 0x0000000a00501202 */ /* 0x000fe20000000f00 */
[----:B------:R-:W0:Y:S01]  /*0500*/  LDCU.64 UR4, c[0x0][0x398] ;  /* 0x00007300ff0477ac */ /* 0x000e220008000a00 */
[----:B------:R-:W-:Y:S01]  /*0510*/  IMAD R21, R22, -0x326172a9, RZ ;  /* 0xcd9e8d5716157824 */ /* 0x000fe200078e02ff */
[----:B------:R-:W-:Y:S01]  /*0520*/  LOP3.LUT R5, R26, UR15, R5, 0x96, !PT ;  /* 0x0000000f1a057c12 */ /* 0x000fe2000f8e9605 */
[----:B------:R-:W-:Y:S01]  /*0530*/  IMAD R23, R20, -0x2daee0ad, RZ ;  /* 0xd2511f5314177824 */ /* 0x000fe200078e02ff */
[----:B------:R-:W-:Y:S01]  /*0540*/  UIADD3 UR25, UPT, UPT, UR7, 0x1fd5c5a3, URZ ;  /* 0x1fd5c5a307197890 */ /* 0x000fe2000fffe0ff */
[----:B------:R-:W-:Y:S01]  /*0550*/  IMAD.HI.U32 R22, R7, -0x2daee0ad, RZ ;  /* 0xd2511f5307167827 */ /* 0x000fe200078e00ff */
[----:B------:R-:W-:Y:S01]  /*0560*/  UIADD3 UR24, UPT, UPT, UR6, 0x5384540f, URZ ;  /* 0x5384540f06187890 */ /* 0x000fe2000fffe0ff */
[----:B------:R-:W-:Y:S01]  /*0570*/  LOP3.LUT R69, R6, 0x3, RZ, 0xc0, !PT ;  /* 0x0000000306457812 */ /* 0x000fe200078ec0ff */
[----:B------:R-:W-:Y:S01]  /*0580*/  UIADD3 UR26, UPT, UPT, UR6, -0xe443238, URZ ;  /* 0xf1bbcdc8061a7890 */ /* 0x000fe2000fffe0ff */
[----:B------:R-:W-:Y:S01]  /*0590*/  IMAD.HI.U32 R20, R5, -0x326172a9, RZ ;  /* 0xcd9e8d5705147827 */ /* 0x000fe200078e00ff */
[----:B------:R-:W-:Y:S01]  /*05a0*/  LOP3.LUT R22, R23, UR17, R22, 0x96, !PT ;  /* 0x0000001117167c12 */ /* 0x000fe2000f8e9616 */
[----:B------:R-:W-:Y:S01]  /*05b0*/  UIADD3 UR27, UPT, UPT, UR7, -0x24c28bd8, URZ ;  /* 0xdb3d7428071b7890 */ /* 0x000fe2000fffe0ff */
[----:B------:R-:W-:Y:S01]  /*05c0*/  @!P1 CS2R R50, SRZ ;  /* 0x0000000000329805 */ /* 0x000fe2000001ff00 */
[----:B------:R-:W-:Y:S01]  /*05d0*/  @P1 IMAD.MOV.U32 R27, RZ, RZ, R16 ;  /* 0x000000ffff1b1224 */ /* 0x000fe200078e0010 */
[----:B------:R-:W-:Y:S01]  /*05e0*/  LOP3.LUT R20, R21, UR16, R20, 0x96, !PT ;  /* 0x0000001015147c12 */ /* 0x000fe2000f8e9614 */
[----:B------:R-:W-:Y:S01]  /*05f0*/  IMAD R24, R7, -0x2daee0ad, RZ ;  /* 0xd2511f5307187824 */ /* 0x000fe200078e02ff */
[----:B------:R-:W-:Y:S01]  /*0600*/  @!P1 MOV R27, R16 ;  /* 0x00000010001b9202 */ /* 0x000fe20000000f00 */
[----:B------:R-:W-:Y:S01]  /*0610*/  IMAD R16, R5, -0x326172a9, RZ ;  /* 0xcd9e8d5705107824 */ /* 0x000fe200078e02ff */
[----:B0-----:R-:W-:Y:S01]  /*0620*/  UISETP.NE.U32.AND UP0, UPT, UR4, URZ, UPT ;  /* 0x000000ff0400728c */ /* 0x001fe2000bf05070 */
[----:B------:R-:W-:Y:S01]  /*0630*/  IMAD.HI.U32 R5, R22, -0x326172a9, RZ ;  /* 0xcd9e8d5716057827 */ /* 0x000fe200078e00ff */
[----:B------:R-:W-:Y:S01]  /*0640*/  UIADD3 UR29, UPT, UPT, UR7, -0x695add53, URZ ;  /* 0x96a522ad071d7890 */ /* 0x000fe2000fffe0ff */
[----:B------:R0:W-:Y:S01]  /*0650*/  STL [R1], R27 ;  /* 0x0000001b01007387 */ /* 0x0001e20000100800 */
[----:B------:R-:W-:Y:S01]  /*0660*/  UISETP.NE.AND.EX UP0, UPT, UR5, URZ, UPT, UP0 ;  /* 0x000000ff0500728c */ /* 0x000fe2000bf05300 */
[----:B------:R-:W-:Y:S01]  /*0670*/  IMAD.HI.U32 R7, R20, -0x2daee0ad, RZ ;  /* 0xd2511f5314077827 */ /* 0x000fe200078e00ff */
[----:B------:R-:W-:Y:S01]  /*0680*/  LOP3.LUT R5, R16, UR18, R5, 0x96, !PT ;  /* 0x0000001210057c12 */ /* 0x000fe2000f8e9605 */
[----:B------:R-:W-:Y:S01]  /*0690*/  UIADD3 UR28, UPT, UPT, UR6, -0x700cb87f, URZ ;  /* 0x8ff34781061c7890 */ /* 0x000fe2000fffe0ff */
[----:B------:R-:W-:Y:S01]  /*06a0*/  @!P1 CS2R R48, SRZ ;  /* 0x0000000000309805 */ /* 0x000fe2000001ff00 */
[--C-:B------:R-:W-:Y:S01]  /*06b0*/  @P1 IMAD.MOV.U32 R92, RZ, RZ, R18.reuse ;  /* 0x000000ffff5c1224 */ /* 0x100fe200078e0012 */
[----:B------:R-:W-:Y:S01]  /*06c0*/  LOP3.LUT R7, R24, UR19, R7, 0x96, !PT ;  /* 0x0000001318077c12 */ /* 0x000fe2000f8e9607 */
[--C-:B------:R-:W-:Y:S01]  /*06d0*/  @P1 IMAD.MOV.U32 R93, RZ, RZ, R17.reuse ;  /* 0x000000ffff5d1224 */ /* 0x100fe200078e0011 */
[----:B------:R-:W-:Y:S01]  /*06e0*/  @!P1 CS2R R46, SRZ ;  /* 0x00000000002e9805 */ /* 0x000fe2000001ff00 */
[----:B------:R-:W-:Y:S01]  /*06f0*/  @!P1 IMAD.MOV.U32 R92, RZ, RZ, R18 ;  /* 0x000000ffff5c9224 */ /* 0x000fe200078e0012 */
[----:B------:R-:W-:Y:S01]  /*0700*/  @!P1 CS2R R44, SRZ ;  /* 0x00000000002c9805 */ /* 0x000fe2000001ff00 */
[----:B------:R-:W-:Y:S01]  /*0710*/  @!P1 IMAD.MOV.U32 R93, RZ, RZ, R17 ;  /* 0x000000ffff5d9224 */ /* 0x000fe200078e0011 */
[----:B------:R-:W-:Y:S01]  /*0720*/  @!P1 CS2R R42, SRZ ;  /* 0x00000000002a9805 */ /* 0x000fe2000001ff00 */
[----:B------:R-:W-:Y:S01]  /*0730*/  IMAD R19, R20, -0x2daee0ad, RZ ;  /* 0xd2511f5314137824 */ /* 0x000fe200078e02ff */
[----:B------:R-:W-:Y:S01]  /*0740*/  @!P1 CS2R R40, SRZ ;  /* 0x0000000000289805 */ /* 0x000fe2000001ff00 */
[----:B------:R-:W-:Y:S01]  /*0750*/  IMAD.HI.U32 R18, R5, -0x2daee0ad, RZ ;  /* 0xd2511f5305127827 */ /* 0x000fe200078e00ff */
[----:B------:R-:W-:-:S02]  /*0760*/  @!P1 CS2R R38, SRZ ;  /* 0x0000000000269805 */ /* 0x000fc4000001ff00 */
[----:B------:R-:W-:Y:S02]  /*0770*/  PLOP3.LUT P0, PT, PT, PT, UP0, 0x80, 0x8 ;  /* 0x000000000008781c */ /* 0x000fe40003f0f008 */
[----:B------:R-:W-:Y:S01]  /*0780*/  @!P1 CS2R R36, SRZ ;  /* 0x0000000000249805 */ /* 0x000fe2000001ff00 */
[----:B------:R-:W-:Y:S01]  /*0790*/  IMAD R17, R22, -0x326172a9, RZ ;  /* 0xcd9e8d5716117824 */ /* 0x000fe200078e02ff */
[----:B------:R-:W-:Y:S01]  /*07a0*/  LOP3.LUT R18, R19, UR21, R18, 0x96, !PT ;  /* 0x0000001513127c12 */ /* 0x000fe2000f8e9612 */
[----:B------:R-:W-:Y:S01]  /*07b0*/  IMAD.HI.U32 R16, R7, -0x326172a9, RZ ;  /* 0xcd9e8d5707107827 */ /* 0x000fe200078e00ff */
[----:B------:R-:W1:Y:S03]  /*07c0*/  LDCU UR31, c[0x0][0x404] ;  /* 0x00008080ff1f77ac */ /* 0x000e660008000800 */
[----:B------:R-:W-:Y:S01]  /*07d0*/  IMAD R22, R5, -0x2daee0ad, RZ ;  /* 0xd2511f5305167824 */ /* 0x000fe200078e02ff */
[----:B------:R-:W-:Y:S01]  /*07e0*/  LOP3.LUT R16, R17, UR20, R16, 0x96, !PT ;  /* 0x0000001411107c12 */ /* 0x000fe2000f8e9610 */
[----:B------:R-:W-:Y:S01]  /*07f0*/  IMAD R20, R7, -0x326172a9, RZ ;  /* 0xcd9e8d5707147824 */ /* 0x000fe200078e02ff */
[----:B------:R-:W2:Y:S01]  /*0800*/  LDCU UR32, c[0x0][0x408] ;  /* 0x00008100ff2077ac */ /* 0x000ea20008000800 */
[----:B------:R-:W-:Y:S01]  /*0810*/  IMAD.HI.U32 R5, R18, -0x326172a9, RZ ;  /* 0xcd9e8d5712057827 */ /* 0x000fe200078e00ff */
[----:B------:R-:W3:Y:S03]  /*0820*/  LDCU UR4, c[0x0][0x388] ;  /* 0x00007100ff0477ac */ /* 0x000ee60008000800 */
[----:B------:R-:W-:Y:S01]  /*0830*/  IMAD.HI.U32 R7, R16, -0x2daee0ad, RZ ;  /* 0xd2511f5310077827 */ /* 0x000fe200078e00ff */
[----:B------:R-:W-:Y:S01]  /*0840*/  LOP3.LUT R5, R20, UR22, R5, 0x96, !PT ;  /* 0x0000001614057c12 */ /* 0x000fe2000f8e9605 */
[----:B------:R-:W4:Y:S02]  /*0850*/  LDCU.U8 UR30, c[0x0][0x410] ;  /* 0x00008200ff1e77ac */ /* 0x000f240008000000 */
[--C-:B------:R-:W-:Y:S01]  /*0860*/  @P1 IMAD.MOV.U32 R90, RZ, RZ, R84.reuse ;  /* 0x000000ffff5a1224 */ /* 0x100fe200078e0054 */
[----:B------:R-:W-:Y:S01]  /*0870*/  LOP3.LUT R7, R22, UR23, R7, 0x96, !PT ;  /* 0x0000001716077c12 */ /* 0x000fe2000f8e9607 */
[----:B------:R-:W-:Y:S01]  /*0880*/  @!P1 IMAD.MOV.U32 R90, RZ, RZ, R84 ;  /* 0x000000ffff5a9224 */ /* 0x000fe200078e0054 */
[----:B------:R-:W0:Y:S01]  /*0890*/  LDCU UR5, c[0x0][0x448] ;  /* 0x00008900ff0577ac */ /* 0x000e220008000800 */
[----:B------:R-:W-:-:S02]  /*08a0*/  @P1 IMAD.MOV.U32 R89, RZ, RZ, R85 ;  /* 0x000000ffff591224 */ /* 0x000fc400078e0055 */
[----:B------:R-:W-:Y:S01]  /*08b0*/  @!P1 IMAD.MOV.U32 R89, RZ, RZ, R85 ;  /* 0x000000ffff599224 */ /* 0x000fe200078e0055 */
[----:B------:R-:W0:Y:S01]  /*08c0*/  LDCU.64 UR10, c[0x0][0x3a0] ;  /* 0x00007400ff0a77ac */ /* 0x000e220008000a00 */
[----:B------:R-:W-:Y:S01]  /*08d0*/  @!P1 IMAD.MOV.U32 R88, RZ, RZ, R86 ;  /* 0x000000ffff589224 */ /* 0x000fe200078e0056 */
[-C--:B------:R-:W-:Y:S01]  /*08e0*/  @P1 MOV R86, R12.reuse ;  /* 0x0000000c00561202 */ /* 0x080fe20000000f00 */
[--C-:B------:R-:W-:Y:S01]  /*08f0*/  @P1 IMAD.MOV.U32 R84, RZ, RZ, R14.reuse ;  /* 0x000000ffff541224 */ /* 0x100fe200078e000e */
[----:B------:R-:W-:Y:S01]  /*0900*/  @!P1 MOV R86, R12 ;  /* 0x0000000c00569202 */ /* 0x000fe20000000f00 */
[--C-:B------:R-:W-:Y:S02]  /*0910*/  @P1 IMAD.MOV.U32 R85, RZ, RZ, R13.reuse ;  /* 0x000000ffff551224 */ /* 0x100fe400078e000d */
[----:B------:R-:W-:Y:S02]  /*0920*/  @!P1 IMAD.MOV.U32 R84, RZ, RZ, R14 ;  /* 0x000000ffff549224 */ /* 0x000fe400078e000e */
[----:B------:R-:W-:-:S02]  /*0930*/  @!P1 IMAD.MOV.U32 R85, RZ, RZ, R13 ;  /* 0x000000ffff559224 */ /* 0x000fc400078e000d */
[----:B------:R-:W-:Y:S02]  /*0940*/  IMAD R17, R16, -0x2daee0ad, RZ ;  /* 0xd2511f5310117824 */ /* 0x000fe400078e02ff */
[----:B------:R-:W-:-:S04]  /*0950*/  IMAD.HI.U32 R14, R5, -0x2daee0ad, RZ ;  /* 0xd2511f53050e7827 */ /* 0x000fc800078e00ff */
[----:B------:R-:W-:Y:S01]  /*0960*/  IMAD R13, R18, -0x326172a9, RZ ;  /* 0xcd9e8d57120d7824 */ /* 0x000fe200078e02ff */
[----:B------:R-:W-:Y:S01]  /*0970*/  LOP3.LUT R14, R17, UR25, R14, 0x96, !PT ;  /* 0x00000019110e7c12 */ /* 0x000fe2000f8e960e */
[----:B------:R-:W-:-:S04]  /*0980*/  IMAD.HI.U32 R12, R7, -0x326172a9, RZ ;  /* 0xcd9e8d57070c7827 */ /* 0x000fc800078e00ff */
[----:B------:R-:W-:Y:S01]  /*0990*/  @P1 IMAD.MOV.U32 R82, RZ, RZ, R8 ;  /* 0x000000ffff521224 */ /* 0x000fe200078e0008 */
[----:B------:R-:W-:Y:S01]  /*09a0*/  LOP3.LUT R12, R13, UR24, R12, 0x96, !PT ;  /* 0x000000180d0c7c12 */ /* 0x000fe2000f8e960c */
[----:B------:R-:W-:Y:S01]  /*09b0*/  IMAD R16, R5, -0x2daee0ad, RZ ;  /* 0xd2511f5305107824 */ /* 0x000fe200078e02ff */
[----:B------:R-:W-:Y:S01]  /*09c0*/  @!P1 MOV R82, R8 ;  /* 0x0000000800529202 */ /* 0x000fe20000000f00 */
[----:B------:R-:W-:Y:S02]  /*09d0*/  IMAD R8, R7, -0x326172a9, RZ ;  /* 0xcd9e8d5707087824 */ /* 0x000fe400078e02ff */
[----:B------:R-:W-:-:S04]  /*09e0*/  IMAD.HI.U32 R7, R14, -0x326172a9, RZ ;  /* 0xcd9e8d570e077827 */ /* 0x000fc800078e00ff */
[----:B------:R-:W-:Y:S01]  /*09f0*/  IMAD.HI.U32 R5, R12, -0x2daee0ad, RZ ;  /* 0xd2511f530c057827 */ /* 0x000fe200078e00ff */
[----:B------:R-:W-:-:S03]  /*0a00*/  LOP3.LUT R7, R8, UR26, R7, 0x96, !PT ;  /* 0x0000001a08077c12 */ /* 0x000fc6000f8e9607 */
[----:B------:R-:W-:Y:S01]  /*0a10*/  @P1 IMAD.MOV.U32 R81, RZ, RZ, R9 ;  /* 0x000000ffff511224 */ /* 0x000fe200078e0009 */
[----:B------:R-:W-:Y:S01]  /*0a20*/  LOP3.LUT R16, R16, UR27, R5, 0x96, !PT ;  /* 0x0000001b10107c12 */ /* 0x000fe2000f8e9605 */
[----:B------:R-:W-:Y:S02]  /*0a30*/  @!P1 IMAD.MOV.U32 R81, RZ, RZ, R9 ;  /* 0x000000ffff519224 */ /* 0x000fe400078e0009 */
[----:B------:R-:W-:Y:S02]  /*0a40*/  IMAD R5, R12, -0x2daee0ad, RZ ;  /* 0xd2511f530c057824 */ /* 0x000fe400078e02ff */
[----:B------:R-:W-:-:S04]  /*0a50*/  IMAD.HI.U32 R68, R7, -0x2daee0ad, RZ ;  /* 0xd2511f5307447827 */ /* 0x000fc800078e00ff */
[----:B------:R-:W-:Y:S01]  /*0a60*/  IMAD R9, R14, -0x326172a9, RZ ;  /* 0xcd9e8d570e097824 */ /* 0x000fe200078e02ff */
[----:B------:R-:W-:Y:S01]  /*0a70*/  LOP3.LUT R68, R5, UR29, R68, 0x96, !PT ;  /* 0x0000001d05447c12 */ /* 0x000fe2000f8e9644 */
[----:B------:R-:W-:-:S04]  /*0a80*/  IMAD.HI.U32 R70, R16, -0x326172a9, RZ ;  /* 0xcd9e8d5710467827 */ /* 0x000fc800078e00ff */
[----:B------:R-:W-:Y:S01]  /*0a90*/  @P1 IMAD.MOV.U32 R79, RZ, RZ, R11 ;  /* 0x000000ffff4f1224 */ /* 0x000fe200078e000b */
[----:B------:R-:W-:Y:S01]  /*0aa0*/  @!P1 MOV R79, R11 ;  /* 0x0000000b004f9202 */ /* 0x000fe20000000f00 */
[----:B------:R-:W-:Y:S01]  /*0ab0*/  @!P1 IMAD.MOV.U32 R83, RZ, RZ, R15 ;  /* 0x000000ffff539224 */ /* 0x000fe200078e000f */
[----:B------:R-:W-:Y:S01]  /*0ac0*/  LOP3.LUT R70, R9, UR28, R70, 0x96, !PT ;  /* 0x0000001c09467c12 */ /* 0x000fe2000f8e9646 */
[----:B------:R-:W-:Y:S02]  /*0ad0*/  @!P1 IMAD.MOV.U32 R80, RZ, RZ, R10 ;  /* 0x000000ffff509224 */ /* 0x000fe400078e000a */
[----:B------:R-:W-:Y:S02]  /*0ae0*/  IMAD.MOV.U32 R6, RZ, RZ, RZ ;  /* 0x000000ffff067224 */ /* 0x000fe400078e00ff */
[----:B------:R-:W-:Y:S02]  /*0af0*/  IMAD R5, R7, -0x2daee0ad, RZ ;  /* 0xd2511f5307057824 */ /* 0x000fe400078e02ff */
[----:B01234-:R-:W-:-:S07]  /*0b00*/  IMAD R74, R16, -0x326172a9, RZ ;  /* 0xcd9e8d57104a7824 */ /* 0x01ffce00078e02ff */
.L_x_5980:
        /* <DEDUP_REMOVED lines=43> */
.L_x_5736:
        /* <DEDUP_REMOVED lines=13> */
.L_x_5738:
[----:B------:R-:W-:Y:S05]  /*0e90*/  BSYNC.RECONVERGENT B2 ;  /* 0x0000000000027941 */ /* 0x000fea0003800200 */
.L_x_5737:
        /* <DEDUP_REMOVED lines=41> */
.L_x_5735:
[----:B------:R-:W-:Y:S05]  /*1130*/  BSYNC.RECONVERGENT B1 ;  /* 0x0000000000017941 */ /* 0x000fea0003800200 */
.L_x_5734:
[----:B------:R-:W-:Y:S01]  /*1140*/  ISETP.NE.AND P0, PT, R18, 0x1, PT ;  /* 0x000000011200780c */ /* 0x000fe20003f05270 */
[----:B------:R-:W-:Y:S01]  /*1150*/  BSSY.RECONVERGENT B1, `(.L_x_5739) ;  /* 0x000004b000017945 */ /* 0x000fe20003800200 */
[----:B------:R-:W-:Y:S01]  /*1160*/  I2FP.F32.U32 R5, R16 ;  /* 0x0000001000057245 */ /* 0x000fe20000201000 */
[C---:B-----5:R-:W-:Y:S01]  /*1170*/  IMAD.U32 R16, R12.reuse, 0x10000, RZ ;  /* 0x000100000c107824 */ /* 0x060fe200078e00ff */
[----:B------:R-:W-:Y:S01]  /*1180*/  MOV R60, UR31 ;  /* 0x0000001f003c7c02 */ /* 0x000fe20008000f00 */
[----:B------:R-:W-:Y:S01]  /*1190*/  IMAD.MOV.U32 R20, RZ, RZ, 0x2 ;  /* 0x00000002ff147424 */ /* 0x000fe200078e00ff */
[----:B------:R-:W-:Y:S01]  /*11a0*/  PRMT R17, R12, 0x7632, R17 ;  /* 0x000076320c117816 */ /* 0x000fe20000000011 */
        /* <DEDUP_REMOVED lines=13> */
.L_x_5741:
        /* <DEDUP_REMOVED lines=13> */
.L_x_5743:
[----:B------:R-:W-:Y:S05]  /*1350*/  BSYNC.RECONVERGENT B2 ;  /* 0x0000000000027941 */ /* 0x000fea0003800200 */
.L_x_5742:
        /* <DEDUP_REMOVED lines=42> */
.L_x_5740:
[----:B------:R-:W-:Y:S05]  /*1600*/  BSYNC.RECONVERGENT B1 ;  /* 0x0000000000017941 */ /* 0x000fea0003800200 */
.L_x_5739:
        /* <DEDUP_REMOVED lines=18> */
.L_x_5746:
        /* <DEDUP_REMOVED lines=13> */
.L_x_5748:
[----:B------:R-:W-:Y:S05]  /*1800*/  BSYNC.RECONVERGENT B2 ;  /* 0x0000000000027941 */ /* 0x000fea0003800200 */
.L_x_5747:
        /* <DEDUP_REMOVED lines=42> */
.L_x_5745:
[----:B------:R-:W-:Y:S05]  /*1ab0*/  BSYNC.RECONVERGENT B1 ;  /* 0x0000000000017941 */ /* 0x000fea0003800200 */
.L_x_5744:
[----:B------:R-:W-:Y:S01]  /*1ac0*/  ISETP.NE.AND P2, PT, R21, 0x1, PT ;  /* 0x000000011500780c */ /* 0x000fe20003f45270 */
[----:B------:R-:W-:Y:S01]  /*1ad0*/  BSSY.RECONVERGENT B1, `(.L_x_5749) ;  /* 0x0000049000017945 */ /* 0x000fe20003800200 */
[----:B------:R-:W-:Y:S01]  /*1ae0*/  I2FP.F32.U32 R19, R19 ;  /* 0x0000001300137245 */ /* 0x000fe20000201000 */
[----:B------:R-:W-:Y:S02]  /*1af0*/  HFMA2 R20, -RZ, RZ, 0, 1.1920928955078125e-07 ;  /* 0x00000002ff147431 */ /* 0x000fe400000001ff */
[----:B------:R-:W-:Y:S02]  /*1b00*/  IMAD.U32 R18, R13, 0x10000, RZ ;  /* 0x000100000d127824 */ /* 0x000fe400078e00ff */
[----:B------:R-:W-:-:S05]  /*1b10*/  FFMA.FTZ R19, R19, R78, 1.1641532182693481445e-10 ;  /* 0x2f00000013137423 */ /* 0x000fca000001004e */
        /* <DEDUP_REMOVED lines=12> */
.L_x_5751:
        /* <DEDUP_REMOVED lines=13> */
.L_x_5753:
[----:B------:R-:W-:Y:S05]  /*1cb0*/  BSYNC.RECONVERGENT B2 ;  /* 0x0000000000027941 */ /* 0x000fea0003800200 */
.L_x_5752:
        /* <DEDUP_REMOVED lines=42> */
.L_x_5750:
[----:B------:R-:W-:Y:S05]  /*1f60*/  BSYNC.RECONVERGENT B1 ;  /* 0x0000000000017941 */ /* 0x000fea0003800200 */
.L_x_5749:
        /* <DEDUP_REMOVED lines=17> */
.L_x_5756:
        /* <DEDUP_REMOVED lines=13> */
.L_x_5758:
[----:B------:R-:W-:Y:S05]  /*2150*/  BSYNC.RECONVERGENT B2 ;  /* 0x0000000000027941 */ /* 0x000fea0003800200 */
.L_x_5757:
        /* <DEDUP_REMOVED lines=42> */
.L_x_5755:
[----:B------:R-:W-:Y:S05]  /*2400*/  BSYNC.RECONVERGENT B1 ;  /* 0x0000000000017941 */ /* 0x000fea0003800200 */
.L_x_5754:
        /* <DEDUP_REMOVED lines=19> */
.L_x_5761:
        /* <DEDUP_REMOVED lines=13> */
.L_x_5763:
[----:B------:R-:W-:Y:S05]  /*2610*/  BSYNC.RECONVERGENT B2 ;  /* 0x0000000000027941 */ /* 0x000fea0003800200 */
.L_x_5762:
        /* <DEDUP_REMOVED lines=42> */
.L_x_5760:
[----:B------:R-:W-:Y:S05]  /*28c0*/  BSYNC.RECONVERGENT B1 ;  /* 0x0000000000017941 */ /* 0x000fea0003800200 */
.L_x_5759:
        /* <DEDUP_REMOVED lines=17> */
.L_x_5766:
        /* <DEDUP_REMOVED lines=13> */
.L_x_5768:
[----:B------:R-:W-:Y:S05]  /*2ab0*/  BSYNC.RECONVERGENT B2 ;  /* 0x0000000000027941 */ /* 0x000fea0003800200 */
.L_x_5767:
        /* <DEDUP_REMOVED lines=42> */
.L_x_5765:
[----:B------:R-:W-:Y:S05]  /*2d60*/  BSYNC.RECONVERGENT B1 ;  /* 0x0000000000017941 */ /* 0x000fea0003800200 */
.L_x_5764:
        /* <DEDUP_REMOVED lines=18> */
.L_x_5771:
        /* <DEDUP_REMOVED lines=13> */
.L_x_5773:
[----:B------:R-:W-:Y:S05]  /*2f60*/  BSYNC.RECONVERGENT B2 ;  /* 0x0000000000027941 */ /* 0x000fea0003800200 */
.L_x_5772:
        /* <DEDUP_REMOVED lines=42> */
.L_x_5770:
[----:B------:R-:W-:Y:S05]  /*3210*/  BSYNC.RECONVERGENT B1 ;  /* 0x0000000000017941 */ /* 0x000fea0003800200 */
.L_x_5769:
[----:B------:R-:W-:Y:S01]  /*3220*/  MOV R61, UR32 ;  /* 0x00000020003d7c02 */ /* 0x000fe20008000f00 */
[----:B------:R-:W-:Y:S01]  /*3230*/  IMAD.U32 R22, R15, 0x10000, RZ ;  /* 0x000100000f167824 */ /* 0x000fe200078e00ff */
[----:B------:R-:W-:Y:S02]  /*3240*/  P2R R23, PR, RZ, 0x2 ;  /* 0x00000002ff177803 */ /* 0x000fe40000000000 */
[----:B------:R-:W-:Y:S01]  /*3250*/  I2FP.F32.U32 R55, R54 ;  /* 0x0000003600377245 */ /* 0x000fe20000201000 */
[-C--:B------:R-:W-:Y:S01]  /*3260*/  FMUL.FTZ R20, R20, R61.reuse ;  /* 0x0000003d14147220 */ /* 0x080fe20000410000 */
[----:B------:R-:W-:Y:S01]  /*3270*/  ISETP.NE.AND P1, PT, R13, RZ, PT ;  /* 0x000000ff0d00720c */ /* 0x000fe20003f25270 */
[-C--:B------:R-:W-:Y:S01]  /*3280*/  FMUL.FTZ R16, R16, R61.reuse ;  /* 0x0000003d10107220 */ /* 0x080fe20000410000 */
        /* <DEDUP_REMOVED lines=29> */
.L_x_5733:
        /* <DEDUP_REMOVED lines=16> */
.L_x_5777:
        /* <DEDUP_REMOVED lines=13> */
.L_x_5779:
[----:B------:R-:W-:Y:S05]  /*3630*/  BSYNC.RECONVERGENT B2 ;  /* 0x0000000000027941 */ /* 0x000fea0003800200 */
.L_x_5778:
        /* <DEDUP_REMOVED lines=41> */
.L_x_5776:
[----:B------:R-:W-:Y:S05]  /*38d0*/  BSYNC.RECONVERGENT B1 ;  /* 0x0000000000017941 */ /* 0x000fea0003800200 */
.L_x_5775:
        /* <DEDUP_REMOVED lines=8> */
[----:B------:R-:W-:Y:S01]  /*3960*/  MOV R9, R74 ;  /* 0x0000004a00097202 */ /* 0x000fe20000000f00 */
[----:B------:R-:W-:-:S03]  /*3970*/  FMUL.FTZ R7, R61, R8 ;  /* 0x000000083d077220 */ /* 0x000fc60000410000 */
[----:B------:R-:W-:Y:S02]  /*3980*/  FSETP.LE.FTZ.AND P3, PT, R5, R60, PT ;  /* 0x0000003c0500720b */ /* 0x000fe40003f73000 */
        /* <DEDUP_REMOVED lines=11> */
.L_x_5782:
        /* <DEDUP_REMOVED lines=13> */
.L_x_5784:
[----:B------:R-:W-:Y:S05]  /*3b10*/  BSYNC.RECONVERGENT B2 ;  /* 0x0000000000027941 */ /* 0x000fea0003800200 */
.L_x_5783:
        /* <DEDUP_REMOVED lines=42> */
.L_x_5781:
[----:B------:R-:W-:Y:S05]  /*3dc0*/  BSYNC.RECONVERGENT B1 ;  /* 0x0000000000017941 */ /* 0x000fea0003800200 */
.L_x_5780:
        /* <DEDUP_REMOVED lines=23> */
.L_x_5787:
        /* <DEDUP_REMOVED lines=13> */
.L_x_5789:
[----:B------:R-:W-:Y:S05]  /*4010*/  BSYNC.RECONVERGENT B2 ;  /* 0x0000000000027941 */ /* 0x000fea0003800200 */
.L_x_5788:
        /* <DEDUP_REMOVED lines=42> */
.L_x_5786:
[----:B------:R-:W-:Y:S05]  /*42c0*/  BSYNC.RECONVERGENT B1 ;  /* 0x0000000000017941 */ /* 0x000fea0003800200 */
.L_x_5785:
[----:B------:R-:W-:Y:S01]  /*42d0*/  ISETP.NE.AND P0, PT, R10, 0x1, PT ;  /* 0x000000010a00780c */ /* 0x000fe20003f05270 */
[----:B------:R-:W-:Y:S01]  /*42e0*/  IMAD.U32 R8, R5, 0x10000, RZ ;  /* 0x0001000005087824 */ /* 0x000fe200078e00ff */
[----:B------:R-:W-:Y:S01]  /*42f0*/  I2FP.F32.U32 R9, R9 ;  /* 0x0000000900097245 */ /* 0x000fe20000201000 */
[----:B------:R-:W-:Y:S01]  /*4300*/  BSSY.RECONVERGENT B1, `(.L_x_5790) ;  /* 0x0000048000017945 */ /* 0x000fe20003800200 */
[----:B------:R-:W-:Y:S02]  /*4310*/  HFMA2 R11, -RZ, RZ, 0, 1.1920928955078125e-07 ;  /* 0x00000002ff0b7431 */ /* 0x000fe400000001ff */
[----:B------:R-:W-:Y:S01]  /*4320*/  FMUL.FTZ R8, R8, R61 ;  /* 0x0000003d08087220 */ /* 0x000fe20000410000 */
        /* <DEDUP_REMOVED lines=13> */
.L_x_5792:
        /* <DEDUP_REMOVED lines=13> */
.L_x_5794:
[----:B------:R-:W-:Y:S05]  /*44d0*/  BSYNC.RECONVERGENT B2 ;  /* 0x0000000000027941 */ /* 0x000fea0003800200 */
.L_x_5793:
        /* <DEDUP_REMOVED lines=42> */
.L_x_5791:
[----:B------:R-:W-:Y:S05]  /*4780*/  BSYNC.RECONVERGENT B1 ;  /* 0x0000000000017941 */ /* 0x000fea0003800200 */
.L_x_5790:
        /* <DEDUP_REMOVED lines=23> */
.L_x_5797:
        /* <DEDUP_REMOVED lines=13> */
.L_x_5799:
[----:B------:R-:W-:Y:S05]  /*49d0*/  BSYNC.RECONVERGENT B2 ;  /* 0x0000000000027941 */ /* 0x000fea0003800200 */
.L_x_5798:
        /* <DEDUP_REMOVED lines=42> */
.L_x_5796:
[----:B------:R-:W-:Y:S05]  /*4c80*/  BSYNC.RECONVERGENT B1 ;  /* 0x0000000000017941 */ /* 0x000fea0003800200 */
.L_x_5795:
        /* <DEDUP_REMOVED lines=19> */
.L_x_5802:
        /* <DEDUP_REMOVED lines=13> */
.L_x_5804:
[----:B------:R-:W-:Y:S05]  /*4e90*/  BSYNC.RECONVERGENT B2 ;  /* 0x0000000000027941 */ /* 0x000fea0003800200 */
.L_x_5803:
        /* <DEDUP_REMOVED lines=42> */
.L_x_5801:
[----:B------:R-:W-:Y:S05]  /*5140*/  BSYNC.RECONVERGENT B1 ;  /* 0x0000000000017941 */ /* 0x000fea0003800200 */
.L_x_5800:
        /* <DEDUP_REMOVED lines=23> */
.L_x_5807:
        /* <DEDUP_REMOVED lines=13> */
.L_x_5809:
[----:B------:R-:W-:Y:S05]  /*5390*/  BSYNC.RECONVERGENT B2 ;  /* 0x0000000000027941 */ /* 0x000fea0003800200 */
.L_x_5808:
        /* <DEDUP_REMOVED lines=42> */
.L_x_5806:
[----:B------:R-:W-:Y:S05]  /*5640*/  BSYNC.RECONVERGENT B1 ;  /* 0x0000000000017941 */ /* 0x000fea0003800200 */
.L_x_5805:
[----:B------:R-:W-:Y:S01]  /*5650*/  ISETP.NE.AND P3, PT, R22, 0x1, PT ;  /* 0x000000011600780c */ /* 0x000fe20003f65270 */
[----:B------:R-:W-:Y:S01]  /*5660*/  IMAD.U32 R10, R13, 0x10000, RZ ;  /* 0x000100000d0a7824 */ /* 0x000fe200078e00ff */
[----:B------:R-:W-:Y:S01]  /*5670*/  I2FP.F32.U32 R11, R11 ;  /* 0x0000000b000b7245 */ /* 0x000fe20000201000 */
[----:B------:R-:W-:Y:S01]  /*5680*/  BSSY.RECONVERGENT B1, `(.L_x_5810) ;  /* 0x0000047000017945 */ /* 0x000fe20003800200 */
[----:B------:R-:W-:Y:S02]  /*5690*/  IMAD.MOV.U32 R13, RZ, RZ, 0x2 ;  /* 0x00000002ff0d7424 */ /* 0x000fe400078e00ff */
[----:B------:R-:W-:Y:S01]  /*56a0*/  FMUL.FTZ R10, R10, R61 ;  /* 0x0000003d0a0a7220 */ /* 0x000fe20000410000 */
        /* <DEDUP_REMOVED lines=12> */
.L_x_5812:
        /* <DEDUP_REMOVED lines=13> */
.L_x_5814:
[----:B------:R-:W-:Y:S05]  /*5840*/  BSYNC.RECONVERGENT B2 ;  /* 0x0000000000027941 */ /* 0x000fea0003800200 */
.L_x_5813:
        /* <DEDUP_REMOVED lines=42> */
.L_x_5811:
[----:B------:R-:W-:Y:S05]  /*5af0*/  BSYNC.RECONVERGENT B1 ;  /* 0x0000000000017941 */ /* 0x000fea0003800200 */
.L_x_5810:
        /* <DEDUP_REMOVED lines=23> */
.L_x_5817:
        /* <DEDUP_REMOVED lines=13> */
.L_x_5819:
[----:B------:R-:W-:Y:S05]  /*5d40*/  BSYNC.RECONVERGENT B2 ;  /* 0x0000000000027941 */ /* 0x000fea0003800200 */
.L_x_5818:
        /* <DEDUP_REMOVED lines=42> */
.L_x_5816:
[----:B------:R-:W-:Y:S05]  /*5ff0*/  BSYNC.RECONVERGENT B1 ;  /* 0x0000000000017941 */ /* 0x000fea0003800200 */
.L_x_5815:
        /* <DEDUP_REMOVED lines=20> */
.L_x_5822:
        /* <DEDUP_REMOVED lines=13> */
.L_x_5824:
[----:B------:R-:W-:Y:S05]  /*6210*/  BSYNC.RECONVERGENT B2 ;  /* 0x0000000000027941 */ /* 0x000fea0003800200 */
.L_x_5823:
        /* <DEDUP_REMOVED lines=42> */
.L_x_5821:
[----:B------:R-:W-:Y:S05]  /*64c0*/  BSYNC.RECONVERGENT B1 ;  /* 0x0000000000017941 */ /* 0x000fea0003800200 */
.L_x_5820:
[----:B------:R-:W-:Y:S01]  /*64d0*/  I2FP.F32.U32 R55, R20 ;  /* 0x0000001400377245 */ /* 0x000fe20000201000 */
[----:B------:R-:W-:Y:S01]  /*64e0*/  IMAD.U32 R20, R34, 0x10000, RZ ;  /* 0x0001000022147824 */ /* 0x000fe200078e00ff */
[----:B------:R-:W-:Y:S01]  /*64f0*/  BSSY.RECONVERGENT B1, `(.L_x_5825) ;  /* 0x000004d000017945 */ /* 0x000fe20003800200 */
[----:B------:R-:W-:Y:S01]  /*6500*/  IMAD.MOV.U32 R57, RZ, RZ, 0x2 ;  /* 0x00000002ff397424 */ /* 0x000fe200078e00ff */
[----:B------:R-:W-:Y:S01]  /*6510*/  MOV R22, R74 ;  /* 0x0000004a00167202 */ /* 0x000fe20000000f00 */
[----:B------:R-:W-:Y:S01]  /*6520*/  FFMA.FTZ R55, R55, R78, 1.1641532182693481445e-10 ;  /* 0x2f00000037377423 */ /* 0x000fe2000001004e */
[----:B------:R-:W-:-:S04]  /*6530*/  FMUL.FTZ R20, R20, R61 ;  /* 0x0000003d14147220 */ /* 0x000fc80000410000 */
[----:B------:R-:W-:Y:S02]  /*6540*/  FSETP.GTU.FTZ.AND P3, PT, R55, R60, PT ;  /* 0x0000003c3700720b */ /* 0x000fe40003f7c000 */
[----:B------:R-:W-:Y:S02]  /*6550*/  FSEL R55, R11, RZ, P5 ;  /* 0x000000ff0b377208 */ /* 0x000fe40002800000 */
        /* <DEDUP_REMOVED lines=14> */
.L_x_5827:
        /* <DEDUP_REMOVED lines=13> */
.L_x_5829:
[----:B------:R-:W-:Y:S05]  /*6710*/  BSYNC.RECONVERGENT B2 ;  /* 0x0000000000027941 */ /* 0x000fea0003800200 */
.L_x_5828:
        /* <DEDUP_REMOVED lines=42> */
.L_x_5826:
[----:B------:R-:W-:Y:S05]  /*69c0*/  BSYNC.RECONVERGENT B1 ;  /* 0x0000000000017941 */ /* 0x000fea0003800200 */
.L_x_5825:
        /* <DEDUP_REMOVED lines=18> */
.L_x_5832:
        /* <DEDUP_REMOVED lines=13> */
.L_x_5834:
[----:B------:R-:W-:Y:S05]  /*6bc0*/  BSYNC.RECONVERGENT B2 ;  /* 0x0000000000027941 */ /* 0x000fea0003800200 */
.L_x_5833:
        /* <DEDUP_REMOVED lines=42> */
.L_x_5831:
[----:B------:R-:W-:Y:S05]  /*6e70*/  BSYNC.RECONVERGENT B1 ;  /* 0x0000000000017941 */ /* 0x000fea0003800200 */
.L_x_5830:
[----:B------:R-:W-:Y:S01]  /*6e80*/  I2FP.F32.U32 R55, R22 ;  /* 0x0000001600377245 */ /* 0x000fe20000201000 */
[----:B------:R-:W-:Y:S01]  /*6e90*/  IMAD.U32 R22, R21, 0x10000, RZ ;  /* 0x0001000015167824 */ /* 0x000fe200078e00ff */
[----:B------:R-:W-:Y:S01]  /*6ea0*/  FSEL R21, R14, RZ, P3 ;  /* 0x000000ff0e157208 */ /* 0x000fe20001800000 */
[----:B------:R-:W-:Y:S01]  /*6eb0*/  BSSY.RECONVERGENT B1, `(.L_x_5835) ;  /* 0x000004c000017945 */ /* 0x000fe20003800200 */
[----:B------:R-:W-:Y:S02]  /*6ec0*/  HFMA2 R57, -RZ, RZ, 0, 1.1920928955078125e-07 ;  /* 0x00000002ff397431 */ /* 0x000fe400000001ff */
[----:B------:R-:W-:Y:S01]  /*6ed0*/  FFMA.FTZ R55, R55, R78, 1.1641532182693481445e-10 ;  /* 0x2f00000037377423 */ /* 0x000fe2000001004e */
[----:B------:R-:W-:Y:S01]  /*6ee0*/  FMUL.FTZ R22, R22, R61 ;  /* 0x0000003d16167220 */ /* 0x000fe20000410000 */
[----:B------:R-:W-:-:S03]  /*6ef0*/  IMAD.MOV.U32 R14, RZ, RZ, R74 ;  /* 0x000000ffff0e7224 */ /* 0x000fc600078e004a */
        /* <DEDUP_REMOVED lines=15> */
.L_x_5837:
        /* <DEDUP_REMOVED lines=13> */
.L_x_5839:
[----:B------:R-:W-:Y:S05]  /*70c0*/  BSYNC.RECONVERGENT B2 ;  /* 0x0000000000027941 */ /* 0x000fea0003800200 */
.L_x_5838:
        /* <DEDUP_REMOVED lines=42> */
.L_x_5836:
[----:B------:R-:W-:Y:S05]  /*7370*/  BSYNC.RECONVERGENT B1 ;  /* 0x0000000000017941 */ /* 0x000fea0003800200 */
.L_x_5835:
        /* <DEDUP_REMOVED lines=19> */
.L_x_5842:
        /* <DEDUP_REMOVED lines=13> */
.L_x_5844:
[----:B------:R-:W-:Y:S05]  /*7580*/  BSYNC.RECONVERGENT B2 ;  /* 0x0000000000027941 */ /* 0x000fea0003800200 */
.L_x_5843:
        /* <DEDUP_REMOVED lines=42> */
.L_x_5841:
[----:B------:R-:W-:Y:S05]  /*7830*/  BSYNC.RECONVERGENT B1 ;  /* 0x0000000000017941 */ /* 0x000fea0003800200 */
.L_x_5840:
        /* <DEDUP_REMOVED lines=23> */
.L_x_5847:
        /* <DEDUP_REMOVED lines=13> */
.L_x_5849:
[----:B------:R-:W-:Y:S05]  /*7a80*/  BSYNC.RECONVERGENT B2 ;  /* 0x0000000000027941 */ /* 0x000fea0003800200 */
.L_x_5848:
        /* <DEDUP_REMOVED lines=42> */
.L_x_5846:
[----:B------:R-:W-:Y:S05]  /*7d30*/  BSYNC.RECONVERGENT B1 ;  /* 0x0000000000017941 */ /* 0x000fea0003800200 */
.L_x_5845:
        /* <DEDUP_REMOVED lines=18> */
.L_x_5852:
        /* <DEDUP_REMOVED lines=15> */
.L_x_5854:
[----:B------:R-:W-:Y:S05]  /*7f50*/  BSYNC.RECONVERGENT B2 ;  /* 0x0000000000027941 */ /* 0x000fea0003800200 */
.L_x_5853:
        /* <DEDUP_REMOVED lines=42> */
.L_x_5851:
[----:B------:R-:W-:Y:S05]  /*8200*/  BSYNC.RECONVERGENT B1 ;  /* 0x0000000000017941 */ /* 0x000fea0003800200 */
.L_x_5850:
        /* <DEDUP_REMOVED lines=10> */
.L_x_5774:
        /* <DEDUP_REMOVED lines=33> */
[----:B------:R-:W-:Y:S01]  /*84c0*/  IMAD.WIDE.U32 R52, R52, 0x100, RZ ;  /* 0x0000010034347825 */ /* 0x000fe200078e00ff */
[----:B------:R-:W-:-:S02]  /*84d0*/  LOP3.LUT R12, R10, 0xff, RZ, 0xc0, !PT ;  /* 0x000000ff0a0c7812 */ /* 0x000fc400078ec0ff */
[----:B------:R-:W-:-:S03]  /*84e0*/  LOP3.LUT R54, R54, 0xff00, R5, 0xf8, !PT ;  /* 0x0000ff0036367812 */ /* 0x000fc600078ef805 */
[----:B------:R-:W-:Y:S01]  /*84f0*/  IMAD.WIDE.U32 R12, R12, 0x1000000, RZ ;  /* 0x010000000c0c7825 */ /* 0x000fe200078e00ff */
[----:B------:R-:W-:-:S04]  /*8500*/  LOP3.LUT R5, R54, 0xff, R11, 0xf8, !PT ;  /* 0x000000ff36057812 */ /* 0x000fc800078ef80b */
[----:B------:R-:W-:Y:S02]  /*8510*/  LOP3.LUT R5, R15, R5, R13, 0xfe, !PT ;  /* 0x000000050f057212 */ /* 0x000fe400078efe0d */
[----:B------:R-:W-:Y:S02]  /*8520*/  LOP3.LUT R14, R52, R12, R14, 0xfe, !PT ;  /* 0x0000000c340e7212 */ /* 0x000fe400078efe0e */
[----:B------:R-:W0:Y:S01]  /*8530*/  LDC.64 R12, c[0x0][0x3b8] ;  /* 0x0000ee00ff0c7b82 */ /* 0x000e220000000a00 */
[----:B------:R-:W-:Y:S02]  /*8540*/  LOP3.LUT R53, R5, R53, RZ, 0xfc, !PT ;  /* 0x0000003505357212 */ /* 0x000fe400078efcff */
[----:B------:R-:W-:Y:S01]  /*8550*/  LOP3.LUT R52, R14, 0xff, R7, 0xf8, !PT ;  /* 0x000000ff0e347812 */ /* 0x000fe200078ef807 */
[----:B0-----:R-:W-:-:S05]  /*8560*/  IMAD.WIDE.U32 R12, R59, 0x8, R12 ;  /* 0x000000083b0c7825 */ /* 0x001fca00078e000c */
[----:B------:R1:W-:Y:S02]  /*8570*/  STG.E.64 desc[UR8][R12.64], R52 ;  /* 0x000000340c007986 */ /* 0x0003e4000c101b08 */
.L_x_5855:
        /* <DEDUP_REMOVED lines=27> */
.L_x_5859:
[----:B------:R-:W-:Y:S01]  /*8730*/  VIADD R3, R3, 0x1 ;  /* 0x0000000103037836 */ /* 0x000fe20000000000 */
[----:B------:R-:W-:Y:S03]  /*8740*/  BSSY.RECONVERGENT B2, `(.L_x_5860) ;  /* 0x000000c000027945 */ /* 0x000fe60003800200 */
[C---:B0-----:R-:W-:Y:S01]  /*8750*/  IMAD.WIDE.U32 R12, R3.reuse, -0x2daee0ad, RZ ;  /* 0xd2511f53030c7825 */ /* 0x041fe200078e00ff */
        /* <DEDUP_REMOVED lines=10> */
.L_x_5861:
[----:B------:R-:W-:Y:S05]  /*8800*/  BSYNC.RECONVERGENT B2 ;  /* 0x0000000000027941 */ /* 0x000fea0003800200 */
.L_x_5860:
        /* <DEDUP_REMOVED lines=42> */
.L_x_5858:
[----:B------:R-:W-:Y:S05]  /*8ab0*/  BSYNC.RECONVERGENT B1 ;  /* 0x0000000000017941 */ /* 0x000fea0003800200 */
.L_x_5857:
[----:B------:R-:W-:Y:S01]  /*8ac0*/  ISETP.NE.AND P2, PT, R10, 0x1, PT ;  /* 0x000000010a00780c */ /* 0x000fe20003f45270 */
[C---:B-----5:R-:W-:Y:S01]  /*8ad0*/  IMAD.U32 R8, R52.reuse, 0x10000, RZ ;  /* 0x0001000034087824 */ /* 0x060fe200078e00ff */
        /* <DEDUP_REMOVED lines=18> */
.L_x_5864:
[----:B------:R-:W-:Y:S01]  /*8c00*/  IADD3 R3, PT, PT, R3, 0x1, RZ ;  /* 0x0000000103037810 */ /* 0x000fe20007ffe0ff */
[----:B------:R-:W-:Y:S03]  /*8c10*/  BSSY.RECONVERGENT B2, `(.L_x_5865) ;  /* 0x000000c000027945 */ /* 0x000fe60003800200 */
[C---:B------:R-:W-:Y:S01]  /*8c20*/  ISETP.NE.AND P2, PT, R3.reuse, RZ, PT ;  /* 0x000000ff0300720c */ /* 0x040fe20003f45270 */
[----:B0-----:R-:W-:-:S12]  /*8c30*/  IMAD.WIDE.U32 R12, R3, -0x2daee0ad, RZ ;  /* 0xd2511f53030c7825 */ /* 0x001fd800078e00ff */
        /* <DEDUP_REMOVED lines=9> */
.L_x_5866:
[----:B------:R-:W-:Y:S05]  /*8cd0*/  BSYNC.RECONVERGENT B2 ;  /* 0x0000000000027941 */ /* 0x000fea0003800200 */
.L_x_5865:
        /* <DEDUP_REMOVED lines=42> */
.L_x_5863:
[----:B------:R-:W-:Y:S05]  /*8f80*/  BSYNC.RECONVERGENT B1 ;  /* 0x0000000000017941 */ /* 0x000fea0003800200 */
.L_x_5862:
        /* <DEDUP_REMOVED lines=9> */
[----:B0-----:R-:W-:Y:S02]  /*9020*/  FSEL R12, R8, RZ, !P2 ;  /* 0x000000ff080c7208 */ /* 0x001fe40005000000 */
        /* <DEDUP_REMOVED lines=13> */
.L_x_5869:
        /* <DEDUP_REMOVED lines=13> */
.L_x_5871:
[----:B------:R-:W-:Y:S05]  /*91d0*/  BSYNC.RECONVERGENT B2 ;  /* 0x0000000000027941 */ /* 0x000fea0003800200 */
.L_x_5870:
        /* <DEDUP_REMOVED lines=42> */
.L_x_5868:
[----:B------:R-:W-:Y:S05]  /*9480*/  BSYNC.RECONVERGENT B1 ;  /* 0x0000000000017941 */ /* 0x000fea0003800200 */
.L_x_5867:
        /* <DEDUP_REMOVED lines=19> */
.L_x_5874:
        /* <DEDUP_REMOVED lines=13> */
.L_x_5876:
[----:B------:R-:W-:Y:S05]  /*9690*/  BSYNC.RECONVERGENT B2 ;  /* 0x0000000000027941 */ /* 0x000fea0003800200 */
.L_x_5875:
        /* <DEDUP_REMOVED lines=42> */
.L_x_5873:
[----:B------:R-:W-:Y:S05]  /*9940*/  BSYNC.RECONVERGENT B1 ;  /* 0x0000000000017941 */ /* 0x000fea0003800200 */
.L_x_5872:
[----:B------:R-:W-:Y:S01]  /*9950*/  I2FP.F32.U32 R9, R9 ;  /* 0x0000000900097245 */ /* 0x000fe20000201000 */
[----:B------:R-:W-:Y:S01]  /*9960*/  BSSY.RECONVERGENT B1, `(.L_x_5877) ;  /* 0x000004f000017945 */ /* 0x000fe20003800200 */
[----:B------:R-:W-:Y:S01]  /*9970*/  PRMT R10, R32, 0x7632, R10 ;  /* 0x00007632200a7816 */ /* 0x000fe2000000000a */
[----:B------:R-:W-:Y:S01]  /*9980*/  HFMA2 R14, -RZ, RZ, 0, 1.1920928955078125e-07 ;  /* 0x00000002ff0e7431 */ /* 0x000fe200000001ff */
        /* <DEDUP_REMOVED lines=20> */
.L_x_5879:
        /* <DEDUP_REMOVED lines=13> */
.L_x_5881:
[----:B------:R-:W-:Y:S05]  /*9ba0*/  BSYNC.RECONVERGENT B2 ;  /* 0x0000000000027941 */ /* 0x000fea0003800200 */
.L_x_5880:
        /* <DEDUP_REMOVED lines=42> */
.L_x_5878:
[----:B------:R-:W-:Y:S05]  /*9e50*/  BSYNC.RECONVERGENT B1 ;  /* 0x0000000000017941 */ /* 0x000fea0003800200 */
.L_x_5877:
[----:B------:R-:W-:Y:S01]  /*9e60*/  ISETP.NE.AND P2, PT, R14, 0x1, PT ;  /* 0x000000010e00780c */ /* 0x000fe20003f45270 */
[C---:B------:R-:W-:Y:S01]  /*9e70*/  IMAD.U32 R10, R53.reuse, 0x10000, RZ ;  /* 0x00010000350a7824 */ /* 0x040fe200078e00ff */
[----:B------:R-:W-:Y:S01]  /*9e80*/  I2FP.F32.U32 R9, R9 ;  /* 0x0000000900097245 */ /* 0x000fe20000201000 */
[----:B------:R-:W-:Y:S01]  /*9e90*/  BSSY.RECONVERGENT B1, `(.L_x_5882) ;  /* 0x0000049000017945 */ /* 0x000fe20003800200 */
[----:B------:R-:W-:Y:S01]  /*9ea0*/  PRMT R53, R53, 0x7632, R53 ;  /* 0x0000763235357816 */ /* 0x000fe20000000035 */
[----:B------:R-:W-:Y:S01]  /*9eb0*/  IMAD.MOV.U32 R15, RZ, RZ, 0x2 ;  /* 0x00000002ff0f7424 */ /* 0x000fe200078e00ff */
[----:B------:R-:W-:Y:S01]  /*9ec0*/  MOV R11, R74 ;  /* 0x0000004a000b7202 */ /* 0x000fe20000000f00 */
        /* <DEDUP_REMOVED lines=13> */
.L_x_5884:
        /* <DEDUP_REMOVED lines=13> */
.L_x_5886:
[----:B------:R-:W-:Y:S05]  /*a070*/  BSYNC.RECONVERGENT B2 ;  /* 0x0000000000027941 */ /* 0x000fea0003800200 */
.L_x_5885:
        /* <DEDUP_REMOVED lines=42> */
.L_x_5883:
[----:B------:R-:W-:Y:S05]  /*a320*/  BSYNC.RECONVERGENT B1 ;  /* 0x0000000000017941 */ /* 0x000fea0003800200 */
.L_x_5882:
        /* <DEDUP_REMOVED lines=23> */
.L_x_5889:
        /* <DEDUP_REMOVED lines=13> */
.L_x_5891:
[----:B------:R-:W-:Y:S05]  /*a570*/  BSYNC.RECONVERGENT B2 ;  /* 0x0000000000027941 */ /* 0x000fea0003800200 */
.L_x_5890:
        /* <DEDUP_REMOVED lines=42> */
.L_x_5888:
[----:B------:R-:W-:Y:S05]  /*a820*/  BSYNC.RECONVERGENT B1 ;  /* 0x0000000000017941 */ /* 0x000fea0003800200 */
.L_x_5887:
        /* <DEDUP_REMOVED lines=19> */
.L_x_5894:
        /* <DEDUP_REMOVED lines=13> */
.L_x_5896:
[----:B------:R-:W-:Y:S05]  /*aa30*/  BSYNC.RECONVERGENT B2 ;  /* 0x0000000000027941 */ /* 0x000fea0003800200 */
.L_x_5895:
        /* <DEDUP_REMOVED lines=42> */
.L_x_5893:
[----:B------:R-:W-:Y:S05]  /*ace0*/  BSYNC.RECONVERGENT B1 ;  /* 0x0000000000017941 */ /* 0x000fea0003800200 */
.L_x_5892:
[----:B------:R-:W-:Y:S01]  /*acf0*/  I2FP.F32.U32 R11, R11 ;  /* 0x0000000b000b7245 */ /* 0x000fe20000201000 */
[----:B------:R-:W-:Y:S01]  /*ad00*/  BSSY.RECONVERGENT B1, `(.L_x_5897) ;  /* 0x000004f000017945 */ /* 0x000fe20003800200 */
[----:B------:R-:W-:-:S03]  /*ad10*/  PRMT R15, R33, 0x7632, R15 ;  /* 0x00007632210f7816 */ /* 0x000fc6000000000f */
[----:B------:R-:W-:Y:S02]  /*ad20*/  FFMA.FTZ R11, R11, R78, 1.1641532182693481445e-10 ;  /* 0x2f0000000b0b7423 */ /* 0x000fe4000001004e */
[----:B------:R-:W-:Y:S01]  /*ad30*/  IMAD.U32 R52, R15, 0x10000, RZ ;  /* 0x000100000f347824 */ /* 0x000fe200078e00ff */
[----:B------:R-:W-:Y:S02]  /*ad40*/  FSEL R15, R10, RZ, P4 ;  /* 0x000000ff0a0f7208 */ /* 0x000fe40002000000 */
[----:B------:R-:W-:Y:S01]  /*ad50*/  FSETP.GTU.FTZ.AND P2, PT, R11, R60, PT ;  /* 0x0000003c0b00720b */ /* 0x000fe20003f5c000 */
[----:B------:R-:W-:Y:S01]  /*ad60*/  FMUL.FTZ R52, R52, R61 ;  /* 0x0000003d34347220 */ /* 0x000fe20000410000 */
[----:B------:R-:W-:Y:S02]  /*ad70*/  MOV R11, R74 ;  /* 0x0000004a000b7202 */ /* 0x000fe40000000f00 */
[----:B------:R-:W-:Y:S02]  /*ad80*/  SEL R10, RZ, 0x1, P2 ;  /* 0x00000001ff0a7807 */ /* 0x000fe40001000000 */
[----:B------:R-:W-:-:S02]  /*ad90*/  FSEL R52, R52, RZ, !P2 ;  /* 0x000000ff34347208 */ /* 0x000fc40005000000 */
        /* <DEDUP_REMOVED lines=13> */
.L_x_5899:
        /* <DEDUP_REMOVED lines=13> */
.L_x_5901:
[----:B------:R-:W-:Y:S05]  /*af40*/  BSYNC.RECONVERGENT B2 ;  /* 0x0000000000027941 */ /* 0x000fea0003800200 */
.L_x_5900:
        /* <DEDUP_REMOVED lines=42> */
.L_x_5898:
[----:B------:R-:W-:Y:S05]  /*b1f0*/  BSYNC.RECONVERGENT B1 ;  /* 0x0000000000017941 */ /* 0x000fea0003800200 */
.L_x_5897:
[----:B------:R-:W-:Y:S01]  /*b200*/  ISETP.NE.AND P3, PT, R52, 0x1, PT ;  /* 0x000000013400780c */ /* 0x000fe20003f65270 */
[----:B------:R-:W-:Y:S01]  /*b210*/  BSSY.RECONVERGENT B1, `(.L_x_5902) ;  /* 0x000004a000017945 */ /* 0x000fe20003800200 */
[----:B------:R-:W-:Y:S01]  /*b220*/  I2FP.F32.U32 R11, R11 ;  /* 0x0000000b000b7245 */ /* 0x000fe20000201000 */
[----:B------:R-:W-:Y:S01]  /*b230*/  IMAD.MOV.U32 R53, RZ, RZ, R74 ;  /* 0x000000ffff357224 */ /* 0x000fe200078e004a */
[C---:B------:R-:W-:Y:S02]  /*b240*/  SHF.L.U32 R56, R54.reuse, 0x10, RZ ;  /* 0x0000001036387819 */ /* 0x040fe400000006ff */
[----:B------:R-:W-:Y:S01]  /*b250*/  PRMT R54, R54, 0x7632, R54 ;  /* 0x0000763236367816 */ /* 0x000fe20000000036 */
[----:B------:R-:W-:-:S05]  /*b260*/  FFMA.FTZ R11, R11, R78, 1.1641532182693481445e-10 ;  /* 0x2f0000000b0b7423 */ /* 0x000fca000001004e */
[----:B------:R-:W-:Y:S01]  /*b270*/  FSETP.LE.FTZ.AND P2, PT, R11, R60, PT ;  /* 0x0000003c0b00720b */ /* 0x000fe20003f53000 */
[----:B------:R-:W-:Y:S01]  /*b280*/  FMUL.FTZ R11, R56, R61 ;  /* 0x0000003d380b7220 */ /* 0x000fe20000410000 */
[----:B------:R-:W-:Y:S01]  /*b290*/  IMAD.MOV.U32 R56, RZ, RZ, 0x2 ;  /* 0x00000002ff387424 */ /* 0x000fe200078e00ff */
        /* <DEDUP_REMOVED lines=9> */
.L_x_5904:
        /* <DEDUP_REMOVED lines=13> */
.L_x_5906:
[----:B------:R-:W-:Y:S05]  /*b400*/  BSYNC.RECONVERGENT B2 ;  /* 0x0000000000027941 */ /* 0x000fea0003800200 */
.L_x_5905:
        /* <DEDUP_REMOVED lines=42> */
.L_x_5903:
[----:B------:R-:W-:Y:S05]  /*b6b0*/  BSYNC.RECONVERGENT B1 ;  /* 0x0000000000017941 */ /* 0x000fea0003800200 */
.L_x_5902:
        /* <DEDUP_REMOVED lines=24> */
.L_x_5909:
        /* <DEDUP_REMOVED lines=13> */
.L_x_5911:
[----:B------:R-:W-:Y:S05]  /*b910*/  BSYNC.RECONVERGENT B2 ;  /* 0x0000000000027941 */ /* 0x000fea0003800200 */
.L_x_5910:
        /* <DEDUP_REMOVED lines=42> */
.L_x_5908:
[----:B------:R-:W-:Y:S05]  /*bbc0*/  BSYNC.RECONVERGENT B1 ;  /* 0x0000000000017941 */ /* 0x000fea0003800200 */
.L_x_5907:
[----:B------:R-:W-:Y:S01]  /*bbd0*/  ISETP.NE.AND P4, PT, R58, 0x1, PT ;  /* 0x000000013a00780c */ /* 0x000fe20003f85270 */
[----:B------:R-:W-:Y:S01]  /*bbe0*/  IMAD.U32 R54, R54, 0x10000, RZ ;  /* 0x0001000036367824 */ /* 0x000fe200078e00ff */
[----:B------:R-:W-:Y:S01]  /*bbf0*/  I2FP.F32.U32 R53, R53 ;  /* 0x0000003500357245 */ /* 0x000fe20000201000 */
[----:B------:R-:W-:Y:S01]  /*bc00*/  BSSY.RECONVERGENT B1, `(.L_x_5912) ;  /* 0x0000047000017945 */ /* 0x000fe20003800200 */
[----:B------:R-:W-:-:S03]  /*bc10*/  MOV R67, R74 ;  /* 0x0000004a00437202 */ /* 0x000fc60000000f00 */
[----:B------:R-:W-:Y:S01]  /*bc20*/  FFMA.FTZ R57, R53, R78, 1.1641532182693481445e-10 ;  /* 0x2f00000035397423 */ /* 0x000fe2000001004e */
[----:B------:R-:W-:Y:S01]  /*bc30*/  FMUL.FTZ R53, R54, R61 ;  /* 0x0000003d36357220 */ /* 0x000fe20000410000 */
[----:B------:R-:W-:-:S03]  /*bc40*/  IMAD.MOV.U32 R54, RZ, RZ, 0x2 ;  /* 0x00000002ff367424 */ /* 0x000fc600078e00ff */
        /* <DEDUP_REMOVED lines=10> */
.L_x_5914:
        /* <DEDUP_REMOVED lines=13> */
.L_x_5916:
[----:B------:R-:W-:Y:S05]  /*bdc0*/  BSYNC.RECONVERGENT B2 ;  /* 0x0000000000027941 */ /* 0x000fea0003800200 */
.L_x_5915:
        /* <DEDUP_REMOVED lines=42> */
.L_x_5913:
[----:B------:R-:W-:Y:S05]  /*c070*/  BSYNC.RECONVERGENT B1 ;  /* 0x0000000000017941 */ /* 0x000fea0003800200 */
.L_x_5912:
        /* <DEDUP_REMOVED lines=24> */
.L_x_5919:
        /* <DEDUP_REMOVED lines=13> */
.L_x_5921:
[----:B------:R-:W-:Y:S05]  /*c2d0*/  BSYNC.RECONVERGENT B2 ;  /* 0x0000000000027941 */ /* 0x000fea0003800200 */
.L_x_5920:
        /* <DEDUP_REMOVED lines=42> */
.L_x_5918:
[----:B------:R-:W-:Y:S05]  /*c580*/  BSYNC.RECONVERGENT B1 ;  /* 0x0000000000017941 */ /* 0x000fea0003800200 */
.L_x_5917:
[----:B------:R-:W-:Y:S01]  /*c590*/  ISETP.NE.AND P5, PT, R69, 0x1, PT ;  /* 0x000000014500780c */ /* 0x000fe20003fa5270 */
[C---:B------:R-:W-:Y:S01]  /*c5a0*/  IMAD.U32 R54, R55.reuse, 0x10000, RZ ;  /* 0x0001000037367824 */ /* 0x040fe200078e00ff */
[----:B------:R-:W-:Y:S01]  /*c5b0*/  I2FP.F32.U32 R57, R57 ;  /* 0x0000003900397245 */ /* 0x000fe20000201000 */
[----:B------:R-:W-:Y:S01]  /*c5c0*/  BSSY.RECONVERGENT B1, `(.L_x_5922) ;  /* 0x0000048000017945 */ /* 0x000fe20003800200 */
[----:B------:R-:W-:Y:S01]  /*c5d0*/  HFMA2 R58, -RZ, RZ, 0, 1.1920928955078125e-07 ;  /* 0x00000002ff3a7431 */ /* 0x000fe200000001ff */
[----:B------:R-:W-:Y:S01]  /*c5e0*/  PRMT R55, R55, 0x7632, R55 ;  /* 0x0000763237377816 */ /* 0x000fe20000000037 */
[----:B------:R-:W-:Y:S01]  /*c5f0*/  FMUL.FTZ R54, R54, R61 ;  /* 0x0000003d36367220 */ /* 0x000fe20000410000 */
        /* <DEDUP_REMOVED lines=12> */
.L_x_5924:
        /* <DEDUP_REMOVED lines=13> */
.L_x_5926:
[----:B------:R-:W-:Y:S05]  /*c790*/  BSYNC.RECONVERGENT B2 ;  /* 0x0000000000027941 */ /* 0x000fea0003800200 */
.L_x_5925:
        /* <DEDUP_REMOVED lines=42> */
.L_x_5923:
[----:B------:R-:W-:Y:S05]  /*ca40*/  BSYNC.RECONVERGENT B1 ;  /* 0x0000000000017941 */ /* 0x000fea0003800200 */
.L_x_5922:
        /* <DEDUP_REMOVED lines=23> */
.L_x_5929:
        /* <DEDUP_REMOVED lines=13> */
.L_x_5931:
[----:B------:R-:W-:Y:S05]  /*cc90*/  BSYNC.RECONVERGENT B2 ;  /* 0x0000000000027941 */ /* 0x000fea0003800200 */
.L_x_5930:
        /* <DEDUP_REMOVED lines=40> */
[----:B------:R-:W-:-:S04]  /*cf20*/  IMAD.WIDE.U32 R72, R58, -0x326172a9, RZ ;  /* 0xcd9e8d573a487825 */ /* 0x000fc800078e00ff */
[----:B------:R-:W-:Y:S01]  /*cf30*/  IMAD.MOV.U32 R74, RZ, RZ, R72 ;  /* 0x000000ffff4a7224 */ /* 0x000fe200078e0048 */
[----:B------:R-:W-:-:S07]  /*cf40*/  LOP3.LUT R70, R70, UR28, R73, 0x96, !PT ;  /* 0x0000001c46467c12 */ /* 0x000fce000f8e9649 */
.L_x_5928:
[----:B------:R-:W-:Y:S05]  /*cf50*/  BSYNC.RECONVERGENT B1 ;  /* 0x0000000000017941 */ /* 0x000fea0003800200 */
.L_x_5927:
[----:B------:R-:W-:Y:S01]  /*cf60*/  ISETP.NE.AND P6, PT, R71, 0x1, PT ;  /* 0x000000014700780c */ /* 0x000fe20003fc5270 */
[----:B------:R-:W-:Y:S01]  /*cf70*/  IMAD.U32 R58, R55, 0x10000, RZ ;  /* 0x00010000373a7824 */ /* 0x000fe200078e00ff */
[----:B------:R-:W-:Y:S01]  /*cf80*/  I2FP.F32.U32 R67, R67 ;  /* 0x0000004300437245 */ /* 0x000fe20000201000 */
[----:B------:R-:W-:Y:S01]  /*cf90*/  BSSY.RECONVERGENT B1, `(.L_x_5932) ;  /* 0x000004a000017945 */ /* 0x000fe20003800200 */
[----:B------:R-:W-:Y:S02]  /*cfa0*/  IMAD.MOV.U32 R69, RZ, RZ, 0x2 ;  /* 0x00000002ff457424 */ /* 0x000fe400078e00ff */
[----:B------:R-:W-:Y:S01]  /*cfb0*/  FMUL.FTZ R55, R58, R61 ;  /* 0x0000003d3a377220 */ /* 0x000fe20000410000 */
        /* <DEDUP_REMOVED lines=12> */
.L_x_5934:
        /* <DEDUP_REMOVED lines=15> */
.L_x_5936:
[----:B------:R-:W-:Y:S05]  /*d170*/  BSYNC.RECONVERGENT B2 ;  /* 0x0000000000027941 */ /* 0x000fea0003800200 */
.L_x_5935:
        /* <DEDUP_REMOVED lines=36> */
[----:B------:R-:W-:-:S05]  /*d3c0*/  LOP3.LUT R72, R72, UR26, R71, 0x96, !PT ;  /* 0x0000001a48487c12 */ /* 0x000fca000f8e9647 */
[----:B------:R-:W-:-:S04]  /*d3d0*/  IMAD.WIDE.U32 R72, R72, -0x2daee0ad, RZ ;  /* 0xd2511f5348487825 */ /* 0x000fc800078e00ff */
[----:B------:R-:W-:Y:S01]  /*d3e0*/  IMAD.MOV.U32 R5, RZ, RZ, R72 ;  /* 0x000000ffff057224 */ /* 0x000fe200078e0048 */
[----:B------:R-:W-:Y:S01]  /*d3f0*/  LOP3.LUT R68, R68, UR29, R73, 0x96, !PT ;  /* 0x0000001d44447c12 */ /* 0x000fe2000f8e9649 */
[----:B------:R-:W-:-:S04]  /*d400*/  IMAD.WIDE.U32 R72, R67, -0x326172a9, RZ ;  /* 0xcd9e8d5743487825 */ /* 0x000fc800078e00ff */
[----:B------:R-:W-:Y:S01]  /*d410*/  IMAD.MOV.U32 R74, RZ, RZ, R72 ;  /* 0x000000ffff4a7224 */ /* 0x000fe200078e0048 */
[----:B------:R-:W-:-:S07]  /*d420*/  LOP3.LUT R70, R70, UR28, R73, 0x96, !PT ;  /* 0x0000001c46467c12 */ /* 0x000fce000f8e9649 */
.L_x_5933:
[----:B------:R-:W-:Y:S05]  /*d430*/  BSYNC.RECONVERGENT B1 ;  /* 0x0000000000017941 */ /* 0x000fea0003800200 */
.L_x_5932:
        /* <DEDUP_REMOVED lines=10> */
[----:B------:R-:W-:Y:S01]  /*d4e0*/  @P1 FADD.FTZ R55, R27, R55 ;  /* 0x000000371b371221 */ /* 0x000fe20000010000 */
[----:B------:R-:W-:Y:S06]  /*d4f0*/  BRA `(.L_x_5937) ;  /* 0x0000002400fc7947 */ /* 0x000fec0003800000 */
.L_x_5856:
        /* <DEDUP_REMOVED lines=16> */
.L_x_5940:
        /* <DEDUP_REMOVED lines=13> */
.L_x_5942:
[----:B------:R-:W-:Y:S05]  /*d6d0*/  BSYNC.RECONVERGENT B2 ;  /* 0x0000000000027941 */ /* 0x000fea0003800200 */
.L_x_5941:
        /* <DEDUP_REMOVED lines=42> */
.L_x_5939:
[----:B------:R-:W-:Y:S05]  /*d980*/  BSYNC.RECONVERGENT B1 ;  /* 0x0000000000017941 */ /* 0x000fea0003800200 */
.L_x_5938:
[----:B------:R-:W-:Y:S01]  /*d990*/  ISETP.NE.AND P2, PT, R14, 0x1, PT ;  /* 0x000000010e00780c */ /* 0x000fe20003f45270 */
[----:B------:R-:W-:Y:S01]  /*d9a0*/  BSSY.RECONVERGENT B1, `(.L_x_5943) ;  /* 0x000004a000017945 */ /* 0x000fe20003800200 */
[----:B------:R-:W-:Y:S01]  /*d9b0*/  I2FP.F32.U32 R13, R12 ;  /* 0x0000000c000d7245 */ /* 0x000fe20000201000 */
[----:B------:R-:W-:Y:S01]  /*d9c0*/  IMAD.MOV.U32 R12, RZ, RZ, 0x2 ;  /* 0x00000002ff0c7424 */ /* 0x000fe200078e00ff */
[C---:B-----5:R-:W-:Y:S02]  /*d9d0*/  SHF.L.U32 R77, R52.reuse, 0x10, RZ ;  /* 0x00000010344d7819 */ /* 0x060fe400000006ff */
        /* <DEDUP_REMOVED lines=14> */
.L_x_5945:
        /* <DEDUP_REMOVED lines=13> */
.L_x_5947:
[----:B------:R-:W-:Y:S05]  /*db90*/  BSYNC.RECONVERGENT B2 ;  /* 0x0000000000027941 */ /* 0x000fea0003800200 */
.L_x_5946:
        /* <DEDUP_REMOVED lines=42> */
.L_x_5944:
[----:B------:R-:W-:Y:S05]  /*de40*/  BSYNC.RECONVERGENT B1 ;  /* 0x0000000000017941 */ /* 0x000fea0003800200 */
.L_x_5943:
        /* <DEDUP_REMOVED lines=18> */
.L_x_5950:
        /* <DEDUP_REMOVED lines=13> */
.L_x_5952:
[----:B------:R-:W-:Y:S05]  /*e040*/  BSYNC.RECONVERGENT B2 ;  /* 0x0000000000027941 */ /* 0x000fea0003800200 */
.L_x_5951:
        /* <DEDUP_REMOVED lines=42> */
.L_x_5949:
[----:B------:R-:W-:Y:S05]  /*e2f0*/  BSYNC.RECONVERGENT B1 ;  /* 0x0000000000017941 */ /* 0x000fea0003800200 */
.L_x_5948:
[----:B------:R-:W-:Y:S01]  /*e300*/  ISETP.NE.AND P2, PT, R14, 0x1, PT ;  /* 0x000000010e00780c */ /* 0x000fe20003f45270 */
[----:B------:R-:W-:Y:S01]  /*e310*/  BSSY.RECONVERGENT B1, `(.L_x_5953) ;  /* 0x000004a000017945 */ /* 0x000fe20003800200 */
[----:B------:R-:W-:Y:S01]  /*e320*/  I2FP.F32.U32 R13, R13 ;  /* 0x0000000d000d7245 */ /* 0x000fe20000201000 */
[C---:B------:R-:W-:Y:S01]  /*e330*/  IMAD.U32 R73, R53.reuse, 0x10000, RZ ;  /* 0x0001000035497824 */ /* 0x040fe200078e00ff */
[----:B------:R-:W-:Y:S01]  /*e340*/  PRMT R72, R53, 0x7632, R72 ;  /* 0x0000763235487816 */ /* 0x000fe20000000048 */
        /* <DEDUP_REMOVED lines=14> */
.L_x_5955:
        /* <DEDUP_REMOVED lines=13> */
.L_x_5957:
[----:B------:R-:W-:Y:S05]  /*e500*/  BSYNC.RECONVERGENT B2 ;  /* 0x0000000000027941 */ /* 0x000fea0003800200 */
.L_x_5956:
        /* <DEDUP_REMOVED lines=39> */
[----:B------:R-:W-:Y:S01]  /*e780*/  MOV R5, R12 ;  /* 0x0000000c00057202 */ /* 0x000fe20000000f00 */
[----:B------:R-:W-:Y:S01]  /*e790*/  IMAD.MOV.U32 R12, RZ, RZ, RZ ;  /* 0x000000ffff0c7224 */ /* 0x000fe200078e00ff */
[----:B------:R-:W-:-:S07]  /*e7a0*/  LOP3.LUT R70, R70, UR28, R75, 0x96, !PT ;  /* 0x0000001c46467c12 */ /* 0x000fce000f8e964b */
.L_x_5954:
[----:B------:R-:W-:Y:S05]  /*e7b0*/  BSYNC.RECONVERGENT B1 ;  /* 0x0000000000017941 */ /* 0x000fea0003800200 */
.L_x_5953:
        /* <DEDUP_REMOVED lines=18> */
.L_x_5960:
        /* <DEDUP_REMOVED lines=13> */
.L_x_5962:
[----:B------:R-:W-:Y:S05]  /*e9b0*/  BSYNC.RECONVERGENT B2 ;  /* 0x0000000000027941 */ /* 0x000fea0003800200 */
.L_x_5961:
        /* <DEDUP_REMOVED lines=38> */
[----:B------:R-:W-:Y:S01]  /*ec20*/  IMAD.WIDE.U32 R74, R74, -0x326172a9, RZ ;  /* 0xcd9e8d574a4a7825 */ /* 0x000fe200078e00ff */
[----:B------:R-:W-:-:S03]  /*ec30*/  MOV R13, R5 ;  /* 0x00000005000d7202 */ /* 0x000fc60000000f00 */
[----:B------:R-:W-:Y:S01]  /*ec40*/  IMAD.MOV.U32 R5, RZ, RZ, R12 ;  /* 0x000000ffff057224 */ /* 0x000fe200078e000c */
[----:B------:R-:W-:-:S07]  /*ec50*/  LOP3.LUT R70, R70, UR28, R75, 0x96, !PT ;  /* 0x0000001c46467c12 */ /* 0x000fce000f8e964b */
.L_x_5959:
[----:B------:R-:W-:Y:S05]  /*ec60*/  BSYNC.RECONVERGENT B1 ;  /* 0x0000000000017941 */ /* 0x000fea0003800200 */
.L_x_5958:
[----:B------:R-:W-:Y:S01]  /*ec70*/  ISETP.NE.AND P3, PT, R14, 0x1, PT ;  /* 0x000000010e00780c */ /* 0x000fe20003f65270 */
[----:B------:R-:W-:Y:S01]  /*ec80*/  BSSY.RECONVERGENT B1, `(.L_x_5963) ;  /* 0x000004a000017945 */ /* 0x000fe20003800200 */
[----:B------:R-:W-:Y:S01]  /*ec90*/  I2FP.F32.U32 R13, R13 ;  /* 0x0000000d000d7245 */ /* 0x000fe20000201000 */
[----:B------:R-:W-:Y:S01]  /*eca0*/  IMAD.U32 R67, R54, 0x10000, RZ ;  /* 0x0001000036437824 */ /* 0x000fe200078e00ff */
[----:B------:R-:W-:Y:S01]  /*ecb0*/  MOV R15, 0x2 ;  /* 0x00000002000f7802 */ /* 0x000fe20000000f00 */
[----:B------:R-:W-:Y:S02]  /*ecc0*/  IMAD.MOV.U32 R12, RZ, RZ, R74 ;  /* 0x000000ffff0c7224 */ /* 0x000fe400078e004a */
[----:B------:R-:W-:-:S05]  /*ecd0*/  FFMA.FTZ R13, R13, R78, 1.1641532182693481445e-10 ;  /* 0x2f0000000d0d7423 */ /* 0x000fca000001004e */
[----:B------:R-:W-:Y:S02]  /*ece0*/  FSETP.LE.FTZ.AND P2, PT, R13, R60, PT ;  /* 0x0000003c0d00720b */ /* 0x000fe40003f53000 */
[----:B------:R-:W-:Y:S01]  /*ecf0*/  PRMT R13, R54, 0x7632, R13 ;  /* 0x00007632360d7816 */ /* 0x000fe2000000000d */
[----:B------:R-:W-:Y:S10]  /*ed00*/  @!P3 BRA `(.L_x_5964) ;  /* 0x000000040004b947 */ /* 0x000ff40003800000 */
        /* <DEDUP_REMOVED lines=8> */
.L_x_5965:
        /* <DEDUP_REMOVED lines=13> */
.L_x_5967:
[----:B------:R-:W-:Y:S05]  /*ee60*/  BSYNC.RECONVERGENT B2 ;  /* 0x0000000000027941 */ /* 0x000fea0003800200 */
.L_x_5966:
        /* <DEDUP_REMOVED lines=43> */
.L_x_5964:
[----:B------:R-:W-:Y:S05]  /*f120*/  BSYNC.RECONVERGENT B1 ;  /* 0x0000000000017941 */ /* 0x000fea0003800200 */
.L_x_5963:
        /* <DEDUP_REMOVED lines=17> */
.L_x_5970:
        /* <DEDUP_REMOVED lines=13> */
.L_x_5972:
[----:B------:R-:W-:Y:S05]  /*f310*/  BSYNC.RECONVERGENT B2 ;  /* 0x0000000000027941 */ /* 0x000fea0003800200 */
.L_x_5971:
        /* <DEDUP_REMOVED lines=40> */
[----:B------:R-:W-:Y:S02]  /*f5a0*/  IMAD.MOV.U32 R74, RZ, RZ, R14 ;  /* 0x000000ffff4a7224 */ /* 0x000fe400078e000e */
[----:B------:R-:W-:Y:S01]  /*f5b0*/  HFMA2 R14, -RZ, RZ, 0, 0 ;  /* 0x00000000ff0e7431 */ /* 0x000fe200000001ff */
[----:B------:R-:W-:-:S07]  /*f5c0*/  LOP3.LUT R70, R70, UR28, R15, 0x96, !PT ;  /* 0x0000001c46467c12 */ /* 0x000fce000f8e960f */
.L_x_5969:
[----:B------:R-:W-:Y:S05]  /*f5d0*/  BSYNC.RECONVERGENT B1 ;  /* 0x0000000000017941 */ /* 0x000fea0003800200 */
.L_x_5968:
[----:B------:R-:W-:Y:S01]  /*f5e0*/  ISETP.NE.AND P5, PT, R14, 0x1, PT ;  /* 0x000000010e00780c */ /* 0x000fe20003fa5270 */
[----:B------:R-:W-:Y:S01]  /*f5f0*/  BSSY.RECONVERGENT B1, `(.L_x_5973) ;  /* 0x000004a000017945 */ /* 0x000fe20003800200 */
[----:B------:R-:W-:Y:S01]  /*f600*/  I2FP.F32.U32 R15, R12 ;  /* 0x0000000c000f7245 */ /* 0x000fe20000201000 */
[C---:B------:R-:W-:Y:S01]  /*f610*/  IMAD.U32 R12, R55.reuse, 0x10000, RZ ;  /* 0x00010000370c7824 */ /* 0x040fe200078e00ff */
[----:B------:R-:W-:Y:S02]  /*f620*/  PRMT R55, R55, 0x7632, R55 ;  /* 0x0000763237377816 */ /* 0x000fe40000000037 */
[----:B------:R-:W-:Y:S01]  /*f630*/  MOV R69, 0x2 ;  /* 0x0000000200457802 */ /* 0x000fe20000000f00 */
        /* <DEDUP_REMOVED lines=12> */
.L_x_5975:
        /* <DEDUP_REMOVED lines=13> */
.L_x_5977:
[----:B------:R-:W-:Y:S05]  /*f7d0*/  BSYNC.RECONVERGENT B2 ;  /* 0x0000000000027941 */ /* 0x000fea0003800200 */
.L_x_5976:
        /* <DEDUP_REMOVED lines=35> */
[----:B------:R-:W-:Y:S01]  /*fa10*/  LOP3.LUT R52, R52, UR26, R15, 0x96, !PT ;  /* 0x0000001a34347c12 */ /* 0x000fe2000f8e960f */
[----:B------:R-:W-:-:S04]  /*fa20*/  IMAD.MOV.U32 R15, RZ, RZ, R5 ;  /* 0x000000ffff0f7224 */ /* 0x000fc800078e0005 */
[----:B------:R-:W-:-:S05]  /*fa30*/  IMAD.WIDE.U32 R52, R52, -0x2daee0ad, RZ ;  /* 0xd2511f5334347825 */ /* 0x000fca00078e00ff */
[----:B------:R-:W-:Y:S02]  /*fa40*/  LOP3.LUT R68, R68, UR29, R53, 0x96, !PT ;  /* 0x0000001d44447c12 */ /* 0x000fe4000f8e9635 */
[----:B------:R-:W-:Y:S01]  /*fa50*/  MOV R5, R52 ;  /* 0x0000003400057202 */ /* 0x000fe20000000f00 */
[----:B------:R-:W-:-:S04]  /*fa60*/  IMAD.WIDE.U32 R52, R54, -0x326172a9, RZ ;  /* 0xcd9e8d5736347825 */ /* 0x000fc800078e00ff */
[----:B------:R-:W-:Y:S01]  /*fa70*/  IMAD.MOV.U32 R74, RZ, RZ, R52 ;  /* 0x000000ffff4a7224 */ /* 0x000fe200078e0034 */
[----:B------:R-:W-:-:S07]  /*fa80*/  LOP3.LUT R70, R14, UR28, R53, 0x96, !PT ;  /* 0x0000001c0e467c12 */ /* 0x000fce000f8e9635 */
.L_x_5974:
[----:B------:R-:W-:Y:S05]  /*fa90*/  BSYNC.RECONVERGENT B1 ;  /* 0x0000000000017941 */ /* 0x000fea0003800200 */
.L_x_5973:
[-C--:B------:R-:W-:Y:S01]  /*faa0*/  FMUL.FTZ R12, R12, R61.reuse ;  /* 0x0000003d0c0c7220 */ /* 0x080fe20000410000 */
[----:B------:R-:W-:Y:S01]  /*fab0*/  P2R R52, PR, RZ, 0x2 ;  /* 0x00000002ff347803 */ /* 0x000fe20000000000 */
[----:B------:R-:W-:Y:S01]  /*fac0*/  FMUL.FTZ R77, R77, R61 ;  /* 0x0000003d4d4d7220 */ /* 0x000fe20000410000 */
[----:B------:R-:W-:Y:S01]  /*fad0*/  I2FP.F32.U32 R15, R15 ;  /* 0x0000000f000f7245 */ /* 0x000fe20000201000 */
[-C--:B------:R-:W-:Y:S01]  /*fae0*/  FMUL.FTZ R72, R72, R61.reuse ;  /* 0x0000003d48487220 */ /* 0x080fe20000410000 */
[----:B------:R-:W-:Y:S01]  /*faf0*/  ISETP.NE.AND P1, PT, R63, RZ, PT ;  /* 0x000000ff3f00720c */ /* 0x000fe20003f25270 */
[----:B------:R-:W-:Y:S01]  /*fb00*/  IMAD.U32 R55, R55, 0x10000, RZ ;  /* 0x0001000037377824 */ /* 0x000fe200078e00ff */
[----:B------:R-:W-:Y:S01]  /*fb10*/  FSEL R54, R12, RZ, P4 ;  /* 0x000000ff0c367208 */ /* 0x000fe20002000000 */
[----:B------:R-:W-:Y:S01]  /*fb20*/  FFMA.FTZ R78, R15, R78, 1.1641532182693481445e-10 ;  /* 0x2f0000000f4e7423 */ /* 0x000fe2000001004e */
[----:B------:R-:W-:Y:S01]  /*fb30*/  ISETP.NE.AND P5, PT, R66, RZ, PT ;  /* 0x000000ff4200720c */ /* 0x000fe20003fa5270 */
[-C--:B------:R-:W-:Y:S01]  /*fb40*/  FMUL.FTZ R13, R13, R61.reuse ;  /* 0x0000003d0d0d7220 */ /* 0x080fe20000410000 */
[----:B------:R-:W-:Y:S01]  /*fb50*/  FSEL R12, R77, RZ, P1 ;  /* 0x000000ff4d0c7208 */ /* 0x000fe20000800000 */
[-C--:B------:R-:W-:Y:S01]  /*fb60*/  FMUL.FTZ R76, R76, R61.reuse ;  /* 0x0000003d4c4c7220 */ /* 0x080fe20000410000 */
[----:B------:R-:W-:Y:S01]  /*fb70*/  ISETP.NE.AND P1, PT, R52, RZ, PT ;  /* 0x000000ff3400720c */ /* 0x000fe20003f25270 */
[-C--:B------:R-:W-:Y:S01]  /*fb80*/  FMUL.FTZ R67, R67, R61.reuse ;  /* 0x0000003d43437220 */ /* 0x080fe20000410000 */
[----:B------:R-:W-:Y:S01]  /*fb90*/  P2R R14, PR, RZ, 0x1 ;  /* 0x00000001ff0e7803 */ /* 0x000fe20000000000 */
[-C--:B------:R-:W-:Y:S01]  /*fba0*/  FMUL.FTZ R73, R73, R61.reuse ;  /* 0x0000003d49497220 */ /* 0x080fe20000410000 */
[----:B------:R-:W-:Y:S01]  /*fbb0*/  ISETP.NE.AND P0, PT, R65, RZ, PT ;  /* 0x000000ff4100720c */ /* 0x000fe20003f05270 */
        /* <DEDUP_REMOVED lines=19> */
.L_x_5937:
        /* <DEDUP_REMOVED lines=44> */
.L_x_5978:
        /* <DEDUP_REMOVED lines=74> */
.L_x_5992:
[----:B------:R-:W2:Y:S01]  /*10450*/  LDL R76, [R1] ;  /* 0x00000000014c7983 */ /* 0x000ea20000100800 */
[----:B------:R-:W-:Y:S01]  /*10460*/  FMUL.FTZ R64, R60, R60 ;  /* 0x0000003c3c407220 */ /* 0x000fe20000410000 */
[----:B------:R-:W-:Y:S01]  /*10470*/  ISETP.NE.AND P2, PT, RZ, UR30, PT ;  /* 0x0000001eff007c0c */ /* 0x000fe2000bf45270 */
[----:B-1----:R-:W-:-:S03]  /*10480*/  FADD.FTZ R66, R75, R61 ;  /* 0x0000003d4b427221 */ /* 0x002fc60000010000 */
[----:B------:R-:W-:Y:S01]  /*10490*/  FSEL R64, R64, RZ, P2 ;  /* 0x000000ff40407208 */ /* 0x000fe20001000000 */
[----:B------:R-:W-:Y:S01]  /*104a0*/  FFMA.FTZ R61, R66, R63, UR5 ;  /* 0x00000005423d7e23 */ /* 0x000fe2000801003f */
[----:B------:R-:W-:-:S03]  /*104b0*/  FSEL R63, R60, RZ, !P2 ;  /* 0x000000ff3c3f7208 */ /* 0x000fc60005000000 */
[----:B------:R-:W-:Y:S02]  /*104c0*/  FADD.FTZ R61, R61, R64 ;  /* 0x000000403d3d7221 */ /* 0x000fe40000010000 */
[C---:B------:R-:W-:Y:S01]  /*104d0*/  FADD.FTZ R66, -R63.reuse, R16 ;  /* 0x000000103f427221 */ /* 0x040fe20000010100 */
[C---:B------:R-:W-:Y:S01]  /*104e0*/  FADD.FTZ R67, -R63.reuse, R17 ;  /* 0x000000113f437221 */ /* 0x040fe20000010100 */
[C---:B------:R-:W-:Y:S01]  /*104f0*/  FADD.FTZ R71, -R63.reuse, R20 ;  /* 0x000000143f477221 */ /* 0x040fe20000010100 */
[----:B------:R-:W1:Y:S01]  /*10500*/  LDC.64 R16, c[0x0][0x428] ;  /* 0x00010a00ff107b82 */ /* 0x000e620000000a00 */
        /* <DEDUP_REMOVED lines=15> */
[C---:B---3--:R-:W-:Y:S01]  /*10600*/  FMUL.FTZ R13, R61.reuse, R20 ;  /* 0x000000143d0d7220 */ /* 0x048fe20000410000 */
[C---:B------:R-:W-:Y:S01]  /*10610*/  FMUL.FTZ R12, R61.reuse, R21 ;  /* 0x000000153d0c7220 */ /* 0x040fe20000410000 */
[C---:B------:R-:W-:Y:S01]  /*10620*/  FMUL.FTZ R14, R61.reuse, R67 ;  /* 0x000000433d0e7220 */ /* 0x040fe20000410000 */
[----:B------:R-:W-:Y:S01]  /*10630*/  FMUL.FTZ R71, R61, R71 ;  /* 0x000000473d477220 */ /* 0x000fe20000410000 */
[----:B------:R-:W-:Y:S01]  /*10640*/  FFMA.FTZ R13, R13, R88, R46 ;  /* 0x000000580d0d7223 */ /* 0x000fe2000001002e */
[----:B------:R-:W-:Y:S01]  /*10650*/  FFMA.FTZ R12, R12, R87, R47 ;  /* 0x000000570c0c7223 */ /* 0x000fe2000001002f */
[----:B-1----:R-:W-:-:S04]  /*10660*/  IMAD.WIDE.U32 R20, R59, 0x10, R16 ;  /* 0x000000103b147825 */ /* 0x002fc800078e0010 */
[C---:B------:R-:W-:Y:S01]  /*10670*/  FMUL.FTZ R72, R61.reuse, R72 ;  /* 0x000000483d487220 */ /* 0x040fe20000410000 */
[C---:B------:R-:W-:Y:S01]  /*10680*/  FMUL.FTZ R59, R61.reuse, R64 ;  /* 0x000000403d3b7220 */ /* 0x040fe20000410000 */
[----:B------:R-:W-:Y:S01]  /*10690*/  FMUL.FTZ R73, R61, R73 ;  /* 0x000000493d497220 */ /* 0x000fe20000410000 */
[----:B------:R-:W-:Y:S01]  /*106a0*/  F2FP.BF16.F32.PACK_AB R15, R12, R13 ;  /* 0x0000000d0c0f723e */ /* 0x000fe200000010ff */
[----:B------:R-:W-:-:S04]  /*106b0*/  IMAD.WIDE.U32 R62, R62, 0x10, R16 ;  /* 0x000000103e3e7825 */ /* 0x000fc800078e0010 */
        /* <DEDUP_REMOVED lines=15> */
[----:B------:R-:W1:Y:S01]  /*107b0*/  LDC.64 R52, c[0x0][0x380] ;  /* 0x0000e000ff347b82 */ /* 0x000e620000000a00 */
[----:B0-----:R-:W-:-:S03]  /*107c0*/  @!P1 IMAD.WIDE R54, R0, 0x4, R54 ;  /* 0x0000000400369825 */ /* 0x001fc600078e0236 */
[----:B------:R-:W-:Y:S02]  /*107d0*/  F2FP.BF16.F32.PACK_AB R19, R66, R19 ;  /* 0x000000134213723e */ /* 0x000fe400000010ff */
[----:B------:R0:W-:Y:S01]  /*107e0*/  @!P1 STG.E desc[UR8][R54.64], R60 ;  /* 0x0000003c36009986 */ /* 0x0001e2000c101908 */
[----:B--2---:R-:W-:Y:S01]  /*107f0*/  FFMA.FTZ R12, R13, R76, R48 ;  /* 0x0000004c0d0c7223 */ /* 0x004fe20000010030 */
[----:B------:R-:W-:Y:S01]  /*10800*/  FFMA.FTZ R13, R17, R92, R50 ;  /* 0x0000005c110d7223 */ /* 0x000fe20000010032 */
[----:B------:R-:W-:Y:S01]  /*10810*/  FFMA.FTZ R17, R14, R93, R49 ;  /* 0x0000005d0e117223 */ /* 0x000fe20000010031 */
[----:B------:R-:W-:-:S03]  /*10820*/  F2FP.BF16.F32.PACK_AB R14, R72, R71 ;  /* 0x00000047480e723e */ /* 0x000fc600000010ff */
[----:B------:R-:W-:Y:S01]  /*10830*/  F2FP.BF16.F32.PACK_AB R13, R16, R13 ;  /* 0x0000000d100d723e */ /* 0x000fe200000010ff */
[----:B------:R-:W-:Y:S01]  /*10840*/  FMUL.FTZ R16, R61, R23 ;  /* 0x000000173d107220 */ /* 0x000fe20000410000 */
[----:B------:R-:W-:Y:S01]  /*10850*/  F2FP.BF16.F32.PACK_AB R12, R17, R12 ;  /* 0x0000000c110c723e */ /* 0x000fe200000010ff */
[----:B------:R-:W-:Y:S02]  /*10860*/  FMUL.FTZ R17, R61, R22 ;  /* 0x000000163d117220 */ /* 0x000fe40000410000 */
[----:B------:R-:W2:Y:S01]  /*10870*/  @!P1 LDC.64 R22, c[0x0][0x3c8] ;  /* 0x0000f200ff169b82 */ /* 0x000ea20000000a00 */
[----:B------:R-:W-:Y:S01]  /*10880*/  FFMA.FTZ R16, R16, R83, R43 ;  /* 0x0000005310107223 */ /* 0x000fe2000001002b */
[----:B------:R-:W-:-:S05]  /*10890*/  FFMA.FTZ R17, R17, R84, R42 ;  /* 0x0000005411117223 */ /* 0x000fca000001002a */
[----:B------:R-:W-:Y:S01]  /*108a0*/  F2FP.BF16.F32.PACK_AB R17, R16, R17 ;  /* 0x000000111011723e */ /* 0x000fe200000010ff */
[----:B------:R-:W-:Y:S01]  /*108b0*/  FFMA.FTZ R16, R59, R86, R40 ;  /* 0x000000563b107223 */ /* 0x000fe20000010028 */
[----:B------:R-:W-:-:S05]  /*108c0*/  FFMA.FTZ R59, R64, R85, R41 ;  /* 0x00000055403b7223 */ /* 0x000fca0000010029 */
[----:B------:R-:W-:Y:S01]  /*108d0*/  F2FP.BF16.F32.PACK_AB R16, R59, R16 ;  /* 0x000000103b10723e */ /* 0x000fe200000010ff */
[----:B--2---:R-:W-:-:S04]  /*108e0*/  @!P1 IMAD.WIDE R22, R0, 0x4, R22 ;  /* 0x0000000400169825 */ /* 0x004fc800078e0216 */
[----:B-1----:R-:W-:Y:S01]  /*108f0*/  IMAD R0, R52, 0x4, R0 ;  /* 0x0000000434007824 */ /* 0x002fe200078e0200 */
[----:B------:R0:W-:Y:S04]  /*10900*/  @!P1 STG.E desc[UR8][R22.64], R61 ;  /* 0x0000003d16009986 */ /* 0x0001e8000c101908 */
[----:B------:R0:W-:Y:S01]  /*10910*/  STG.E.128 desc[UR8][R20.64], R12 ;  /* 0x0000000c14007986 */ /* 0x0001e2000c101d08 */
[----:B------:R-:W-:-:S03]  /*10920*/  ISETP.GE.AND P1, PT, R0, R53, PT ;  /* 0x000000350000720c */ /* 0x000fc60003f26270 */
[----:B------:R0:W-:Y:S10]  /*10930*/  STG.E.128 desc[UR8][R62.64], R16 ;  /* 0x000000103e007986 */ /* 0x0001f4000c101d08 */
[----:B------:R-:W-:Y:S05]  /*10940*/  @!P1 BRA `(.L_x_5980) ;  /* 0xffffff0000709947 */ /* 0x000fea000383ffff */
[----:B------:R-:W-:Y:S05]  /*10950*/  BSYNC B0 ;  /* 0x0000000000007941 */ /* 0x000fea0003800000 */
.L_x_5732:
[----:B------:R-:W-:Y:S05]  /*10960*/  EXIT ;  /* 0x000000000000794d */ /* 0x000fea0003800000 */
.L_x_5979:
        /* <DEDUP_REMOVED lines=8> */
.L_x_5982:
[----:B------:R-:W-:Y:S05]  /*109f0*/  BSYNC B1 ;  /* 0x0000000000017941 */ /* 0x000fea0003800000 */
.L_x_5981:
        /* <DEDUP_REMOVED lines=8> */
.L_x_5983:
[----:B------:R-:W-:Y:S02]  /*10a80*/  HFMA2 R66, -RZ, RZ, 0, 2.384185791015625e-07 ;  /* 0x00000004ff427431 */ /* 0x000fe400000001ff */
[----:B------:R-:W-:-:S04]  /*10a90*/  FADD.FTZ R71, R67, R61 ;  /* 0x0000003d43477221 */ /* 0x000fc80000010000 */
[----:B------:R-:W-:-:S07]  /*10aa0*/  IMAD.MOV.U32 R67, RZ, RZ, R71 ;  /* 0x000000ffff437224 */ /* 0x000fce00078e0047 */
[----:B------:R-:W-:Y:S05]  /*10ab0*/  WARPSYNC.COLLECTIVE R64, `(.L_x_5984) ;  /* 0x0000000040087348 */ /* 0x000fea0003c00000 */
[----:B------:R0:W1:Y:S02]  /*10ac0*/  SHFL.BFLY P2, R61, R67, R66, R65 ;  /* 0x0c000042433d7389 */ /* 0x0000640000040041 */
[----:B01----:R-:W-:Y:S05]  /*10ad0*/  ENDCOLLECTIVE ;  /* 0x000000000000791b */ /* 0x003fea0003800000 */
.L_x_5984:
[----:B------:R-:W-:Y:S01]  /*10ae0*/  MOV R66, 0x8 ;  /* 0x0000000800427802 */ /* 0x000fe20000000f00 */
[----:B------:R-:W-:-:S04]  /*10af0*/  FADD.FTZ R72, R71, R61 ;  /* 0x0000003d47487221 */ /* 0x000fc80000010000 */
[----:B------:R-:W-:-:S07]  /*10b00*/  IMAD.MOV.U32 R67, RZ, RZ, R72 ;  /* 0x000000ffff437224 */ /* 0x000fce00078e0048 */
[----:B------:R-:W-:Y:S05]  /*10b10*/  WARPSYNC.COLLECTIVE R64, `(.L_x_5985) ;  /* 0x0000000040087348 */ /* 0x000fea0003c00000 */
[----:B------:R0:W1:Y:S02]  /*10b20*/  SHFL.BFLY P2, R61, R67, R66, R65 ;  /* 0x0c000042433d7389 */ /* 0x0000640000040041 */
[----:B01----:R-:W-:Y:S05]  /*10b30*/  ENDCOLLECTIVE ;  /* 0x000000000000791b */ /* 0x003fea0003800000 */
.L_x_5985:
[----:B------:R-:W-:Y:S02]  /*10b40*/  HFMA2 R66, -RZ, RZ, 0, 9.5367431640625e-07 ;  /* 0x00000010ff427431 */ /* 0x000fe400000001ff */
[----:B------:R-:W-:-:S04]  /*10b50*/  FADD.FTZ R73, R72, R61 ;  /* 0x0000003d48497221 */ /* 0x000fc80000010000 */
[----:B------:R-:W-:-:S07]  /*10b60*/  IMAD.MOV.U32 R67, RZ, RZ, R73 ;  /* 0x000000ffff437224 */ /* 0x000fce00078e0049 */
[----:B------:R-:W-:Y:S05]  /*10b70*/  WARPSYNC.COLLECTIVE R64, `(.L_x_5986) ;  /* 0x0000000040087348 */ /* 0x000fea0003c00000 */
[----:B------:R0:W1:Y:S02]  /*10b80*/  SHFL.BFLY P2, R61, R67, R66, R65 ;  /* 0x0c000042433d7389 */ /* 0x0000640000040041 */
[----:B01----:R-:W-:Y:S05]  /*10b90*/  ENDCOLLECTIVE ;  /* 0x000000000000791b */ /* 0x003fea0003800000 */
.L_x_5986:
        /* <DEDUP_REMOVED lines=39> */
.L_x_5987:
[----:B------:R-:W-:Y:S02]  /*10e10*/  HFMA2 R66, -RZ, RZ, 0, 1.1920928955078125e-07 ;  /* 0x00000002ff427431 */ /* 0x000fe400000001ff */
[----:B------:R-:W-:-:S04]  /*10e20*/  FADD.FTZ R71, R67, R61 ;  /* 0x0000003d43477221 */ /* 0x000fc80000010000 */
[----:B------:R-:W-:-:S07]  /*10e30*/  IMAD.MOV.U32 R67, RZ, RZ, R71 ;  /* 0x000000ffff437224 */ /* 0x000fce00078e0047 */
[----:B------:R-:W-:Y:S05]  /*10e40*/  WARPSYNC.COLLECTIVE R64, `(.L_x_5988) ;  /* 0x0000000040087348 */ /* 0x000fea0003c00000 */
[----:B------:R0:W1:Y:S02]  /*10e50*/  SHFL.BFLY P2, R61, R67, R66, R65 ;  /* 0x0c000042433d7389 */ /* 0x0000640000040041 */
[----:B01----:R-:W-:Y:S05]  /*10e60*/  ENDCOLLECTIVE ;  /* 0x000000000000791b */ /* 0x003fea0003800000 */
.L_x_5988:
[----:B------:R-:W-:Y:S01]  /*10e70*/  MOV R66, 0x4 ;  /* 0x0000000400427802 */ /* 0x000fe20000000f00 */
[----:B------:R-:W-:-:S04]  /*10e80*/  FADD.FTZ R72, R71, R61 ;  /* 0x0000003d47487221 */ /* 0x000fc80000010000 */
[----:B------:R-:W-:-:S07]  /*10e90*/  IMAD.MOV.U32 R67, RZ, RZ, R72 ;  /* 0x000000ffff437224 */ /* 0x000fce00078e0048 */
[----:B------:R-:W-:Y:S05]  /*10ea0*/  WARPSYNC.COLLECTIVE R64, `(.L_x_5989) ;  /* 0x0000000040087348 */ /* 0x000fea0003c00000 */
[----:B------:R0:W1:Y:S02]  /*10eb0*/  SHFL.BFLY P2, R61, R67, R66, R65 ;  /* 0x0c000042433d7389 */ /* 0x0000640000040041 */
[----:B01----:R-:W-:Y:S05]  /*10ec0*/  ENDCOLLECTIVE ;  /* 0x000000000000791b */ /* 0x003fea0003800000 */
.L_x_5989:
[----:B------:R-:W-:Y:S02]  /*10ed0*/  HFMA2 R66, -RZ, RZ, 0, 4.76837158203125e-07 ;  /* 0x00000008ff427431 */ /* 0x000fe400000001ff */
[----:B------:R-:W-:-:S04]  /*10ee0*/  FADD.FTZ R73, R72, R61 ;  /* 0x0000003d48497221 */ /* 0x000fc80000010000 */
[----:B------:R-:W-:-:S07]  /*10ef0*/  IMAD.MOV.U32 R67, RZ, RZ, R73 ;  /* 0x000000ffff437224 */ /* 0x000fce00078e0049 */
[----:B------:R-:W-:Y:S05]  /*10f00*/  WARPSYNC.COLLECTIVE R64, `(.L_x_5990) ;  /* 0x0000000040087348 */ /* 0x000fea0003c00000 */
[----:B------:R0:W1:Y:S02]  /*10f10*/  SHFL.BFLY P2, R61, R67, R66, R65 ;  /* 0x0c000042433d7389 */ /* 0x0000640000040041 */
[----:B01----:R-:W-:Y:S05]  /*10f20*/  ENDCOLLECTIVE ;  /* 0x000000000000791b */ /* 0x003fea0003800000 */
.L_x_5990:
[----:B------:R-:W-:Y:S01]  /*10f30*/  MOV R66, 0x10 ;  /* 0x0000001000427802 */ /* 0x000fe20000000f00 */
[----:B------:R-:W-:-:S04]  /*10f40*/  FADD.FTZ R75, R73, R61 ;  /* 0x0000003d494b7221 */ /* 0x000fc80000010000 */
[----:B------:R-:W-:-:S07]  /*10f50*/  IMAD.MOV.U32 R67, RZ, RZ, R75 ;  /* 0x000000ffff437224 */ /* 0x000fce00078e004b */
[----:B------:R-:W-:Y:S05]  /*10f60*/  WARPSYNC.COLLECTIVE R64, `(.L_x_5991) ;  /* 0x0000000040087348 */ /* 0x000fea0003c00000 */
[----:B------:R0:W1:Y:S02]  /*10f70*/  SHFL.BFLY P2, R61, R67, R66, R65 ;  /* 0x0c000042433d7389 */ /* 0x0000640000040041 */
[----:B01----:R-:W-:Y:S05]  /*10f80*/  ENDCOLLECTIVE ;  /* 0x000000000000791b */ /* 0x003fea0003800000 */
.L_x_5991:
[----:B------:R-:W-:Y:S05]  /*10f90*/  BRA `(.L_x_5992) ;  /* 0xfffffff4002c7947 */ /* 0x000fea000383ffff */
.L_x_5993:
        /* <DEDUP_REMOVED lines=14> */
.L_x_12136:


//--------------------- .text._ZN10layer_norm31ln_parallel_residual_fwd_kernelINS_13Kernel_traitsIf6__halfS2_S2_fjLj512ELj1ELj4ELj1ELj16ENS_18Kernel_traits_baseILj512EfS2_S2_S2_fjLj128EEEEELb0ELb0ELb0EEEvNS_9FwdParamsE --------------------------
	.section	.text._ZN10layer_norm31ln_parallel_residual_fwd_kernelINS_13Kernel_traitsIf6__halfS2_S2_fjLj512ELj1ELj4ELj1ELj16ENS_18Kernel_traits_baseILj512EfS2_S2_S2_fjLj128EEEEELb0ELb0ELb0EEEvNS_9FwdParamsE,"ax",@progbits
	.align	128
        .global         _ZN10layer_norm31ln_parallel_residual_fwd_kernelINS_13Kernel_traitsIf6__halfS2_S2_fjLj512ELj1ELj4ELj1ELj16ENS_18Kernel_traits_baseILj512EfS2_S2_S2_fjLj128EEEEELb0ELb0ELb0EEEvNS_9FwdParamsE
        .type           _ZN10layer_norm31ln_parallel_residual_fwd_kernelINS_13Kernel_traitsIf6__halfS2_S2_fjLj512ELj1ELj4ELj1ELj16ENS_18Kernel_traits_baseILj512EfS2_S2_S2_fjLj128EEEEELb0ELb0ELb0EEEvNS_9FwdParamsE,@function
        .size           _ZN10layer_norm31ln_parallel_residual_fwd_kernelINS_13Kernel_traitsIf6__halfS2_S2_fjLj512ELj1ELj4ELj1ELj16ENS_18Kernel_traits_baseILj512EfS2_S2_S2_fjLj128EEEEELb0ELb0ELb0EEEvNS_9FwdParamsE,(.L_x_12137 - _ZN10layer_norm31ln_parallel_residual_fwd_kernelINS_13Kernel_traitsIf6__halfS2_S2_fjLj512ELj1ELj4ELj1ELj16ENS_18Kernel_traits_baseILj512EfS2_S2_S2_fjLj128EEEEELb0ELb0ELb0EEEvNS_9FwdParamsE)
        .other          _ZN10layer_norm31ln_parallel_residual_fwd_kernelINS_13Kernel_traitsIf6__halfS2_S2_fjLj512ELj1ELj4ELj1ELj16ENS_18Kernel_traits_baseILj512EfS2_S2_S2_fjLj128EEEEELb0ELb0ELb0EEEvNS_9FwdParamsE,@"STO_CUDA_ENTRY STV_DEFAULT"
_ZN10layer_norm31ln_parallel_residual_fwd_kernelINS_13Kernel_traitsIf6__halfS2_S2_fjLj512ELj1ELj4ELj1ELj16ENS_18Kernel_traits_baseILj512EfS2_S2_S2_fjLj128EEEEELb0ELb0ELb0EEEvNS_9FwdParamsE:
.text._ZN10layer_norm31ln_parallel_residual_fwd_kernelINS_13Kernel_traitsIf6__halfS2_S2_fjLj512ELj1ELj4ELj1ELj16ENS_18Kernel_traits_baseILj512EfS2_S2_S2_fjLj128EEEEELb0ELb0ELb0EEEvNS_9FwdParamsE:
        /* <DEDUP_REMOVED lines=72> */
.L_x_5996:
        /* <DEDUP_REMOVED lines=42> */
.L_x_5995:
        /* <DEDUP_REMOVED lines=26> */
.L_x_6000:
[----:B------:R-:W-:Y:S05]  /*08c0*/  BSYNC.RECONVERGENT B1 ;  /* 0x0000000000017941 */ /* 0x000fea0003800200 */
.L_x_5999:
        /* <DEDUP_REMOVED lines=18> */
.L_x_5998:
        /* <DEDUP_REMOVED lines=36> */
.L_x_5997:
[----:B------:R-:W-:Y:S05]  /*0c30*/  BSYNC.RECONVERGENT B0 ;  /* 0x0000000000007941 */ /* 0x000fea0003800200 */
.L_x_5994:
        /* <DEDUP_REMOVED lines=9> */
.L_x_6018:
        /* <DEDUP_REMOVED lines=67> */
.L_x_6004:
        /* <DEDUP_REMOVED lines=29> */
.L_x_6003:
        /* <DEDUP_REMOVED lines=30> */
.L_x_6006:
        /* <DEDUP_REMOVED lines=8> */
.L_x_6005:
[----:B------:R-:W1:Y:S01]  /*1530*/  @P0 LDC.64 R80, c[0x0][0x3a8] ;  /* 0x0000ea00ff500b82 */ /* 0x000e620000000a00 */
[C---:B0-----:R-:W-:Y:S01]  /*1540*/  IADD3 R2, PT, PT, R109.reuse, 0x20, RZ ;  /* 0x000000206d027810 */ /* 0x041fe20007ffe0ff */
[----:B-1----:R-:W-:-:S05]  /*1550*/  @P0 IMAD.WIDE.U32 R80, R109, 0x10, R80 ;  /* 0x000000106d500825 */ /* 0x002fca00078e0050 */
[----:B------:R0:W-:Y:S02]  /*1560*/  @P0 STG.E.128 desc[UR6][R80.64], R76 ;  /* 0x0000004c50000986 */ /* 0x0001e4000c101d06 */
.L_x_6002:
[----:B---3--:R-:W-:Y:S05]  /*1570*/  BSYNC.RECONVERGENT B0 ;  /* 0x0000000000007941 */ /* 0x008fea0003800200 */
.L_x_6001:
        /* <DEDUP_REMOVED lines=31> */
.L_x_6010:
        /* <DEDUP_REMOVED lines=29> */
.L_x_6009:
        /* <DEDUP_REMOVED lines=32> */
.L_x_6012:
        /* <DEDUP_REMOVED lines=44> */
.L_x_6011:
[----:B------:R-:W0:Y:S02]  /*1e00*/  @P0 LDC.64 R80, c[0x0][0x3a8] ;  /* 0x0000ea00ff500b82 */ /* 0x000e240000000a00 */
[----:B0-----:R-:W-:-:S05]  /*1e10*/  @P0 IMAD.WIDE.U32 R2, R2, 0x10, R80 ;  /* 0x0000001002020825 */ /* 0x001fca00078e0050 */
[----:B------:R1:W-:Y:S02]  /*1e20*/  @P0 STG.E.128 desc[UR6][R2.64], R76 ;  /* 0x0000004c02000986 */ /* 0x0003e4000c101d06 */
.L_x_6008:
[----:B------:R-:W-:Y:S05]  /*1e30*/  BSYNC.RECONVERGENT B0 ;  /* 0x0000000000007941 */ /* 0x000fea0003800200 */
.L_x_6007:
        /* <DEDUP_REMOVED lines=76> */
.L_x_6030:
        /* <DEDUP_REMOVED lines=29> */
[----:B------:R-:W-:Y:S01]  /*24d0*/  F2FP.F16.F32.PACK_AB R80, R3, R80 ;  /* 0x000000500350723e */ /* 0x000fe200000000ff */
[--C-:B------:R-:W-:Y:S01]  /*24e0*/  FADD.FTZ R111, R103, -R110.reuse ;  /* 0x8000006e676f7221 */ /* 0x100fe20000010000 */
[----:B------:R-:W-:Y:S01]  /*24f0*/  F2FP.F16.F32.PACK_AB R81, R2, R81 ;  /* 0x000000510251723e */ /* 0x000fe200000000ff */
        /* <DEDUP_REMOVED lines=13> */
[----:B------:R-:W-:-:S02]  /*25d0*/  F2FP.F16.F32.PACK_AB R82, R83, R82 ;  /* 0x000000525352723e */ /* 0x000fc400000000ff */
[----:B------:R-:W-:Y:S01]  /*25e0*/  F2FP.F16.F32.PACK_AB R83, R116, R111 ;  /* 0x0000006f7453723e */ /* 0x000fe200000000ff */
[----:B------:R-:W-:Y:S01]  /*25f0*/  FFMA.FTZ R111, R85, R64, R44 ;  /* 0x00000040556f7223 */ /* 0x000fe2000001002c */
[----:B------:R-:W-:Y:S01]  /*2600*/  FFMA.FTZ R116, R114, R63, R51 ;  /* 0x0000003f72747223 */ /* 0x000fe20000010033 */
[----:B------:R-:W-:Y:S01]  /*2610*/  FFMA.FTZ R85, R87, R66, R46 ;  /* 0x0000004257557223 */ /* 0x000fe2000001002e */
[----:B------:R-:W-:Y:S01]  /*2620*/  FFMA.FTZ R114, R112, R61, R49 ;  /* 0x0000003d70727223 */ /* 0x000fe20000010031 */
[----:B------:R-:W-:Y:S01]  /*2630*/  FFMA.FTZ R87, R115, R62, R50 ;  /* 0x0000003e73577223 */ /* 0x000fe20000010032 */
[----:B------:R-:W-:Y:S01]  /*2640*/  FFMA.FTZ R112, R86, R67, R47 ;  /* 0x0000004356707223 */ /* 0x000fe2000001002f */
[----:B0-----:R-:W-:Y:S01]  /*2650*/  IMAD.WIDE.U32 R106, R109, 0x10, R106 ;  /* 0x000000106d6a7825 */ /* 0x001fe200078e006a */
[----:B------:R-:W-:Y:S02]  /*2660*/  F2FP.F16.F32.PACK_AB R84, R84, R111 ;  /* 0x0000006f5454723e */ /* 0x000fe400000000ff */
[----:B------:R-:W-:-:S02]  /*2670*/  F2FP.F16.F32.PACK_AB R87, R116, R87 ;  /* 0x000000577457723e */ /* 0x000fc400000000ff */
[----:B------:R-:W-:Y:S01]  /*2680*/  F2FP.F16.F32.PACK_AB R86, R114, R113 ;  /* 0x000000717256723e */ /* 0x000fe200000000ff */
[C---:B-1----:R-:W-:Y:S01]  /*2690*/  IMAD.WIDE.U32 R2, R109.reuse, 0x10, R2 ;  /* 0x000000106d027825 */ /* 0x042fe200078e0002 */
[----:B------:R-:W-:Y:S01]  /*26a0*/  F2FP.F16.F32.PACK_AB R85, R112, R85 ;  /* 0x000000557055723e */ /* 0x000fe200000000ff */
[----:B------:R1:W-:Y:S01]  /*26b0*/  STG.E.128 desc[UR6][R106.64], R80 ;  /* 0x000000506a007986 */ /* 0x0003e2000c101d06 */
[----:B------:R-:W-:-:S03]  /*26c0*/  IADD3 R109, PT, PT, R109, 0x20, RZ ;  /* 0x000000206d6d7810 */ /* 0x000fc60007ffe0ff */
[----:B------:R1:W-:Y:S04]  /*26d0*/  STG.E.128 desc[UR6][R2.64], R84 ;  /* 0x0000005402007986 */ /* 0x0003e8000c101d06 */
.L_x_6015:
[----:B------:R-:W-:Y:S05]  /*26e0*/  BSYNC.RECONVERGENT B0 ;  /* 0x0000000000007941 */ /* 0x000fea0003800200 */
.L_x_6014:
        /* <DEDUP_REMOVED lines=26> */
[----:B------:R-:W-:Y:S01]  /*2890*/  F2FP.F16.F32.PACK_AB R80, R81, R80 ;  /* 0x000000505150723e */ /* 0x000fe200000000ff */
[----:B0-----:R-:W-:Y:S01]  /*28a0*/  IMAD.WIDE.U32 R2, R109, 0x10, R2 ;  /* 0x000000106d027825 */ /* 0x001fe200078e0002 */
[----:B------:R-:W-:-:S03]  /*28b0*/  F2FP.F16.F32.PACK_AB R81, R113, R82 ;  /* 0x000000527151723e */ /* 0x000fc600000000ff */
[C---:B------:R-:W-:Y:S01]  /*28c0*/  FFMA.FTZ R114, R108.reuse, R39, R27 ;  /* 0x000000276c727223 */ /* 0x040fe2000001001b */
[----:B------:R-:W-:Y:S01]  /*28d0*/  F2FP.F16.F32.PACK_AB R82, R115, R112 ;  /* 0x000000707352723e */ /* 0x000fe200000000ff */
        /* <DEDUP_REMOVED lines=10> */
[----:B------:R-:W-:Y:S02]  /*2980*/  F2FP.F16.F32.PACK_AB R83, R114, R83 ;  /* 0x000000537253723e */ /* 0x000fe400000000ff */
[----:B------:R-:W-:Y:S02]  /*2990*/  F2FP.F16.F32.PACK_AB R87, R116, R87 ;  /* 0x000000577457723e */ /* 0x000fe400000000ff */
[----:B------:R-:W-:Y:S01]  /*29a0*/  F2FP.F16.F32.PACK_AB R86, R111, R112 ;  /* 0x000000706f56723e */ /* 0x000fe200000000ff */
[----:B------:R2:W-:Y:S01]  /*29b0*/  STG.E.128 desc[UR6][R2.64], R80 ;  /* 0x0000005002007986 */ /* 0x0005e2000c101d06 */
[----:B------:R-:W-:-:S02]  /*29c0*/  F2FP.F16.F32.PACK_AB R85, R108, R85 ;  /* 0x000000556c55723e */ /* 0x000fc400000000ff */
[----:B------:R-:W-:-:S05]  /*29d0*/  F2FP.F16.F32.PACK_AB R84, R84, R109 ;  /* 0x0000006d5454723e */ /* 0x000fca00000000ff */
[----:B------:R2:W-:Y:S02]  /*29e0*/  STG.E.128 desc[UR6][R106.64], R84 ;  /* 0x000000546a007986 */ /* 0x0005e4000c101d06 */
.L_x_6017:
[----:B------:R-:W-:Y:S05]  /*29f0*/  BSYNC.RECONVERGENT B0 ;  /* 0x0000000000007941 */ /* 0x000fea0003800200 */
.L_x_6016:
[----:B012---:R-:W0:Y:S02]  /*2a00*/  LDC.64 R2, c[0x0][0x380] ;  /* 0x0000e000ff027b82 */ /* 0x007e240000000a00 */
[----:B0-----:R-:W-:-:S04]  /*2a10*/  LEA R90, R2, R90, 0x2 ;  /* 0x0000005a025a7211 */ /* 0x001fc800078e10ff */
[----:B------:R-:W-:-:S13]  /*2a20*/  ISETP.GE.AND P2, PT, R90, R3, PT ;  /* 0x000000035a00720c */ /* 0x000fda0003f46270 */
[----:B------:R-:W-:Y:S05]  /*2a30*/  @!P2 BRA `(.L_x_6018) ;  /* 0xffffffe000a4a947 */ /* 0x000fea000383ffff */
[----:B------:R-:W-:Y:S05]  /*2a40*/  EXIT ;  /* 0x000000000000794d */ /* 0x000fea0003800000 */
.L_x_6013:
        /* <DEDUP_REMOVED lines=8> */
.L_x_6020:
[----:B------:R-:W-:Y:S05]  /*2ad0*/  BSYNC B0 ;  /* 0x0000000000007941 */ /* 0x000fea0003800000 */
.L_x_6019:
        /* <DEDUP_REMOVED lines=10> */
.L_x_6021:
[----:B------:R-:W-:Y:S01]  /*2b80*/  HFMA2 R106, -RZ, RZ, 0, 2.384185791015625e-07 ;  /* 0x00000004ff6a7431 */ /* 0x000fe200000001ff */
[----:B------:R-:W-:-:S05]  /*2b90*/  MOV R81, R87 ;  /* 0x0000005700517202 */ /* 0x000fca0000000f00 */
[----:B------:R-:W-:-:S05]  /*2ba0*/  FADD.FTZ R81, R80, R81 ;  /* 0x0000005150517221 */ /* 0x000fca0000010000 */
[----:B------:R-:W-:-:S07]  /*2bb0*/  MOV R107, R81 ;  /* 0x00000051006b7202 */ /* 0x000fce0000000f00 */
[----:B------:R-:W-:Y:S05]  /*2bc0*/  WARPSYNC.COLLECTIVE R86, `(.L_x_6022) ;  /* 0x0000000056087348 */ /* 0x000fea0003c00000 */
[----:B------:R0:W1:Y:S02]  /*2bd0*/  SHFL.BFLY P6, R87, R107, R106, R111 ;  /* 0x0c00006a6b577389 */ /* 0x00006400000c006f */
[----:B01----:R-:W-:Y:S05]  /*2be0*/  ENDCOLLECTIVE ;  /* 0x000000000000791b */ /* 0x003fea0003800000 */
.L_x_6022:
[----:B------:R-:W-:Y:S01]  /*2bf0*/  HFMA2 R106, -RZ, RZ, 0, 4.76837158203125e-07 ;  /* 0x00000008ff6a7431 */ /* 0x000fe200000001ff */
[----:B------:R-:W-:-:S05]  /*2c00*/  MOV R2, R87 ;  /* 0x0000005700027202 */ /* 0x000fca0000000f00 */
[----:B------:R-:W-:-:S05]  /*2c10*/  FADD.FTZ R84, R81, R2 ;  /* 0x0000000251547221 */ /* 0x000fca0000010000 */
[----:B------:R-:W-:-:S07]  /*2c20*/  MOV R107, R84 ;  /* 0x00000054006b7202 */ /* 0x000fce0000000f00 */
[----:B------:R-:W-:Y:S05]  /*2c30*/  WARPSYNC.COLLECTIVE R86, `(.L_x_6023) ;  /* 0x0000000056087348 */ /* 0x000fea0003c00000 */
[----:B------:R0:W1:Y:S02]  /*2c40*/  SHFL.BFLY P6, R87, R107, R106, R111 ;  /* 0x0c00006a6b577389 */ /* 0x00006400000c006f */
[----:B01----:R-:W-:Y:S05]  /*2c50*/  ENDCOLLECTIVE ;  /* 0x000000000000791b */ /* 0x003fea0003800000 */
.L_x_6023:
[----:B------:R-:W-:Y:S01]  /*2c60*/  HFMA2 R106, -RZ, RZ, 0, 9.5367431640625e-07 ;  /* 0x00000010ff6a7431 */ /* 0x000fe200000001ff */
[----:B------:R-:W-:-:S05]  /*2c70*/  MOV R83, R87 ;  /* 0x0000005700537202 */ /* 0x000fca0000000f00 */
[----:B------:R-:W-:-:S05]  /*2c80*/  FADD.FTZ R85, R84, R83 ;  /* 0x0000005354557221 */ /* 0x000fca0000010000 */
[----:B------:R-:W-:-:S07]  /*2c90*/  MOV R107, R85 ;  /* 0x00000055006b7202 */ /* 0x000fce0000000f00 */
[----:B------:R-:W-:Y:S05]  /*2ca0*/  WARPSYNC.COLLECTIVE R86, `(.L_x_6024) ;  /* 0x0000000056087348 */ /* 0x000fea0003c00000 */
[----:B------:R0:W1:Y:S02]  /*2cb0*/  SHFL.BFLY P6, R87, R107, R106, R111 ;  /* 0x0c00006a6b577389 */ /* 0x00006400000c006f */
[----:B01----:R-:W-:Y:S05]  /*2cc0*/  ENDCOLLECTIVE ;  /* 0x000000000000791b */ /* 0x003fea0003800000 */
.L_x_6024:
        /* <DEDUP_REMOVED lines=41> */
.L_x_6025:
[----:B------:R-:W-:Y:S01]  /*2f60*/  HFMA2 R106, -RZ, RZ, 0, 1.1920928955078125e-07 ;  /* 0x00000002ff6a7431 */ /* 0x000fe200000001ff */
[----:B------:R-:W-:-:S05]  /*2f70*/  MOV R3, R87 ;  /* 0x0000005700037202 */ /* 0x000fca0000000f00 */
[----:B------:R-:W-:-:S05]  /*2f80*/  FADD.FTZ R3, R2, R3 ;  /* 0x0000000302037221 */ /* 0x000fca0000010000 */
[----:B------:R-:W-:-:S07]  /*2f90*/  MOV R107, R3 ;  /* 0x00000003006b7202 */ /* 0x000fce0000000f00 */
[----:B------:R-:W-:Y:S05]  /*2fa0*/  WARPSYNC.COLLECTIVE R86, `(.L_x_6026) ;  /* 0x0000000056087348 */ /* 0x000fea0003c00000 */
[----:B------:R0:W1:Y:S02]  /*2fb0*/  SHFL.BFLY P6, R87, R107, R106, R111 ;  /* 0x0c00006a6b577389 */ /* 0x00006400000c006f */
[----:B01----:R-:W-:Y:S05]  /*2fc0*/  ENDCOLLECTIVE ;  /* 0x000000000000791b */ /* 0x003fea0003800000 */
.L_x_6026:
[----:B------:R-:W-:Y:S01]  /*2fd0*/  HFMA2 R106, -RZ, RZ, 0, 2.384185791015625e-07 ;  /* 0x00000004ff6a7431 */ /* 0x000fe200000001ff */
[----:B------:R-:W-:-:S05]  /*2fe0*/  MOV R80, R87 ;  /* 0x0000005700507202 */ /* 0x000fca0000000f00 */
[----:B------:R-:W-:-:S05]  /*2ff0*/  FADD.FTZ R80, R3, R80 ;  /* 0x0000005003507221 */ /* 0x000fca0000010000 */
[----:B------:R-:W-:-:S07]  /*3000*/  MOV R107, R80 ;  /* 0x00000050006b7202 */ /* 0x000fce0000000f00 */
[----:B------:R-:W-:Y:S05]  /*3010*/  WARPSYNC.COLLECTIVE R86, `(.L_x_6027) ;  /* 0x0000000056087348 */ /* 0x000fea0003c00000 */
[----:B------:R0:W1:Y:S02]  /*3020*/  SHFL.BFLY P6, R87, R107, R106, R111 ;  /* 0x0c00006a6b577389 */ /* 0x00006400000c006f */
[----:B01----:R-:W-:Y:S05]  /*3030*/  ENDCOLLECTIVE ;  /* 0x000000000000791b */ /* 0x003fea0003800000 */
.L_x_6027:
[----:B------:R-:W-:Y:S01]  /*3040*/  HFMA2 R106, -RZ, RZ, 0, 4.76837158203125e-07 ;  /* 0x00000008ff6a7431 */ /* 0x000fe200000001ff */
[----:B------:R-:W-:-:S05]  /*3050*/  MOV R81, R87 ;  /* 0x0000005700517202 */ /* 0x000fca0000000f00 */
[----:B------:R-:W-:-:S05]  /*3060*/  FADD.FTZ R81, R80, R81 ;  /* 0x0000005150517221 */ /* 0x000fca0000010000 */
[----:B------:R-:W-:-:S07]  /*3070*/  MOV R107, R81 ;  /* 0x00000051006b7202 */ /* 0x000fce0000000f00 */
[----:B------:R-:W-:Y:S05]  /*3080*/  WARPSYNC.COLLECTIVE R86, `(.L_x_6028) ;  /* 0x0000000056087348 */ /* 0x000fea0003c00000 */
[----:B------:R0:W1:Y:S02]  /*3090*/  SHFL.BFLY P6, R87, R107, R106, R111 ;  /* 0x0c00006a6b577389 */ /* 0x00006400000c006f */
[----:B01----:R-:W-:Y:S05]  /*30a0*/  ENDCOLLECTIVE ;  /* 0x000000000000791b */ /* 0x003fea0003800000 */
.L_x_6028:
[----:B------:R-:W-:Y:S01]  /*30b0*/  HFMA2 R106, -RZ, RZ, 0, 9.5367431640625e-07 ;  /* 0x00000010ff6a7431 */ /* 0x000fe200000001ff */
[----:B------:R-:W-:-:S05]  /*30c0*/  MOV R84, R87 ;  /* 0x0000005700547202 */ /* 0x000fca0000000f00 */
[----:B------:R-:W-:-:S05]  /*30d0*/  FADD.FTZ R84, R81, R84 ;  /* 0x0000005451547221 */ /* 0x000fca0000010000 */
[----:B------:R-:W-:-:S07]  /*30e0*/  MOV R107, R84 ;  /* 0x00000054006b7202 */ /* 0x000fce0000000f00 */
[----:B------:R-:W-:Y:S05]  /*30f0*/  WARPSYNC.COLLECTIVE R86, `(.L_x_6029) ;  /* 0x0000000056087348 */ /* 0x000fea0003c00000 */
[----:B------:R0:W1:Y:S02]  /*3100*/  SHFL.BFLY P6, R87, R107, R106, R111 ;  /* 0x0c00006a6b577389 */ /* 0x00006400000c006f */
[----:B01----:R-:W-:Y:S05]  /*3110*/  ENDCOLLECTIVE ;  /* 0x000000000000791b */ /* 0x003fea0003800000 */
.L_x_6029:
[----:B------:R-:W-:Y:S01]  /*3120*/  MOV R85, R87 ;  /* 0x0000005700557202 */ /* 0x000fe20000000f00 */
[----:B------:R-:W-:Y:S06]  /*3130*/  BRA `(.L_x_6030) ;  /* 0xfffffff000707947 */ /* 0x000fec000383ffff */
.L_x_6031:
        /* <DEDUP_REMOVED lines=12> */
.L_x_12137:


//--------------------- .text._ZN10layer_norm31ln_parallel_residual_fwd_kernelINS_13Kernel_traitsIf6__halfS2_S2_fjLj512ELj1ELj4ELj1ELj16ENS_18Kernel_traits_baseILj512EfS2_S2_S2_fjLj128EEEEELb0ELb0ELb1EEEvNS_9FwdParamsE --------------------------
	.section	.text._ZN10layer_norm31ln_parallel_residual_fwd_kernelINS_13Kernel_traitsIf6__halfS2_S2_fjLj512ELj1ELj4ELj1ELj16ENS_18Kernel_traits_baseILj512EfS2_S2_S2_fjLj128EEEEELb0ELb0ELb1EEEvNS_9FwdParamsE,"ax",@progbits
	.align	128
        .global         _ZN10layer_norm31ln_parallel_residual_fwd_kernelINS_13Kernel_traitsIf6__halfS2_S2_fjLj512ELj1ELj4ELj1ELj16ENS_18Kernel_traits_baseILj512EfS2_S2_S2_fjLj128EEEEELb0ELb0ELb1EEEvNS_9FwdParamsE
        .type           _ZN10layer_norm31ln_parallel_residual_fwd_kernelINS_13Kernel_traitsIf6__halfS2_S2_fjLj512ELj1ELj4ELj1ELj16ENS_18Kernel_traits_baseILj512EfS2_S2_S2_fjLj128EEEEELb0ELb0ELb1EEEvNS_9FwdParamsE,@function
        .size           _ZN10layer_norm31ln_parallel_residual_fwd_kernelINS_13Kernel_traitsIf6__halfS2_S2_fjLj512ELj1ELj4ELj1ELj16ENS_18Kernel_traits_baseILj512EfS2_S2_S2_fjLj128EEEEELb0ELb0ELb1EEEvNS_9FwdParamsE,(.L_x_12138 - _ZN10layer_norm31ln_parallel_residual_fwd_kernelINS_13Kernel_traitsIf6__halfS2_S2_fjLj512ELj1ELj4ELj1ELj16ENS_18Kernel_traits_baseILj512EfS2_S2_S2_fjLj128EEEEELb0ELb0ELb1EEEvNS_9FwdParamsE)
        .other          _ZN10layer_norm31ln_parallel_residual_fwd_kernelINS_13Kernel_traitsIf6__halfS2_S2_fjLj512ELj1ELj4ELj1ELj16ENS_18Kernel_traits_baseILj512EfS2_S2_S2_fjLj128EEEEELb0ELb0ELb1EEEvNS_9FwdParamsE,@"STO_CUDA_ENTRY STV_DEFAULT"
_ZN10layer_norm31ln_parallel_residual_fwd_kernelINS_13Kernel_traitsIf6__halfS2_S2_fjLj512ELj1ELj4ELj1ELj16ENS_18Kernel_traits_baseILj512EfS2_S2_S2_fjLj128EEEEELb0ELb0ELb1EEEvNS_9FwdParamsE:
.text._ZN10layer_norm31ln_parallel_residual_fwd_kernelINS_13Kernel_traitsIf6__halfS2_S2_fjLj512ELj1ELj4ELj1ELj16ENS_18Kernel_traits_baseILj512EfS2_S2_S2_fjLj128EEEEELb0ELb0ELb1EEEvNS_9FwdParamsE:
        /* <DEDUP_REMOVED lines=58> */
[----:B------:R-:W-:Y:S02]  /*03a0*/  @P1 MOV R27, R31 ;  /* 0x0000001f001b1202 */ /* 0x000fe40000000f00 */
[----:B----4-:R-:W-:Y:S02]  /*03b0*/  @!P1 MOV R28, R32 ;  /* 0x00000020001c9202 */ /* 0x010fe40000000f00 */
[----:B------:R-:W-:Y:S02]  /*03c0*/  @!P1 MOV R29, R33 ;  /* 0x00000021001d9202 */ /* 0x000fe40000000f00 */
[----:B------:R-:W-:Y:S02]  /*03d0*/  @!P1 MOV R30, R34 ;  /* 0x00000022001e9202 */ /* 0x000fe40000000f00 */
[----:B------:R-:W-:Y:S02]  /*03e0*/  @!P1 MOV R31, R35 ;  /* 0x00000023001f9202 */ /* 0x000fe40000000f00 */
[----:B------:R-:W-:-:S02]  /*03f0*/  @P1 MOV R28, R32 ;  /* 0x00000020001c1202 */ /* 0x000fc40000000f00 */
[----:B------:R-:W-:Y:S02]  /*0400*/  @P1 MOV R29, R33 ;  /* 0x00000021001d1202 */ /* 0x000fe40000000f00 */
[----:B------:R-:W-:Y:S02]  /*0410*/  @P1 MOV R30, R34 ;  /* 0x00000022001e1202 */ /* 0x000fe40000000f00 */
[----:B------:R-:W-:Y:S02]  /*0420*/  @P1 MOV R31, R35 ;  /* 0x00000023001f1202 */ /* 0x000fe40000000f00 */
[----:B--2---:R-:W-:Y:S02]  /*0430*/  @!P1 MOV R32, R36 ;  /* 0x0000002400209202 */ /* 0x004fe40000000f00 */
[----:B------:R-:W-:Y:S02]  /*0440*/  @!P1 MOV R33, R37 ;  /* 0x0000002500219202 */ /* 0x000fe40000000f00 */
[----:B------:R-:W-:-:S02]  /*0450*/  @!P1 MOV R34, R38 ;  /* 0x0000002600229202 */ /* 0x000fc40000000f00 */
[----:B------:R-:W-:Y:S02]  /*0460*/  @!P1 MOV R35, R39 ;  /* 0x0000002700239202 */ /* 0x000fe40000000f00 */
        /* <DEDUP_REMOVED lines=8> */
[----:B------:R-:W-:Y:S02]  /*04f0*/  @P1 MOV R36, R40 ;  /* 0x0000002800241202 */ /* 0x000fe40000000f00 */
[----:B------:R-:W-:Y:S02]  /*0500*/  @P1 MOV R37, R41 ;  /* 0x0000002900251202 */ /* 0x000fe40000000f00 */
[----:B------:R-:W-:-:S02]  /*0510*/  @P1 MOV R38, R42 ;  /* 0x0000002a00261202 */ /* 0x000fc40000000f00 */
[----:B------:R-:W-:Y:S02]  /*0520*/  @P1 MOV R39, R43 ;  /* 0x0000002b00271202 */ /* 0x000fe40000000f00 */
[----:B------:R-:W-:Y:S02]  /*0530*/  @!P1 MOV R40, R44 ;  /* 0x0000002c00289202 */ /* 0x000fe40000000f00 */
[----:B------:R-:W-:Y:S02]  /*0540*/  @!P1 MOV R41, R45 ;  /* 0x0000002d00299202 */ /* 0x000fe40000000f00 */
[----:B------:R-:W-:Y:S02]  /*0550*/  @!P1 MOV R42, R46 ;  /* 0x0000002e002a9202 */ /* 0x000fe40000000f00 */
[----:B------:R-:W-:Y:S02]  /*0560*/  @!P1 MOV R43, R47 ;  /* 0x0000002f002b9202 */ /* 0x000fe40000000f00 */
[----:B------:R-:W-:-:S02]  /*0570*/  @P1 MOV R40, R44 ;  /* 0x0000002c00281202 */ /* 0x000fc40000000f00 */
        /* <DEDUP_REMOVED lines=17> */
[----:B------:R-:W-:-:S02]  /*0690*/  CS2R R52, SRZ ;  /* 0x0000000000347805 */ /* 0x000fc4000001ff00 */
[----:B------:R-:W-:Y:S02]  /*06a0*/  @P1 MOV R50, R54 ;  /* 0x0000003600321202 */ /* 0x000fe40000000f00 */
[----:B------:R-:W-:Y:S02]  /*06b0*/  @P1 MOV R51, R55 ;  /* 0x0000003700331202 */ /* 0x000fe40000000f00 */
[----:B------:R-:W-:Y:S01]  /*06c0*/  CS2R R54, SRZ ;  /* 0x0000000000367805 */ /* 0x000fe2000001ff00 */
[----:B------:R-:W-:Y:S06]  /*06d0*/  BRA `(.L_x_6033) ;  /* 0x0000000000dc7947 */ /* 0x000fec0003800000 */
.L_x_6032:
        /* <DEDUP_REMOVED lines=29> */
.L_x_6034:
        /* <DEDUP_REMOVED lines=26> */
.L_x_6033:
        /* <DEDUP_REMOVED lines=11> */
.L_x_6044:
        /* <DEDUP_REMOVED lines=14> */
[----:B------:R0:W5:Y:S01]  /*0be0*/  @P2 LDG.E.128 R72, desc[UR6][R86.64] ;  /* 0x0000000656482981 */ /* 0x000162000c1e1d00 */
[----:B------:R-:W-:Y:S05]  /*0bf0*/  @!P1 BRA `(.L_x_6035) ;  /* 0x00000004002c9947 */ /* 0x000fea0003800000 */
[----:B------:R-:W-:Y:S05]  /*0c00*/  @!P2 BRA `(.L_x_6036) ;  /* 0x0000000000b4a947 */ /* 0x000fea0003800000 */
[----:B-----5:R-:W-:Y:S02]  /*0c10*/  HADD2.F32 R0, -RZ, R80.H0_H0 ;  /* 0x20000050ff007230 */ /* 0x020fe40000004100 */
[----:B------:R-:W-:Y:S02]  /*0c20*/  HADD2.F32 R77, -RZ, R68.H0_H0 ;  /* 0x20000044ff4d7230 */ /* 0x000fe40000004100 */
[--C-:B------:R-:W-:Y:S02]  /*0c30*/  HADD2.F32 R76, -RZ, R81.reuse.H0_H0 ;  /* 0x20000051ff4c7230 */ /* 0x100fe40000004100 */
[----:B------:R-:W-:Y:S02]  /*0c40*/  HADD2.F32 R81, -RZ, R81.H1_H1 ;  /* 0x30000051ff517230 */ /* 0x000fe40000004100 */
[----:B------:R-:W-:Y:S01]  /*0c50*/  FADD.FTZ R0, R0, R77 ;  /* 0x0000004d00007221 */ /* 0x000fe20000010000 */
[--C-:B0-----:R-:W-:Y:S02]  /*0c60*/  HADD2.F32 R87, -RZ, R83.reuse.H0_H0 ;  /* 0x20000053ff577230 */ /* 0x101fe40000004100 */
[----:B------:R-:W-:-:S02]  /*0c70*/  HADD2.F32 R88, -RZ, R83.H1_H1 ;  /* 0x30000053ff587230 */ /* 0x000fc40000004100 */
[----:B------:R-:W-:Y:S02]  /*0c80*/  HADD2.F32 R78, -RZ, R69.H1_H1 ;  /* 0x30000045ff4e7230 */ /* 0x000fe40000004100 */
[----:B------:R-:W-:Y:S02]  /*0c90*/  HADD2.F32 R80, -RZ, R80.H1_H1 ;  /* 0x30000050ff507230 */ /* 0x000fe40000004100 */
[----:B------:R-:W-:Y:S02]  /*0ca0*/  HADD2.F32 R84, -RZ, R82.H0_H0 ;  /* 0x20000052ff547230 */ /* 0x000fe40000004100 */
[----:B------:R-:W-:Y:S01]  /*0cb0*/  FADD.FTZ R78, R81, R78 ;  /* 0x0000004e514e7221 */ /* 0x000fe20000010000 */
[----:B------:R-:W-:Y:S02]  /*0cc0*/  HADD2.F32 R77, -RZ, R68.H1_H1 ;  /* 0x30000044ff4d7230 */ /* 0x000fe40000004100 */
[----:B------:R-:W-:Y:S02]  /*0cd0*/  HADD2.F32 R83, -RZ, R70.H0_H0 ;  /* 0x20000046ff537230 */ /* 0x000fe40000004100 */
[----:B------:R-:W-:-:S02]  /*0ce0*/  HADD2.F32 R81, -RZ, R71.H1_H1 ;  /* 0x30000047ff517230 */ /* 0x000fc40000004100 */
        /* <DEDUP_REMOVED lines=31> */
.L_x_6036:
[----:B-----5:R-:W-:Y:S02]  /*0ee0*/  HADD2.F32 R88, -RZ, R80.H0_H0 ;  /* 0x20000050ff587230 */ /* 0x020fe40000004100 */
[----:B------:R-:W-:Y:S02]  /*0ef0*/  HADD2.F32 R92, -RZ, R81.H0_H0 ;  /* 0x20000051ff5c7230 */ /* 0x000fe40000004100 */
[----:B0-----:R-:W-:Y:S02]  /*0f00*/  HADD2.F32 R86, -RZ, R82.H0_H0 ;  /* 0x20000052ff567230 */ /* 0x001fe40000004100 */
[----:B------:R-:W-:Y:S02]  /*0f10*/  HADD2.F32 R87, -RZ, R83.H0_H0 ;  /* 0x20000053ff577230 */ /* 0x000fe40000004100 */
[----:B------:R-:W-:Y:S02]  /*0f20*/  HADD2.F32 R80, -RZ, R80.H1_H1 ;  /* 0x30000050ff507230 */ /* 0x000fe40000004100 */
[----:B------:R-:W-:-:S02]  /*0f30*/  HADD2.F32 R81, -RZ, R81.H1_H1 ;  /* 0x30000051ff517230 */ /* 0x000fc40000004100 */
[----:B------:R-:W-:Y:S02]  /*0f40*/  HADD2.F32 R82, -RZ, R82.H1_H1 ;  /* 0x30000052ff527230 */ /* 0x000fe40000004100 */
[----:B------:R-:W-:Y:S02]  /*0f50*/  HADD2.F32 R77, -RZ, R68.H0_H0 ;  /* 0x20000044ff4d7230 */ /* 0x000fe40000004100 */
[----:B------:R-:W-:Y:S02]  /*0f60*/  HADD2.F32 R79, -RZ, R69.H0_H0 ;  /* 0x20000045ff4f7230 */ /* 0x000fe40000004100 */
[----:B------:R-:W-:Y:S02]  /*0f70*/  HADD2.F32 R85, -RZ, R70.H0_H0 ;  /* 0x20000046ff557230 */ /* 0x000fe40000004100 */
[----:B------:R-:W-:Y:S01]  /*0f80*/  FADD.FTZ R88, R88, R77 ;  /* 0x0000004d58587221 */ /* 0x000fe20000010000 */
        /* <DEDUP_REMOVED lines=18> */
.L_x_6035:
[----:B------:R-:W-:Y:S05]  /*10b0*/  @!P2 BRA `(.L_x_6038) ;  /* 0x000000000074a947 */ /* 0x000fea0003800000 */
        /* <DEDUP_REMOVED lines=29> */
.L_x_6038:
[--C-:B-----5:R-:W-:Y:S02]  /*1290*/  HADD2.F32 R88, -RZ, R80.reuse.H0_H0 ;  /* 0x20000050ff587230 */ /* 0x120fe40000004100 */
[----:B------:R-:W-:Y:S02]  /*12a0*/  HADD2.F32 R99, -RZ, R80.H1_H1 ;  /* 0x30000050ff637230 */ /* 0x000fe40000004100 */
[--C-:B------:R-:W-:Y:S02]  /*12b0*/  HADD2.F32 R92, -RZ, R81.reuse.H0_H0 ;  /* 0x20000051ff5c7230 */ /* 0x100fe40000004100 */
[----:B------:R-:W-:Y:S02]  /*12c0*/  HADD2.F32 R97, -RZ, R81.H1_H1 ;  /* 0x30000051ff617230 */ /* 0x000fe40000004100 */
[--C-:B0-----:R-:W-:Y:S02]  /*12d0*/  HADD2.F32 R86, -RZ, R82.reuse.H0_H0 ;  /* 0x20000052ff567230 */ /* 0x101fe40000004100 */
[----:B------:R-:W-:-:S02]  /*12e0*/  HADD2.F32 R89, -RZ, R82.H1_H1 ;  /* 0x30000052ff597230 */ /* 0x000fc40000004100 */
[--C-:B------:R-:W-:Y:S02]  /*12f0*/  HADD2.F32 R87, -RZ, R83.reuse.H0_H0 ;  /* 0x20000053ff577230 */ /* 0x100fe40000004100 */
[----:B------:R-:W-:-:S07]  /*1300*/  HADD2.F32 R84, -RZ, R83.H1_H1 ;  /* 0x30000053ff547230 */ /* 0x000fce0000004100 */
.L_x_6037:
        /* <DEDUP_REMOVED lines=27> */
.L_x_6040:
        /* <DEDUP_REMOVED lines=29> */
.L_x_6039:
        /* <DEDUP_REMOVED lines=32> */
.L_x_6042:
[----:B-----5:R-:W-:Y:S02]  /*1890*/  HADD2.F32 R0, -RZ, R80.H0_H0 ;  /* 0x20000050ff007230 */ /* 0x020fe40000004100 */
[----:B------:R-:W-:Y:S02]  /*18a0*/  HADD2.F32 R77, -RZ, R68.H0_H0 ;  /* 0x20000044ff4d7230 */ /* 0x000fe40000004100 */
[----:B------:R-:W-:Y:S02]  /*18b0*/  HADD2.F32 R90, -RZ, R82.H0_H0 ;  /* 0x20000052ff5a7230 */ /* 0x000fe40000004100 */
[----:B------:R-:W-:Y:S02]  /*18c0*/  HADD2.F32 R80, -RZ, R80.H1_H1 ;  /* 0x30000050ff507230 */ /* 0x000fe40000004100 */
[----:B------:R-:W-:Y:S01]  /*18d0*/  FADD.FTZ R0, R77, R0 ;  /* 0x000000004d007221 */ /* 0x000fe20000010000 */
[----:B------:R-:W-:Y:S02]  /*18e0*/  HADD2.F32 R82, -RZ, R82.H1_H1 ;  /* 0x30000052ff527230 */ /* 0x000fe40000004100 */
[----:B------:R-:W-:-:S02]  /*18f0*/  HADD2.F32 R77, -RZ, R68.H1_H1 ;  /* 0x30000044ff4d7230 */ /* 0x000fc40000004100 */
[----:B------:R-:W-:Y:S02]  /*1900*/  HADD2.F32 R91, -RZ, R70.H1_H1 ;  /* 0x30000046ff5b7230 */ /* 0x000fe40000004100 */
[--C-:B------:R-:W-:Y:S02]  /*1910*/  HADD2.F32 R94, -RZ, R83.reuse.H0_H0 ;  /* 0x20000053ff5e7230 */ /* 0x100fe40000004100 */
[----:B------:R-:W-:Y:S01]  /*1920*/  FADD.FTZ R80, R77, R80 ;  /* 0x000000504d507221 */ /* 0x000fe20000010000 */
[----:B------:R-:W-:Y:S02]  /*1930*/  HADD2.F32 R95, -RZ, R83.H1_H1 ;  /* 0x30000053ff5f7230 */ /* 0x000fe40000004100 */
[----:B------:R-:W-:Y:S01]  /*1940*/  FADD.FTZ R91, R91, R82 ;  /* 0x000000525b5b7221 */ /* 0x000fe20000010000 */
[----:B------:R-:W-:Y:S02]  /*1950*/  HADD2.F32 R76, -RZ, R81.H0_H0 ;  /* 0x20000051ff4c7230 */ /* 0x000fe40000004100 */
[----:B------:R-:W-:-:S02]  /*1960*/  HADD2.F32 R79, -RZ, R69.H0_H0 ;  /* 0x20000045ff4f7230 */ /* 0x000fc40000004100 */
[----:B------:R-:W-:Y:S02]  /*1970*/  HADD2.F32 R83, -RZ, R70.H0_H0 ;  /* 0x20000046ff537230 */ /* 0x000fe40000004100 */
[----:B------:R-:W-:Y:S02]  /*1980*/  HADD2.F32 R77, -RZ, R72.H0_H0 ;  /* 0x20000048ff4d7230 */ /* 0x000fe40000004100 */
[----:B------:R-:W-:Y:S01]  /*1990*/  FADD.FTZ R76, R79, R76 ;  /* 0x0000004c4f4c7221 */ /* 0x000fe20000010000 */
[----:B------:R-:W-:Y:S02]  /*19a0*/  HADD2.F32 R82, -RZ, R74.H0_H0 ;  /* 0x2000004aff527230 */ /* 0x000fe40000004100 */
[----:B------:R-:W-:Y:S01]  /*19b0*/  FADD.FTZ R83, R83, R90 ;  /* 0x0000005a53537221 */ /* 0x000fe20000010000 */
[----:B------:R-:W-:Y:S02]  /*19c0*/  HADD2.F32 R81, -RZ, R81.H1_H1 ;  /* 0x30000051ff517230 */ /* 0x000fe40000004100 */
[----:B------:R-:W-:Y:S01]  /*19d0*/  FADD.FTZ R100, R77, R0 ;  /* 0x000000004d647221 */ /* 0x000fe20000010000 */
[----:B------:R-:W-:-:S02]  /*19e0*/  HADD2.F32 R78, -RZ, R69.H1_H1 ;  /* 0x30000045ff4e7230 */ /* 0x000fc40000004100 */
[----:B------:R-:W-:Y:S01]  /*19f0*/  FADD.FTZ R105, R82, R83 ;  /* 0x0000005352697221 */ /* 0x000fe20000010000 */
[--C-:B------:R-:W-:Y:S02]  /*1a00*/  HADD2.F32 R79, -RZ, R71.reuse.H0_H0 ;  /* 0x20000047ff4f7230 */ /* 0x100fe40000004100 */
        /* <DEDUP_REMOVED lines=20> */
.L_x_6041:
        /* <DEDUP_REMOVED lines=75> */
.L_x_6056:
[----:B-1----:R-:W-:Y:S01]  /*2000*/  FADD.FTZ R95, R94, R95 ;  /* 0x0000005f5e5f7221 */ /* 0x002fe20000010000 */
[C---:B------:R-:W-:Y:S01]  /*2010*/  FMUL.FTZ R91, R115.reuse, R115 ;  /* 0x00000073735b7220 */ /* 0x040fe20000410000 */
[----:B------:R-:W1:Y:S01]  /*2020*/  @!P2 LDC.64 R80, c[0x0][0x3c0] ;  /* 0x0000f000ff50ab82 */ /* 0x000e620000000a00 */
[----:B------:R-:W-:Y:S01]  /*2030*/  FSEL R113, R115, RZ, !P3 ;  /* 0x000000ff73717208 */ /* 0x000fe20005800000 */
[----:B---3--:R-:W-:Y:S02]  /*2040*/  FFMA.FTZ R0, R95, R90, UR8 ;  /* 0x000000085f007e23 */ /* 0x008fe4000801005a */
[----:B------:R-:W-:Y:S02]  /*2050*/  FSEL R95, R91, RZ, P3 ;  /* 0x000000ff5b5f7208 */ /* 0x000fe40001800000 */
[C---:B------:R-:W-:Y:S01]  /*2060*/  FADD.FTZ R117, -R113.reuse, R88 ;  /* 0x0000005871757221 */ /* 0x040fe20000010100 */
[C---:B------:R-:W-:Y:S01]  /*2070*/  FADD.FTZ R119, -R113.reuse, R99 ;  /* 0x0000006371777221 */ /* 0x040fe20000010100 */
[----:B------:R-:W2:Y:S01]  /*2080*/  LDC.64 R90, c[0x0][0x428] ;  /* 0x00010a00ff5a7b82 */ /* 0x000ea20000000a00 */
[----:B------:R-:W-:Y:S01]  /*2090*/  FADD.FTZ R0, R0, R95 ;  /* 0x0000005f00007221 */ /* 0x000fe20000010000 */
[C---:B------:R-:W-:Y:S01]  /*20a0*/  FADD.FTZ R125, -R113.reuse, R86 ;  /* 0x00000056717d7221 */ /* 0x040fe20000010100 */
[C---:B------:R-:W-:Y:S01]  /*20b0*/  FADD.FTZ R86, -R113.reuse, R89 ;  /* 0x0000005971567221 */ /* 0x040fe20000010100 */
[C---:B------:R-:W-:Y:S01]  /*20c0*/  FADD.FTZ R123, -R113.reuse, R97 ;  /* 0x00000061717b7221 */ /* 0x040fe20000010100 */
[C---:B------:R-:W-:Y:S01]  /*20d0*/  FADD.FTZ R107, -R113.reuse, R84 ;  /* 0x00000054716b7221 */ /* 0x040fe20000010100 */
[C---:B------:R-:W-:Y:S01]  /*20e0*/  FADD.FTZ R97, -R113.reuse, R100 ;  /* 0x0000006471617221 */ /* 0x040fe20000010100 */
[----:B------:R-:W3:Y:S01]  /*20f0*/  MUFU.RSQ R0, R0 ;  /* 0x0000000000007308 */ /* 0x000ee20000001400 */
[----:B0-----:R-:W0:Y:S01]  /*2100*/  LDC.64 R94, c[0x0][0x430] ;  /* 0x00010c00ff5e7b82 */ /* 0x001e220000000a00 */
        /* <DEDUP_REMOVED lines=11> */
[C---:B---3--:R-:W-:Y:S01]  /*21c0*/  FMUL.FTZ R117, R0.reuse, R117 ;  /* 0x0000007500757220 */ /* 0x048fe20000410000 */
[C---:B------:R-:W-:Y:S01]  /*21d0*/  FMUL.FTZ R84, R0.reuse, R119 ;  /* 0x0000007700547220 */ /* 0x040fe20000410000 */
[C---:B------:R-:W-:Y:S01]  /*21e0*/  FMUL.FTZ R125, R0.reuse, R125 ;  /* 0x0000007d007d7220 */ /* 0x040fe20000410000 */
[----:B------:R-:W-:Y:S01]  /*21f0*/  FMUL.FTZ R100, R0, R86 ;  /* 0x0000005600647220 */ /* 0x000fe20000410000 */
[----:B------:R-:W-:Y:S01]  /*2200*/  FFMA.FTZ R82, R117, R20, R64 ;  /* 0x0000001475527223 */ /* 0x000fe20000010040 */
[----:B------:R-:W-:Y:S01]  /*2210*/  FFMA.FTZ R83, R84, R21, R65 ;  /* 0x0000001554537223 */ /* 0x000fe20000010041 */
[----:B------:R-:W-:Y:S01]  /*2220*/  FFMA.FTZ R98, R125, R24, R60 ;  /* 0x000000187d627223 */ /* 0x000fe2000001003c */
[C---:B------:R-:W-:Y:S01]  /*2230*/  FMUL.FTZ R121, R0.reuse, R121 ;  /* 0x0000007900797220 */ /* 0x040fe20000410000 */
[----:B------:R-:W-:Y:S01]  /*2240*/  FMUL.FTZ R96, R0, R123 ;  /* 0x0000007b00607220 */ /* 0x000fe20000410000 */
[----:B-1----:R-:W-:Y:S01]  /*2250*/  FFMA.FTZ R115, R100, R25, R61 ;  /* 0x0000001964737223 */ /* 0x002fe2000001003d */
[----:B------:R-:W-:Y:S01]  /*2260*/  F2FP.F16.F32.PACK_AB R80, R83, R82 ;  /* 0x000000525350723e */ /* 0x000fe200000000ff */
[----:B------:R-:W-:Y:S01]  /*2270*/  FFMA.FTZ R81, R121, R22, R66 ;  /* 0x0000001679517223 */ /* 0x000fe20000010042 */
[----:B------:R-:W-:Y:S01]  /*2280*/  FFMA.FTZ R86, R96, R23, R67 ;  /* 0x0000001760567223 */ /* 0x000fe20000010043 */
[C---:B------:R-:W-:Y:S01]  /*2290*/  FMUL.FTZ R87, R0.reuse, R87 ;  /* 0x0000005700577220 */ /* 0x040fe20000410000 */
[----:B------:R-:W-:Y:S01]  /*22a0*/  F2FP.F16.F32.PACK_AB R82, R115, R98 ;  /* 0x000000627352723e */ /* 0x000fe200000000ff */
[----:B------:R-:W-:Y:S01]  /*22b0*/  FMUL.FTZ R98, R0, R107 ;  /* 0x0000006b00627220 */ /* 0x000fe20000410000 */
[----:B--2---:R-:W-:Y:S01]  /*22c0*/  IMAD.WIDE.U32 R88, R93, 0x10, R90 ;  /* 0x000000105d587825 */ /* 0x004fe200078e005a */
[----:B------:R-:W-:-:S03]  /*22d0*/  F2FP.F16.F32.PACK_AB R81, R86, R81 ;  /* 0x000000515651723e */ /* 0x000fc600000000ff */
[----:B------:R-:W-:Y:S01]  /*22e0*/  FFMA.FTZ R83, R87, R26, R62 ;  /* 0x0000001a57537223 */ /* 0x000fe2000001003e */
[----:B------:R-:W-:Y:S01]  /*22f0*/  FFMA.FTZ R102, R98, R27, R63 ;  /* 0x0000001b62667223 */ /* 0x000fe2000001003f */
[----:B0-----:R-:W-:-:S04]  /*2300*/  IMAD.WIDE.U32 R92, R93, 0x10, R94 ;  /* 0x000000105d5c7825 */ /* 0x001fc800078e005e */
[----:B------:R-:W-:Y:S01]  /*2310*/  FFMA.FTZ R86, R125, R32, R8 ;  /* 0x000000207d567223 */ /* 0x000fe20000010008 */
[----:B------:R-:W-:Y:S01]  /*2320*/  FFMA.FTZ R107, R100, R33, R9 ;  /* 0x00000021646b7223 */ /* 0x000fe20000010009 */
[----:B------:R-:W-:Y:S01]  /*2330*/  FFMA.FTZ R96, R96, R31, R7 ;  /* 0x0000001f60607223 */ /* 0x000fe20000010007 */
[----:B------:R-:W-:-:S04]  /*2340*/  IMAD.WIDE.U32 R90, R85, 0x10, R90 ;  /* 0x00000010555a7825 */ /* 0x000fc800078e005a */
[----:B------:R-:W-:Y:S01]  /*2350*/  FFMA.FTZ R87, R87, R34, R10 ;  /* 0x0000002257577223 */ /* 0x000fe2000001000a */
[----:B------:R-:W-:Y:S01]  /*2360*/  FFMA.FTZ R98, R98, R35, R11 ;  /* 0x0000002362627223 */ /* 0x000fe2000001000b */
[----:B------:R-:W-:Y:S01]  /*2370*/  F2FP.F16.F32.PACK_AB R83, R102, R83 ;  /* 0x000000536653723e */ /* 0x000fe200000000ff */
[----:B------:R-:W-:-:S04]  /*2380*/  IMAD.WIDE.U32 R94, R85, 0x10, R94 ;  /* 0x00000010555e7825 */ /* 0x000fc800078e005e */
[----:B------:R-:W-:Y:S01]  /*2390*/  FFMA.FTZ R85, R121, R30, R6 ;  /* 0x0000001e79557223 */ /* 0x000fe20000010006 */
[C---:B------:R-:W-:Y:S01]  /*23a0*/  FMUL.FTZ R115, R0.reuse, R97 ;  /* 0x0000006100737220 */ /* 0x040fe20000410000 */
[C---:B------:R-:W-:Y:S01]  /*23b0*/  FMUL.FTZ R100, R0.reuse, R99 ;  /* 0x0000006300647220 */ /* 0x040fe20000410000 */
[----:B------:R-:W-:Y:S01]  /*23c0*/  F2FP.F16.F32.PACK_AB R86, R107, R86 ;  /* 0x000000566b56723e */ /* 0x000fe200000000ff */
[C---:B------:R-:W-:Y:S01]  /*23d0*/  FMUL.FTZ R101, R0.reuse, R101 ;  /* 0x0000006500657220 */ /* 0x040fe20000410000 */
[C---:B------:R-:W-:Y:S01]  /*23e0*/  FMUL.FTZ R102, R0.reuse, R103 ;  /* 0x0000006700667220 */ /* 0x040fe20000410000 */
[----:B------:R-:W0:Y:S01]  /*23f0*/  @!P2 LDC.64 R106, c[0x0][0x3c8] ;  /* 0x0000f200ff6aab82 */ /* 0x000e220000000a00 */
        /* <DEDUP_REMOVED lines=10> */
[----:B------:R-:W-:Y:S01]  /*24a0*/  F2FP.F16.F32.PACK_AB R96, R97, R96 ;  /* 0x000000606160723e */ /* 0x000fe200000000ff */
[C---:B------:R-:W-:Y:S01]  /*24b0*/  FMUL.FTZ R111, R0.reuse, R111 ;  /* 0x0000006f006f7220 */ /* 0x040fe20000410000 */
[----:B------:R-:W-:Y:S01]  /*24c0*/  F2FP.F16.F32.PACK_AB R97, R99, R98 ;  /* 0x000000626361723e */ /* 0x000fe200000000ff */
[----:B------:R-:W-:Y:S01]  /*24d0*/  FMUL.FTZ R110, R0, R113 ;  /* 0x00000071006e7220 */ /* 0x000fe20000410000 */
        /* <DEDUP_REMOVED lines=30> */
.L_x_6043:
[----:B------:R-:W-:Y:S01]  /*26c0*/  HFMA2 R104, -RZ, RZ, 0, 5.9604644775390625e-08 ;  /* 0x00000001ff687431 */ /* 0x000fe200000001ff */
[----:B------:R-:W-:Y:S01]  /*26d0*/  BSSY B0, `(.L_x_6045) ;  /* 0x0000007000007945 */ /* 0x000fe20003800000 */
[----:B------:R-:W-:Y:S02]  /*26e0*/  MOV R107, R0 ;  /* 0x00000000006b7202 */ /* 0x000fe40000000f00 */
[----:B------:R-:W-:Y:S02]  /*26f0*/  MOV R109, 0x1f ;  /* 0x0000001f006d7802 */ /* 0x000fe40000000f00 */
[----:B------:R-:W-:-:S07]  /*2700*/  MOV R102, 0xffffffff ;  /* 0xffffffff00667802 */ /* 0x000fce0000000f00 */
[----:B---3--:R-:W-:Y:S05]  /*2710*/  WARPSYNC.COLLECTIVE R102, `(.L_x_6046) ;  /* 0x0000000066087348 */ /* 0x008fea0003c00000 */
[----:B------:R0:W1:Y:S02]  /*2720*/  SHFL.BFLY P4, R95, R107, R104, R109 ;  /* 0x0c0000686b5f7389 */ /* 0x000064000008006d */
[----:B01-3--:R-:W-:Y:S05]  /*2730*/  ENDCOLLECTIVE ;  /* 0x000000000000791b */ /* 0x00bfea0003800000 */
.L_x_6046:
[----:B------:R-:W-:Y:S05]  /*2740*/  BSYNC B0 ;  /* 0x0000000000007941 */ /* 0x000fea0003800000 */
.L_x_6045:
        /* <DEDUP_REMOVED lines=9> */
.L_x_6047:
[----:B------:R-:W-:Y:S01]  /*27e0*/  HFMA2 R104, -RZ, RZ, 0, 2.384185791015625e-07 ;  /* 0x00000004ff687431 */ /* 0x000fe200000001ff */
[----:B------:R-:W-:-:S05]  /*27f0*/  MOV R80, R95 ;  /* 0x0000005f00507202 */ /* 0x000fca0000000f00 */
[----:B------:R-:W-:-:S05]  /*2800*/  FADD.FTZ R80, R81, R80 ;  /* 0x0000005051507221 */ /* 0x000fca0000010000 */
[----:B------:R-:W-:-:S07]  /*2810*/  MOV R107, R80 ;  /* 0x00000050006b7202 */ /* 0x000fce0000000f00 */
[----:B------:R-:W-:Y:S05]  /*2820*/  WARPSYNC.COLLECTIVE R102, `(.L_x_6048) ;  /* 0x0000000066087348 */ /* 0x000fea0003c00000 */
[----:B------:R0:W1:Y:S02]  /*2830*/  SHFL.BFLY P4, R95, R107, R104, R109 ;  /* 0x0c0000686b5f7389 */ /* 0x000064000008006d */
[----:B01----:R-:W-:Y:S05]  /*2840*/  ENDCOLLECTIVE ;  /* 0x000000000000791b */ /* 0x003fea0003800000 */
.L_x_6048:
[----:B------:R-:W-:Y:S01]  /*2850*/  HFMA2 R104, -RZ, RZ, 0, 4.76837158203125e-07 ;  /* 0x00000008ff687431 */ /* 0x000fe200000001ff */
[----:B------:R-:W-:-:S05]  /*2860*/  MOV R91, R95 ;  /* 0x0000005f005b7202 */ /* 0x000fca0000000f00 */
[----:B------:R-:W-:-:S05]  /*2870*/  FADD.FTZ R91, R80, R91 ;  /* 0x0000005b505b7221 */ /* 0x000fca0000010000 */
[----:B------:R-:W-:-:S07]  /*2880*/  MOV R107, R91 ;  /* 0x0000005b006b7202 */ /* 0x000fce0000000f00 */
[----:B------:R-:W-:Y:S05]  /*2890*/  WARPSYNC.COLLECTIVE R102, `(.L_x_6049) ;  /* 0x0000000066087348 */ /* 0x000fea0003c00000 */
[----:B------:R0:W1:Y:S02]  /*28a0*/  SHFL.BFLY P4, R95, R107, R104, R109 ;  /* 0x0c0000686b5f7389 */ /* 0x000064000008006d */
[----:B01----:R-:W-:Y:S05]  /*28b0*/  ENDCOLLECTIVE ;  /* 0x000000000000791b */ /* 0x003fea0003800000 */
.L_x_6049:
        /* <DEDUP_REMOVED lines=8> */
.L_x_6050:
        /* <DEDUP_REMOVED lines=39> */
.L_x_6051:
[----:B------:R-:W-:Y:S01]  /*2bb0*/  HFMA2 R104, -RZ, RZ, 0, 1.1920928955078125e-07 ;  /* 0x00000002ff687431 */ /* 0x000fe200000001ff */
[----:B------:R-:W-:-:S05]  /*2bc0*/  MOV R81, R95 ;  /* 0x0000005f00517202 */ /* 0x000fca0000000f00 */
[----:B------:R-:W-:-:S05]  /*2bd0*/  FADD.FTZ R81, R0, R81 ;  /* 0x0000005100517221 */ /* 0x000fca0000010000 */
[----:B------:R-:W-:-:S07]  /*2be0*/  MOV R107, R81 ;  /* 0x00000051006b7202 */ /* 0x000fce0000000f00 */
[----:B------:R-:W-:Y:S05]  /*2bf0*/  WARPSYNC.COLLECTIVE R102, `(.L_x_6052) ;  /* 0x0000000066087348 */ /* 0x000fea0003c00000 */
[----:B------:R0:W1:Y:S02]  /*2c00*/  SHFL.BFLY P4, R95, R107, R104, R109 ;  /* 0x0c0000686b5f7389 */ /* 0x000064000008006d */
[----:B01----:R-:W-:Y:S05]  /*2c10*/  ENDCOLLECTIVE ;  /* 0x000000000000791b */ /* 0x003fea0003800000 */
.L_x_6052:
[----:B------:R-:W-:Y:S01]  /*2c20*/  HFMA2 R104, -RZ, RZ, 0, 2.384185791015625e-07 ;  /* 0x00000004ff687431 */ /* 0x000fe200000001ff */
[----:B------:R-:W-:-:S05]  /*2c30*/  MOV R80, R95 ;  /* 0x0000005f00507202 */ /* 0x000fca0000000f00 */
[----:B------:R-:W-:-:S05]  /*2c40*/  FADD.FTZ R80, R81, R80 ;  /* 0x0000005051507221 */ /* 0x000fca0000010000 */
[----:B------:R-:W-:-:S07]  /*2c50*/  MOV R107, R80 ;  /* 0x00000050006b7202 */ /* 0x000fce0000000f00 */
[----:B------:R-:W-:Y:S05]  /*2c60*/  WARPSYNC.COLLECTIVE R102, `(.L_x_6053) ;  /* 0x0000000066087348 */ /* 0x000fea0003c00000 */
[----:B------:R0:W1:Y:S02]  /*2c70*/  SHFL.BFLY P4, R95, R107, R104, R109 ;  /* 0x0c0000686b5f7389 */ /* 0x000064000008006d */
[----:B01----:R-:W-:Y:S05]  /*2c80*/  ENDCOLLECTIVE ;  /* 0x000000000000791b */ /* 0x003fea0003800000 */
.L_x_6053:
[----:B------:R-:W-:Y:S01]  /*2c90*/  HFMA2 R104, -RZ, RZ, 0, 4.76837158203125e-07 ;  /* 0x00000008ff687431 */ /* 0x000fe200000001ff */
[----:B------:R-:W-:-:S05]  /*2ca0*/  MOV R91, R95 ;  /* 0x0000005f005b7202 */ /* 0x000fca0000000f00 */
[----:B------:R-:W-:-:S05]  /*2cb0*/  FADD.FTZ R91, R80, R91 ;  /* 0x0000005b505b7221 */ /* 0x000fca0000010000 */
[----:B------:R-:W-:-:S07]  /*2cc0*/  MOV R107, R91 ;  /* 0x0000005b006b7202 */ /* 0x000fce0000000f00 */
[----:B------:R-:W-:Y:S05]  /*2cd0*/  WARPSYNC.COLLECTIVE R102, `(.L_x_6054) ;  /* 0x0000000066087348 */ /* 0x000fea0003c00000 */
[----:B------:R0:W1:Y:S02]  /*2ce0*/  SHFL.BFLY P4, R95, R107, R104, R109 ;  /* 0x0c0000686b5f7389 */ /* 0x000064000008006d */
[----:B01----:R-:W-:Y:S05]  /*2cf0*/  ENDCOLLECTIVE ;  /* 0x000000000000791b */ /* 0x003fea0003800000 */
.L_x_6054:
[----:B------:R-:W-:Y:S01]  /*2d00*/  HFMA2 R104, -RZ, RZ, 0, 9.5367431640625e-07 ;  /* 0x00000010ff687431 */ /* 0x000fe200000001ff */
[----:B------:R-:W-:-:S05]  /*2d10*/  MOV R94, R95 ;  /* 0x0000005f005e7202 */ /* 0x000fca0000000f00 */
[----:B------:R-:W-:-:S05]  /*2d20*/  FADD.FTZ R94, R91, R94 ;  /* 0x0000005e5b5e7221 */ /* 0x000fca0000010000 */
[----:B------:R-:W-:-:S07]  /*2d30*/  MOV R107, R94 ;  /* 0x0000005e006b7202 */ /* 0x000fce0000000f00 */
[----:B------:R-:W-:Y:S05]  /*2d40*/  WARPSYNC.COLLECTIVE R102, `(.L_x_6055) ;  /* 0x0000000066087348 */ /* 0x000fea0003c00000 */
[----:B------:R0:W1:Y:S02]  /*2d50*/  SHFL.BFLY P4, R95, R107, R104, R109 ;  /* 0x0c0000686b5f7389 */ /* 0x000064000008006d */
[----:B01----:R-:W-:Y:S05]  /*2d60*/  ENDCOLLECTIVE ;  /* 0x000000000000791b */ /* 0x003fea0003800000 */
.L_x_6055:
[----:B------:R-:W-:Y:S05]  /*2d70*/  BRA `(.L_x_6056) ;  /* 0xfffffff000a07947 */ /* 0x000fea000383ffff */
.L_x_6057:
        /* <DEDUP_REMOVED lines=16> */
.L_x_12138:


//--------------------- .text._ZN10layer_norm31ln_parallel_residual_fwd_kernelINS_13Kernel_traitsIf6__halfS2_S2_fjLj512ELj1ELj4ELj1ELj16ENS_18Kernel_traits_baseILj512EfS2_S2_S2_fjLj128EEEEELb0ELb1ELb0EEEvNS_9FwdParamsE --------------------------
	.section	.text._ZN10layer_norm31ln_parallel_residual_fwd_kernelINS_13Kernel_traitsIf6__halfS2_S2_fjLj512ELj1ELj4ELj1ELj16ENS_18Kernel_traits_baseILj512EfS2_S2_S2_fjLj128EEEEELb0ELb1ELb0EEEvNS_9FwdParamsE,"ax",@progbits
	.align	128
        .global         _ZN10layer_norm31ln_parallel_residual_fwd_kernelINS_13Kernel_traitsIf6__halfS2_S2_fjLj512ELj1ELj4ELj1ELj16ENS_18Kernel_traits_baseILj512EfS2_S2_S2_fjLj128EEEEELb0ELb1ELb0EEEvNS_9FwdParamsE
        .type           _ZN10layer_norm31ln_parallel_residual_fwd_kernelINS_13Kernel_traitsIf6__halfS2_S2_fjLj512ELj1ELj4ELj1ELj16ENS_18Kernel_traits_baseILj512EfS2_S2_S2_fjLj128EEEEELb0ELb1ELb0EEEvNS_9FwdParamsE,@function
        .size           _ZN10layer_norm31ln_parallel_residual_fwd_kernelINS_13Kernel_traitsIf6__halfS2_S2_fjLj512ELj1ELj4ELj1ELj16ENS_18Kernel_traits_baseILj512EfS2_S2_S2_fjLj128EEEEELb0ELb1ELb0EEEvNS_9FwdParamsE,(.L_x_12139 - _ZN10layer_norm31ln_parallel_residual_fwd_kernelINS_13Kernel_traitsIf6__halfS2_S2_fjLj512ELj1ELj4ELj1ELj16ENS_18Kernel_traits_baseILj512EfS2_S2_S2_fjLj128EEEEELb0ELb1ELb0EEEvNS_9FwdParamsE)
        .other          _ZN10layer_norm31ln_parallel_residual_fwd_kernelINS_13Kernel_traitsIf6__halfS2_S2_fjLj512ELj1ELj4ELj1ELj16ENS_18Kernel_traits_baseILj512EfS2_S2_S2_fjLj128EEEEELb0ELb1ELb0EEEvNS_9FwdParamsE,@"STO_CUDA_ENTRY STV_DEFAULT"
_ZN10layer_norm31ln_parallel_residual_fwd_kernelINS_13Kernel_traitsIf6__halfS2_S2_fjLj512ELj1ELj4ELj1ELj16ENS_18Kernel_traits_baseILj512EfS2_S2_S2_fjLj128EEEEELb0ELb1ELb0EEEvNS_9FwdParamsE:
.text._ZN10layer_norm31ln_parallel_residual_fwd_kernelINS_13Kernel_traitsIf6__halfS2_S2_fjLj512ELj1ELj4ELj1ELj16ENS_18Kernel_traits_baseILj512EfS2_S2_S2_fjLj128EEEEELb0ELb1ELb0EEEvNS_9FwdParamsE:
        /* <DEDUP_REMOVED lines=36> */
.L_x_6061:
[----:B------:R-:W-:Y:S05]  /*0240*/  BSYNC.RECONVERGENT B1 ;  /* 0x0000000000017941 */ /* 0x000fea0003800200 */
.L_x_6060:
        /* <DEDUP_REMOVED lines=10> */
.L_x_6059:
        /* <DEDUP_REMOVED lines=20> */
.L_x_6062:
[----:B------:R-:W-:Y:S05]  /*0430*/  BSYNC.RECONVERGENT B0 ;  /* 0x0000000000007941 */ /* 0x000fea0003800200 */
.L_x_6058:
        /* <DEDUP_REMOVED lines=9> */
.L_x_6080:
        /* <DEDUP_REMOVED lines=25> */
[----:B------:R-:W-:Y:S02]  /*0660*/  HADD2.F32 R61, -RZ, R53.H1_H1 ;  /* 0x30000035ff3d7230 */ /* 0x000fe40000004100 */
[----:B------:R-:W-:Y:S01]  /*0670*/  FADD.FTZ R48, R48, R49 ;  /* 0x0000003130307221 */ /* 0x000fe20000010000 */
[----:B------:R-:W-:Y:S02]  /*0680*/  HADD2.F32 R52, -RZ, R41.H1_H1 ;  /* 0x30000029ff347230 */ /* 0x000fe40000004100 */
[----:B------:R-:W-:-:S02]  /*0690*/  HADD2.F32 R50, -RZ, R53.H0_H0 ;  /* 0x20000035ff327230 */ /* 0x000fc40000004100 */
[----:B------:R-:W-:Y:S02]  /*06a0*/  HADD2.F32 R49, -RZ, R40.H1_H1 ;  /* 0x30000028ff317230 */ /* 0x000fe40000004100 */
[----:B------:R-:W-:Y:S01]  /*06b0*/  FADD.FTZ R61, R61, R52 ;  /* 0x000000343d3d7221 */ /* 0x000fe20000010000 */
[----:B------:R-:W-:Y:S02]  /*06c0*/  HADD2.F32 R51, -RZ, R41.H0_H0 ;  /* 0x20000029ff337230 */ /* 0x000fe40000004100 */
[--C-:B------:R-:W-:Y:S02]  /*06d0*/  HADD2.F32 R53, -RZ, R54.reuse.H0_H0 ;  /* 0x20000036ff357230 */ /* 0x100fe40000004100 */
[----:B------:R-:W-:Y:S01]  /*06e0*/  FADD.FTZ R56, R56, R49 ;  /* 0x0000003138387221 */ /* 0x000fe20000010000 */
[----:B------:R-:W-:Y:S02]  /*06f0*/  HADD2.F32 R58, -RZ, R54.H1_H1 ;  /* 0x30000036ff3a7230 */ /* 0x000fe40000004100 */
[----:B------:R-:W-:Y:S01]  /*0700*/  FADD.FTZ R50, R50, R51 ;  /* 0x0000003332327221 */ /* 0x000fe20000010000 */
[----:B------:R-:W-:-:S02]  /*0710*/  HADD2.F32 R54, -RZ, R42.H0_H0 ;  /* 0x2000002aff367230 */ /* 0x000fc40000004100 */
[----:B------:R-:W-:Y:S02]  /*0720*/  HADD2.F32 R3, -RZ, R55.H0_H0 ;  /* 0x20000037ff037230 */ /* 0x000fe40000004100 */
[----:B0-----:R-:W-:Y:S02]  /*0730*/  HADD2.F32 R63, -RZ, R42.H1_H1 ;  /* 0x3000002aff3f7230 */ /* 0x001fe40000004100 */
[----:B------:R-:W-:Y:S01]  /*0740*/  FADD.FTZ R53, R53, R54 ;  /* 0x0000003635357221 */ /* 0x000fe20000010000 */
[----:B------:R-:W-:Y:S02]  /*0750*/  HADD2.F32 R52, -RZ, R43.H0_H0 ;  /* 0x2000002bff347230 */ /* 0x000fe40000004100 */
        /* <DEDUP_REMOVED lines=26> */
.L_x_6066:
[----:B-----5:R-:W-:Y:S02]  /*0900*/  HADD2.F32 R3, -RZ, R52.H0_H0 ;  /* 0x20000034ff037230 */ /* 0x020fe40000004100 */
[----:B------:R-:W-:Y:S02]  /*0910*/  HADD2.F32 R58, -RZ, R53.H0_H0 ;  /* 0x20000035ff3a7230 */ /* 0x000fe40000004100 */
[----:B------:R-:W-:Y:S02]  /*0920*/  HADD2.F32 R48, -RZ, R40.H0_H0 ;  /* 0x20000028ff307230 */ /* 0x000fe40000004100 */
[----:B------:R-:W-:Y:S02]  /*0930*/  HADD2.F32 R49, -RZ, R41.H0_H0 ;  /* 0x20000029ff317230 */ /* 0x000fe40000004100 */
[----:B0-----:R-:W-:Y:S02]  /*0940*/  HADD2.F32 R62, -RZ, R54.H0_H0 ;  /* 0x20000036ff3e7230 */ /* 0x001fe40000004100 */
        /* <DEDUP_REMOVED lines=24> */
.L_x_6065:
[----:B------:R-:W-:Y:S05]  /*0ad0*/  @!P2 BRA `(.L_x_6068) ;  /* 0x000000000074a947 */ /* 0x000fea0003800000 */
        /* <DEDUP_REMOVED lines=29> */
.L_x_6068:
        /* <DEDUP_REMOVED lines=8> */
.L_x_6067:
[----:B------:R-:W0:Y:S01]  /*0d30*/  @P0 LDC.64 R52, c[0x0][0x3a8] ;  /* 0x0000ea00ff340b82 */ /* 0x000e220000000a00 */
[C---:B------:R-:W-:Y:S01]  /*0d40*/  IADD3 R69, PT, PT, R6.reuse, 0x20, RZ ;  /* 0x0000002006457810 */ /* 0x040fe20007ffe0ff */
[----:B0-----:R-:W-:-:S05]  /*0d50*/  @P0 IMAD.WIDE.U32 R52, R6, 0x10, R52 ;  /* 0x0000001006340825 */ /* 0x001fca00078e0034 */
[----:B------:R0:W-:Y:S02]  /*0d60*/  @P0 STG.E.128 desc[UR6][R52.64], R48 ;  /* 0x0000003034000986 */ /* 0x0001e4000c101d06 */
.L_x_6064:
[----:B----4-:R-:W-:Y:S05]  /*0d70*/  BSYNC.RECONVERGENT B0 ;  /* 0x0000000000007941 */ /* 0x010fea0003800200 */
.L_x_6063:
        /* <DEDUP_REMOVED lines=31> */
.L_x_6072:
[----:B-----5:R-:W-:Y:S02]  /*0f70*/  HADD2.F32 R4, -RZ, R52.H0_H0 ;  /* 0x20000034ff047230 */ /* 0x020fe40000004100 */
[----:B------:R-:W-:Y:S02]  /*0f80*/  HADD2.F32 R7, -RZ, R44.H0_H0 ;  /* 0x2000002cff077230 */ /* 0x000fe40000004100 */
        /* <DEDUP_REMOVED lines=27> */
.L_x_6071:
[----:B------:R-:W-:-:S04]  /*1140*/  UISETP.NE.U32.AND UP0, UPT, UR12, URZ, UPT ;  /* 0x000000ff0c00728c */ /* 0x000fc8000bf05070 */
[----:B------:R-:W-:-:S09]  /*1150*/  UISETP.NE.AND.EX UP0, UPT, UR13, URZ, UPT, UP0 ;  /* 0x000000ff0d00728c */ /* 0x000fd2000bf05300 */
[----:B------:R-:W-:Y:S05]  /*1160*/  BRA.U UP0, `(.L_x_6074) ;  /* 0x0000000100747547 */ /* 0x000fea000b800000 */
        /* <DEDUP_REMOVED lines=29> */
.L_x_6074:
[----:B-----5:R-:W-:Y:S02]  /*1340*/  HADD2.F32 R7, -RZ, R52.H0_H0 ;  /* 0x20000034ff077230 */ /* 0x020fe40000004100 */
[----:B------:R-:W-:Y:S02]  /*1350*/  HADD2.F32 R48, -RZ, R40.H0_H0 ;  /* 0x20000028ff307230 */ /* 0x000fe40000004100 */
[----:B------:R-:W-:Y:S02]  /*1360*/  HADD2.F32 R60, -RZ, R53.H1_H1 ;  /* 0x30000035ff3c7230 */ /* 0x000fe40000004100 */
[----:B------:R-:W-:Y:S02]  /*1370*/  HADD2.F32 R51, -RZ, R41.H1_H1 ;  /* 0x30000029ff337230 */ /* 0x000fe40000004100 */
[----:B------:R-:W-:Y:S01]  /*1380*/  FADD.FTZ R7, R48, R7 ;  /* 0x0000000730077221 */ /* 0x000fe20000010000 */
[----:B------:R-:W-:Y:S02]  /*1390*/  HADD2.F32 R57, -RZ, R52.H1_H1 ;  /* 0x30000034ff397230 */ /* 0x000fe40000004100 */
[----:B------:R-:W-:-:S02]  /*13a0*/  HADD2.F32 R48, -RZ, R40.H1_H1 ;  /* 0x30000028ff307230 */ /* 0x000fc40000004100 */
[----:B------:R-:W-:Y:S01]  /*13b0*/  FADD.FTZ R60, R51, R60 ;  /* 0x0000003c333c7221 */ /* 0x000fe20000010000 */
[----:B------:R-:W-:Y:S02]  /*13c0*/  HADD2.F32 R49, -RZ, R53.H0_H0 ;  /* 0x20000035ff317230 */ /* 0x000fe40000004100 */
[----:B------:R-:W-:Y:S02]  /*13d0*/  HADD2.F32 R50, -RZ, R41.H0_H0 ;  /* 0x20000029ff327230 */ /* 0x000fe40000004100 */
[----:B------:R-:W-:Y:S01]  /*13e0*/  FADD.FTZ R57, R48, R57 ;  /* 0x0000003930397221 */ /* 0x000fe20000010000 */
[----:B------:R-:W-:Y:S02]  /*13f0*/  HADD2.F32 R4, -RZ, R55.H0_H0 ;  /* 0x20000037ff047230 */ /* 0x000fe40000004100 */
[----:B------:R-:W-:Y:S02]  /*1400*/  HADD2.F32 R51, -RZ, R43.H0_H0 ;  /* 0x2000002bff337230 */ /* 0x000fe40000004100 */
[----:B------:R-:W-:Y:S01]  /*1410*/  FADD.FTZ R49, R50, R49 ;  /* 0x0000003132317221 */ /* 0x000fe20000010000 */
[----:B------:R-:W-:-:S02]  /*1420*/  HADD2.F32 R48, -RZ, R44.H0_H0 ;  /* 0x2000002cff307230 */ /* 0x000fc40000004100 */
[--C-:B------:R-:W-:Y:S02]  /*1430*/  HADD2.F32 R52, -RZ, R54.reuse.H0_H0 ;  /* 0x20000036ff347230 */ /* 0x100fe40000004100 */
[----:B------:R-:W-:Y:S01]  /*1440*/  FADD.FTZ R66, R51, R4 ;  /* 0x0000000433427221 */ /* 0x000fe20000010000 */
[----:B------:R-:W-:Y:S02]  /*1450*/  HADD2.F32 R64, -RZ, R54.H1_H1 ;  /* 0x30000036ff407230 */ /* 0x000fe40000004100 */
[----:B------:R-:W-:Y:S01]  /*1460*/  FADD.FTZ R4, R48, R7 ;  /* 0x0000000730047221 */ /* 0x000fe20000010000 */
[--C-:B------:R-:W-:Y:S02]  /*1470*/  HADD2.F32 R53, -RZ, R42.reuse.H0_H0 ;  /* 0x2000002aff357230 */ /* 0x100fe40000004100 */
[----:B------:R-:W-:Y:S02]  /*1480*/  HADD2.F32 R59, -RZ, R42.H1_H1 ;  /* 0x3000002aff3b7230 */ /* 0x000fe40000004100 */
        /* <DEDUP_REMOVED lines=23> */
.L_x_6073:
[----:B------:R-:W0:Y:S02]  /*1600*/  @P0 LDC.64 R52, c[0x0][0x3a8] ;  /* 0x0000ea00ff340b82 */ /* 0x000e240000000a00 */
[----:B0-----:R-:W-:-:S05]  /*1610*/  @P0 IMAD.WIDE.U32 R52, R69, 0x10, R52 ;  /* 0x0000001045340825 */ /* 0x001fca00078e0034 */
[----:B------:R1:W-:Y:S02]  /*1620*/  @P0 STG.E.128 desc[UR6][R52.64], R48 ;  /* 0x0000003034000986 */ /* 0x0003e4000c101d06 */
.L_x_6070:
[----:B------:R-:W-:Y:S05]  /*1630*/  BSYNC.RECONVERGENT B0 ;  /* 0x0000000000007941 */ /* 0x000fea0003800200 */
.L_x_6069:
        /* <DEDUP_REMOVED lines=76> */
.L_x_6092:
        /* <DEDUP_REMOVED lines=29> */
[----:B------:R-:W-:Y:S01]  /*1cd0*/  F2FP.F16.F32.PACK_AB R52, R53, R52 ;  /* 0x000000343534723e */ /* 0x000fe200000000ff */
        /* <DEDUP_REMOVED lines=8> */
[----:B------:R-:W-:Y:S02]  /*1d60*/  F2FP.F16.F32.PACK_AB R53, R54, R53 ;  /* 0x000000353635723e */ /* 0x000fe400000000ff */
[----:B------:R-:W-:Y:S01]  /*1d70*/  F2FP.F16.F32.PACK_AB R54, R74, R55 ;  /* 0x000000374a36723e */ /* 0x000fe200000000ff */
[----:B------:R-:W-:Y:S01]  /*1d80*/  FADD.FTZ R74, R63, -R72 ;  /* 0x800000483f4a7221 */ /* 0x000fe20000010000 */
[----:B0-----:R-:W-:-:S04]  /*1d90*/  IMAD.WIDE.U32 R70, R6, 0x10, R70 ;  /* 0x0000001006467825 */ /* 0x001fc800078e0046 */
[----:B------:R-:W-:Y:S01]  /*1da0*/  FMUL.FTZ R55, R69, R74 ;  /* 0x0000004a45377220 */ /* 0x000fe20000410000 */
[----:B------:R-:W-:-:S03]  /*1db0*/  IADD3 R6, PT, PT, R6, 0x20, RZ ;  /* 0x0000002006067810 */ /* 0x000fc60007ffe0ff */
[----:B------:R-:W-:-:S05]  /*1dc0*/  FFMA.FTZ R55, R55, R34, R26 ;  /* 0x0000002237377223 */ /* 0x000fca000001001a */
[----:B------:R-:W-:-:S05]  /*1dd0*/  F2FP.F16.F32.PACK_AB R55, R76, R55 ;  /* 0x000000374c37723e */ /* 0x000fca00000000ff */
[----:B------:R1:W-:Y:S02]  /*1de0*/  STG.E.128 desc[UR6][R70.64], R52 ;  /* 0x0000003446007986 */ /* 0x0003e4000c101d06 */
.L_x_6077:
[----:B------:R-:W-:Y:S05]  /*1df0*/  BSYNC.RECONVERGENT B0 ;  /* 0x0000000000007941 */ /* 0x000fea0003800200 */
.L_x_6076:
        /* <DEDUP_REMOVED lines=28> */
[----:B------:R-:W-:Y:S02]  /*1fc0*/  F2FP.F16.F32.PACK_AB R54, R74, R75 ;  /* 0x0000004b4a36723e */ /* 0x000fe400000000ff */
[----:B------:R-:W-:Y:S02]  /*1fd0*/  F2FP.F16.F32.PACK_AB R53, R72, R53 ;  /* 0x000000354835723e */ /* 0x000fe400000000ff */
[----:B------:R-:W-:Y:S01]  /*1fe0*/  F2FP.F16.F32.PACK_AB R52, R52, R69 ;  /* 0x000000453434723e */ /* 0x000fe200000000ff */
[----:B0-----:R-:W-:-:S05]  /*1ff0*/  IMAD.WIDE.U32 R70, R6, 0x10, R70 ;  /* 0x0000001006467825 */ /* 0x001fca00078e0046 */
[----:B------:R2:W-:Y:S02]  /*2000*/  STG.E.128 desc[UR6][R70.64], R52 ;  /* 0x0000003446007986 */ /* 0x0005e4000c101d06 */
.L_x_6079:
[----:B------:R-:W-:Y:S05]  /*2010*/  BSYNC.RECONVERGENT B0 ;  /* 0x0000000000007941 */ /* 0x000fea0003800200 */
.L_x_6078:
[----:B012---:R-:W0:Y:S02]  /*2020*/  LDC.64 R52, c[0x0][0x380] ;  /* 0x0000e000ff347b82 */ /* 0x007e240000000a00 */
[----:B0-----:R-:W-:-:S04]  /*2030*/  LEA R5, R52, R5, 0x2 ;  /* 0x0000000534057211 */ /* 0x001fc800078e10ff */
[----:B------:R-:W-:-:S13]  /*2040*/  ISETP.GE.AND P2, PT, R5, R53, PT ;  /* 0x000000350500720c */ /* 0x000fda0003f46270 */
[----:B------:R-:W-:Y:S05]  /*2050*/  @!P2 BRA `(.L_x_6080) ;  /* 0xffffffe4001ca947 */ /* 0x000fea000383ffff */
[----:B------:R-:W-:Y:S05]  /*2060*/  EXIT ;  /* 0x000000000000794d */ /* 0x000fea0003800000 */
.L_x_6075:
        /* <DEDUP_REMOVED lines=8> */
.L_x_6082:
[----:B------:R-:W-:Y:S05]  /*20f0*/  BSYNC B0 ;  /* 0x0000000000007941 */ /* 0x000fea0003800000 */
.L_x_6081:
        /* <DEDUP_REMOVED lines=9> */
.L_x_6083:
[----:B------:R-:W-:Y:S01]  /*2190*/  HFMA2 R69, -RZ, RZ, 0, 2.384185791015625e-07 ;  /* 0x00000004ff457431 */ /* 0x000fe200000001ff */
[----:B------:R-:W-:-:S05]  /*21a0*/  MOV R53, R77 ;  /* 0x0000004d00357202 */ /* 0x000fca0000000f00 */
[----:B------:R-:W-:-:S05]  /*21b0*/  FADD.FTZ R72, R70, R53 ;  /* 0x0000003546487221 */ /* 0x000fca0000010000 */
[----:B------:R-:W-:-:S07]  /*21c0*/  MOV R76, R72 ;  /* 0x00000048004c7202 */ /* 0x000fce0000000f00 */
[----:B------:R-:W-:Y:S05]  /*21d0*/  WARPSYNC.COLLECTIVE R54, `(.L_x_6084) ;  /* 0x0000000036087348 */ /* 0x000fea0003c00000 */
[----:B------:R0:W1:Y:S02]  /*21e0*/  SHFL.BFLY P6, R77, R76, R69, R55 ;  /* 0x0c0000454c4d7389 */ /* 0x00006400000c0037 */
[----:B01----:R-:W-:Y:S05]  /*21f0*/  ENDCOLLECTIVE ;  /* 0x000000000000791b */ /* 0x003fea0003800000 */
.L_x_6084:
        /* <DEDUP_REMOVED lines=8> */
.L_x_6085:
[----:B------:R-:W-:Y:S01]  /*2280*/  HFMA2 R69, -RZ, RZ, 0, 9.5367431640625e-07 ;  /* 0x00000010ff457431 */ /* 0x000fe200000001ff */
[----:B------:R-:W-:-:S05]  /*2290*/  MOV R52, R77 ;  /* 0x0000004d00347202 */ /* 0x000fca0000000f00 */
[----:B------:R-:W-:-:S05]  /*22a0*/  FADD.FTZ R74, R73, R52 ;  /* 0x00000034494a7221 */ /* 0x000fca0000010000 */
[----:B------:R-:W-:-:S07]  /*22b0*/  MOV R76, R74 ;  /* 0x0000004a004c7202 */ /* 0x000fce0000000f00 */
[----:B------:R-:W-:Y:S05]  /*22c0*/  WARPSYNC.COLLECTIVE R54, `(.L_x_6086) ;  /* 0x0000000036087348 */ /* 0x000fea0003c00000 */
[----:B------:R0:W1:Y:S02]  /*22d0*/  SHFL.BFLY P6, R77, R76, R69, R55 ;  /* 0x0c0000454c4d7389 */ /* 0x00006400000c0037 */
[----:B01----:R-:W-:Y:S05]  /*22e0*/  ENDCOLLECTIVE ;  /* 0x000000000000791b */ /* 0x003fea0003800000 */
.L_x_6086:
        /* <DEDUP_REMOVED lines=43> */
.L_x_6087:
[----:B------:R-:W-:Y:S01]  /*25a0*/  HFMA2 R69, -RZ, RZ, 0, 1.1920928955078125e-07 ;  /* 0x00000002ff457431 */ /* 0x000fe200000001ff */
[----:B------:R-:W-:-:S05]  /*25b0*/  MOV R73, R77 ;  /* 0x0000004d00497202 */ /* 0x000fca0000000f00 */
[----:B------:R-:W-:-:S05]  /*25c0*/  FADD.FTZ R73, R52, R73 ;  /* 0x0000004934497221 */ /* 0x000fca0000010000 */
[----:B------:R-:W-:-:S07]  /*25d0*/  MOV R76, R73 ;  /* 0x00000049004c7202 */ /* 0x000fce0000000f00 */
[----:B------:R-:W-:Y:S05]  /*25e0*/  WARPSYNC.COLLECTIVE R54, `(.L_x_6088) ;  /* 0x0000000036087348 */ /* 0x000fea0003c00000 */
[----:B------:R0:W1:Y:S02]  /*25f0*/  SHFL.BFLY P6, R77, R76, R69, R55 ;  /* 0x0c0000454c4d7389 */ /* 0x00006400000c0037 */
[----:B01----:R-:W-:Y:S05]  /*2600*/  ENDCOLLECTIVE ;  /* 0x000000000000791b */ /* 0x003fea0003800000 */
.L_x_6088:
[----:B------:R-:W-:Y:S01]  /*2610*/  HFMA2 R69, -RZ, RZ, 0, 2.384185791015625e-07 ;  /* 0x00000004ff457431 */ /* 0x000fe200000001ff */
[----:B------:R-:W-:-:S05]  /*2620*/  MOV R70, R77 ;  /* 0x0000004d00467202 */ /* 0x000fca0000000f00 */
[----:B------:R-:W-:-:S05]  /*2630*/  FADD.FTZ R70, R73, R70 ;  /* 0x0000004649467221 */ /* 0x000fca0000010000 */
[----:B------:R-:W-:-:S07]  /*2640*/  MOV R76, R70 ;  /* 0x00000046004c7202 */ /* 0x000fce0000000f00 */
[----:B------:R-:W-:Y:S05]  /*2650*/  WARPSYNC.COLLECTIVE R54, `(.L_x_6089) ;  /* 0x0000000036087348 */ /* 0x000fea0003c00000 */
[----:B------:R0:W1:Y:S02]  /*2660*/  SHFL.BFLY P6, R77, R76, R69, R55 ;  /* 0x0c0000454c4d7389 */ /* 0x00006400000c0037 */
[----:B01----:R-:W-:Y:S05]  /*2670*/  ENDCOLLECTIVE ;  /* 0x000000000000791b */ /* 0x003fea0003800000 */
.L_x_6089:
[----:B------:R-:W-:Y:S01]  /*2680*/  HFMA2 R69, -RZ, RZ, 0, 4.76837158203125e-07 ;  /* 0x00000008ff457431 */ /* 0x000fe200000001ff */
[----:B------:R-:W-:-:S05]  /*2690*/  MOV R75, R77 ;  /* 0x0000004d004b7202 */ /* 0x000fca0000000f00 */
[----:B------:R-:W-:-:S05]  /*26a0*/  FADD.FTZ R75, R70, R75 ;  /* 0x0000004b464b7221 */ /* 0x000fca0000010000 */
[----:B------:R-:W-:-:S07]  /*26b0*/  MOV R76, R75 ;  /* 0x0000004b004c7202 */ /* 0x000fce0000000f00 */
[----:B------:R-:W-:Y:S05]  /*26c0*/  WARPSYNC.COLLECTIVE R54, `(.L_x_6090) ;  /* 0x0000000036087348 */ /* 0x000fea0003c00000 */
[----:B------:R0:W1:Y:S02]  /*26d0*/  SHFL.BFLY P6, R77, R76, R69, R55 ;  /* 0x0c0000454c4d7389 */ /* 0x00006400000c0037 */
[----:B01----:R-:W-:Y:S05]  /*26e0*/  ENDCOLLECTIVE ;  /* 0x000000000000791b */ /* 0x003fea0003800000 */
.L_x_6090:
[----:B------:R-:W-:Y:S01]  /*26f0*/  HFMA2 R69, -RZ, RZ, 0, 9.5367431640625e-07 ;  /* 0x00000010ff457431 */ /* 0x000fe200000001ff */
[----:B------:R-:W-:-:S05]  /*2700*/  MOV R72, R77 ;  /* 0x0000004d00487202 */ /* 0x000fca0000000f00 */
[----:B------:R-:W-:-:S05]  /*2710*/  FADD.FTZ R72, R75, R72 ;  /* 0x000000484b487221 */ /* 0x000fca0000010000 */
[----:B------:R-:W-:-:S07]  /*2720*/  MOV R76, R72 ;  /* 0x00000048004c7202 */ /* 0x000fce0000000f00 */
[----:B------:R-:W-:Y:S05]  /*2730*/  WARPSYNC.COLLECTIVE R54, `(.L_x_6091) ;  /* 0x0000000036087348 */ /* 0x000fea0003c00000 */
[----:B------:R0:W1:Y:S02]  /*2740*/  SHFL.BFLY P6, R77, R76, R69, R55 ;  /* 0x0c0000454c4d7389 */ /* 0x00006400000c0037 */
[----:B01----:R-:W-:Y:S05]  /*2750*/  ENDCOLLECTIVE ;  /* 0x000000000000791b */ /* 0x003fea0003800000 */
.L_x_6091:
[----:B------:R-:W-:Y:S05]  /*2760*/  BRA `(.L_x_6092) ;  /* 0xfffffff000e47947 */ /* 0x000fea000383ffff */
.L_x_6093:
        /* <DEDUP_REMOVED lines=9> */
.L_x_12139:


//--------------------- .text._ZN10layer_norm31ln_parallel_residual_fwd_kernelINS_13Kernel_traitsIf6__halfS2_S2_fjLj512ELj1ELj4ELj1ELj16ENS_18Kernel_traits_baseILj512EfS2_S2_S2_fjLj128EEEEELb0ELb1ELb1EEEvNS_9FwdParamsE --------------------------
	.section	.text._ZN10layer_norm31ln_parallel_residual_fwd_kernelINS_13Kernel_traitsIf6__halfS2_S2_fjLj512ELj1ELj4ELj1ELj16ENS_18Kernel_traits_baseILj512EfS2_S2_S2_fjLj128EEEEELb0ELb1ELb1EEEvNS_9FwdParamsE,"ax",@progbits
	.align	128
        .global         _ZN10layer_norm31ln_parallel_residual_fwd_kernelINS_13Kernel_traitsIf6__halfS2_S2_fjLj512ELj1ELj4ELj1ELj16ENS_18Kernel_traits_baseILj512EfS2_S2_S2_fjLj128EEEEELb0ELb1ELb1EEEvNS_9FwdParamsE
        .type           _ZN10layer_norm31ln_parallel_residual_fwd_kernelINS_13Kernel_traitsIf6__halfS2_S2_fjLj512ELj1ELj4ELj1ELj16ENS_18Kernel_traits_baseILj512EfS2_S2_S2_fjLj128EEEEELb0ELb1ELb1EEEvNS_9FwdParamsE,@function
        .size           _ZN10layer_norm31ln_parallel_residual_fwd_kernelINS_13Kernel_traitsIf6__halfS2_S2_fjLj512ELj1ELj4ELj1ELj16ENS_18Kernel_traits_baseILj512EfS2_S2_S2_fjLj128EEEEELb0ELb1ELb1EEEvNS_9FwdParamsE,(.L_x_12140 - _ZN10layer_norm31ln_parallel_residual_fwd_kernelINS_13Kernel_traitsIf6__halfS2_S2_fjLj512ELj1ELj4ELj1ELj16ENS_18Kernel_traits_baseILj512EfS2_S2_S2_fjLj128EEEEELb0ELb1ELb1EEEvNS_9FwdParamsE)
        .other          _ZN10layer_norm31ln_parallel_residual_fwd_kernelINS_13Kernel_traitsIf6__halfS2_S2_fjLj512ELj1ELj4ELj1ELj16ENS_18Kernel_traits_baseILj512EfS2_S2_S2_fjLj128EEEEELb0ELb1ELb1EEEvNS_9FwdParamsE,@"STO_CUDA_ENTRY STV_DEFAULT"
_ZN10layer_norm31ln_parallel_residual_fwd_kernelINS_13Kernel_traitsIf6__halfS2_S2_fjLj512ELj1ELj4ELj1ELj16ENS_18Kernel_traits_baseILj512EfS2_S2_S2_fjLj128EEEEELb0ELb1ELb1EEEvNS_9FwdParamsE:
.text._ZN10layer_norm31ln_parallel_residual_fwd_kernelINS_13Kernel_traitsIf6__halfS2_S2_fjLj512ELj1ELj4ELj1ELj16ENS_18Kernel_traits_baseILj512EfS2_S2_S2_fjLj128EEEEELb0ELb1ELb1EEEvNS_9FwdParamsE:
        /* <DEDUP_REMOVED lines=23> */
[----:B---3--:R-:W-:-:S02]  /*0170*/  @P1 MOV R67, R32 ;  /* 0x0000002000431202 */ /* 0x008fc40000000f00 */
[-C--:B------:R-:W-:Y:S02]  /*0180*/  @P1 MOV R66, R33.reuse ;  /* 0x0000002100421202 */ /* 0x080fe40000000f00 */
[----:B------:R-:W-:Y:S02]  /*0190*/  @!P1 MOV R67, R32 ;  /* 0x0000002000439202 */ /* 0x000fe40000000f00 */
[----:B------:R-:W-:Y:S02]  /*01a0*/  @!P1 MOV R66, R33 ;  /* 0x0000002100429202 */ /* 0x000fe40000000f00 */
[----:B------:R-:W0:Y:S01]  /*01b0*/  LDC.64 R32, c[0x0][0x398] ;  /* 0x0000e600ff207b82 */ /* 0x000e220000000a00 */
[-C--:B----4-:R-:W-:Y:S02]  /*01c0*/  @P1 MOV R59, R6.reuse ;  /* 0x00000006003b1202 */ /* 0x090fe40000000f00 */
[----:B------:R-:W-:Y:S02]  /*01d0*/  @!P1 MOV R59, R6 ;  /* 0x00000006003b9202 */ /* 0x000fe40000000f00 */
[----:B------:R-:W-:-:S02]  /*01e0*/  SHF.R.U32.HI R6, RZ, 0x5, R0 ;  /* 0x00000005ff067819 */ /* 0x000fc40000011600 */
[-C--:B------:R-:W-:Y:S02]  /*01f0*/  @P1 MOV R61, R4.reuse ;  /* 0x00000004003d1202 */ /* 0x080fe40000000f00 */
[----:B------:R-:W-:Y:S02]  /*0200*/  LOP3.LUT R6, R6, UR4, RZ, 0xfc, !PT ;  /* 0x0000000406067c12 */ /* 0x000fe4000f8efcff */
[----:B------:R-:W-:Y:S02]  /*0210*/  @P1 MOV R60, R5 ;  /* 0x00000005003c1202 */ /* 0x000fe40000000f00 */
[----:B--2---:R-:W-:Y:S02]  /*0220*/  ISETP.GE.AND P2, PT, R6, UR5, PT ;  /* 0x0000000506007c0c */ /* 0x004fe4000bf46270 */
[----:B------:R-:W-:Y:S02]  /*0230*/  @P1 MOV R58, R7 ;  /* 0x00000007003a1202 */ /* 0x000fe40000000f00 */
[----:B------:R-:W-:-:S02]  /*0240*/  @!P1 MOV R61, R4 ;  /* 0x00000004003d9202 */ /* 0x000fc40000000f00 */
[----:B------:R-:W-:Y:S02]  /*0250*/  @!P1 MOV R60, R5 ;  /* 0x00000005003c9202 */ /* 0x000fe40000000f00 */
[----:B------:R-:W-:Y:S02]  /*0260*/  @!P1 MOV R58, R7 ;  /* 0x00000007003a9202 */ /* 0x000fe40000000f00 */
[----:B------:R-:W-:Y:S02]  /*0270*/  @P1 MOV R64, R34 ;  /* 0x0000002200401202 */ /* 0x000fe40000000f00 */
[----:B0-----:R-:W-:Y:S02]  /*0280*/  LOP3.LUT P0, RZ, R32, UR8, RZ, 0xfc, !PT ;  /* 0x0000000820ff7c12 */ /* 0x001fe4000f80fcff */
[----:B------:R-:W-:Y:S02]  /*0290*/  @P1 MOV R62, R35 ;  /* 0x00000023003e1202 */ /* 0x000fe40000000f00 */
[----:B------:R-:W-:-:S02]  /*02a0*/  LOP3.LUT P0, RZ, R33, UR9, RZ, 0xfc, P0 ;  /* 0x0000000921ff7c12 */ /* 0x000fc4000800fcff */
[----:B------:R-:W-:Y:S02]  /*02b0*/  @P1 MOV R45, R28 ;  /* 0x0000001c002d1202 */ /* 0x000fe40000000f00 */
[----:B------:R-:W-:Y:S02]  /*02c0*/  @P1 MOV R44, R29 ;  /* 0x0000001d002c1202 */ /* 0x000fe40000000f00 */
[----:B------:R-:W-:Y:S02]  /*02d0*/  @P1 MOV R7, R30 ;  /* 0x0000001e00071202 */ /* 0x000fe40000000f00 */
[----:B------:R-:W-:Y:S02]  /*02e0*/  @P1 MOV R5, R31 ;  /* 0x0000001f00051202 */ /* 0x000fe40000000f00 */
[----:B------:R-:W-:Y:S02]  /*02f0*/  @P1 MOV R4, R24 ;  /* 0x0000001800041202 */ /* 0x000fe40000000f00 */
[----:B------:R-:W-:-:S02]  /*0300*/  @P1 MOV R3, R25 ;  /* 0x0000001900031202 */ /* 0x000fc40000000f00 */
[----:B------:R-:W-:Y:S02]  /*0310*/  @!P1 MOV R64, R34 ;  /* 0x0000002200409202 */ /* 0x000fe40000000f00 */
[----:B------:R-:W-:Y:S02]  /*0320*/  @!P1 MOV R62, R35 ;  /* 0x00000023003e9202 */ /* 0x000fe40000000f00 */
[----:B------:R-:W-:Y:S02]  /*0330*/  @!P1 MOV R45, R28 ;  /* 0x0000001c002d9202 */ /* 0x000fe40000000f00 */
[----:B------:R-:W-:Y:S02]  /*0340*/  @!P1 MOV R44, R29 ;  /* 0x0000001d002c9202 */ /* 0x000fe40000000f00 */
[----:B------:R-:W-:Y:S02]  /*0350*/  @!P1 MOV R7, R30 ;  /* 0x0000001e00079202 */ /* 0x000fe40000000f00 */
[----:B------:R-:W-:-:S02]  /*0360*/  @!P1 MOV R5, R31 ;  /* 0x0000001f00059202 */ /* 0x000fc40000000f00 */
[----:B------:R-:W-:Y:S02]  /*0370*/  @!P1 MOV R4, R24 ;  /* 0x0000001800049202 */ /* 0x000fe40000000f00 */
[----:B------:R-:W-:Y:S01]  /*0380*/  @!P1 MOV R3, R25 ;  /* 0x0000001900039202 */ /* 0x000fe20000000f00 */
[----:B-1----:R-:W-:Y:S06]  /*0390*/  @P2 EXIT ;  /* 0x000000000000294d */ /* 0x002fec0003800000 */
[----:B------:R-:W0:Y:S01]  /*03a0*/  LDCU.U8 UR4, c[0x0][0x410] ;  /* 0x00008200ff0477ac */ /* 0x000e220008000000 */
[----:B------:R-:W-:Y:S02]  /*03b0*/  ISETP.NE.U32.AND P2, PT, R32, RZ, PT ;  /* 0x000000ff2000720c */ /* 0x000fe40003f45070 */
[----:B-----5:R-:W-:Y:S02]  /*03c0*/  @!P1 CS2R R22, SRZ ;  /* 0x0000000000169805 */ /* 0x020fe4000001ff00 */
        /* <DEDUP_REMOVED lines=8> */
[----:B------:R-:W-:Y:S02]  /*0450*/  ISETP.NE.AND.EX P2, PT, R33, RZ, PT, P2 ;  /* 0x000000ff2100720c */ /* 0x000fe40003f45320 */
[----:B------:R-:W-:-:S02]  /*0460*/  @!P1 CS2R R12, SRZ ;  /* 0x00000000000c9805 */ /* 0x000fc4000001ff00 */
[----:B------:R-:W-:Y:S02]  /*0470*/  @!P1 CS2R R10, SRZ ;  /* 0x00000000000a9805 */ /* 0x000fe4000001ff00 */
[----:B------:R-:W-:Y:S01]  /*0480*/  @!P1 CS2R R8, SRZ ;  /* 0x0000000000089805 */ /* 0x000fe2000001ff00 */
[----:B------:R-:W1:Y:S01]  /*0490*/  LDCU UR5, c[0x0][0x388] ;  /* 0x00007100ff0577ac */ /* 0x000e620008000800 */
[----:B0-----:R-:W-:Y:S01]  /*04a0*/  ISETP.NE.AND P3, PT, RZ, UR4, PT ;  /* 0x00000004ff007c0c */ /* 0x001fe2000bf65270 */
[----:B------:R-:W0:Y:S01]  /*04b0*/  LDCU UR8, c[0x0][0x448] ;  /* 0x00008900ff0877ac */ /* 0x000e220008000800 */
[----:B------:R-:W2:Y:S01]  /*04c0*/  LDCU.64 UR10, c[0x0][0x3a0] ;  /* 0x00007400ff0a77ac */ /* 0x000ea20008000a00 */
[----:B------:R-:W3:Y:S10]  /*04d0*/  LDCU.64 UR12, c[0x0][0x398] ;  /* 0x00007300ff0c77ac */ /* 0x000ef40008000a00 */
.L_x_6103:
[----:B--2---:R-:W-:Y:S01]  /*04e0*/  ISETP.NE.U32.AND P1, PT, RZ, UR10, PT ;  /* 0x0000000aff007c0c */ /* 0x004fe2000bf25070 */
[----:B------:R-:W2:Y:S01]  /*04f0*/  S2R R65, SR_TID.X ;  /* 0x0000000000417919 */ /* 0x000ea20000002100 */
[----:B------:R-:W4:Y:S01]  /*0500*/  @P2 LDC.64 R36, c[0x0][0x398] ;  /* 0x0000e600ff242b82 */ /* 0x000f220000000a00 */
[----:B-1----:R-:W-:Y:S01]  /*0510*/  IMAD R40, R6, UR5, RZ ;  /* 0x0000000506287c24 */ /* 0x002fe2000f8e02ff */
[----:B------:R-:W-:-:S04]  /*0520*/  ISETP.NE.AND.EX P1, PT, RZ, UR11, PT, P1 ;  /* 0x0000000bff007c0c */ /* 0x000fc8000bf25310 */
[----:B------:R-:W-:Y:S02]  /*0530*/  SHF.R.S32.HI R41, RZ, 0x1f, R40 ;  /* 0x0000001fff297819 */ /* 0x000fe40000011428 */
[----:B------:R-:W1:Y:S02]  /*0540*/  LDC.64 R54, c[0x0][0x390] ;  /* 0x0000e400ff367b82 */ /* 0x000e640000000a00 */
[----:B------:R-:W-:-:S06]  /*0550*/  LEA.HI R40, R41, R40, RZ, 0x3 ;  /* 0x0000002829287211 */ /* 0x000fcc00078f18ff */
[----:B------:R-:W0:Y:S01]  /*0560*/  @P1 LDC.64 R38, c[0x0][0x3a0] ;  /* 0x0000e800ff261b82 */ /* 0x000e220000000a00 */
[----:B--2---:R-:W-:-:S04]  /*0570*/  LOP3.LUT R65, R65, 0x1f, RZ, 0xc0, !PT ;  /* 0x0000001f41417812 */ /* 0x004fc800078ec0ff */
[----:B------:R-:W-:-:S05]  /*0580*/  LEA.HI.SX32 R40, R40, R65, 0x1d ;  /* 0x0000004128287211 */ /* 0x000fca00078feaff */
[----:B----4-:R-:W-:-:S04]  /*0590*/  @P2 IMAD.WIDE.U32 R36, R40, 0x10, R36 ;  /* 0x0000001028242825 */ /* 0x010fc800078e0024 */
[C---:B0-----:R-:W-:Y:S01]  /*05a0*/  @P1 IMAD.WIDE.U32 R38, R40.reuse, 0x10, R38 ;  /* 0x0000001028261825 */ /* 0x041fe200078e0026 */
[----:B------:R0:W5:Y:S03]  /*05b0*/  @P2 LDG.E.128 R24, desc[UR6][R36.64] ;  /* 0x0000000624182981 */ /* 0x000166000c1e1d00 */
[----:B-1----:R-:W-:Y:S01]  /*05c0*/  IMAD.WIDE.U32 R42, R40, 0x10, R54 ;  /* 0x00000010282a7825 */ /* 0x002fe200078e0036 */
[----:B------:R0:W5:Y:S04]  /*05d0*/  @P1 LDG.E.128 R28, desc[UR6][R38.64] ;  /* 0x00000006261c1981 */ /* 0x000168000c1e1d00 */
[----:B------:R0:W5:Y:S01]  /*05e0*/  LDG.E.128 R36, desc[UR6][R42.64] ;  /* 0x000000062a247981 */ /* 0x000162000c1e1d00 */
        /* <DEDUP_REMOVED lines=9> */
[----:B------:R-:W-:Y:S02]  /*0680*/  HADD2.F32 R47, -RZ, R37.H1_H1 ;  /* 0x30000025ff2f7230 */ /* 0x000fe40000004100 */
[----:B------:R-:W-:Y:S01]  /*0690*/  FADD.FTZ R43, R43, R34 ;  /* 0x000000222b2b7221 */ /* 0x000fe20000010000 */
[--C-:B------:R-:W-:Y:S02]  /*06a0*/  HADD2.F32 R32, -RZ, R39.reuse.H0_H0 ;  /* 0x20000027ff207230 */ /* 0x100fe40000004100 */
[----:B------:R-:W-:Y:S01]  /*06b0*/  FADD.FTZ R33, R33, R36 ;  /* 0x0000002421217221 */ /* 0x000fe20000010000 */
[--C-:B------:R-:W-:Y:S02]  /*06c0*/  HADD2.F32 R35, -RZ, R38.reuse.H0_H0 ;  /* 0x20000026ff237230 */ /* 0x100fe40000004100 */
[----:B------:R-:W-:Y:S02]  /*06d0*/  HADD2.F32 R49, -RZ, R38.H1_H1 ;  /* 0x30000026ff317230 */ /* 0x000fe40000004100 */
[----:B------:R-:W-:-:S02]  /*06e0*/  HADD2.F32 R39, -RZ, R39.H1_H1 ;  /* 0x30000027ff277230 */ /* 0x000fc40000004100 */
[--C-:B------:R-:W-:Y:S02]  /*06f0*/  HADD2.F32 R42, -RZ, R26.reuse.H0_H0 ;  /* 0x2000001aff2a7230 */ /* 0x100fe40000004100 */
[----:B------:R-:W-:Y:S02]  /*0700*/  HADD2.F32 R46, -RZ, R26.H1_H1 ;  /* 0x3000001aff2e7230 */ /* 0x000fe40000004100 */
[--C-:B------:R-:W-:Y:S02]  /*0710*/  HADD2.F32 R37, -RZ, R27.reuse.H0_H0 ;  /* 0x2000001bff257230 */ /* 0x100fe40000004100 */
[----:B------:R-:W-:Y:S01]  /*0720*/  FADD.FTZ R35, R35, R42 ;  /* 0x0000002a23237221 */ /* 0x000fe20000010000 */
[----:B------:R-:W-:Y:S02]  /*0730*/  HADD2.F32 R36, -RZ, R27.H1_H1 ;  /* 0x3000001bff247230 */ /* 0x000fe40000004100 */
[----:B------:R-:W-:Y:S01]  /*0740*/  FADD.FTZ R49, R49, R46 ;  /* 0x0000002e31317221 */ /* 0x000fe20000010000 */
[----:B------:R-:W-:-:S02]  /*0750*/  HADD2.F32 R34, -RZ, R28.H0_H0 ;  /* 0x2000001cff227230 */ /* 0x000fc40000004100 */
[----:B------:R-:W-:Y:S01]  /*0760*/  FADD.FTZ R37, R32, R37 ;  /* 0x0000002520257221 */ /* 0x000fe20000010000 */
[----:B------:R-:W-:Y:S02]  /*0770*/  HADD2.F32 R38, -RZ, R25.H1_H1 ;  /* 0x30000019ff267230 */ /* 0x000fe40000004100 */
[----:B------:R-:W-:Y:S01]  /*0780*/  FADD.FTZ R39, R39, R36 ;  /* 0x0000002427277221 */ /* 0x000fe20000010000 */
[----:B------:R-:W-:Y:S02]  /*0790*/  HADD2.F32 R42, -RZ, R29.H0_H0 ;  /* 0x2000001dff2a7230 */ /* 0x000fe40000004100 */
        /* <DEDUP_REMOVED lines=20> */
.L_x_6095:
        /* <DEDUP_REMOVED lines=29> */
.L_x_6094:
        /* <DEDUP_REMOVED lines=30> */
.L_x_6097:
        /* <DEDUP_REMOVED lines=8> */
.L_x_6096:
        /* <DEDUP_REMOVED lines=8> */
[----:B------:R0:W5:Y:S04]  /*0d90*/  @P2 LDG.E.128 R24, desc[UR6][R36.64] ;  /* 0x0000000624182981 */ /* 0x000168000c1e1d00 */
[----:B------:R1:W5:Y:S01]  /*0da0*/  @P1 LDG.E.128 R28, desc[UR6][R38.64] ;  /* 0x00000006261c1981 */ /* 0x000362000c1e1d00 */
[----:B0-----:R-:W-:-:S06]  /*0db0*/  IMAD.WIDE.U32 R36, R50, 0x10, R54 ;  /* 0x0000001032247825 */ /* 0x001fcc00078e0036 */
[----:B------:R-:W5:Y:S01]  /*0dc0*/  LDG.E.128 R36, desc[UR6][R36.64] ;  /* 0x0000000624247981 */ /* 0x000f62000c1e1d00 */
[----:B---3--:R-:W-:-:S04]  /*0dd0*/  UISETP.NE.U32.AND UP0, UPT, UR12, URZ, UPT ;  /* 0x000000ff0c00728c */ /* 0x008fc8000bf05070 */
[----:B------:R-:W-:-:S09]  /*0de0*/  UISETP.NE.AND.EX UP0, UPT, UR13, URZ, UPT, UP0 ;  /* 0x000000ff0d00728c */ /* 0x000fd2000bf05300 */
[----:B-1----:R-:W-:Y:S05]  /*0df0*/  BRA.U UP0, `(.L_x_6098) ;  /* 0x0000000100a47547 */ /* 0x002fea000b800000 */
        /* <DEDUP_REMOVED lines=12> */
.L_x_6099:
[----:B-----5:R-:W-:Y:S02]  /*0ec0*/  HADD2.F32 R53, -RZ, R36.H0_H0 ;  /* 0x20000024ff357230 */ /* 0x020fe40000004100 */
[----:B------:R-:W-:Y:S02]  /*0ed0*/  HADD2.F32 R32, -RZ, R28.H0_H0 ;  /* 0x2000001cff207230 */ /* 0x000fe40000004100 */
[--C-:B------:R-:W-:Y:S02]  /*0ee0*/  HADD2.F32 R54, -RZ, R38.reuse.H0_H0 ;  /* 0x20000026ff367230 */ /* 0x100fe40000004100 */
[----:B------:R-:W-:Y:S02]  /*0ef0*/  HADD2.F32 R38, -RZ, R38.H1_H1 ;  /* 0x30000026ff267230 */ /* 0x000fe40000004100 */
[----:B------:R-:W-:Y:S01]  /*0f00*/  FADD.FTZ R53, R32, R53 ;  /* 0x0000003520357221 */ /* 0x000fe20000010000 */
[----:B------:R-:W-:Y:S02]  /*0f10*/  HADD2.F32 R55, -RZ, R30.H1_H1 ;  /* 0x3000001eff377230 */ /* 0x000fe40000004100 */
[----:B------:R-:W-:-:S02]  /*0f20*/  HADD2.F32 R51, -RZ, R37.H0_H0 ;  /* 0x20000025ff337230 */ /* 0x000fc40000004100 */
[----:B------:R-:W-:Y:S02]  /*0f30*/  HADD2.F32 R32, -RZ, R29.H0_H0 ;  /* 0x2000001dff207230 */ /* 0x000fe40000004100 */
[----:B------:R-:W-:Y:S01]  /*0f40*/  FADD.FTZ R55, R55, R38 ;  /* 0x0000002637377221 */ /* 0x000fe20000010000 */
[----:B------:R-:W-:Y:S02]  /*0f50*/  HADD2.F32 R33, -RZ, R30.H0_H0 ;  /* 0x2000001eff217230 */ /* 0x000fe40000004100 */
[--C-:B------:R-:W-:Y:S02]  /*0f60*/  HADD2.F32 R38, -RZ, R39.reuse.H0_H0 ;  /* 0x20000027ff267230 */ /* 0x100fe40000004100 */
[----:B------:R-:W-:Y:S01]  /*0f70*/  FADD.FTZ R51, R32, R51 ;  /* 0x0000003320337221 */ /* 0x000fe20000010000 */
[----:B------:R-:W-:Y:S02]  /*0f80*/  HADD2.F32 R39, -RZ, R39.H1_H1 ;  /* 0x30000027ff277230 */ /* 0x000fe40000004100 */
[----:B------:R-:W-:Y:S01]  /*0f90*/  FADD.FTZ R54, R33, R54 ;  /* 0x0000003621367221 */ /* 0x000fe20000010000 */
[----:B------:R-:W-:-:S02]  /*0fa0*/  HADD2.F32 R33, -RZ, R31.H0_H0 ;  /* 0x2000001fff217230 */ /* 0x000fc40000004100 */
[----:B------:R-:W-:Y:S02]  /*0fb0*/  HADD2.F32 R32, -RZ, R31.H1_H1 ;  /* 0x3000001fff207230 */ /* 0x000fe40000004100 */
[----:B------:R-:W-:Y:S02]  /*0fc0*/  HADD2.F32 R36, -RZ, R36.H1_H1 ;  /* 0x30000024ff247230 */ /* 0x000fe40000004100 */
[----:B------:R-:W-:Y:S01]  /*0fd0*/  FADD.FTZ R38, R33, R38 ;  /* 0x0000002621267221 */ /* 0x000fe20000010000 */
[----:B------:R-:W-:Y:S02]  /*0fe0*/  HADD2.F32 R37, -RZ, R37.H1_H1 ;  /* 0x30000025ff257230 */ /* 0x000fe40000004100 */
[----:B------:R-:W-:Y:S01]  /*0ff0*/  FADD.FTZ R39, R32, R39 ;  /* 0x0000002720277221 */ /* 0x000fe20000010000 */
[----:B------:R-:W-:Y:S01]  /*1000*/  HADD2.F32 R32, -RZ, R29.H1_H1 ;  /* 0x3000001dff207230 */ /* 0x000fe20000004100 */
[----:B------:R-:W-:Y:S01]  /*1010*/  F2FP.F16.F32.PACK_AB R34, R55, R54 ;  /* 0x000000363722723e */ /* 0x000fe200000000ff */
[----:B------:R-:W-:-:S02]  /*1020*/  HADD2.F32 R33, -RZ, R28.H1_H1 ;  /* 0x3000001cff217230 */ /* 0x000fc40000004100 */
[----:B------:R-:W-:Y:S01]  /*1030*/  F2FP.F16.F32.PACK_AB R35, R39, R38 ;  /* 0x000000262723723e */ /* 0x000fe200000000ff */
[----:B------:R-:W-:Y:S02]  /*1040*/  FADD.FTZ R57, R32, R37 ;  /* 0x0000002520397221 */ /* 0x000fe40000010000 */
[----:B------:R-:W-:-:S03]  /*1050*/  FADD.FTZ R56, R33, R36 ;  /* 0x0000002421387221 */ /* 0x000fc60000010000 */
[----:B------:R-:W-:Y:S02]  /*1060*/  F2FP.F16.F32.PACK_AB R33, R57, R51 ;  /* 0x000000333921723e */ /* 0x000fe400000000ff */
[----:B------:R-:W-:Y:S01]  /*1070*/  F2FP.F16.F32.PACK_AB R32, R56, R53 ;  /* 0x000000353820723e */ /* 0x000fe200000000ff */
[----:B------:R-:W-:Y:S06]  /*1080*/  BRA `(.L_x_6100) ;  /* 0x0000000400307947 */ /* 0x000fec0003800000 */
.L_x_6098:
[----:B------:R-:W-:-:S04]  /*1090*/  UISETP.NE.U32.AND UP0, UPT, UR10, URZ, UPT ;  /* 0x000000ff0a00728c */ /* 0x000fc8000bf05070 */
[----:B------:R-:W-:-:S09]  /*10a0*/  UISETP.NE.AND.EX UP0, UPT, UR11, URZ, UPT, UP0 ;  /* 0x000000ff0b00728c */ /* 0x000fd2000bf05300 */
[----:B------:R-:W-:Y:S05]  /*10b0*/  BRA.U UP0, `(.L_x_6101) ;  /* 0x0000000100747547 */ /* 0x000fea000b800000 */
        /* <DEDUP_REMOVED lines=29> */
.L_x_6101:
        /* <DEDUP_REMOVED lines=8> */
[--C-:B------:R-:W-:Y:S02]  /*1310*/  HADD2.F32 R54, -RZ, R38.reuse.H0_H0 ;  /* 0x20000026ff367230 */ /* 0x100fe40000004100 */
[----:B------:R-:W-:Y:S02]  /*1320*/  HADD2.F32 R55, -RZ, R38.H1_H1 ;  /* 0x30000026ff377230 */ /* 0x000fe40000004100 */
[----:B------:R-:W-:Y:S01]  /*1330*/  FADD.FTZ R57, R32, R57 ;  /* 0x0000003920397221 */ /* 0x000fe20000010000 */
[--C-:B------:R-:W-:Y:S02]  /*1340*/  HADD2.F32 R38, -RZ, R39.reuse.H0_H0 ;  /* 0x20000027ff267230 */ /* 0x100fe40000004100 */
[----:B------:R-:W-:Y:S02]  /*1350*/  HADD2.F32 R33, -RZ, R26.H0_H0 ;  /* 0x2000001aff217230 */ /* 0x000fe40000004100 */
[----:B------:R-:W-:-:S02]  /*1360*/  HADD2.F32 R39, -RZ, R39.H1_H1 ;  /* 0x30000027ff277230 */ /* 0x000fc40000004100 */
[----:B------:R-:W-:Y:S02]  /*1370*/  HADD2.F32 R32, -RZ, R27.H1_H1 ;  /* 0x3000001bff207230 */ /* 0x000fe40000004100 */
[----:B------:R-:W-:Y:S01]  /*1380*/  FADD.FTZ R54, R33, R54 ;  /* 0x0000003621367221 */ /* 0x000fe20000010000 */
[----:B------:R-:W-:Y:S02]  /*1390*/  HADD2.F32 R51, -RZ, R37.H0_H0 ;  /* 0x20000025ff337230 */ /* 0x000fe40000004100 */
[----:B------:R-:W-:Y:S02]  /*13a0*/  HADD2.F32 R34, -RZ, R25.H0_H0 ;  /* 0x20000019ff227230 */ /* 0x000fe40000004100 */
[----:B------:R-:W-:Y:S01]  /*13b0*/  FADD.FTZ R39, R32, R39 ;  /* 0x0000002720277221 */ /* 0x000fe20000010000 */
[----:B------:R-:W-:Y:S02]  /*13c0*/  HADD2.F32 R33, -RZ, R27.H0_H0 ;  /* 0x2000001bff217230 */ /* 0x000fe40000004100 */
[----:B------:R-:W-:-:S02]  /*13d0*/  HADD2.F32 R32, -RZ, R28.H0_H0 ;  /* 0x2000001cff207230 */ /* 0x000fc40000004100 */
[----:B------:R-:W-:Y:S01]  /*13e0*/  FADD.FTZ R51, R34, R51 ;  /* 0x0000003322337221 */ /* 0x000fe20000010000 */
[----:B------:R-:W-:Y:S02]  /*13f0*/  HADD2.F32 R34, -RZ, R26.H1_H1 ;  /* 0x3000001aff227230 */ /* 0x000fe40000004100 */
[----:B------:R-:W-:Y:S01]  /*1400*/  FADD.FTZ R38, R33, R38 ;  /* 0x0000002621267221 */ /* 0x000fe20000010000 */
[--C-:B------:R-:W-:Y:S02]  /*1410*/  HADD2.F32 R33, -RZ, R30.reuse.H0_H0 ;  /* 0x2000001eff217230 */ /* 0x100fe40000004100 */
[----:B------:R-:W-:Y:S01]  /*1420*/  FADD.FTZ R53, R32, R53 ;  /* 0x0000003520357221 */ /* 0x000fe20000010000 */
[----:B------:R-:W-:Y:S02]  /*1430*/  HADD2.F32 R32, -RZ, R30.H1_H1 ;  /* 0x3000001eff207230 */ /* 0x000fe40000004100 */
[----:B------:R-:W-:Y:S01]  /*1440*/  FADD.FTZ R55, R34, R55 ;  /* 0x0000003722377221 */ /* 0x000fe20000010000 */
[----:B------:R-:W-:-:S02]  /*1450*/  HADD2.F32 R34, -RZ, R29.H0_H0 ;  /* 0x2000001dff227230 */ /* 0x000fc40000004100 */
[----:B------:R-:W-:Y:S01]  /*1460*/  FADD.FTZ R54, R33, R54 ;  /* 0x0000003621367221 */ /* 0x000fe20000010000 */
[--C-:B------:R-:W-:Y:S02]  /*1470*/  HADD2.F32 R33, -RZ, R31.reuse.H0_H0 ;  /* 0x2000001fff217230 */ /* 0x100fe40000004100 */
[----:B------:R-:W-:Y:S01]  /*1480*/  FADD.FTZ R55, R32, R55 ;  /* 0x0000003720377221 */ /* 0x000fe20000010000 */
[----:B------:R-:W-:Y:S02]  /*1490*/  HADD2.F32 R32, -RZ, R31.H1_H1 ;  /* 0x3000001fff207230 */ /* 0x000fe40000004100 */
[----:B------:R-:W-:Y:S01]  /*14a0*/  FADD.FTZ R51, R34, R51 ;  /* 0x0000003322337221 */ /* 0x000fe20000010000 */
[----:B------:R-:W-:Y:S01]  /*14b0*/  FADD.FTZ R38, R33, R38 ;  /* 0x0000002621267221 */ /* 0x000fe20000010000 */
[----:B------:R-:W-:Y:S02]  /*14c0*/  HADD2.F32 R33, -RZ, R28.H1_H1 ;  /* 0x3000001cff217230 */ /* 0x000fe40000004100 */
[----:B------:R-:W-:Y:S01]  /*14d0*/  FADD.FTZ R39, R32, R39 ;  /* 0x0000002720277221 */ /* 0x000fe20000010000 */
[----:B------:R-:W-:Y:S01]  /*14e0*/  HADD2.F32 R32, -RZ, R29.H1_H1 ;  /* 0x3000001dff207230 */ /* 0x000fe20000004100 */
[----:B------:R-:W-:Y:S01]  /*14f0*/  F2FP.F16.F32.PACK_AB R34, R55, R54 ;  /* 0x000000363722723e */ /* 0x000fe200000000ff */
[----:B------:R-:W-:-:S02]  /*1500*/  FADD.FTZ R56, R33, R56 ;  /* 0x0000003821387221 */ /* 0x000fc40000010000 */
[----:B------:R-:W-:Y:S01]  /*1510*/  F2FP.F16.F32.PACK_AB R35, R39, R38 ;  /* 0x000000262723723e */ /* 0x000fe200000000ff */
[----:B------:R-:W-:Y:S02]  /*1520*/  FADD.FTZ R57, R32, R57 ;  /* 0x0000003920397221 */ /* 0x000fe40000010000 */
[----:B------:R-:W-:-:S03]  /*1530*/  F2FP.F16.F32.PACK_AB R32, R56, R53 ;  /* 0x000000353820723e */ /* 0x000fc600000000ff */
[----:B------:R-:W-:-:S07]  /*1540*/  F2FP.F16.F32.PACK_AB R33, R57, R51 ;  /* 0x000000333921723e */ /* 0x000fce00000000ff */
.L_x_6100:
        /* <DEDUP_REMOVED lines=75> */
.L_x_6115:
[----:B-1----:R-:W-:Y:S01]  /*1a00*/  FADD.FTZ R36, R68, R36 ;  /* 0x0000002444247221 */ /* 0x002fe20000010000 */
[----:B------:R-:W-:-:S03]  /*1a10*/  FMUL.FTZ R65, R63, R63 ;  /* 0x0000003f3f417220 */ /* 0x000fc60000410000 */
[----:B------:R-:W-:Y:S02]  /*1a20*/  FFMA.FTZ R69, R36, R69, UR8 ;  /* 0x0000000824457e23 */ /* 0x000fe40008010045 */
[----:B------:R-:W1:Y:S01]  /*1a30*/  @!P1 LDC.64 R36, c[0x0][0x3c0] ;  /* 0x0000f000ff249b82 */ /* 0x000e620000000a00 */
[----:B0-----:R-:W-:-:S05]  /*1a40*/  FSEL R68, R65, RZ, P3 ;  /* 0x000000ff41447208 */ /* 0x001fca0001800000 */
[----:B------:R-:W-:Y:S02]  /*1a50*/  FADD.FTZ R65, R69, R68 ;  /* 0x0000004445417221 */ /* 0x000fe40000010000 */
[----:B------:R-:W0:Y:S04]  /*1a60*/  LDC.64 R68, c[0x0][0x428] ;  /* 0x00010a00ff447b82 */ /* 0x000e280000000a00 */
[----:B------:R-:W2:Y:S01]  /*1a70*/  MUFU.RSQ R65, R65 ;  /* 0x0000004100417308 */ /* 0x000ea20000001400 */
        /* <DEDUP_REMOVED lines=8> */
[----:B------:R-:W-:Y:S01]  /*1b00*/  FADD.FTZ R38, -R63, R38 ;  /* 0x000000263f267221 */ /* 0x000fe20000010100 */
[----:B--2---:R-:W-:Y:S01]  /*1b10*/  FMUL.FTZ R52, R65, R52 ;  /* 0x0000003441347220 */ /* 0x004fe20000410000 */
        /* <DEDUP_REMOVED lines=10> */
[C---:B------:R-:W-:Y:S01]  /*1bc0*/  FMUL.FTZ R46, R65.reuse, R46 ;  /* 0x0000002e412e7220 */ /* 0x040fe20000410000 */
[----:B------:R-:W-:Y:S01]  /*1bd0*/  FMUL.FTZ R49, R65, R49 ;  /* 0x0000003141317220 */ /* 0x000fe20000410000 */
[----:B-1----:R-:W-:-:S04]  /*1be0*/  @!P1 IMAD.WIDE R36, R6, 0x4, R36 ;  /* 0x0000000406249825 */ /* 0x002fc800078e0224 */
[----:B------:R-:W-:Y:S01]  /*1bf0*/  FADD.FTZ R63, -R63, R39 ;  /* 0x000000273f3f7221 */ /* 0x000fe20000010100 */
[----:B------:R-:W-:Y:S01]  /*1c00*/  FMUL.FTZ R43, R65, R43 ;  /* 0x0000002b412b7220 */ /* 0x000fe20000410000 */
[----:B------:R-:W-:Y:S01]  /*1c10*/  FFMA.FTZ R49, R49, R60, R17 ;  /* 0x0000003c31317223 */ /* 0x000fe20000010011 */
[C---:B------:R-:W-:Y:S01]  /*1c20*/  FMUL.FTZ R41, R65.reuse, R41 ;  /* 0x0000002941297220 */ /* 0x040fe20000410000 */
[----:B------:R1:W-:Y:S01]  /*1c30*/  @!P1 STG.E desc[UR6][R36.64], R65 ;  /* 0x0000004124009986 */ /* 0x0003e2000c101906 */
[C---:B------:R-:W-:Y:S01]  /*1c40*/  FMUL.FTZ R42, R65.reuse, R42 ;  /* 0x0000002a412a7220 */ /* 0x040fe20000410000 */
[----:B------:R-:W-:Y:S01]  /*1c50*/  FMUL.FTZ R63, R65, R63 ;  /* 0x0000003f413f7220 */ /* 0x000fe20000410000 */
[----:B------:R-:W-:Y:S01]  /*1c60*/  FFMA.FTZ R41, R41, R67, R20 ;  /* 0x0000004329297223 */ /* 0x000fe20000010014 */
[C---:B------:R-:W-:Y:S01]  /*1c70*/  FMUL.FTZ R53, R65.reuse, R53 ;  /* 0x0000003541357220 */ /* 0x040fe20000410000 */
[----:B------:R-:W-:Y:S01]  /*1c80*/  FFMA.FTZ R42, R42, R64, R22 ;  /* 0x000000402a2a7223 */ /* 0x000fe20000010016 */
[C---:B------:R-:W-:Y:S01]  /*1c90*/  FMUL.FTZ R56, R65.reuse, R56 ;  /* 0x0000003841387220 */ /* 0x040fe20000410000 */
[C---:B------:R-:W-:Y:S01]  /*1ca0*/  FMUL.FTZ R57, R65.reuse, R57 ;  /* 0x0000003941397220 */ /* 0x040fe20000410000 */
[C---:B------:R-:W-:Y:S01]  /*1cb0*/  FMUL.FTZ R54, R65.reuse, R54 ;  /* 0x0000003641367220 */ /* 0x040fe20000410000 */
[C---:B------:R-:W-:Y:S01]  /*1cc0*/  FMUL.FTZ R55, R65.reuse, R55 ;  /* 0x0000003741377220 */ /* 0x040fe20000410000 */
[C---:B-1----:R-:W-:Y:S01]  /*1cd0*/  FMUL.FTZ R37, R65.reuse, R48 ;  /* 0x0000003041257220 */ /* 0x042fe20000410000 */
[----:B------:R-:W-:-:S02]  /*1ce0*/  FMUL.FTZ R48, R65, R51 ;  /* 0x0000003341307220 */ /* 0x000fc40000410000 */
[----:B------:R-:W-:Y:S01]  /*1cf0*/  FFMA.FTZ R55, R55, R3, R9 ;  /* 0x0000000337377223 */ /* 0x000fe20000010009 */
[----:B0-----:R-:W-:-:S04]  /*1d00*/  IMAD.WIDE.U32 R50, R50, 0x10, R68 ;  /* 0x0000001032327825 */ /* 0x001fc800078e0044 */
[----:B------:R-:W-:Y:S01]  /*1d10*/  FFMA.FTZ R36, R37, R59, R18 ;  /* 0x0000003b25247223 */ /* 0x000fe20000010012 */
[----:B------:R-:W-:Y:S01]  /*1d20*/  FFMA.FTZ R37, R52, R58, R19 ;  /* 0x0000003a34257223 */ /* 0x000fe20000010013 */
[----:B------:R-:W-:-:S04]  /*1d30*/  FFMA.FTZ R52, R63, R0, R11 ;  /* 0x000000003f347223 */ /* 0x000fc8000001000b */
[----:B------:R-:W-:Y:S01]  /*1d40*/  F2FP.F16.F32.PACK_AB R39, R37, R36 ;  /* 0x000000242527723e */ /* 0x000fe200000000ff */
[C---:B------:R-:W-:Y:S01]  /*1d50*/  FMUL.FTZ R37, R65.reuse, R38 ;  /* 0x0000002641257220 */ /* 0x040fe20000410000 */
[----:B------:R-:W-:Y:S01]  /*1d60*/  FFMA.FTZ R38, R46, R61, R16 ;  /* 0x0000003d2e267223 */ /* 0x000fe20000010010 */
[----:B------:R-:W-:Y:S01]  /*1d70*/  FMUL.FTZ R36, R65, R47 ;  /* 0x0000002f41247220 */ /* 0x000fe20000410000 */
[----:B------:R-:W-:-:S04]  /*1d80*/  IMAD.WIDE.U32 R46, R40, 0x10, R68 ;  /* 0x00000010282e7825 */ /* 0x000fc800078e0044 */
[----:B------:R-:W-:Y:S01]  /*1d90*/  FFMA.FTZ R40, R43, R66, R21 ;  /* 0x000000422b287223 */ /* 0x000fe20000010015 */
[----:B------:R-:W-:Y:S01]  /*1da0*/  F2FP.F16.F32.PACK_AB R38, R49, R38 ;  /* 0x000000263126723e */ /* 0x000fe200000000ff */
[----:B------:R-:W-:Y:S01]  /*1db0*/  FFMA.FTZ R43, R36, R62, R23 ;  /* 0x0000003e242b7223 */ /* 0x000fe20000010017 */
[----:B------:R-:W-:Y:S02]  /*1dc0*/  FFMA.FTZ R49, R37, R2, R10 ;  /* 0x0000000225317223 */ /* 0x000fe4000001000a */
[----:B------:R-:W-:Y:S01]  /*1dd0*/  F2FP.F16.F32.PACK_AB R36, R40, R41 ;  /* 0x000000292824723e */ /* 0x000fe200000000ff */
[----:B------:R-:W-:Y:S01]  /*1de0*/  FFMA.FTZ R41, R48, R7, R14 ;  /* 0x0000000730297223 */ /* 0x000fe2000001000e */
[----:B------:R-:W-:Y:S01]  /*1df0*/  FFMA.FTZ R40, R53, R45, R12 ;  /* 0x0000002d35287223 */ /* 0x000fe2000001000c */
[----:B------:R-:W-:Y:S01]  /*1e00*/  F2FP.F16.F32.PACK_AB R37, R43, R42 ;  /* 0x0000002a2b25723e */ /* 0x000fe200000000ff */
[----:B------:R-:W-:Y:S01]  /*1e10*/  FFMA.FTZ R42, R54, R4, R8 ;  /* 0x00000004362a7223 */ /* 0x000fe20000010008 */
[----:B------:R-:W-:Y:S01]  /*1e20*/  F2FP.F16.F32.PACK_AB R43, R52, R49 ;  /* 0x00000031342b723e */ /* 0x000fe200000000ff */
[----:B------:R-:W-:Y:S01]  /*1e30*/  FFMA.FTZ R52, R57, R5, R15 ;  /* 0x0000000539347223 */ /* 0x000fe2000001000f */
[----:B------:R-:W0:Y:S01]  /*1e40*/  LDC.64 R48, c[0x0][0x380] ;  /* 0x0000e000ff307b82 */ /* 0x000e220000000a00 */
[----:B------:R-:W-:Y:S01]  /*1e50*/  FFMA.FTZ R53, R56, R44, R13 ;  /* 0x0000002c38357223 */ /* 0x000fe2000001000d */
[----:B------:R-:W-:Y:S01]  /*1e60*/  F2FP.F16.F32.PACK_AB R42, R55, R42 ;  /* 0x0000002a372a723e */ /* 0x000fe200000000ff */
[----:B------:R4:W-:Y:S01]  /*1e70*/  STG.E.128 desc[UR6][R46.64], R36 ;  /* 0x000000242e007986 */ /* 0x0009e2000c101d06 */
[----:B------:R-:W-:-:S02]  /*1e80*/  F2FP.F16.F32.PACK_AB R41, R52, R41 ;  /* 0x000000293429723e */ /* 0x000fc400000000ff */
[----:B------:R-:W-:-:S05]  /*1e90*/  F2FP.F16.F32.PACK_AB R40, R53, R40 ;  /* 0x000000283528723e */ /* 0x000fca00000000ff */
[----:B------:R4:W-:Y:S01]  /*1ea0*/  STG.E.128 desc[UR6][R50.64], R40 ;  /* 0x0000002832007986 */ /* 0x0009e2000c101d06 */
[----:B0-----:R-:W-:-:S04]  /*1eb0*/  LEA R6, R48, R6, 0x2 ;  /* 0x0000000630067211 */ /* 0x001fc800078e10ff */
[----:B------:R-:W-:-:S13]  /*1ec0*/  ISETP.GE.AND P1, PT, R6, R49, PT ;  /* 0x000000310600720c */ /* 0x000fda0003f26270 */
[----:B----4-:R-:W-:Y:S05]  /*1ed0*/  @!P1 BRA `(.L_x_6103) ;  /* 0xffffffe400809947 */ /* 0x010fea000383ffff */
[----:B------:R-:W-:Y:S05]  /*1ee0*/  EXIT ;  /* 0x000000000000794d */ /* 0x000fea0003800000 */
.L_x_6102:
[----:B------:R-:W-:Y:S01]  /*1ef0*/  HFMA2 R65, -RZ, RZ, 0, 5.9604644775390625e-08 ;  /* 0x00000001ff417431 */ /* 0x000fe200000001ff */
[----:B------:R-:W-:Y:S01]  /*1f00*/  BSSY B0, `(.L_x_6104) ;  /* 0x0000006000007945 */ /* 0x000fe20003800000 */
[----:B------:R-:W-:Y:S02]  /*1f10*/  MOV R37, 0x1f ;  /* 0x0000001f00257802 */ /* 0x000fe40000000f00 */
[----:B------:R-:W-:-:S07]  /*1f20*/  MOV R36, 0xffffffff ;  /* 0xffffffff00247802 */ /* 0x000fce0000000f00 */
[----:B------:R-:W-:Y:S05]  /*1f30*/  WARPSYNC.COLLECTIVE R36, `(.L_x_6105) ;  /* 0x0000000024087348 */ /* 0x000fea0003c00000 */
[----:B------:R0:W1:Y:S02]  /*1f40*/  SHFL.BFLY P4, R36, R68, R65, R37 ;  /* 0x0c00004144247389 */ /* 0x0000640000080025 */
[----:B01----:R-:W-:Y:S05]  /*1f50*/  ENDCOLLECTIVE ;  /* 0x000000000000791b */ /* 0x003fea0003800000 */
.L_x_6105:
[----:B------:R-:W-:Y:S05]  /*1f60*/  BSYNC B0 ;  /* 0x0000000000007941 */ /* 0x000fea0003800000 */
.L_x_6104:
[----:B------:R-:W-:Y:S01]  /*1f70*/  FADD.FTZ R68, R68, R36 ;  /* 0x0000002444447221 */ /* 0x000fe20000010000 */
[----:B------:R-:W-:Y:S01]  /*1f80*/  HFMA2 R65, -RZ, RZ, 0, 1.1920928955078125e-07 ;  /* 0x00000002ff417431 */ /* 0x000fe200000001ff */
[----:B------:R-:W-:Y:S02]  /*1f90*/  MOV R36, 0xffffffff ;  /* 0xffffffff00247802 */ /* 0x000fe40000000f00 */
[----:B------:R-:W-:-:S07]  /*1fa0*/  MOV R37, 0x1f ;  /* 0x0000001f00257802 */ /* 0x000fce0000000f00 */
[----:B------:R-:W-:Y:S05]  /*1fb0*/  WARPSYNC.COLLECTIVE R36, `(.L_x_6106) ;  /* 0x0000000024087348 */ /* 0x000fea0003c00000 */
[----:B------:R0:W1:Y:S02]  /*1fc0*/  SHFL.BFLY P4, R36, R68, R65, R37 ;  /* 0x0c00004144247389 */ /* 0x0000640000080025 */
[----:B01----:R-:W-:Y:S05]  /*1fd0*/  ENDCOLLECTIVE ;  /* 0x000000000000791b */ /* 0x003fea0003800000 */
.L_x_6106:
        /* <DEDUP_REMOVED lines=8> */
.L_x_6107:
        /* <DEDUP_REMOVED lines=8> */
.L_x_6108:
[----:B------:R-:W-:Y:S01]  /*20e0*/  HFMA2 R65, -RZ, RZ, 0, 9.5367431640625e-07 ;  /* 0x00000010ff417431 */ /* 0x000fe200000001ff */
[----:B------:R-:W-:Y:S02]  /*20f0*/  MOV R63, R36 ;  /* 0x00000024003f7202 */ /* 0x000fe40000000f00 */
[----:B------:R-:W-:-:S03]  /*2100*/  MOV R36, 0xffffffff ;  /* 0xffffffff00247802 */ /* 0x000fc60000000f00 */
[----:B------:R-:W-:-:S05]  /*2110*/  FADD.FTZ R69, R69, R63 ;  /* 0x0000003f45457221 */ /* 0x000fca0000010000 */
[----:B------:R-:W-:-:S07]  /*2120*/  MOV R68, R69 ;  /* 0x0000004500447202 */ /* 0x000fce0000000f00 */
[----:B------:R-:W-:Y:S05]  /*2130*/  WARPSYNC.COLLECTIVE R36, `(.L_x_6109) ;  /* 0x0000000024087348 */ /* 0x000fea0003c00000 */
[----:B------:R0:W1:Y:S02]  /*2140*/  SHFL.BFLY P4, R36, R68, R65, R37 ;  /* 0x0c00004144247389 */ /* 0x0000640000080025 */
[----:B01----:R-:W-:Y:S05]  /*2150*/  ENDCOLLECTIVE ;  /* 0x000000000000791b */ /* 0x003fea0003800000 */
.L_x_6109:
        /* <DEDUP_REMOVED lines=37> */
[----:B------:R-:W-:Y:S02]  /*23b0*/  MOV R36, 0xffffffff ;  /* 0xffffffff00247802 */ /* 0x000fe40000000f00 */
[----:B------:R-:W-:-:S07]  /*23c0*/  MOV R37, 0x1f ;  /* 0x0000001f00257802 */ /* 0x000fce0000000f00 */
[----:B------:R-:W-:Y:S05]  /*23d0*/  WARPSYNC.COLLECTIVE R36, `(.L_x_6110) ;  /* 0x0000000024087348 */ /* 0x000fea0003c00000 */
[----:B------:R0:W1:Y:S02]  /*23e0*/  SHFL.BFLY P4, R36, R68, R65, R37 ;  /* 0x0c00004144247389 */ /* 0x0000640000080025 */
[----:B01----:R-:W-:Y:S05]  /*23f0*/  ENDCOLLECTIVE ;  /* 0x000000000000791b */ /* 0x003fea0003800000 */
.L_x_6110:
[----:B------:R-:W-:Y:S02]  /*2400*/  HFMA2 R65, -RZ, RZ, 0, 1.1920928955078125e-07 ;  /* 0x00000002ff417431 */ /* 0x000fe400000001ff */
[----:B------:R-:W-:Y:S01]  /*2410*/  FADD.FTZ R68, R68, R36 ;  /* 0x0000002444447221 */ /* 0x000fe20000010000 */
[----:B------:R-:W-:-:S07]  /*2420*/  MOV R36, 0xffffffff ;  /* 0xffffffff00247802 */ /* 0x000fce0000000f00 */
[----:B------:R-:W-:Y:S05]  /*2430*/  WARPSYNC.COLLECTIVE R36, `(.L_x_6111) ;  /* 0x0000000024087348 */ /* 0x000fea0003c00000 */
[----:B------:R0:W1:Y:S02]  /*2440*/  SHFL.BFLY P4, R36, R68, R65, R37 ;  /* 0x0c00004144247389 */ /* 0x0000640000080025 */
[----:B01----:R-:W-:Y:S05]  /*2450*/  ENDCOLLECTIVE ;  /* 0x000000000000791b */ /* 0x003fea0003800000 */
.L_x_6111:
[----:B------:R-:W-:Y:S02]  /*2460*/  HFMA2 R65, -RZ, RZ, 0, 2.384185791015625e-07 ;  /* 0x00000004ff417431 */ /* 0x000fe400000001ff */
[----:B------:R-:W-:Y:S01]  /*2470*/  FADD.FTZ R68, R68, R36 ;  /* 0x0000002444447221 */ /* 0x000fe20000010000 */
[----:B------:R-:W-:-:S07]  /*2480*/  MOV R36, 0xffffffff ;  /* 0xffffffff00247802 */ /* 0x000fce0000000f00 */
[----:B------:R-:W-:Y:S05]  /*2490*/  WARPSYNC.COLLECTIVE R36, `(.L_x_6112) ;  /* 0x0000000024087348 */ /* 0x000fea0003c00000 */
[----:B------:R0:W1:Y:S02]  /*24a0*/  SHFL.BFLY P4, R36, R68, R65, R37 ;  /* 0x0c00004144247389 */ /* 0x0000640000080025 */
[----:B01----:R-:W-:Y:S05]  /*24b0*/  ENDCOLLECTIVE ;  /* 0x000000000000791b */ /* 0x003fea0003800000 */
.L_x_6112:
[----:B------:R-:W-:Y:S02]  /*24c0*/  HFMA2 R65, -RZ, RZ, 0, 4.76837158203125e-07 ;  /* 0x00000008ff417431 */ /* 0x000fe400000001ff */
[----:B------:R-:W-:Y:S01]  /*24d0*/  FADD.FTZ R68, R68, R36 ;  /* 0x0000002444447221 */ /* 0x000fe20000010000 */
[----:B------:R-:W-:-:S07]  /*24e0*/  MOV R36, 0xffffffff ;  /* 0xffffffff00247802 */ /* 0x000fce0000000f00 */
[----:B------:R-:W-:Y:S05]  /*24f0*/  WARPSYNC.COLLECTIVE R36, `(.L_x_6113) ;  /* 0x0000000024087348 */ /* 0x000fea0003c00000 */
[----:B------:R0:W1:Y:S02]  /*2500*/  SHFL.BFLY P4, R36, R68, R65, R37 ;  /* 0x0c00004144247389 */ /* 0x0000640000080025 */
[----:B01----:R-:W-:Y:S05]  /*2510*/  ENDCOLLECTIVE ;  /* 0x000000000000791b */ /* 0x003fea0003800000 */
.L_x_6113:
[----:B------:R-:W-:Y:S02]  /*2520*/  HFMA2 R65, -RZ, RZ, 0, 9.5367431640625e-07 ;  /* 0x00000010ff417431 */ /* 0x000fe400000001ff */
[----:B------:R-:W-:Y:S01]  /*2530*/  FADD.FTZ R68, R68, R36 ;  /* 0x0000002444447221 */ /* 0x000fe20000010000 */
[----:B------:R-:W-:-:S07]  /*2540*/  MOV R36, 0xffffffff ;  /* 0xffffffff00247802 */ /* 0x000fce0000000f00 */
[----:B------:R-:W-:Y:S05]  /*2550*/  WARPSYNC.COLLECTIVE R36, `(.L_x_6114) ;  /* 0x0000000024087348 */ /* 0x000fea0003c00000 */
[----:B------:R0:W1:Y:S02]  /*2560*/  SHFL.BFLY P4, R36, R68, R65, R37 ;  /* 0x0c00004144247389 */ /* 0x0000640000080025 */
[----:B01----:R-:W-:Y:S05]  /*2570*/  ENDCOLLECTIVE ;  /* 0x000000000000791b */ /* 0x003fea0003800000 */
.L_x_6114:
[----:B------:R-:W-:Y:S05]  /*2580*/  BRA `(.L_x_6115) ;  /* 0xfffffff4001c7947 */ /* 0x000fea000383ffff */
.L_x_6116:
        /* <DEDUP_REMOVED lines=15> */
.L_x_12140:


//--------------------- .text._ZN10layer_norm31ln_parallel_residual_fwd_kernelINS_13Kernel_traitsIf6__halfS2_S2_fjLj512ELj1ELj4ELj1ELj16ENS_18Kernel_traits_baseILj512EfS2_S2_S2_fjLj128EEEEELb1ELb0ELb0EEEvNS_9FwdParamsE --------------------------
	.section	.text._ZN10layer_norm31ln_parallel_residual_fwd_kernelINS_13Kernel_traitsIf6__halfS2_S2_fjLj512ELj1ELj4ELj1ELj16ENS_18Kernel_traits_baseILj512EfS2_S2_S2_fjLj128EEEEELb1ELb0ELb0EEEvNS_9FwdParamsE,"ax",@progbits
	.align	128
        .global         _ZN10layer_norm31ln_parallel_residual_fwd_kernelINS_13Kernel_traitsIf6__halfS2_S2_fjLj512ELj1ELj4ELj1ELj16ENS_18Kernel_traits_baseILj512EfS2_S2_S2_fjLj128EEEEELb1ELb0ELb0EEEvNS_9FwdParamsE
        .type           _ZN10layer_norm31ln_parallel_residual_fwd_kernelINS_13Kernel_traitsIf6__halfS2_S2_fjLj512ELj1ELj4ELj1ELj16ENS_18Kernel_traits_baseILj512EfS2_S2_S2_fjLj128EEEEELb1ELb0ELb0EEEvNS_9FwdParamsE,@function
        .size           _ZN10layer_norm31ln_parallel_residual_fwd_kernelINS_13Kernel_traitsIf6__halfS2_S2_fjLj512ELj1ELj4ELj1ELj16ENS_18Kernel_traits_baseILj512EfS2_S2_S2_fjLj128EEEEELb1ELb0ELb0EEEvNS_9FwdParamsE,(.L_x_12141 - _ZN10layer_norm31ln_parallel_residual_fwd_kernelINS_13Kernel_traitsIf6__halfS2_S2_fjLj512ELj1ELj4ELj1ELj16ENS_18Kernel_traits_baseILj512EfS2_S2_S2_fjLj128EEEEELb1ELb0ELb0EEEvNS_9FwdParamsE)
        .other          _ZN10layer_norm31ln_parallel_residual_fwd_kernelINS_13Kernel_traitsIf6__halfS2_S2_fjLj512ELj1ELj4ELj1ELj16ENS_18Kernel_traits_baseILj512EfS2_S2_S2_fjLj128EEEEELb1ELb0ELb0EEEvNS_9FwdParamsE,@"STO_CUDA_ENTRY STV_DEFAULT"
_ZN10layer_norm31ln_parallel_residual_fwd_kernelINS_13Kernel_traitsIf6__halfS2_S2_fjLj512ELj1ELj4ELj1ELj16ENS_18Kernel_traits_baseILj512EfS2_S2_S2_fjLj128EEEEELb1ELb0ELb0EEEvNS_9FwdParamsE:
.text._ZN10layer_norm31ln_parallel_residual_fwd_kernelINS_13Kernel_traitsIf6__halfS2_S2_fjLj512ELj1ELj4ELj1ELj16ENS_18Kernel_traits_baseILj512EfS2_S2_S2_fjLj128EEEEELb1ELb0ELb0EEEvNS_9FwdParamsE:
        /* <DEDUP_REMOVED lines=14> */
[----:B------:R-:W0:Y:S03]  /*00e0*/  @P0 LDC R11, c[0x0][0x460] ;  /* 0x00011800ff0b0b82 */ /* 0x000e260000000800 */
[----:B----4-:R1:W0:Y:S01]  /*00f0*/  @P0 LDG.E.64 R4, desc[UR8][R6.64] ;  /* 0x0000000806040981 */ /* 0x010222000c1e1b00 */
[----:B------:R-:W-:Y:S01]  /*0100*/  UISETP.NE.U32.AND UP0, UPT, UR10, URZ, UPT ;  /* 0x000000ff0a00728c */ /* 0x000fe2000bf05070 */
[----:B------:R-:W-:Y:S03]  /*0110*/  BSSY.RECONVERGENT B0, `(.L_x_6117) ;  /* 0x00000d3000007945 */ /* 0x000fe60003800200 */
[----:B------:R-:W3:Y:S01]  /*0120*/  S2UR UR5, SR_CTAID.X ;  /* 0x00000000000579c3 */ /* 0x000ee20000002500 */
[----:B-----5:R-:W-:Y:S01]  /*0130*/  SHF.R.S32.HI R0, RZ, 0x1f, R13 ;  /* 0x0000001fff007819 */ /* 0x020fe2000001140d */
[----:B------:R-:W-:Y:S01]  /*0140*/  UISETP.NE.AND.EX UP0, UPT, UR11, URZ, UPT, UP0 ;  /* 0x000000ff0b00728c */ /* 0x000fe2000bf05300 */
[----:B------:R-:W-:-:S02]  /*0150*/  LOP3.LUT R20, R8, 0x1f, RZ, 0xc0, !PT ;  /* 0x0000001f08147812 */ /* 0x000fc400078ec0ff */
[----:B------:R-:W-:-:S03]  /*0160*/  LEA.HI R0, R0, R13, RZ, 0x3 ;  /* 0x0000000d00007211 */ /* 0x000fc600078f18ff */
[----:B-1----:R-:W1:Y:S01]  /*0170*/  LDC R7, c[0x0][0x360] ;  /* 0x0000d800ff077b82 */ /* 0x002e620000000800 */
[----:B---3--:R-:W-:Y:S01]  /*0180*/  USHF.L.U32 UR4, UR5, 0x2, URZ ;  /* 0x0000000205047899 */ /* 0x008fe200080006ff */
[----:B--2---:R-:W-:Y:S01]  /*0190*/  @P0 R2UR UR6, R2 ;  /* 0x00000000020602ca */ /* 0x004fe200000e0000 */
[----:B-1----:R-:W-:Y:S01]  /*01a0*/  IMAD R2, R7, UR5, R8 ;  /* 0x0000000507027c24 */ /* 0x002fe2000f8e0208 */
[----:B------:R-:W-:Y:S02]  /*01b0*/  @P0 R2UR UR7, R3 ;  /* 0x00000000030702ca */ /* 0x000fe400000e0000 */
[----:B0-----:R-:W-:Y:S02]  /*01c0*/  @P0 IADD3 R6, P1, PT, R4, R11, RZ ;  /* 0x0000000b04060210 */ /* 0x001fe40007f3e0ff */
[----:B------:R-:W-:-:S03]  /*01d0*/  LOP3.LUT R3, R8, 0x1f, RZ, 0xc, !PT ;  /* 0x0000001f08037812 */ /* 0x000fc600078e0cff */
[----:B------:R-:W-:Y:S01]  /*01e0*/  @P0 IMAD.X R9, RZ, RZ, R5, P1 ;  /* 0x000000ffff090224 */ /* 0x000fe200008e0605 */
[----:B------:R-:W-:Y:S02]  /*01f0*/  LEA.HI.SX32 R0, R0, R3, 0x1d ;  /* 0x0000000300007211 */ /* 0x000fe400078feaff */
        /* <DEDUP_REMOVED lines=73> */
.L_x_6119:
        /* <DEDUP_REMOVED lines=42> */
.L_x_6118:
        /* <DEDUP_REMOVED lines=26> */
.L_x_6123:
[----:B------:R-:W-:Y:S05]  /*0ad0*/  BSYNC.RECONVERGENT B1 ;  /* 0x0000000000017941 */ /* 0x000fea0003800200 */
.L_x_6122:
        /* <DEDUP_REMOVED lines=18> */
.L_x_6121:
        /* <DEDUP_REMOVED lines=36> */
.L_x_6120:
[----:B------:R-:W-:Y:S05]  /*0e40*/  BSYNC.RECONVERGENT B0 ;  /* 0x0000000000007941 */ /* 0x000fea0003800200 */
.L_x_6117:
[----:B------:R-:W1:Y:S02]  /*0e50*/  LDCU UR4, c[0x0][0x384] ;  /* 0x00007080ff0477ac */ /* 0x000e640008000800 */
[----:B-1----:R-:W-:-:S13]  /*0e60*/  ISETP.GE.AND P0, PT, R3, UR4, PT ;  /* 0x0000000403007c0c */ /* 0x002fda000bf06270 */
[----:B------:R-:W-:Y:S05]  /*0e70*/  @P0 EXIT ;  /* 0x000000000000094d */ /* 0x000fea0003800000 */
[----:B0---4-:R-:W-:Y:S01]  /*0e80*/  IMAD.HI.U32 R8, R2, -0x326172a9, RZ ;  /* 0xcd9e8d5702087827 */ /* 0x011fe200078e00ff */
[----:B------:R-:W0:Y:S01]  /*0e90*/  LDCU.U8 UR4, c[0x0][0x410] ;  /* 0x00008200ff0477ac */ /* 0x000e220008000000 */
[----:B------:R-:W-:Y:S02]  /*0ea0*/  LOP3.LUT R91, R6, 0x3, RZ, 0xc0, !PT ;  /* 0x00000003065b7812 */ /* 0x000fe400078ec0ff */
[----:B------:R-:W-:Y:S02]  /*0eb0*/  HFMA2 R6, -RZ, RZ, 0, 0 ;  /* 0x00000000ff067431 */ /* 0x000fe400000001ff */
[----:B------:R-:W-:Y:S01]  /*0ec0*/  IMAD.HI.U32 R7, R4, -0x2daee0ad, RZ ;  /* 0xd2511f5304077827 */ /* 0x000fe200078e00ff */
[----:B------:R-:W-:Y:S01]  /*0ed0*/  LOP3.LUT R8, R5, UR6, R8, 0x96, !PT ;  /* 0x0000000605087c12 */ /* 0x000fe2000f8e9608 */
[----:B------:R-:W-:Y:S01]  /*0ee0*/  BSSY B0, `(.L_x_6124) ;  /* 0x00010e2000007945 */ /* 0x000fe20003800000 */
[----:B------:R-:W1:Y:S01]  /*0ef0*/  LDCU UR32, c[0x0][0x388] ;  /* 0x00007100ff2077ac */ /* 0x000e620008000800 */
        /* <DEDUP_REMOVED lines=60> */
[----:B-1234-:R-:W-:-:S07]  /*12c0*/  IMAD R94, R9, -0x326172a9, RZ ;  /* 0xcd9e8d57095e7824 */ /* 0x01efce00078e02ff */
.L_x_6379:
        /* <DEDUP_REMOVED lines=41> */
.L_x_6130:
        /* <DEDUP_REMOVED lines=13> */
.L_x_6132:
[----:B------:R-:W-:Y:S05]  /*1630*/  BSYNC.RECONVERGENT B3 ;  /* 0x0000000000037941 */ /* 0x000fea0003800200 */
.L_x_6131:
        /* <DEDUP_REMOVED lines=42> */
.L_x_6129:
[----:B------:R-:W-:Y:S05]  /*18e0*/  BSYNC.RECONVERGENT B2 ;  /* 0x0000000000027941 */ /* 0x000fea0003800200 */
.L_x_6128:
        /* <DEDUP_REMOVED lines=27> */
.L_x_6135:
        /* <DEDUP_REMOVED lines=13> */
.L_x_6137:
[----:B------:R-:W-:Y:S05]  /*1b70*/  BSYNC.RECONVERGENT B3 ;  /* 0x0000000000037941 */ /* 0x000fea0003800200 */
.L_x_6136:
        /* <DEDUP_REMOVED lines=43> */
.L_x_6134:
[----:B------:R-:W-:Y:S05]  /*1e30*/  BSYNC.RECONVERGENT B2 ;  /* 0x0000000000027941 */ /* 0x000fea0003800200 */
.L_x_6133:
        /* <DEDUP_REMOVED lines=24> */
.L_x_6140:
        /* <DEDUP_REMOVED lines=13> */
.L_x_6142:
[----:B------:R-:W-:Y:S05]  /*2090*/  BSYNC.RECONVERGENT B3 ;  /* 0x0000000000037941 */ /* 0x000fea0003800200 */
.L_x_6141:
        /* <DEDUP_REMOVED lines=43> */
.L_x_6139:
[----:B------:R-:W-:Y:S05]  /*2350*/  BSYNC.RECONVERGENT B2 ;  /* 0x0000000000027941 */ /* 0x000fea0003800200 */
.L_x_6138:
        /* <DEDUP_REMOVED lines=24> */
.L_x_6145:
        /* <DEDUP_REMOVED lines=13> */
.L_x_6147:
[----:B------:R-:W-:Y:S05]  /*25b0*/  BSYNC.RECONVERGENT B3 ;  /* 0x0000000000037941 */ /* 0x000fea0003800200 */
.L_x_6146:
        /* <DEDUP_REMOVED lines=40> */
[----:B------:R-:W-:Y:S02]  /*2840*/  HFMA2 R80, -RZ, RZ, 0, 0 ;  /* 0x00000000ff507431 */ /* 0x000fe400000001ff */
[----:B------:R-:W-:Y:S02]  /*2850*/  IMAD.MOV.U32 R77, RZ, RZ, R85 ;  /* 0x000000ffff4d7224 */ /* 0x000fe400078e0055 */
[----:B------:R-:W-:-:S07]  /*2860*/  IMAD.MOV.U32 R85, RZ, RZ, R76 ;  /* 0x000000ffff557224 */ /* 0x000fce00078e004c */
.L_x_6144:
[----:B------:R-:W-:Y:S05]  /*2870*/  BSYNC.RECONVERGENT B2 ;  /* 0x0000000000027941 */ /* 0x000fea0003800200 */
.L_x_6143:
        /* <DEDUP_REMOVED lines=24> */
.L_x_6150:
        /* <DEDUP_REMOVED lines=13> */
.L_x_6152:
[----:B------:R-:W-:Y:S05]  /*2ad0*/  BSYNC.RECONVERGENT B3 ;  /* 0x0000000000037941 */ /* 0x000fea0003800200 */
.L_x_6151:
        /* <DEDUP_REMOVED lines=40> */
[----:B------:R-:W-:Y:S01]  /*2d60*/  IMAD.MOV.U32 R81, RZ, RZ, RZ ;  /* 0x000000ffff517224 */ /* 0x000fe200078e00ff */
[----:B------:R-:W-:-:S07]  /*2d70*/  MOV R85, R80 ;  /* 0x0000005000557202 */ /* 0x000fce0000000f00 */
.L_x_6149:
[----:B------:R-:W-:Y:S05]  /*2d80*/  BSYNC.RECONVERGENT B2 ;  /* 0x0000000000027941 */ /* 0x000fea0003800200 */
.L_x_6148:
        /* <DEDUP_REMOVED lines=8> */
[----:B------:R-:W-:Y:S01]  /*2e10*/  FSETP.GTU.FTZ.AND P2, PT, R80, R107, PT ;  /* 0x0000006b5000720b */ /* 0x000fe20003f5c000 */
[----:B------:R-:W-:-:S03]  /*2e20*/  @P1 HADD2.F32 R80, -RZ, R18.H0_H0 ;  /* 0x20000012ff501230 */ /* 0x000fc60000004100 */
        /* <DEDUP_REMOVED lines=13> */
.L_x_6155:
        /* <DEDUP_REMOVED lines=13> */
.L_x_6157:
[----:B------:R-:W-:Y:S05]  /*2fd0*/  BSYNC.RECONVERGENT B3 ;  /* 0x0000000000037941 */ /* 0x000fea0003800200 */
.L_x_6156:
        /* <DEDUP_REMOVED lines=43> */
.L_x_6154:
[----:B------:R-:W-:Y:S05]  /*3290*/  BSYNC.RECONVERGENT B2 ;  /* 0x0000000000027941 */ /* 0x000fea0003800200 */
.L_x_6153:
        /* <DEDUP_REMOVED lines=23> */
.L_x_6160:
        /* <DEDUP_REMOVED lines=13> */
.L_x_6162:
[----:B------:R-:W-:Y:S05]  /*34e0*/  BSYNC.RECONVERGENT B3 ;  /* 0x0000000000037941 */ /* 0x000fea0003800200 */
.L_x_6161:
        /* <DEDUP_REMOVED lines=38> */
[----:B------:R-:W-:-:S03]  /*3750*/  IMAD.WIDE.U32 R96, R97, -0x2daee0ad, RZ ;  /* 0xd2511f5361607825 */ /* 0x000fc600078e00ff */
[----:B------:R-:W-:Y:S01]  /*3760*/  MOV R85, R96 ;  /* 0x0000006000557202 */ /* 0x000fe20000000f00 */
[----:B------:R-:W-:Y:S01]  /*3770*/  IMAD.MOV.U32 R96, RZ, RZ, RZ ;  /* 0x000000ffff607224 */ /* 0x000fe200078e00ff */
[----:B------:R-:W-:-:S07]  /*3780*/  LOP3.LUT R90, R90, UR31, R97, 0x96, !PT ;  /* 0x0000001f5a5a7c12 */ /* 0x000fce000f8e9661 */
.L_x_6159:
[----:B------:R-:W-:Y:S05]  /*3790*/  BSYNC.RECONVERGENT B2 ;  /* 0x0000000000027941 */ /* 0x000fea0003800200 */
.L_x_6158:
        /* <DEDUP_REMOVED lines=23> */
.L_x_6165:
        /* <DEDUP_REMOVED lines=13> */
.L_x_6167:
[----:B------:R-:W-:Y:S05]  /*39e0*/  BSYNC.RECONVERGENT B3 ;  /* 0x0000000000037941 */ /* 0x000fea0003800200 */
.L_x_6166:
        /* <DEDUP_REMOVED lines=36> */
[----:B------:R-:W-:-:S05]  /*3c30*/  IMAD.WIDE.U32 R94, R95, -0x326172a9, RZ ;  /* 0xcd9e8d575f5e7825 */ /* 0x000fca00078e00ff */
[----:B------:R-:W-:Y:S01]  /*3c40*/  LOP3.LUT R15, R96, UR30, R95, 0x96, !PT ;  /* 0x0000001e600f7c12 */ /* 0x000fe2000f8e965f */
[----:B------:R-:W-:Y:S01]  /*3c50*/  IMAD.WIDE.U32 R96, R97, -0x2daee0ad, RZ ;  /* 0xd2511f5361607825 */ /* 0x000fe200078e00ff */
[----:B------:R-:W-:-:S03]  /*3c60*/  MOV R95, R85 ;  /* 0x00000055005f7202 */ /* 0x000fc60000000f00 */
[----:B------:R-:W-:Y:S01]  /*3c70*/  IMAD.MOV.U32 R85, RZ, RZ, R96 ;  /* 0x000000ffff557224 */ /* 0x000fe200078e0060 */
[----:B------:R-:W-:-:S07]  /*3c80*/  LOP3.LUT R90, R90, UR31, R97, 0x96, !PT ;  /* 0x0000001f5a5a7c12 */ /* 0x000fce000f8e9661 */
.L_x_6164:
[----:B------:R-:W-:Y:S05]  /*3c90*/  BSYNC.RECONVERGENT B2 ;  /* 0x0000000000027941 */ /* 0x000fea0003800200 */
.L_x_6163:
        /* <DEDUP_REMOVED lines=8> */
[----:B------:R-:W-:Y:S01]  /*3d20*/  FSEL R84, R75, RZ, !P5 ;  /* 0x000000ff4b547208 */ /* 0x000fe20006800000 */
[----:B------:R-:W-:Y:S01]  /*3d30*/  @P1 HADD2.F32 R75, -RZ, R19.H1_H1 ;  /* 0x30000013ff4b1230 */ /* 0x000fe20000004100 */
[----:B------:R-:W-:-:S04]  /*3d40*/  PLOP3.LUT P5, PT, P5, PT, PT, 0x8, 0x80 ;  /* 0x000000000080781c */ /* 0x000fc80002fae170 */
[----:B------:R-:W-:-:S05]  /*3d50*/  @P1 FADD.FTZ R84, R75, R84 ;  /* 0x000000544b541221 */ /* 0x000fca0000010000 */
[----:B------:R-:W-:-:S04]  /*3d60*/  F2FP.F16.F32.PACK_AB R75, RZ, R84 ;  /* 0x00000054ff4b723e */ /* 0x000fc800000000ff */
[----:B------:R-:W-:Y:S01]  /*3d70*/  PRMT R75, R87, 0x5410, R75 ;  /* 0x00005410574b7816 */ /* 0x000fe2000000004b */
[----:B------:R-:W-:Y:S06]  /*3d80*/  BRA `(.L_x_6168) ;  /* 0x0000005000347947 */ /* 0x000fec0003800000 */
.L_x_6127:
        /* <DEDUP_REMOVED lines=16> */
.L_x_6171:
        /* <DEDUP_REMOVED lines=13> */
.L_x_6173:
[----:B------:R-:W-:Y:S05]  /*3f60*/  BSYNC.RECONVERGENT B3 ;  /* 0x0000000000037941 */ /* 0x000fea0003800200 */
.L_x_6172:
        /* <DEDUP_REMOVED lines=42> */
.L_x_6170:
[----:B------:R-:W-:Y:S05]  /*4210*/  BSYNC.RECONVERGENT B2 ;  /* 0x0000000000027941 */ /* 0x000fea0003800200 */
.L_x_6169:
[----:B------:R-:W0:Y:S01]  /*4220*/  LDC R107, c[0x0][0x404] ;  /* 0x00010100ff6b7b82 */ /* 0x000e220000000800 */
[----:B------:R-:W-:Y:S01]  /*4230*/  I2FP.F32.U32 R8, R8 ;  /* 0x0000000800087245 */ /* 0x000fe20000201000 */
[----:B------:R-:W-:Y:S01]  /*4240*/  IMAD.MOV.U32 R125, RZ, RZ, 0x2f800000 ;  /* 0x2f800000ff7d7424 */ /* 0x000fe200078e00ff */
[----:B------:R-:W-:Y:S01]  /*4250*/  ISETP.NE.AND P3, PT, R10, 0x1, PT ;  /* 0x000000010a00780c */ /* 0x000fe20003f65270 */
[----:B-----5:R-:W-:Y:S01]  /*4260*/  HADD2.F32 R9, -RZ, R72.H0_H0 ;  /* 0x20000048ff097230 */ /* 0x020fe20000004100 */
[----:B------:R-:W-:Y:S01]  /*4270*/  BSSY.RECONVERGENT B2, `(.L_x_6174) ;  /* 0x000004b000027945 */ /* 0x000fe20003800200 */
[----:B------:R-:W-:Y:S01]  /*4280*/  FFMA.FTZ R8, R8, R125, 1.1641532182693481445e-10 ;  /* 0x2f00000008087423 */ /* 0x000fe2000001007d */
[----:B------:R-:W-:Y:S01]  /*4290*/  IMAD.MOV.U32 R11, RZ, RZ, 0x2 ;  /* 0x00000002ff0b7424 */ /* 0x000fe200078e00ff */
[----:B------:R-:W1:Y:S03]  /*42a0*/  LDC R84, c[0x0][0x408] ;  /* 0x00010200ff547b82 */ /* 0x000e660000000800 */
[----:B0-----:R-:W-:-:S04]  /*42b0*/  FSETP.GTU.FTZ.AND P2, PT, R8, R107, PT ;  /* 0x0000006b0800720b */ /* 0x001fc80003f5c000 */
[----:B------:R-:W-:Y:S01]  /*42c0*/  PLOP3.LUT P4, PT, P2, PT, PT, 0x8, 0x80 ;  /* 0x000000000080781c */ /* 0x000fe2000178e170 */
[----:B-1----:R-:W-:-:S03]  /*42d0*/  FMUL.FTZ R8, R9, R84 ;  /* 0x0000005409087220 */ /* 0x002fc60000410000 */
[----:B------:R-:W-:Y:S02]  /*42e0*/  P2R R106, PR, RZ, 0x10 ;  /* 0x00000010ff6a7803 */ /* 0x000fe40000000000 */
[----:B------:R-:W-:Y:S02]  /*42f0*/  MOV R9, R94 ;  /* 0x0000005e00097202 */ /* 0x000fe40000000f00 */
        /* <DEDUP_REMOVED lines=10> */
.L_x_6176:
        /* <DEDUP_REMOVED lines=13> */
.L_x_6178:
[----:B------:R-:W-:Y:S05]  /*4470*/  BSYNC.RECONVERGENT B3 ;  /* 0x0000000000037941 */ /* 0x000fea0003800200 */
.L_x_6177:
        /* <DEDUP_REMOVED lines=42> */
.L_x_6175:
[----:B------:R-:W-:Y:S05]  /*4720*/  BSYNC.RECONVERGENT B2 ;  /* 0x0000000000027941 */ /* 0x000fea0003800200 */
.L_x_6174:
[----:B------:R-:W-:Y:S01]  /*4730*/  I2FP.F32.U32 R10, R9 ;  /* 0x00000009000a7245 */ /* 0x000fe20000201000 */
[----:B------:R-:W-:Y:S01]  /*4740*/  HADD2.F32 R9, -RZ, R20.H0_H0 ;  /* 0x20000014ff097230 */ /* 0x000fe20000004100 */
[----:B------:R-:W-:Y:S01]  /*4750*/  ISETP.NE.AND P3, PT, R11, 0x1, PT ;  /* 0x000000010b00780c */ /* 0x000fe20003f65270 */
[----:B------:R-:W-:Y:S01]  /*4760*/  BSSY.RECONVERGENT B2, `(.L_x_6179) ;  /* 0x000004e000027945 */ /* 0x000fe20003800200 */
[----:B------:R-:W-:Y:S02]  /*4770*/  IMAD.MOV.U32 R76, RZ, RZ, 0x2 ;  /* 0x00000002ff4c7424 */ /* 0x000fe400078e00ff */
[----:B------:R-:W-:Y:S01]  /*4780*/  FFMA.FTZ R10, R10, R125, 1.1641532182693481445e-10 ;  /* 0x2f0000000a0a7423 */ /* 0x000fe2000001007d */
[----:B------:R-:W-:-:S04]  /*4790*/  FMUL.FTZ R9, R9, R84 ;  /* 0x0000005409097220 */ /* 0x000fc80000410000 */
[----:B------:R-:W-:Y:S01]  /*47a0*/  FSETP.GTU.FTZ.AND P2, PT, R10, R107, PT ;  /* 0x0000006b0a00720b */ /* 0x000fe20003f5c000 */
[----:B------:R-:W-:-:S03]  /*47b0*/  @P1 HADD2.F32 R10, -RZ, R16.H0_H0 ;  /* 0x20000010ff0a1230 */ /* 0x000fc60000004100 */
[----:B------:R-:W-:Y:S02]  /*47c0*/  FSEL R9, R9, RZ, !P2 ;  /* 0x000000ff09097208 */ /* 0x000fe40005000000 */
[----:B------:R-:W-:-:S03]  /*47d0*/  SEL R124, RZ, 0x1, P2 ;  /* 0x00000001ff7c7807 */ /* 0x000fc60001000000 */
[----:B------:R-:W-:-:S04]  /*47e0*/  FADD.FTZ R9, R8, R9 ;  /* 0x0000000908097221 */ /* 0x000fc80000010000 */
[----:B------:R-:W-:Y:S01]  /*47f0*/  @P1 FADD.FTZ R8, R10, R9 ;  /* 0x000000090a081221 */ /* 0x000fe20000010000 */
[----:B------:R-:W-:Y:S01]  /*4800*/  @!P1 MOV R8, R9 ;  /* 0x0000000900089202 */ /* 0x000fe20000000f00 */
        /* <DEDUP_REMOVED lines=11> */
.L_x_6181:
        /* <DEDUP_REMOVED lines=13> */
.L_x_6183:
[----:B------:R-:W-:Y:S05]  /*4990*/  BSYNC.RECONVERGENT B3 ;  /* 0x0000000000037941 */ /* 0x000fea0003800200 */
.L_x_6182:
        /* <DEDUP_REMOVED lines=42> */
.L_x_6180:
[----:B------:R-:W-:Y:S05]  /*4c40*/  BSYNC.RECONVERGENT B2 ;  /* 0x0000000000027941 */ /* 0x000fea0003800200 */
.L_x_6179:
        /* <DEDUP_REMOVED lines=21> */
.L_x_6186:
        /* <DEDUP_REMOVED lines=13> */
.L_x_6188:
[----:B------:R-:W-:Y:S05]  /*4e70*/  BSYNC.RECONVERGENT B3 ;  /* 0x0000000000037941 */ /* 0x000fea0003800200 */
.L_x_6187:
        /* <DEDUP_REMOVED lines=43> */
.L_x_6185:
[----:B------:R-:W-:Y:S05]  /*5130*/  BSYNC.RECONVERGENT B2 ;  /* 0x0000000000027941 */ /* 0x000fea0003800200 */
.L_x_6184:
        /* <DEDUP_REMOVED lines=25> */
.L_x_6191:
        /* <DEDUP_REMOVED lines=13> */
.L_x_6193:
[----:B------:R-:W-:Y:S05]  /*53a0*/  BSYNC.RECONVERGENT B3 ;  /* 0x0000000000037941 */ /* 0x000fea0003800200 */
.L_x_6192:
        /* <DEDUP_REMOVED lines=43> */
.L_x_6190:
[----:B------:R-:W-:Y:S05]  /*5660*/  BSYNC.RECONVERGENT B2 ;  /* 0x0000000000027941 */ /* 0x000fea0003800200 */
.L_x_6189:
[----:B------:R-:W-:Y:S01]  /*5670*/  I2FP.F32.U32 R10, R11 ;  /* 0x0000000b000a7245 */ /* 0x000fe20000201000 */
[----:B------:R-:W-:Y:S01]  /*5680*/  HADD2.F32 R11, -RZ, R73.H0_H0 ;  /* 0x20000049ff0b7230 */ /* 0x000fe20000004100 */
[----:B------:R-:W-:Y:S01]  /*5690*/  ISETP.NE.AND P3, PT, R76, 0x1, PT ;  /* 0x000000014c00780c */ /* 0x000fe20003f65270 */
[----:B------:R-:W-:Y:S01]  /*56a0*/  BSSY.RECONVERGENT B2, `(.L_x_6194) ;  /* 0x000004b000027945 */ /* 0x000fe20003800200 */
[----:B------:R-:W-:Y:S02]  /*56b0*/  IMAD.MOV.U32 R77, RZ, RZ, 0x2 ;  /* 0x00000002ff4d7424 */ /* 0x000fe400078e00ff */
        /* <DEDUP_REMOVED lines=16> */
.L_x_6196:
        /* <DEDUP_REMOVED lines=13> */
.L_x_6198:
[----:B------:R-:W-:Y:S05]  /*5890*/  BSYNC.RECONVERGENT B3 ;  /* 0x0000000000037941 */ /* 0x000fea0003800200 */
.L_x_6197:
        /* <DEDUP_REMOVED lines=43> */
.L_x_6195:
[----:B------:R-:W-:Y:S05]  /*5b50*/  BSYNC.RECONVERGENT B2 ;  /* 0x0000000000027941 */ /* 0x000fea0003800200 */
.L_x_6194:
        /* <DEDUP_REMOVED lines=25> */
.L_x_6201:
        /* <DEDUP_REMOVED lines=13> */
.L_x_6203:
[----:B------:R-:W-:Y:S05]  /*5dc0*/  BSYNC.RECONVERGENT B3 ;  /* 0x0000000000037941 */ /* 0x000fea0003800200 */
.L_x_6202:
        /* <DEDUP_REMOVED lines=43> */
.L_x_6200:
[----:B------:R-:W-:Y:S05]  /*6080*/  BSYNC.RECONVERGENT B2 ;  /* 0x0000000000027941 */ /* 0x000fea0003800200 */
.L_x_6199:
        /* <DEDUP_REMOVED lines=21> */
.L_x_6206:
        /* <DEDUP_REMOVED lines=13> */
.L_x_6208:
[----:B------:R-:W-:Y:S05]  /*62b0*/  BSYNC.RECONVERGENT B3 ;  /* 0x0000000000037941 */ /* 0x000fea0003800200 */
.L_x_6207:
        /* <DEDUP_REMOVED lines=43> */
.L_x_6205:
[----:B------:R-:W-:Y:S05]  /*6570*/  BSYNC.RECONVERGENT B2 ;  /* 0x0000000000027941 */ /* 0x000fea0003800200 */
.L_x_6204:
        /* <DEDUP_REMOVED lines=25> */
.L_x_6211:
        /* <DEDUP_REMOVED lines=13> */
.L_x_6213:
[----:B------:R-:W-:Y:S05]  /*67e0*/  BSYNC.RECONVERGENT B3 ;  /* 0x0000000000037941 */ /* 0x000fea0003800200 */
.L_x_6212:
        /* <DEDUP_REMOVED lines=42> */
.L_x_6210:
[----:B------:R-:W-:Y:S05]  /*6a90*/  BSYNC.RECONVERGENT B2 ;  /* 0x0000000000027941 */ /* 0x000fea0003800200 */
.L_x_6209:
        /* <DEDUP_REMOVED lines=20> */
.L_x_6216:
        /* <DEDUP_REMOVED lines=13> */
.L_x_6218:
[----:B------:R-:W-:Y:S05]  /*6cb0*/  BSYNC.RECONVERGENT B3 ;  /* 0x0000000000037941 */ /* 0x000fea0003800200 */
.L_x_6217:
        /* <DEDUP_REMOVED lines=42> */
.L_x_6215:
[----:B------:R-:W-:Y:S05]  /*6f60*/  BSYNC.RECONVERGENT B2 ;  /* 0x0000000000027941 */ /* 0x000fea0003800200 */
.L_x_6214:
        /* <DEDUP_REMOVED lines=25> */
.L_x_6221:
        /* <DEDUP_REMOVED lines=13> */
.L_x_6223:
[----:B------:R-:W-:Y:S05]  /*71d0*/  BSYNC.RECONVERGENT B3 ;  /* 0x0000000000037941 */ /* 0x000fea0003800200 */
.L_x_6222:
        /* <DEDUP_REMOVED lines=42> */
.L_x_6220:
[----:B------:R-:W-:Y:S05]  /*7480*/  BSYNC.RECONVERGENT B2 ;  /* 0x0000000000027941 */ /* 0x000fea0003800200 */
.L_x_6219:
        /* <DEDUP_REMOVED lines=20> */
.L_x_6226:
        /* <DEDUP_REMOVED lines=13> */
.L_x_6228:
[----:B------:R-:W-:Y:S05]  /*76a0*/  BSYNC.RECONVERGENT B3 ;  /* 0x0000000000037941 */ /* 0x000fea0003800200 */
.L_x_6227:
        /* <DEDUP_REMOVED lines=42> */
.L_x_6225:
[----:B------:R-:W-:Y:S05]  /*7950*/  BSYNC.RECONVERGENT B2 ;  /* 0x0000000000027941 */ /* 0x000fea0003800200 */
.L_x_6224:
        /* <DEDUP_REMOVED lines=8> */
[----:B------:R-:W-:Y:S01]  /*79e0*/  HFMA2 R87, -RZ, RZ, 0, 1.1920928955078125e-07 ;  /* 0x00000002ff577431 */ /* 0x000fe200000001ff */
        /* <DEDUP_REMOVED lines=16> */
.L_x_6231:
        /* <DEDUP_REMOVED lines=13> */
.L_x_6233:
[----:B------:R-:W-:Y:S05]  /*7bc0*/  BSYNC.RECONVERGENT B3 ;  /* 0x0000000000037941 */ /* 0x000fea0003800200 */
.L_x_6232:
        /* <DEDUP_REMOVED lines=41> */
[----:B------:R-:W-:-:S07]  /*7e60*/  LOP3.LUT R90, R90, UR31, R97, 0x96, !PT ;  /* 0x0000001f5a5a7c12 */ /* 0x000fce000f8e9661 */
.L_x_6230:
[----:B------:R-:W-:Y:S05]  /*7e70*/  BSYNC.RECONVERGENT B2 ;  /* 0x0000000000027941 */ /* 0x000fea0003800200 */
.L_x_6229:
        /* <DEDUP_REMOVED lines=20> */
.L_x_6236:
        /* <DEDUP_REMOVED lines=13> */
.L_x_6238:
[----:B------:R-:W-:Y:S05]  /*8090*/  BSYNC.RECONVERGENT B3 ;  /* 0x0000000000037941 */ /* 0x000fea0003800200 */
.L_x_6237:
        /* <DEDUP_REMOVED lines=39> */
[----:B------:R-:W-:-:S05]  /*8310*/  IMAD.WIDE.U32 R96, R97, -0x2daee0ad, RZ ;  /* 0xd2511f5361607825 */ /* 0x000fca00078e00ff */
[----:B------:R-:W-:Y:S02]  /*8320*/  LOP3.LUT R90, R90, UR31, R97, 0x96, !PT ;  /* 0x0000001f5a5a7c12 */ /* 0x000fe4000f8e9661 */
[----:B------:R-:W-:-:S07]  /*8330*/  MOV R85, R96 ;  /* 0x0000006000557202 */ /* 0x000fce0000000f00 */
.L_x_6235:
[----:B------:R-:W-:Y:S05]  /*8340*/  BSYNC.RECONVERGENT B2 ;  /* 0x0000000000027941 */ /* 0x000fea0003800200 */
.L_x_6234:
[----:B------:R-:W-:Y:S01]  /*8350*/  I2FP.F32.U32 R96, R81 ;  /* 0x0000005100607245 */ /* 0x000fe20000201000 */
[----:B------:R-:W-:Y:S01]  /*8360*/  HADD2.F32 R81, -RZ, R23.H0_H0 ;  /* 0x20000017ff517230 */ /* 0x000fe20000004100 */
        /* <DEDUP_REMOVED lines=23> */
.L_x_6241:
        /* <DEDUP_REMOVED lines=13> */
.L_x_6243:
[----:B------:R-:W-:Y:S05]  /*85b0*/  BSYNC.RECONVERGENT B3 ;  /* 0x0000000000037941 */ /* 0x000fea0003800200 */
.L_x_6242:
        /* <DEDUP_REMOVED lines=40> */
[----:B------:R-:W-:Y:S01]  /*8840*/  IMAD.MOV.U32 R85, RZ, RZ, R96 ;  /* 0x000000ffff557224 */ /* 0x000fe200078e0060 */
[----:B------:R-:W-:-:S07]  /*8850*/  LOP3.LUT R90, R90, UR31, R97, 0x96, !PT ;  /* 0x0000001f5a5a7c12 */ /* 0x000fce000f8e9661 */
.L_x_6240:
[----:B------:R-:W-:Y:S05]  /*8860*/  BSYNC.RECONVERGENT B2 ;  /* 0x0000000000027941 */ /* 0x000fea0003800200 */
.L_x_6239:
        /* <DEDUP_REMOVED lines=20> */
.L_x_6246:
        /* <DEDUP_REMOVED lines=15> */
.L_x_6248:
[----:B------:R-:W-:Y:S05]  /*8aa0*/  BSYNC.RECONVERGENT B3 ;  /* 0x0000000000037941 */ /* 0x000fea0003800200 */
.L_x_6247:
        /* <DEDUP_REMOVED lines=42> */
.L_x_6245:
[----:B------:R-:W-:Y:S05]  /*8d50*/  BSYNC.RECONVERGENT B2 ;  /* 0x0000000000027941 */ /* 0x000fea0003800200 */
.L_x_6244:
        /* <DEDUP_REMOVED lines=14> */
[----:B------:R-:W-:-:S04]  /*8e40*/  F2FP.F16.F32.PACK_AB R75, RZ, R84 ;  /* 0x00000054ff4b723e */ /* 0x000fc800000000ff */
[----:B------:R-:W-:-:S07]  /*8e50*/  PRMT R75, R87, 0x5410, R75 ;  /* 0x00005410574b7816 */ /* 0x000fce000000004b */
.L_x_6168:
        /* <DEDUP_REMOVED lines=43> */
.L_x_6249:
[----:B------:R-:W-:Y:S02]  /*9110*/  IMAD.MOV.U32 R93, RZ, RZ, R85 ;  /* 0x000000ffff5d7224 */ /* 0x000fe400078e0055 */
[----:B------:R-:W-:-:S07]  /*9120*/  VIADD R85, R7, 0x20 ;  /* 0x0000002007557836 */ /* 0x000fce0000000000 */
.L_x_6126:
[----:B------:R-:W-:Y:S05]  /*9130*/  BSYNC.RECONVERGENT B1 ;  /* 0x0000000000017941 */ /* 0x000fea0003800200 */
.L_x_6125:
        /* <DEDUP_REMOVED lines=33> */
.L_x_6255:
        /* <DEDUP_REMOVED lines=13> */
.L_x_6257:
[----:B------:R-:W-:Y:S05]  /*9420*/  BSYNC.RECONVERGENT B3 ;  /* 0x0000000000037941 */ /* 0x000fea0003800200 */
.L_x_6256:
        /* <DEDUP_REMOVED lines=42> */
.L_x_6254:
[----:B------:R-:W-:Y:S05]  /*96d0*/  BSYNC.RECONVERGENT B2 ;  /* 0x0000000000027941 */ /* 0x000fea0003800200 */
.L_x_6253:
        /* <DEDUP_REMOVED lines=8> */
[----:B------:R-:W1:Y:S01]  /*9760*/  LDC R125, c[0x0][0x408] ;  /* 0x00010200ff7d7b82 */ /* 0x000e620000000800 */
[----:B------:R-:W-:Y:S02]  /*9770*/  MOV R13, R94 ;  /* 0x0000005e000d7202 */ /* 0x000fe40000000f00 */
        /* <DEDUP_REMOVED lines=14> */
.L_x_6260:
        /* <DEDUP_REMOVED lines=13> */
.L_x_6262:
[----:B------:R-:W-:Y:S05]  /*9930*/  BSYNC.RECONVERGENT B3 ;  /* 0x0000000000037941 */ /* 0x000fea0003800200 */
.L_x_6261:
        /* <DEDUP_REMOVED lines=42> */
.L_x_6259:
[----:B------:R-:W-:Y:S05]  /*9be0*/  BSYNC.RECONVERGENT B2 ;  /* 0x0000000000027941 */ /* 0x000fea0003800200 */
.L_x_6258:
        /* <DEDUP_REMOVED lines=25> */
.L_x_6265:
        /* <DEDUP_REMOVED lines=13> */
.L_x_6267:
[----:B------:R-:W-:Y:S05]  /*9e50*/  BSYNC.RECONVERGENT B3 ;  /* 0x0000000000037941 */ /* 0x000fea0003800200 */
.L_x_6266:
        /* <DEDUP_REMOVED lines=42> */
.L_x_6264:
[----:B------:R-:W-:Y:S05]  /*a100*/  BSYNC.RECONVERGENT B2 ;  /* 0x0000000000027941 */ /* 0x000fea0003800200 */
.L_x_6263:
[----:B------:R-:W-:Y:S01]  /*a110*/  I2FP.F32.U32 R13, R13 ;  /* 0x0000000d000d7245 */ /* 0x000fe20000201000 */
[----:B------:R-:W-:Y:S01]  /*a120*/  HADD2.F32 R72, -RZ, R72.H1_H1 ;  /* 0x30000048ff487230 */ /* 0x000fe20000004100 */
[----:B------:R-:W-:Y:S01]  /*a130*/  ISETP.NE.AND P4, PT, R78, 0x1, PT ;  /* 0x000000014e00780c */ /* 0x000fe20003f85270 */
[----:B------:R-:W-:Y:S01]  /*a140*/  BSSY.RECONVERGENT B2, `(.L_x_6268) ;  /* 0x000004b000027945 */ /* 0x000fe20003800200 */
[----:B------:R-:W-:Y:S02]  /*a150*/  IMAD.MOV.U32 R82, RZ, RZ, 0x2 ;  /* 0x00000002ff527424 */ /* 0x000fe400078e00ff */
[----:B------:R-:W-:Y:S01]  /*a160*/  FFMA.FTZ R13, R13, R92, 1.1641532182693481445e-10 ;  /* 0x2f0000000d0d7423 */ /* 0x000fe2000001005c */
[----:B------:R-:W-:-:S04]  /*a170*/  MOV R14, R94 ;  /* 0x0000005e000e7202 */ /* 0x000fc80000000f00 */
        /* <DEDUP_REMOVED lines=14> */
.L_x_6270:
        /* <DEDUP_REMOVED lines=13> */
.L_x_6272:
[----:B------:R-:W-:Y:S05]  /*a330*/  BSYNC.RECONVERGENT B3 ;  /* 0x0000000000037941 */ /* 0x000fea0003800200 */
.L_x_6271:
        /* <DEDUP_REMOVED lines=43> */
.L_x_6269:
[----:B------:R-:W-:Y:S05]  /*a5f0*/  BSYNC.RECONVERGENT B2 ;  /* 0x0000000000027941 */ /* 0x000fea0003800200 */
.L_x_6268:
        /* <DEDUP_REMOVED lines=25> */
.L_x_6275:
        /* <DEDUP_REMOVED lines=13> */
.L_x_6277:
[----:B------:R-:W-:Y:S05]  /*a860*/  BSYNC.RECONVERGENT B3 ;  /* 0x0000000000037941 */ /* 0x000fea0003800200 */
.L_x_6276:
        /* <DEDUP_REMOVED lines=43> */
.L_x_6274:
[----:B------:R-:W-:Y:S05]  /*ab20*/  BSYNC.RECONVERGENT B2 ;  /* 0x0000000000027941 */ /* 0x000fea0003800200 */
.L_x_6273:
        /* <DEDUP_REMOVED lines=21> */
.L_x_6280:
        /* <DEDUP_REMOVED lines=13> */
.L_x_6282:
[----:B------:R-:W-:Y:S05]  /*ad50*/  BSYNC.RECONVERGENT B3 ;  /* 0x0000000000037941 */ /* 0x000fea0003800200 */
.L_x_6281:
        /* <DEDUP_REMOVED lines=43> */
.L_x_6279:
[----:B------:R-:W-:Y:S05]  /*b010*/  BSYNC.RECONVERGENT B2 ;  /* 0x0000000000027941 */ /* 0x000fea0003800200 */
.L_x_6278:
        /* <DEDUP_REMOVED lines=12> */
[----:B------:R-:W-:Y:S01]  /*b0e0*/  @P2 FADD.FTZ R14, R83, R72 ;  /* 0x00000048530e2221 */ /* 0x000fe20000010000 */
[----:B------:R-:W-:Y:S01]  /*b0f0*/  @!P2 MOV R14, R72 ;  /* 0x00000048000ea202 */ /* 0x000fe20000000f00 */
[----:B------:R-:W-:-:S03]  /*b100*/  IMAD.MOV.U32 R83, RZ, RZ, 0x2 ;  /* 0x00000002ff537424 */ /* 0x000fc600078e00ff */
        /* <DEDUP_REMOVED lines=10> */
.L_x_6285:
        /* <DEDUP_REMOVED lines=13> */
.L_x_6287:
[----:B------:R-:W-:Y:S05]  /*b280*/  BSYNC.RECONVERGENT B3 ;  /* 0x0000000000037941 */ /* 0x000fea0003800200 */
.L_x_6286:
        /* <DEDUP_REMOVED lines=43> */
.L_x_6284:
[----:B------:R-:W-:Y:S05]  /*b540*/  BSYNC.RECONVERGENT B2 ;  /* 0x0000000000027941 */ /* 0x000fea0003800200 */
.L_x_6283:
[----:B------:R-:W-:Y:S01]  /*b550*/  I2FP.F32.U32 R78, R79 ;  /* 0x0000004f004e7245 */ /* 0x000fe20000201000 */
[----:B------:R-:W-:Y:S01]  /*b560*/  HADD2.F32 R82, -RZ, R73.H1_H1 ;  /* 0x30000049ff527230 */ /* 0x000fe20000004100 */
[----:B------:R-:W-:Y:S01]  /*b570*/  BSSY.RECONVERGENT B2, `(.L_x_6288) ;  /* 0x000004c000027945 */ /* 0x000fe20003800200 */
[----:B------:R-:W-:Y:S02]  /*b580*/  IMAD.MOV.U32 R79, RZ, RZ, R94 ;  /* 0x000000ffff4f7224 */ /* 0x000fe400078e005e */
[----:B------:R-:W-:Y:S01]  /*b590*/  FFMA.FTZ R78, R78, R92, 1.1641532182693481445e-10 ;  /* 0x2f0000004e4e7423 */ /* 0x000fe2000001005c */
[----:B------:R-:W-:Y:S01]  /*b5a0*/  FMUL.FTZ R73, R82, R125 ;  /* 0x0000007d52497220 */ /* 0x000fe20000410000 */
[----:B------:R-:W-:-:S03]  /*b5b0*/  HFMA2 R82, -RZ, RZ, 0, 1.1920928955078125e-07 ;  /* 0x00000002ff527431 */ /* 0x000fc600000001ff */
        /* <DEDUP_REMOVED lines=14> */
.L_x_6290:
        /* <DEDUP_REMOVED lines=13> */
.L_x_6292:
[----:B------:R-:W-:Y:S05]  /*b770*/  BSYNC.RECONVERGENT B3 ;  /* 0x0000000000037941 */ /* 0x000fea0003800200 */
.L_x_6291:
        /* <DEDUP_REMOVED lines=43> */
.L_x_6289:
[----:B------:R-:W-:Y:S05]  /*ba30*/  BSYNC.RECONVERGENT B2 ;  /* 0x0000000000027941 */ /* 0x000fea0003800200 */
.L_x_6288:
[----:B------:R-:W-:Y:S01]  /*ba40*/  I2FP.F32.U32 R78, R79 ;  /* 0x0000004f004e7245 */ /* 0x000fe20000201000 */
[----:B------:R-:W-:Y:S01]  /*ba50*/  HADD2.F32 R86, -RZ, R21.H1_H1 ;  /* 0x30000015ff567230 */ /* 0x000fe20000004100 */
[----:B------:R-:W-:Y:S01]  /*ba60*/  BSSY.RECONVERGENT B2, `(.L_x_6293) ;  /* 0x0000050000027945 */ /* 0x000fe20003800200 */
[----:B------:R-:W-:Y:S02]  /*ba70*/  HFMA2 R87, -RZ, RZ, 0, 1.1920928955078125e-07 ;  /* 0x00000002ff577431 */ /* 0x000fe400000001ff */
[----:B------:R-:W-:Y:S02]  /*ba80*/  IMAD.MOV.U32 R79, RZ, RZ, R94 ;  /* 0x000000ffff4f7224 */ /* 0x000fe400078e005e */
[----:B------:R-:W-:Y:S01]  /*ba90*/  FFMA.FTZ R78, R78, R92, 1.1641532182693481445e-10 ;  /* 0x2f0000004e4e7423 */ /* 0x000fe2000001005c */
[----:B------:R-:W-:-:S04]  /*baa0*/  FMUL.FTZ R86, R86, R125 ;  /* 0x0000007d56567220 */ /* 0x000fc80000410000 */
[----:B------:R-:W-:-:S04]  /*bab0*/  FSETP.GTU.FTZ.AND P3, PT, R78, R98, PT ;  /* 0x000000624e00720b */ /* 0x000fc80003f7c000 */
[----:B------:R-:W-:Y:S01]  /*bac0*/  FSEL R78, R86, RZ, !P3 ;  /* 0x000000ff564e7208 */ /* 0x000fe20005800000 */
[----:B------:R-:W-:Y:S01]  /*bad0*/  @P2 HADD2.F32 R86, -RZ, R17.H1_H1 ;  /* 0x30000011ff562230 */ /* 0x000fe20000004100 */
[----:B------:R-:W-:Y:S02]  /*bae0*/  SEL R121, RZ, 0x1, P3 ;  /* 0x00000001ff797807 */ /* 0x000fe40001800000 */
[----:B------:R-:W-:Y:S01]  /*baf0*/  ISETP.NE.AND P3, PT, R82, 0x1, PT ;  /* 0x000000015200780c */ /* 0x000fe20003f65270 */
[----:B------:R-:W-:-:S04]  /*bb00*/  FADD.FTZ R73, R73, R78 ;  /* 0x0000004e49497221 */ /* 0x000fc80000010000 */
[--C-:B------:R-:W-:Y:S01]  /*bb10*/  @P2 FADD.FTZ R78, R86, R73.reuse ;  /* 0x00000049564e2221 */ /* 0x100fe20000010000 */
[----:B------:R-:W-:-:S05]  /*bb20*/  @!P2 IMAD.MOV.U32 R78, RZ, RZ, R73 ;  /* 0x000000ffff4ea224 */ /* 0x000fca00078e0049 */
        /* <DEDUP_REMOVED lines=10> */
.L_x_6295:
        /* <DEDUP_REMOVED lines=13> */
.L_x_6297:
[----:B------:R-:W-:Y:S05]  /*bca0*/  BSYNC.RECONVERGENT B3 ;  /* 0x0000000000037941 */ /* 0x000fea0003800200 */
.L_x_6296:
        /* <DEDUP_REMOVED lines=43> */
.L_x_6294:
[----:B------:R-:W-:Y:S05]  /*bf60*/  BSYNC.RECONVERGENT B2 ;  /* 0x0000000000027941 */ /* 0x000fea0003800200 */
.L_x_6293:
        /* <DEDUP_REMOVED lines=21> */
.L_x_6300:
        /* <DEDUP_REMOVED lines=13> */
.L_x_6302:
[----:B------:R-:W-:Y:S05]  /*c190*/  BSYNC.RECONVERGENT B3 ;  /* 0x0000000000037941 */ /* 0x000fea0003800200 */
.L_x_6301:
        /* <DEDUP_REMOVED lines=43> */
.L_x_6299:
[----:B------:R-:W-:Y:S05]  /*c450*/  BSYNC.RECONVERGENT B2 ;  /* 0x0000000000027941 */ /* 0x000fea0003800200 */
.L_x_6298:
        /* <DEDUP_REMOVED lines=25> */
.L_x_6305:
        /* <DEDUP_REMOVED lines=13> */
.L_x_6307:
[----:B------:R-:W-:Y:S05]  /*c6c0*/  BSYNC.RECONVERGENT B3 ;  /* 0x0000000000037941 */ /* 0x000fea0003800200 */
.L_x_6306:
        /* <DEDUP_REMOVED lines=43> */
.L_x_6304:
[----:B------:R-:W-:Y:S05]  /*c980*/  BSYNC.RECONVERGENT B2 ;  /* 0x0000000000027941 */ /* 0x000fea0003800200 */
.L_x_6303:
        /* <DEDUP_REMOVED lines=20> */
.L_x_6310:
        /* <DEDUP_REMOVED lines=13> */
.L_x_6312:
[----:B------:R-:W-:Y:S05]  /*cba0*/  BSYNC.RECONVERGENT B3 ;  /* 0x0000000000037941 */ /* 0x000fea0003800200 */
.L_x_6311:
        /* <DEDUP_REMOVED lines=43> */
.L_x_6309:
[----:B------:R-:W-:Y:S05]  /*ce60*/  BSYNC.RECONVERGENT B2 ;  /* 0x0000000000027941 */ /* 0x000fea0003800200 */
.L_x_6308:
[----:B------:R-:W-:Y:S01]  /*ce70*/  I2FP.F32.U32 R82, R86 ;  /* 0x0000005600527245 */ /* 0x000fe20000201000 */
[----:B------:R-:W-:Y:S01]  /*ce80*/  HADD2.F32 R86, -RZ, R22.H1_H1 ;  /* 0x30000016ff567230 */ /* 0x000fe20000004100 */
[----:B------:R-:W-:Y:S01]  /*ce90*/  BSSY.RECONVERGENT B2, `(.L_x_6313) ;  /* 0x0000050000027945 */ /* 0x000fe20003800200 */
[----:B------:R-:W-:Y:S02]  /*cea0*/  IMAD.MOV.U32 R88, RZ, RZ, 0x2 ;  /* 0x00000002ff587424 */ /* 0x000fe400078e00ff */
        /* <DEDUP_REMOVED lines=21> */
.L_x_6315:
        /* <DEDUP_REMOVED lines=13> */
.L_x_6317:
[----:B------:R-:W-:Y:S05]  /*d0d0*/  BSYNC.RECONVERGENT B3 ;  /* 0x0000000000037941 */ /* 0x000fea0003800200 */
.L_x_6316:
        /* <DEDUP_REMOVED lines=43> */
.L_x_6314:
[----:B------:R-:W-:Y:S05]  /*d390*/  BSYNC.RECONVERGENT B2 ;  /* 0x0000000000027941 */ /* 0x000fea0003800200 */
.L_x_6313:
[----:B------:R-:W-:Y:S01]  /*d3a0*/  HFMA2 R89, -RZ, RZ, 0.1171875, 0 ;  /* 0x2f800000ff597431 */ /* 0x000fe200000001ff */
[----:B------:R-:W-:Y:S01]  /*d3b0*/  I2FP.F32.U32 R83, R86 ;  /* 0x0000005600537245 */ /* 0x000fe20000201000 */
[----:B------:R-:W-:Y:S01]  /*d3c0*/  HADD2.F32 R86, -RZ, R75.H0_H0 ;  /* 0x2000004bff567230 */ /* 0x000fe20000004100 */
[----:B------:R-:W-:Y:S01]  /*d3d0*/  ISETP.NE.AND P5, PT, R88, 0x1, PT ;  /* 0x000000015800780c */ /* 0x000fe20003fa5270 */
[----:B------:R-:W-:Y:S01]  /*d3e0*/  BSSY.RECONVERGENT B2, `(.L_x_6318) ;  /* 0x000004a000027945 */ /* 0x000fe20003800200 */
[----:B------:R-:W-:Y:S02]  /*d3f0*/  IMAD.MOV.U32 R91, RZ, RZ, 0x2 ;  /* 0x00000002ff5b7424 */ /* 0x000fe400078e00ff */
[----:B------:R-:W-:Y:S01]  /*d400*/  FMUL.FTZ R86, R86, R125 ;  /* 0x0000007d56567220 */ /* 0x000fe20000410000 */
[----:B------:R-:W-:-:S05]  /*d410*/  FFMA.FTZ R83, R83, R89, 1.1641532182693481445e-10 ;  /* 0x2f00000053537423 */ /* 0x000fca0000010059 */
        /* <DEDUP_REMOVED lines=13> */
.L_x_6320:
        /* <DEDUP_REMOVED lines=13> */
.L_x_6322:
[----:B------:R-:W-:Y:S05]  /*d5c0*/  BSYNC.RECONVERGENT B3 ;  /* 0x0000000000037941 */ /* 0x000fea0003800200 */
.L_x_6321:
        /* <DEDUP_REMOVED lines=43> */
.L_x_6319:
[----:B------:R-:W-:Y:S05]  /*d880*/  BSYNC.RECONVERGENT B2 ;  /* 0x0000000000027941 */ /* 0x000fea0003800200 */
.L_x_6318:
[----:B------:R-:W-:Y:S01]  /*d890*/  HFMA2 R88, -RZ, RZ, 0.1171875, 0 ;  /* 0x2f800000ff587431 */ /* 0x000fe200000001ff */
[----:B------:R-:W-:Y:S01]  /*d8a0*/  I2FP.F32.U32 R86, R86 ;  /* 0x0000005600567245 */ /* 0x000fe20000201000 */
[----:B------:R-:W-:Y:S01]  /*d8b0*/  BSSY.RECONVERGENT B2, `(.L_x_6323) ;  /* 0x0000051000027945 */ /* 0x000fe20003800200 */
[----:B------:R-:W-:-:S03]  /*d8c0*/  MOV R89, R94 ;  /* 0x0000005e00597202 */ /* 0x000fc60000000f00 */
[----:B------:R-:W-:Y:S01]  /*d8d0*/  FFMA.FTZ R86, R86, R88, 1.1641532182693481445e-10 ;  /* 0x2f00000056567423 */ /* 0x000fe20000010058 */
[----:B------:R-:W-:-:S04]  /*d8e0*/  HADD2.F32 R88, -RZ, R23.H0_H0 ;  /* 0x20000017ff587230 */ /* 0x000fc80000004100 */
[----:B------:R-:W-:Y:S01]  /*d8f0*/  FSETP.GTU.FTZ.AND P5, PT, R86, R98, PT ;  /* 0x000000625600720b */ /* 0x000fe20003fbc000 */
[----:B------:R-:W-:-:S03]  /*d900*/  FMUL.FTZ R88, R88, R125 ;  /* 0x0000007d58587220 */ /* 0x000fc60000410000 */
[----:B------:R-:W-:Y:S02]  /*d910*/  SEL R98, RZ, 0x1, P5 ;  /* 0x00000001ff627807 */ /* 0x000fe40002800000 */
[----:B------:R-:W-:Y:S01]  /*d920*/  FSEL R86, R88, RZ, !P5 ;  /* 0x000000ff58567208 */ /* 0x000fe20006800000 */
[----:B------:R-:W-:Y:S01]  /*d930*/  IMAD.MOV.U32 R88, RZ, RZ, 0x2 ;  /* 0x00000002ff587424 */ /* 0x000fe200078e00ff */
[----:B------:R-:W-:-:S03]  /*d940*/  ISETP.NE.AND P5, PT, R91, 0x1, PT ;  /* 0x000000015b00780c */ /* 0x000fc60003fa5270 */
[----:B------:R-:W-:Y:S01]  /*d950*/  FADD.FTZ R86, R83, R86 ;  /* 0x0000005653567221 */ /* 0x000fe20000010000 */
[----:B------:R-:W-:-:S05]  /*d960*/  @P2 HADD2.F32 R83, -RZ, R19.H0_H0 ;  /* 0x20000013ff532230 */ /* 0x000fca0000004100 */
        /* <DEDUP_REMOVED lines=12> */
.L_x_6325:
        /* <DEDUP_REMOVED lines=13> */
.L_x_6327:
[----:B------:R-:W-:Y:S05]  /*db00*/  BSYNC.RECONVERGENT B3 ;  /* 0x0000000000037941 */ /* 0x000fea0003800200 */
.L_x_6326:
        /* <DEDUP_REMOVED lines=43> */
.L_x_6324:
[----:B------:R-:W-:Y:S05]  /*ddc0*/  BSYNC.RECONVERGENT B2 ;  /* 0x0000000000027941 */ /* 0x000fea0003800200 */
.L_x_6323:
[----:B------:R-:W0:Y:S01]  /*ddd0*/  LDC R91, c[0x0][0x404] ;  /* 0x00010100ff5b7b82 */ /* 0x000e220000000800 */
[----:B------:R-:W-:Y:S01]  /*dde0*/  I2FP.F32.U32 R89, R89 ;  /* 0x0000005900597245 */ /* 0x000fe20000201000 */
[----:B------:R-:W-:Y:S01]  /*ddf0*/  IMAD.MOV.U32 R93, RZ, RZ, 0x2f800000 ;  /* 0x2f800000ff5d7424 */ /* 0x000fe200078e00ff */
[----:B------:R-:W-:Y:S01]  /*de00*/  ISETP.NE.AND P6, PT, R88, 0x1, PT ;  /* 0x000000015800780c */ /* 0x000fe20003fc5270 */
[----:B------:R-:W-:Y:S01]  /*de10*/  HADD2.F32 R92, -RZ, R75.H1_H1 ;  /* 0x3000004bff5c7230 */ /* 0x000fe20000004100 */
[----:B------:R-:W-:Y:S01]  /*de20*/  BSSY.RECONVERGENT B2, `(.L_x_6328) ;  /* 0x000004c000027945 */ /* 0x000fe20003800200 */
[----:B------:R-:W-:-:S03]  /*de30*/  FFMA.FTZ R89, R89, R93, 1.1641532182693481445e-10 ;  /* 0x2f00000059597423 */ /* 0x000fc6000001005d */
[----:B------:R-:W-:Y:S02]  /*de40*/  FMUL.FTZ R75, R92, R125 ;  /* 0x0000007d5c4b7220 */ /* 0x000fe40000410000 */
[----:B0-----:R-:W-:Y:S01]  /*de50*/  FSETP.GTU.FTZ.AND P5, PT, R89, R91, PT ;  /* 0x0000005b5900720b */ /* 0x001fe20003fbc000 */
[----:B------:R-:W-:Y:S01]  /*de60*/  IMAD.MOV.U32 R91, RZ, RZ, 0x2 ;  /* 0x00000002ff5b7424 */ /* 0x000fe200078e00ff */
        /* <DEDUP_REMOVED lines=12> */
.L_x_6330:
        /* <DEDUP_REMOVED lines=15> */
.L_x_6332:
[----:B------:R-:W-:Y:S05]  /*e020*/  BSYNC.RECONVERGENT B3 ;  /* 0x0000000000037941 */ /* 0x000fea0003800200 */
.L_x_6331:
        /* <DEDUP_REMOVED lines=39> */
[----:B------:R-:W-:Y:S01]  /*e2a0*/  HFMA2 R91, -RZ, RZ, 0, 0 ;  /* 0x00000000ff5b7431 */ /* 0x000fe200000001ff */
[----:B------:R-:W-:Y:S01]  /*e2b0*/  LOP3.LUT R90, R90, UR31, R89, 0x96, !PT ;  /* 0x0000001f5a5a7c12 */ /* 0x000fe2000f8e9659 */
[----:B------:R-:W-:Y:S02]  /*e2c0*/  IMAD.MOV.U32 R89, RZ, RZ, R11 ;  /* 0x000000ffff597224 */ /* 0x000fe400078e000b */
[----:B------:R-:W-:-:S07]  /*e2d0*/  IMAD.MOV.U32 R11, RZ, RZ, R88 ;  /* 0x000000ffff0b7224 */ /* 0x000fce00078e0058 */
.L_x_6329:
[----:B------:R-:W-:Y:S05]  /*e2e0*/  BSYNC.RECONVERGENT B2 ;  /* 0x0000000000027941 */ /* 0x000fea0003800200 */
.L_x_6328:
[----:B------:R-:W0:Y:S01]  /*e2f0*/  LDC R93, c[0x0][0x404] ;  /* 0x00010100ff5d7b82 */ /* 0x000e220000000800 */
[----:B------:R-:W-:Y:S01]  /*e300*/  I2FP.F32.U32 R88, R89 ;  /* 0x0000005900587245 */ /* 0x000fe20000201000 */
[----:B------:R-:W-:Y:S01]  /*e310*/  IMAD.MOV.U32 R92, RZ, RZ, 0x2f800000 ;  /* 0x2f800000ff5c7424 */ /* 0x000fe200078e00ff */
[----:B------:R-:W-:Y:S02]  /*e320*/  PRMT R73, R72, 0x5410, R73 ;  /* 0x0000541048497816 */ /* 0x000fe40000000049 */
[----:B------:R-:W-:Y:S01]  /*e330*/  PRMT R74, R87, 0x5410, R74 ;  /* 0x00005410574a7816 */ /* 0x000fe2000000004a */
[----:B------:R-:W-:Y:S01]  /*e340*/  FFMA.FTZ R88, R88, R92, 1.1641532182693481445e-10 ;  /* 0x2f00000058587423 */ /* 0x000fe2000001005c */
[----:B------:R-:W-:Y:S01]  /*e350*/  HADD2.F32 R92, -RZ, R23.H1_H1 ;  /* 0x30000017ff5c7230 */ /* 0x000fe20000004100 */
[----:B------:R-:W-:-:S04]  /*e360*/  PRMT R72, R96, 0x5410, R95 ;  /* 0x0000541060487816 */ /* 0x000fc8000000005f */
[----:B------:R-:W-:Y:S01]  /*e370*/  FMUL.FTZ R92, R92, R125 ;  /* 0x0000007d5c5c7220 */ /* 0x000fe20000410000 */
[----:B0-----:R-:W-:Y:S02]  /*e380*/  FSETP.GTU.FTZ.AND P6, PT, R88, R93, PT ;  /* 0x0000005d5800720b */ /* 0x001fe40003fdc000 */
[----:B------:R-:W-:Y:S02]  /*e390*/  MOV R93, R11 ;  /* 0x0000000b005d7202 */ /* 0x000fe40000000f00 */
[----:B------:R-:W-:Y:S01]  /*e3a0*/  FSEL R88, R92, RZ, !P6 ;  /* 0x000000ff5c587208 */ /* 0x000fe20007000000 */
[----:B------:R-:W-:-:S04]  /*e3b0*/  @P2 HADD2.F32 R92, -RZ, R19.H1_H1 ;  /* 0x30000013ff5c2230 */ /* 0x000fc80000004100 */
[----:B------:R-:W-:Y:S01]  /*e3c0*/  FADD.FTZ R75, R75, R88 ;  /* 0x000000584b4b7221 */ /* 0x000fe20000010000 */
[----:B------:R-:W-:-:S03]  /*e3d0*/  SEL R88, RZ, 0x1, P6 ;  /* 0x00000001ff587807 */ /* 0x000fc60003000000 */
[--C-:B------:R-:W-:Y:S01]  /*e3e0*/  @P2 FADD.FTZ R92, R92, R75.reuse ;  /* 0x0000004b5c5c2221 */ /* 0x100fe20000010000 */
[----:B------:R-:W-:Y:S01]  /*e3f0*/  @!P2 IMAD.MOV.U32 R92, RZ, RZ, R75 ;  /* 0x000000ffff5ca224 */ /* 0x000fe200078e004b */
[----:B------:R-:W-:-:S04]  /*e400*/  PRMT R11, R88, 0x7610, R11 ;  /* 0x00007610580b7816 */ /* 0x000fc8000000000b */
[----:B------:R-:W-:-:S04]  /*e410*/  F2FP.F16.F32.PACK_AB R75, RZ, R92 ;  /* 0x0000005cff4b723e */ /* 0x000fc800000000ff */
[----:B------:R-:W-:Y:S01]  /*e420*/  PRMT R75, R86, 0x5410, R75 ;  /* 0x00005410564b7816 */ /* 0x000fe2000000004b */
[----:B------:R-:W-:Y:S06]  /*e430*/  BRA `(.L_x_6333) ;  /* 0x00000028006c7947 */ /* 0x000fec0003800000 */
.L_x_6252:
        /* <DEDUP_REMOVED lines=16> */
.L_x_6336:
        /* <DEDUP_REMOVED lines=13> */
.L_x_6338:
[----:B------:R-:W-:Y:S05]  /*e610*/  BSYNC.RECONVERGENT B3 ;  /* 0x0000000000037941 */ /* 0x000fea0003800200 */
.L_x_6337:
        /* <DEDUP_REMOVED lines=42> */
.L_x_6335:
[----:B------:R-:W-:Y:S05]  /*e8c0*/  BSYNC.RECONVERGENT B2 ;  /* 0x0000000000027941 */ /* 0x000fea0003800200 */
.L_x_6334:
        /* <DEDUP_REMOVED lines=10> */
[----:B0-----:R-:W-:Y:S01]  /*e970*/  FMUL.FTZ R14, R14, R125 ;  /* 0x0000007d0e0e7220 */ /* 0x001fe20000410000 */
        /* <DEDUP_REMOVED lines=16> */
.L_x_6341:
        /* <DEDUP_REMOVED lines=13> */
.L_x_6343:
[----:B------:R-:W-:Y:S05]  /*eb50*/  BSYNC.RECONVERGENT B3 ;  /* 0x0000000000037941 */ /* 0x000fea0003800200 */
.L_x_6342:
        /* <DEDUP_REMOVED lines=43> */
.L_x_6340:
[----:B------:R-:W-:Y:S05]  /*ee10*/  BSYNC.RECONVERGENT B2 ;  /* 0x0000000000027941 */ /* 0x000fea0003800200 */
.L_x_6339:
        /* <DEDUP_REMOVED lines=24> */
.L_x_6346:
        /* <DEDUP_REMOVED lines=13> */
.L_x_6348:
[----:B------:R-:W-:Y:S05]  /*f070*/  BSYNC.RECONVERGENT B3 ;  /* 0x0000000000037941 */ /* 0x000fea0003800200 */
.L_x_6347:
        /* <DEDUP_REMOVED lines=43> */
.L_x_6345:
[----:B------:R-:W-:Y:S05]  /*f330*/  BSYNC.RECONVERGENT B2 ;  /* 0x0000000000027941 */ /* 0x000fea0003800200 */
.L_x_6344:
        /* <DEDUP_REMOVED lines=24> */
.L_x_6351:
        /* <DEDUP_REMOVED lines=13> */
.L_x_6353:
[----:B------:R-:W-:Y:S05]  /*f590*/  BSYNC.RECONVERGENT B3 ;  /* 0x0000000000037941 */ /* 0x000fea0003800200 */
.L_x_6352:
        /* <DEDUP_REMOVED lines=39> */
[----:B------:R-:W-:Y:S01]  /*f810*/  IMAD.MOV.U32 R83, RZ, RZ, RZ ;  /* 0x000000ffff537224 */ /* 0x000fe200078e00ff */
[----:B------:R-:W-:Y:S01]  /*f820*/  LOP3.LUT R90, R82, UR31, R79, 0x96, !PT ;  /* 0x0000001f525a7c12 */ /* 0x000fe2000f8e964f */
[----:B------:R-:W-:Y:S01]  /*f830*/  IMAD.MOV.U32 R79, RZ, RZ, R87 ;  /* 0x000000ffff4f7224 */ /* 0x000fe200078e0057 */
[----:B------:R-:W-:-:S07]  /*f840*/  MOV R87, R78 ;  /* 0x0000004e00577202 */ /* 0x000fce0000000f00 */
.L_x_6350:
[----:B------:R-:W-:Y:S05]  /*f850*/  BSYNC.RECONVERGENT B2 ;  /* 0x0000000000027941 */ /* 0x000fea0003800200 */
.L_x_6349:
[----:B------:R-:W-:Y:S01]  /*f860*/  I2FP.F32.U32 R78, R79 ;  /* 0x0000004f004e7245 */ /* 0x000fe20000201000 */
[----:B------:R-:W-:Y:S01]  /*f870*/  HADD2.F32 R82, -RZ, R73.H1_H1 ;  /* 0x30000049ff527230 */ /* 0x000fe20000004100 */
[----:B------:R-:W-:Y:S01]  /*f880*/  BSSY.RECONVERGENT B2, `(.L_x_6354) ;  /* 0x000004f000027945 */ /* 0x000fe20003800200 */
[----:B------:R-:W-:Y:S02]  /*f890*/  @P2 HADD2.F32 R73, -RZ, R17.H1_H1 ;  /* 0x30000011ff492230 */ /* 0x000fe40000004100 */
[----:B------:R-:W-:Y:S01]  /*f8a0*/  FFMA.FTZ R78, R78, R86, 1.1641532182693481445e-10 ;  /* 0x2f0000004e4e7423 */ /* 0x000fe20000010056 */
[----:B------:R-:W-:Y:S01]  /*f8b0*/  FMUL.FTZ R82, R82, R125 ;  /* 0x0000007d52527220 */ /* 0x000fe20000410000 */
[----:B------:R-:W-:-:S03]  /*f8c0*/  IMAD.MOV.U32 R79, RZ, RZ, R94 ;  /* 0x000000ffff4f7224 */ /* 0x000fc600078e005e */
[----:B------:R-:W-:-:S04]  /*f8d0*/  FSETP.GTU.FTZ.AND P3, PT, R78, R95, PT ;  /* 0x0000005f4e00720b */ /* 0x000fc80003f7c000 */
[----:B------:R-:W-:Y:S01]  /*f8e0*/  FSEL R78, R82, RZ, !P3 ;  /* 0x000000ff524e7208 */ /* 0x000fe20005800000 */
[----:B------:R-:W-:Y:S01]  /*f8f0*/  HFMA2 R82, -RZ, RZ, 0, 1.1920928955078125e-07 ;  /* 0x00000002ff527431 */ /* 0x000fe200000001ff */
        /* <DEDUP_REMOVED lines=14> */
.L_x_6356:
        /* <DEDUP_REMOVED lines=13> */
.L_x_6358:
[----:B------:R-:W-:Y:S05]  /*fab0*/  BSYNC.RECONVERGENT B3 ;  /* 0x0000000000037941 */ /* 0x000fea0003800200 */
.L_x_6357:
        /* <DEDUP_REMOVED lines=43> */
.L_x_6355:
[----:B------:R-:W-:Y:S05]  /*fd70*/  BSYNC.RECONVERGENT B2 ;  /* 0x0000000000027941 */ /* 0x000fea0003800200 */
.L_x_6354:
[----:B------:R-:W-:Y:S01]  /*fd80*/  I2FP.F32.U32 R79, R79 ;  /* 0x0000004f004f7245 */ /* 0x000fe20000201000 */
[----:B------:R-:W-:Y:S01]  /*fd90*/  BSSY.RECONVERGENT B2, `(.L_x_6359) ;  /* 0x0000050000027945 */ /* 0x000fe20003800200 */
[----:B------:R-:W-:-:S03]  /*fda0*/  MOV R83, R94 ;  /* 0x0000005e00537202 */ /* 0x000fc60000000f00 */
[----:B------:R-:W-:Y:S01]  /*fdb0*/  FFMA.FTZ R79, R79, R86, 1.1641532182693481445e-10 ;  /* 0x2f0000004f4f7423 */ /* 0x000fe20000010056 */
[----:B------:R-:W-:-:S04]  /*fdc0*/  HADD2.F32 R86, -RZ, R74.H0_H0 ;  /* 0x2000004aff567230 */ /* 0x000fc80000004100 */
[----:B------:R-:W-:Y:S01]  /*fdd0*/  FSETP.GTU.FTZ.AND P3, PT, R79, R95, PT ;  /* 0x0000005f4f00720b */ /* 0x000fe20003f7c000 */
[----:B------:R-:W-:-:S05]  /*fde0*/  FMUL.FTZ R86, R86, R125 ;  /* 0x0000007d56567220 */ /* 0x000fca0000410000 */
[----:B------:R-:W-:Y:S01]  /*fdf0*/  FSEL R79, R86, RZ, !P3 ;  /* 0x000000ff564f7208 */ /* 0x000fe20005800000 */
[----:B------:R-:W-:Y:S01]  /*fe00*/  @P2 HADD2.F32 R86, -RZ, R18.H0_H0 ;  /* 0x20000012ff562230 */ /* 0x000fe20000004100 */
[----:B------:R-:W-:-:S04]  /*fe10*/  PLOP3.LUT P3, PT, P3, PT, PT, 0x8, 0x80 ;  /* 0x000000000080781c */ /* 0x000fc80001f6e170 */
[----:B------:R-:W-:Y:S01]  /*fe20*/  P2R R97, PR, RZ, 0x8 ;  /* 0x00000008ff617803 */ /* 0x000fe20000000000 */
[----:B------:R-:W-:Y:S01]  /*fe30*/  @P2 FADD.FTZ R79, R86, R79 ;  /* 0x0000004f564f2221 */ /* 0x000fe20000010000 */
[----:B------:R-:W-:Y:S01]  /*fe40*/  ISETP.NE.AND P3, PT, R82, 0x1, PT ;  /* 0x000000015200780c */ /* 0x000fe20003f65270 */
[----:B------:R-:W-:-:S03]  /*fe50*/  IMAD.MOV.U32 R86, RZ, RZ, 0x2 ;  /* 0x00000002ff567424 */ /* 0x000fc600078e00ff */
[----:B------:R-:W-:-:S09]  /*fe60*/  F2FP.F16.F32.PACK_AB R88, RZ, R79 ;  /* 0x0000004fff58723e */ /* 0x000fd200000000ff */
        /* <DEDUP_REMOVED lines=9> */
.L_x_6361:
        /* <DEDUP_REMOVED lines=13> */
.L_x_6363:
[----:B------:R-:W-:Y:S05]  /*ffd0*/  BSYNC.RECONVERGENT B3 ;  /* 0x0000000000037941 */ /* 0x000fea0003800200 */
.L_x_6362:
        /* <DEDUP_REMOVED lines=43> */
.L_x_6360:
[----:B------:R-:W-:Y:S05]  /*10290*/  BSYNC.RECONVERGENT B2 ;  /* 0x0000000000027941 */ /* 0x000fea0003800200 */
.L_x_6359:
[----:B------:R-:W-:Y:S01]  /*102a0*/  HFMA2 R91, -RZ, RZ, 0.1171875, 0 ;  /* 0x2f800000ff5b7431 */ /* 0x000fe200000001ff */
[----:B------:R-:W-:Y:S01]  /*102b0*/  I2FP.F32.U32 R82, R83 ;  /* 0x0000005300527245 */ /* 0x000fe20000201000 */
[----:B------:R-:W-:Y:S01]  /*102c0*/  HADD2.F32 R74, -RZ, R74.H1_H1 ;  /* 0x3000004aff4a7230 */ /* 0x000fe20000004100 */
[----:B------:R-:W-:Y:S01]  /*102d0*/  ISETP.NE.AND P4, PT, R86, 0x1, PT ;  /* 0x000000015600780c */ /* 0x000fe20003f85270 */
[----:B------:R-:W-:Y:S01]  /*102e0*/  @P2 HADD2.F32 R83, -RZ, R18.H1_H1 ;  /* 0x30000012ff532230 */ /* 0x000fe20000004100 */
[----:B------:R-:W-:Y:S01]  /*102f0*/  BSSY.RECONVERGENT B2, `(.L_x_6364) ;  /* 0x000004b000027945 */ /* 0x000fe20003800200 */
[----:B------:R-:W-:Y:S02]  /*10300*/  IMAD.MOV.U32 R92, RZ, RZ, 0x2 ;  /* 0x00000002ff5c7424 */ /* 0x000fe400078e00ff */
[----:B------:R-:W-:Y:S01]  /*10310*/  FMUL.FTZ R74, R74, R125 ;  /* 0x0000007d4a4a7220 */ /* 0x000fe20000410000 */
[----:B------:R-:W-:-:S05]  /*10320*/  FFMA.FTZ R82, R82, R91, 1.1641532182693481445e-10 ;  /* 0x2f00000052527423 */ /* 0x000fca000001005b */
        /* <DEDUP_REMOVED lines=15> */
.L_x_6366:
        /* <DEDUP_REMOVED lines=13> */
.L_x_6368:
[----:B------:R-:W-:Y:S05]  /*104f0*/  BSYNC.RECONVERGENT B3 ;  /* 0x0000000000037941 */ /* 0x000fea0003800200 */
.L_x_6367:
        /* <DEDUP_REMOVED lines=39> */
[----:B------:R-:W-:Y:S02]  /*10770*/  IMAD.MOV.U32 R87, RZ, RZ, R92 ;  /* 0x000000ffff577224 */ /* 0x000fe400078e005c */
[----:B------:R-:W-:Y:S01]  /*10780*/  HFMA2 R92, -RZ, RZ, 0, 0 ;  /* 0x00000000ff5c7431 */ /* 0x000fe200000001ff */
[----:B------:R-:W-:-:S07]  /*10790*/  LOP3.LUT R90, R90, UR31, R93, 0x96, !PT ;  /* 0x0000001f5a5a7c12 */ /* 0x000fce000f8e965d */
.L_x_6365:
[----:B------:R-:W-:Y:S05]  /*107a0*/  BSYNC.RECONVERGENT B2 ;  /* 0x0000000000027941 */ /* 0x000fea0003800200 */
.L_x_6364:
[----:B------:R-:W0:Y:S01]  /*107b0*/  LDC R91, c[0x0][0x404] ;  /* 0x00010100ff5b7b82 */ /* 0x000e220000000800 */
[----:B------:R-:W-:Y:S01]  /*107c0*/  I2FP.F32.U32 R83, R83 ;  /* 0x0000005300537245 */ /* 0x000fe20000201000 */
[----:B------:R-:W-:Y:S01]  /*107d0*/  IMAD.MOV.U32 R86, RZ, RZ, 0x2f800000 ;  /* 0x2f800000ff567424 */ /* 0x000fe200078e00ff */
[----:B------:R-:W-:Y:S01]  /*107e0*/  ISETP.NE.AND P5, PT, R92, 0x1, PT ;  /* 0x000000015c00780c */ /* 0x000fe20003fa5270 */
[----:B------:R-:W-:Y:S01]  /*107f0*/  BSSY.RECONVERGENT B2, `(.L_x_6369) ;  /* 0x000004e000027945 */ /* 0x000fe20003800200 */
[----:B------:R-:W-:Y:S02]  /*10800*/  IMAD.MOV.U32 R93, RZ, RZ, R94 ;  /* 0x000000ffff5d7224 */ /* 0x000fe400078e005e */
[----:B------:R-:W-:Y:S01]  /*10810*/  FFMA.FTZ R83, R83, R86, 1.1641532182693481445e-10 ;  /* 0x2f00000053537423 */ /* 0x000fe20000010056 */
[----:B------:R-:W-:-:S05]  /*10820*/  HADD2.F32 R86, -RZ, R75.H0_H0 ;  /* 0x2000004bff567230 */ /* 0x000fca0000004100 */
[----:B------:R-:W-:Y:S01]  /*10830*/  FMUL.FTZ R86, R86, R125 ;  /* 0x0000007d56567220 */ /* 0x000fe20000410000 */
[----:B0-----:R-:W-:Y:S01]  /*10840*/  FSETP.GTU.FTZ.AND P4, PT, R83, R91, PT ;  /* 0x0000005b5300720b */ /* 0x001fe20003f9c000 */
[----:B------:R-:W-:-:S03]  /*10850*/  HFMA2 R91, -RZ, RZ, 0, 1.1920928955078125e-07 ;  /* 0x00000002ff5b7431 */ /* 0x000fc600000001ff */
        /* <DEDUP_REMOVED lines=14> */
.L_x_6371:
        /* <DEDUP_REMOVED lines=13> */
.L_x_6373:
[----:B------:R-:W-:Y:S05]  /*10a10*/  BSYNC.RECONVERGENT B3 ;  /* 0x0000000000037941 */ /* 0x000fea0003800200 */
.L_x_6372:
        /* <DEDUP_REMOVED lines=38> */
[----:B------:R-:W-:-:S04]  /*10c80*/  IMAD.WIDE.U32 R92, R91, -0x2daee0ad, RZ ;  /* 0xd2511f535b5c7825 */ /* 0x000fc800078e00ff */
[----:B------:R-:W-:Y:S01]  /*10c90*/  HFMA2 R91, -RZ, RZ, 0, 0 ;  /* 0x00000000ff5b7431 */ /* 0x000fe200000001ff */
[----:B------:R-:W-:Y:S02]  /*10ca0*/  LOP3.LUT R90, R90, UR31, R93, 0x96, !PT ;  /* 0x0000001f5a5a7c12 */ /* 0x000fe4000f8e965d */
[----:B------:R-:W-:Y:S01]  /*10cb0*/  MOV R93, R87 ;  /* 0x00000057005d7202 */ /* 0x000fe20000000f00 */
[----:B------:R-:W-:-:S07]  /*10cc0*/  IMAD.MOV.U32 R87, RZ, RZ, R92 ;  /* 0x000000ffff577224 */ /* 0x000fce00078e005c */
.L_x_6370:
[----:B------:R-:W-:Y:S05]  /*10cd0*/  BSYNC.RECONVERGENT B2 ;  /* 0x0000000000027941 */ /* 0x000fea0003800200 */
.L_x_6369:
[----:B------:R-:W0:Y:S01]  /*10ce0*/  LDC R95, c[0x0][0x404] ;  /* 0x00010100ff5f7b82 */ /* 0x000e220000000800 */
[----:B------:R-:W-:Y:S01]  /*10cf0*/  I2FP.F32.U32 R92, R93 ;  /* 0x0000005d005c7245 */ /* 0x000fe20000201000 */
[----:B------:R-:W-:Y:S01]  /*10d00*/  IMAD.MOV.U32 R93, RZ, RZ, 0x2f800000 ;  /* 0x2f800000ff5d7424 */ /* 0x000fe200078e00ff */
[----:B------:R-:W-:Y:S01]  /*10d10*/  PRMT R73, R72, 0x5410, R73 ;  /* 0x0000541048497816 */ /* 0x000fe20000000049 */
[----:B------:R-:W-:Y:S01]  /*10d20*/  HADD2.F32 R75, -RZ, R75.H1_H1 ;  /* 0x3000004bff4b7230 */ /* 0x000fe20000004100 */
[----:B------:R-:W-:Y:S01]  /*10d30*/  PRMT R74, R88, 0x5410, R74 ;  /* 0x00005410584a7816 */ /* 0x000fe2000000004a */
[----:B------:R-:W-:Y:S01]  /*10d40*/  FFMA.FTZ R92, R92, R93, 1.1641532182693481445e-10 ;  /* 0x2f0000005c5c7423 */ /* 0x000fe2000001005d */
[----:B------:R-:W-:Y:S02]  /*10d50*/  MOV R93, R87 ;  /* 0x00000057005d7202 */ /* 0x000fe40000000f00 */
[----:B------:R-:W-:Y:S01]  /*10d60*/  FMUL.FTZ R75, R75, R125 ;  /* 0x0000007d4b4b7220 */ /* 0x000fe20000410000 */
[----:B------:R-:W-:-:S02]  /*10d70*/  PRMT R72, R96, 0x5410, R89 ;  /* 0x0000541060487816 */ /* 0x000fc40000000059 */
[----:B0-----:R-:W-:-:S04]  /*10d80*/  FSETP.GTU.FTZ.AND P5, PT, R92, R95, PT ;  /* 0x0000005f5c00720b */ /* 0x001fc80003fbc000 */
[----:B------:R-:W-:Y:S01]  /*10d90*/  FSEL R92, R75, RZ, !P5 ;  /* 0x000000ff4b5c7208 */ /* 0x000fe20006800000 */
[----:B------:R-:W-:Y:S01]  /*10da0*/  @P2 HADD2.F32 R75, -RZ, R19.H1_H1 ;  /* 0x30000013ff4b2230 */ /* 0x000fe20000004100 */
[----:B------:R-:W-:-:S04]  /*10db0*/  PLOP3.LUT P5, PT, P5, PT, PT, 0x8, 0x80 ;  /* 0x000000000080781c */ /* 0x000fc80002fae170 */
[----:B------:R-:W-:-:S05]  /*10dc0*/  @P2 FADD.FTZ R92, R75, R92 ;  /* 0x0000005c4b5c2221 */ /* 0x000fca0000010000 */
[----:B------:R-:W-:-:S04]  /*10dd0*/  F2FP.F16.F32.PACK_AB R75, RZ, R92 ;  /* 0x0000005cff4b723e */ /* 0x000fc800000000ff */
[----:B------:R-:W-:-:S07]  /*10de0*/  PRMT R75, R86, 0x5410, R75 ;  /* 0x00005410564b7816 */ /* 0x000fce000000004b */
.L_x_6333:
        /* <DEDUP_REMOVED lines=24> */
[----:B--2---:R-:W-:Y:S01]  /*10f70*/  IMAD.U32 R73, R98, 0x10000, RZ ;  /* 0x0001000062497824 */ /* 0x004fe200078e00ff */
        /* <DEDUP_REMOVED lines=19> */
.L_x_6251:
[----:B------:R-:W-:Y:S05]  /*110b0*/  BSYNC.RECONVERGENT B1 ;  /* 0x0000000000017941 */ /* 0x000fea0003800200 */
.L_x_6250:
        /* <DEDUP_REMOVED lines=78> */
.L_x_6391:
        /* <DEDUP_REMOVED lines=28> */
[--C-:B------:R-:W-:Y:S01]  /*11760*/  FADD.FTZ R104, R80, -R88.reuse ;  /* 0x8000005850687221 */ /* 0x100fe20000010000 */
[----:B------:R-:W-:Y:S01]  /*11770*/  FFMA.FTZ R74, R89, R119, R67 ;  /* 0x00000077594a7223 */ /* 0x000fe20000010043 */
[----:B------:R-:W-:Y:S01]  /*11780*/  FADD.FTZ R106, R84, -R88 ;  /* 0x80000058546a7221 */ /* 0x000fe20000010000 */
[----:B------:R-:W-:Y:S01]  /*11790*/  F2FP.F16.F32.PACK_AB R72, R73, R72 ;  /* 0x000000484948723e */ /* 0x000fe200000000ff */
[----:B------:R-:W-:Y:S01]  /*117a0*/  FFMA.FTZ R73, R97, R118, R66 ;  /* 0x0000007661497223 */ /* 0x000fe20000010042 */
[C---:B------:R-:W-:Y:S01]  /*117b0*/  FMUL.FTZ R99, R85.reuse, R86 ;  /* 0x0000005655637220 */ /* 0x040fe20000410000 */
[----:B------:R-:W-:Y:S01]  /*117c0*/  FMUL.FTZ R104, R85, R104 ;  /* 0x0000006855687220 */ /* 0x000fe20000410000 */
[----:B------:R-:W-:Y:S01]  /*117d0*/  FADD.FTZ R86, R81, -R88 ;  /* 0x8000005851567221 */ /* 0x000fe20000010000 */
[----:B------:R-:W-:Y:S01]  /*117e0*/  FMUL.FTZ R106, R85, R106 ;  /* 0x0000006a556a7220 */ /* 0x000fe20000410000 */
[----:B------:R-:W-:Y:S01]  /*117f0*/  F2FP.F16.F32.PACK_AB R73, R74, R73 ;  /* 0x000000494a49723e */ /* 0x000fe200000000ff */
[----:B------:R-:W-:Y:S01]  /*11800*/  FFMA.FTZ R74, R99, R112, R68 ;  /* 0x00000070634a7223 */ /* 0x000fe20000010044 */
[----:B------:R-:W-:Y:S01]  /*11810*/  FFMA.FTZ R75, R104, R113, R69 ;  /* 0x00000071684b7223 */ /* 0x000fe20000010045 */
[----:B------:R-:W-:Y:S01]  /*11820*/  FMUL.FTZ R107, R85, R86 ;  /* 0x00000056556b7220 */ /* 0x000fe20000410000 */
[C---:B------:R-:W-:Y:S01]  /*11830*/  FFMA.FTZ R86, R106.reuse, R115, R71 ;  /* 0x000000736a567223 */ /* 0x040fe20000010047 */
[----:B------:R-:W-:Y:S01]  /*11840*/  FFMA.FTZ R106, R106, R103, R63 ;  /* 0x000000676a6a7223 */ /* 0x000fe2000001003f */
[----:B------:R-:W-:Y:S01]  /*11850*/  FFMA.FTZ R96, R96, R108, R56 ;  /* 0x0000006c60607223 */ /* 0x000fe20000010038 */
[----:B------:R-:W-:Y:S01]  /*11860*/  F2FP.F16.F32.PACK_AB R74, R75, R74 ;  /* 0x0000004a4b4a723e */ /* 0x000fe200000000ff */
[C---:B------:R-:W-:Y:S01]  /*11870*/  FFMA.FTZ R75, R107.reuse, R114, R70 ;  /* 0x000000726b4b7223 */ /* 0x040fe20000010046 */
[----:B------:R-:W-:Y:S01]  /*11880*/  FFMA.FTZ R107, R107, R102, R62 ;  /* 0x000000666b6b7223 */ /* 0x000fe2000001003e */
[----:B------:R-:W-:Y:S01]  /*11890*/  FFMA.FTZ R97, R97, R110, R58 ;  /* 0x0000006e61617223 */ /* 0x000fe2000001003a */
[----:B------:R-:W-:Y:S01]  /*118a0*/  FFMA.FTZ R99, R99, R100, R60 ;  /* 0x0000006463637223 */ /* 0x000fe2000001003c */
[----:B------:R-:W-:Y:S01]  /*118b0*/  FFMA.FTZ R95, R95, R109, R57 ;  /* 0x0000006d5f5f7223 */ /* 0x000fe20000010039 */
[----:B------:R-:W-:-:S02]  /*118c0*/  F2FP.F16.F32.PACK_AB R75, R86, R75 ;  /* 0x0000004b564b723e */ /* 0x000fc400000000ff */
[----:B------:R-:W0:Y:S02]  /*118d0*/  LDC.64 R86, c[0x0][0x428] ;  /* 0x00010a00ff567b82 */ /* 0x000e240000000a00 */
[----:B0-----:R-:W-:-:S05]  /*118e0*/  IMAD.WIDE.U32 R86, R7, 0x10, R86 ;  /* 0x0000001007567825 */ /* 0x001fca00078e0056 */
[----:B------:R0:W-:Y:S02]  /*118f0*/  STG.E.128 desc[UR8][R86.64], R72 ;  /* 0x0000004856007986 */ /* 0x0001e4000c101d08 */
[----:B0-----:R-:W0:Y:S01]  /*11900*/  LDC.64 R86, c[0x0][0x430] ;  /* 0x00010c00ff567b82 */ /* 0x001e220000000a00 */
[----:B------:R-:W-:Y:S01]  /*11910*/  F2FP.F16.F32.PACK_AB R75, R106, R107 ;  /* 0x0000006b6a4b723e */ /* 0x000fe200000000ff */
[----:B------:R-:W-:Y:S01]  /*11920*/  FFMA.FTZ R106, R104, R101, R61 ;  /* 0x00000065686a7223 */ /* 0x000fe2000001003d */
[----:B------:R-:W-:Y:S01]  /*11930*/  FFMA.FTZ R104, R89, R111, R59 ;  /* 0x0000006f59687223 */ /* 0x000fe2000001003b */
[----:B------:R-:W-:-:S03]  /*11940*/  F2FP.F16.F32.PACK_AB R72, R95, R96 ;  /* 0x000000605f48723e */ /* 0x000fc600000000ff */
[----:B------:R-:W-:Y:S02]  /*11950*/  F2FP.F16.F32.PACK_AB R74, R106, R99 ;  /* 0x000000636a4a723e */ /* 0x000fe400000000ff */
[----:B------:R-:W-:Y:S01]  /*11960*/  F2FP.F16.F32.PACK_AB R73, R104, R97 ;  /* 0x000000616849723e */ /* 0x000fe200000000ff */
[C---:B0-----:R-:W-:Y:S01]  /*11970*/  IMAD.WIDE.U32 R86, R7.reuse, 0x10, R86 ;  /* 0x0000001007567825 */ /* 0x041fe200078e0056 */
[----:B------:R-:W-:-:S04]  /*11980*/  IADD3 R7, PT, PT, R7, 0x20, RZ ;  /* 0x0000002007077810 */ /* 0x000fc80007ffe0ff */
[----:B------:R1:W-:Y:S03]  /*11990*/  STG.E.128 desc[UR8][R86.64], R72 ;  /* 0x0000004856007986 */ /* 0x0003e6000c101d08 */
.L_x_6376:
[----:B------:R-:W-:Y:S05]  /*119a0*/  BSYNC.RECONVERGENT B1 ;  /* 0x0000000000017941 */ /* 0x000fea0003800200 */
.L_x_6375:
        /* <DEDUP_REMOVED lines=22> */
[C---:B------:R-:W-:Y:S01]  /*11b10*/  FFMA.FTZ R86, R85.reuse, R51, R39 ;  /* 0x0000003355567223 */ /* 0x040fe20000010027 */
[----:B------:R-:W-:Y:S01]  /*11b20*/  FFMA.FTZ R85, R85, R43, R31 ;  /* 0x0000002b55557223 */ /* 0x000fe2000001001f */
[----:B------:R-:W-:Y:S01]  /*11b30*/  F2FP.F16.F32.PACK_AB R72, R73, R72 ;  /* 0x000000484948723e */ /* 0x000fe200000000ff */
[----:B------:R-:W-:Y:S01]  /*11b40*/  FFMA.FTZ R95, R95, R44, R24 ;  /* 0x0000002c5f5f7223 */ /* 0x000fe20000010018 */
[----:B------:R-:W-:Y:S01]  /*11b50*/  F2FP.F16.F32.PACK_AB R73, R75, R74 ;  /* 0x0000004a4b49723e */ /* 0x000fe200000000ff */
[----:B------:R-:W-:Y:S01]  /*11b60*/  FFMA.FTZ R74, R97, R48, R36 ;  /* 0x00000030614a7223 */ /* 0x000fe20000010024 */
[----:B------:R-:W-:Y:S01]  /*11b70*/  FFMA.FTZ R75, R99, R49, R37 ;  /* 0x00000031634b7223 */ /* 0x000fe20000010025 */
[----:B------:R-:W-:Y:S01]  /*11b80*/  FFMA.FTZ R96, R96, R46, R26 ;  /* 0x0000002e60607223 */ /* 0x000fe2000001001a */
[----:B------:R-:W-:-:S03]  /*11b90*/  FFMA.FTZ R97, R97, R40, R28 ;  /* 0x0000002861617223 */ /* 0x000fc6000001001c */
[----:B------:R-:W-:Y:S01]  /*11ba0*/  F2FP.F16.F32.PACK_AB R74, R75, R74 ;  /* 0x0000004a4b4a723e */ /* 0x000fe200000000ff */
[C---:B------:R-:W-:Y:S01]  /*11bb0*/  FFMA.FTZ R75, R104.reuse, R50, R38 ;  /* 0x00000032684b7223 */ /* 0x040fe20000010026 */
[----:B------:R-:W-:-:S04]  /*11bc0*/  FFMA.FTZ R104, R104, R42, R30 ;  /* 0x0000002a68687223 */ /* 0x000fc8000001001e */
[----:B------:R-:W-:Y:S02]  /*11bd0*/  F2FP.F16.F32.PACK_AB R75, R86, R75 ;  /* 0x0000004b564b723e */ /* 0x000fe400000000ff */
[----:B------:R-:W0:Y:S02]  /*11be0*/  LDC.64 R86, c[0x0][0x428] ;  /* 0x00010a00ff567b82 */ /* 0x000e240000000a00 */
[----:B0-----:R-:W-:-:S05]  /*11bf0*/  IMAD.WIDE.U32 R86, R7, 0x10, R86 ;  /* 0x0000001007567825 */ /* 0x001fca00078e0056 */
[----:B------:R0:W-:Y:S02]  /*11c00*/  STG.E.128 desc[UR8][R86.64], R72 ;  /* 0x0000004856007986 */ /* 0x0001e4000c101d08 */
[----:B0-----:R-:W0:Y:S01]  /*11c10*/  LDC.64 R86, c[0x0][0x430] ;  /* 0x00010c00ff567b82 */ /* 0x001e220000000a00 */
[----:B------:R-:W-:Y:S01]  /*11c20*/  F2FP.F16.F32.PACK_AB R75, R85, R104 ;  /* 0x00000068554b723e */ /* 0x000fe200000000ff */
[----:B------:R-:W-:Y:S01]  /*11c30*/  FFMA.FTZ R85, R88, R47, R27 ;  /* 0x0000002f58557223 */ /* 0x000fe2000001001b */
[----:B------:R-:W-:Y:S01]  /*11c40*/  FFMA.FTZ R104, R99, R41, R29 ;  /* 0x0000002963687223 */ /* 0x000fe2000001001d */
[----:B------:R-:W-:-:S03]  /*11c50*/  FFMA.FTZ R88, R89, R45, R25 ;  /* 0x0000002d59587223 */ /* 0x000fc60000010019 */
[----:B------:R-:W-:Y:S02]  /*11c60*/  F2FP.F16.F32.PACK_AB R73, R85, R96 ;  /* 0x000000605549723e */ /* 0x000fe400000000ff */
[----:B------:R-:W-:Y:S02]  /*11c70*/  F2FP.F16.F32.PACK_AB R74, R104, R97 ;  /* 0x00000061684a723e */ /* 0x000fe400000000ff */
[----:B------:R-:W-:Y:S01]  /*11c80*/  F2FP.F16.F32.PACK_AB R72, R88, R95 ;  /* 0x0000005f5848723e */ /* 0x000fe200000000ff */
[----:B0-----:R-:W-:-:S05]  /*11c90*/  IMAD.WIDE.U32 R86, R7, 0x10, R86 ;  /* 0x0000001007567825 */ /* 0x001fca00078e0056 */
[----:B------:R2:W-:Y:S02]  /*11ca0*/  STG.E.128 desc[UR8][R86.64], R72 ;  /* 0x0000004856007986 */ /* 0x0005e4000c101d08 */
.L_x_6378:
[----:B------:R-:W-:Y:S05]  /*11cb0*/  BSYNC.RECONVERGENT B1 ;  /* 0x0000000000017941 */ /* 0x000fea0003800200 */
.L_x_6377:
[----:B012---:R-:W0:Y:S02]  /*11cc0*/  LDC.64 R72, c[0x0][0x380] ;  /* 0x0000e000ff487b82 */ /* 0x007e240000000a00 */
[----:B0-----:R-:W-:-:S05]  /*11cd0*/  IMAD R3, R72, 0x4, R3 ;  /* 0x0000000448037824 */ /* 0x001fca00078e0203 */
[----:B------:R-:W-:-:S13]  /*11ce0*/  ISETP.GE.AND P0, PT, R3, R73, PT ;  /* 0x000000490300720c */ /* 0x000fda0003f06270 */
[----:B------:R-:W-:Y:S05]  /*11cf0*/  @!P0 BRA `(.L_x_6379) ;  /* 0xfffffef400748947 */ /* 0x000fea000383ffff */
[----:B------:R-:W-:Y:S05]  /*11d00*/  BSYNC B0 ;  /* 0x0000000000007941 */ /* 0x000fea0003800000 */
.L_x_6124:
[----:B------:R-:W-:Y:S05]  /*11d10*/  EXIT ;  /* 0x000000000000794d */ /* 0x000fea0003800000 */
.L_x_6374:
        /* <DEDUP_REMOVED lines=8> */
.L_x_6381:
[----:B------:R-:W-:Y:S05]  /*11da0*/  BSYNC B1 ;  /* 0x0000000000017941 */ /* 0x000fea0003800000 */
.L_x_6380:
        /* <DEDUP_REMOVED lines=9> */
.L_x_6382:
[----:B------:R-:W-:Y:S02]  /*11e40*/  IMAD.MOV.U32 R97, RZ, RZ, 0x4 ;  /* 0x00000004ff617424 */ /* 0x000fe400078e00ff */
[----:B------:R-:W-:-:S04]  /*11e50*/  IMAD.MOV.U32 R73, RZ, RZ, R89 ;  /* 0x000000ffff497224 */ /* 0x000fc800078e0059 */
[----:B------:R-:W-:-:S05]  /*11e60*/  FADD.FTZ R85, R74, R73 ;  /* 0x000000494a557221 */ /* 0x000fca0000010000 */
[----:B------:R-:W-:-:S07]  /*11e70*/  MOV R96, R85 ;  /* 0x0000005500607202 */ /* 0x000fce0000000f00 */
[----:B------:R-:W-:Y:S05]  /*11e80*/  WARPSYNC.COLLECTIVE R95, `(.L_x_6383) ;  /* 0x000000005f087348 */ /* 0x000fea0003c00000 */
[----:B------:R0:W1:Y:S02]  /*11e90*/  SHFL.BFLY P4, R89, R96, R97, R104 ;  /* 0x0c00006160597389 */ /* 0x0000640000080068 */
[----:B01----:R-:W-:Y:S05]  /*11ea0*/  ENDCOLLECTIVE ;  /* 0x000000000000791b */ /* 0x003fea0003800000 */
.L_x_6383:
[----:B------:R-:W-:Y:S01]  /*11eb0*/  HFMA2 R97, -RZ, RZ, 0, 4.76837158203125e-07 ;  /* 0x00000008ff617431 */ /* 0x000fe200000001ff */
[----:B------:R-:W-:-:S05]  /*11ec0*/  MOV R72, R89 ;  /* 0x0000005900487202 */ /* 0x000fca0000000f00 */
[----:B------:R-:W-:-:S04]  /*11ed0*/  FADD.FTZ R86, R85, R72 ;  /* 0x0000004855567221 */ /* 0x000fc80000010000 */
[----:B------:R-:W-:-:S07]  /*11ee0*/  IMAD.MOV.U32 R96, RZ, RZ, R86 ;  /* 0x000000ffff607224 */ /* 0x000fce00078e0056 */
[----:B------:R-:W-:Y:S05]  /*11ef0*/  WARPSYNC.COLLECTIVE R95, `(.L_x_6384) ;  /* 0x000000005f087348 */ /* 0x000fea0003c00000 */
[----:B------:R0:W1:Y:S02]  /*11f00*/  SHFL.BFLY P4, R89, R96, R97, R104 ;  /* 0x0c00006160597389 */ /* 0x0000640000080068 */
[----:B01----:R-:W-:Y:S05]  /*11f10*/  ENDCOLLECTIVE ;  /* 0x000000000000791b */ /* 0x003fea0003800000 */
.L_x_6384:
        /* <DEDUP_REMOVED lines=8> */
.L_x_6385:
        /* <DEDUP_REMOVED lines=41> */
.L_x_6386:
[----:B------:R-:W-:Y:S02]  /*12230*/  IMAD.MOV.U32 R97, RZ, RZ, 0x2 ;  /* 0x00000002ff617424 */ /* 0x000fe400078e00ff */
[----:B------:R-:W-:-:S04]  /*12240*/  IMAD.MOV.U32 R75, RZ, RZ, R89 ;  /* 0x000000ffff4b7224 */ /* 0x000fc800078e0059 */
[----:B------:R-:W-:-:S05]  /*12250*/  FADD.FTZ R75, R72, R75 ;  /* 0x0000004b484b7221 */ /* 0x000fca0000010000 */
[----:B------:R-:W-:-:S07]  /*12260*/  MOV R96, R75 ;  /* 0x0000004b00607202 */ /* 0x000fce0000000f00 */
[----:B------:R-:W-:Y:S05]  /*12270*/  WARPSYNC.COLLECTIVE R95, `(.L_x_6387) ;  /* 0x000000005f087348 */ /* 0x000fea0003c00000 */
[----:B------:R0:W1:Y:S02]  /*12280*/  SHFL.BFLY P4, R89, R96, R97, R104 ;  /* 0x0c00006160597389 */ /* 0x0000640000080068 */
[----:B01----:R-:W-:Y:S05]  /*12290*/  ENDCOLLECTIVE ;  /* 0x000000000000791b */ /* 0x003fea0003800000 */
.L_x_6387:
[----:B------:R-:W-:Y:S01]  /*122a0*/  HFMA2 R97, -RZ, RZ, 0, 2.384185791015625e-07 ;  /* 0x00000004ff617431 */ /* 0x000fe200000001ff */
[----:B------:R-:W-:-:S05]  /*122b0*/  MOV R74, R89 ;  /* 0x00000059004a7202 */ /* 0x000fca0000000f00 */
[----:B------:R-:W-:-:S04]  /*122c0*/  FADD.FTZ R74, R75, R74 ;  /* 0x0000004a4b4a7221 */ /* 0x000fc80000010000 */
[----:B------:R-:W-:-:S07]  /*122d0*/  IMAD.MOV.U32 R96, RZ, RZ, R74 ;  /* 0x000000ffff607224 */ /* 0x000fce00078e004a */
[----:B------:R-:W-:Y:S05]  /*122e0*/  WARPSYNC.COLLECTIVE R95, `(.L_x_6388) ;  /* 0x000000005f087348 */ /* 0x000fea0003c00000 */
[----:B------:R0:W1:Y:S02]  /*122f0*/  SHFL.BFLY P4, R89, R96, R97, R104 ;  /* 0x0c00006160597389 */ /* 0x0000640000080068 */
[----:B01----:R-:W-:Y:S05]  /*12300*/  ENDCOLLECTIVE ;  /* 0x000000000000791b */ /* 0x003fea0003800000 */
.L_x_6388:
[----:B------:R-:W-:Y:S02]  /*12310*/  IMAD.MOV.U32 R97, RZ, RZ, 0x8 ;  /* 0x00000008ff617424 */ /* 0x000fe400078e00ff */
[----:B------:R-:W-:-:S04]  /*12320*/  IMAD.MOV.U32 R85, RZ, RZ, R89 ;  /* 0x000000ffff557224 */ /* 0x000fc800078e0059 */
[----:B------:R-:W-:-:S05]  /*12330*/  FADD.FTZ R85, R74, R85 ;  /* 0x000000554a557221 */ /* 0x000fca0000010000 */
[----:B------:R-:W-:-:S07]  /*12340*/  MOV R96, R85 ;  /* 0x0000005500607202 */ /* 0x000fce0000000f00 */
[----:B------:R-:W-:Y:S05]  /*12350*/  WARPSYNC.COLLECTIVE R95, `(.L_x_6389) ;  /* 0x000000005f087348 */ /* 0x000fea0003c00000 */
[----:B------:R0:W1:Y:S02]  /*12360*/  SHFL.BFLY P4, R89, R96, R97, R104 ;  /* 0x0c00006160597389 */ /* 0x0000640000080068 */
[----:B01----:R-:W-:Y:S05]  /*12370*/  ENDCOLLECTIVE ;  /* 0x000000000000791b */ /* 0x003fea0003800000 */
.L_x_6389:
[----:B------:R-:W-:Y:S01]  /*12380*/  HFMA2 R97, -RZ, RZ, 0, 9.5367431640625e-07 ;  /* 0x00000010ff617431 */ /* 0x000fe200000001ff */
[----:B------:R-:W-:-:S05]  /*12390*/  MOV R86, R89 ;  /* 0x0000005900567202 */ /* 0x000fca0000000f00 */
[----:B------:R-:W-:-:S04]  /*123a0*/  FADD.FTZ R86, R85, R86 ;  /* 0x0000005655567221 */ /* 0x000fc80000010000 */
[----:B------:R-:W-:-:S07]  /*123b0*/  IMAD.MOV.U32 R96, RZ, RZ, R86 ;  /* 0x000000ffff607224 */ /* 0x000fce00078e0056 */
[----:B------:R-:W-:Y:S05]  /*123c0*/  WARPSYNC.COLLECTIVE R95, `(.L_x_6390) ;  /* 0x000000005f087348 */ /* 0x000fea0003c00000 */
[----:B------:R0:W1:Y:S02]  /*123d0*/  SHFL.BFLY P4, R89, R96, R97, R104 ;  /* 0x0c00006160597389 */ /* 0x0000640000080068 */
[----:B01----:R-:W-:Y:S05]  /*123e0*/  ENDCOLLECTIVE ;  /* 0x000000000000791b */ /* 0x003fea0003800000 */
.L_x_6390:
[----:B------:R-:W-:Y:S05]  /*123f0*/  BRA `(.L_x_6391) ;  /* 0xfffffff000687947 */ /* 0x000fea000383ffff */
.L_x_6392:
        /* <DEDUP_REMOVED lines=16> */
.L_x_12141:


//--------------------- .text._ZN10layer_norm31ln_parallel_residual_fwd_kernelINS_13Kernel_traitsIf6__halfS2_S2_fjLj512ELj1ELj4ELj1ELj16ENS_18Kernel_traits_baseILj512EfS2_S2_S2_fjLj128EEEEELb1ELb0ELb1EEEvNS_9FwdParamsE --------------------------
	.section	.text._ZN10layer_norm31ln_parallel_residual_fwd_kernelINS_13Kernel_traitsIf6__halfS2_S2_fjLj512ELj1ELj4ELj1ELj16ENS_18Kernel_traits_baseILj512EfS2_S2_S2_fjLj128EEEEELb1ELb0ELb1EEEvNS_9FwdParamsE,"ax",@progbits
	.align	128
        .global         _ZN10layer_norm31ln_parallel_residual_fwd_kernelINS_13Kernel_traitsIf6__halfS2_S2_fjLj512ELj1ELj4ELj1ELj16ENS_18Kernel_traits_baseILj512EfS2_S2_S2_fjLj128EEEEELb1ELb0ELb1EEEvNS_9FwdParamsE
        .type           _ZN10layer_norm31ln_parallel_residual_fwd_kernelINS_13Kernel_traitsIf6__halfS2_S2_fjLj512ELj1ELj4ELj1ELj16ENS_18Kernel_traits_baseILj512EfS2_S2_S2_fjLj128EEEEELb1ELb0ELb1EEEvNS_9FwdParamsE,@function
        .size           _ZN10layer_norm31ln_parallel_residual_fwd_kernelINS_13Kernel_traitsIf6__halfS2_S2_fjLj512ELj1ELj4ELj1ELj16ENS_18Kernel_traits_baseILj512EfS2_S2_S2_fjLj128EEEEELb1ELb0ELb1EEEvNS_9FwdParamsE,(.L_x_12142 - _ZN10layer_norm31ln_parallel_residual_fwd_kernelINS_13Kernel_traitsIf6__halfS2_S2_fjLj512ELj1ELj4ELj1ELj16ENS_18Kernel_traits_baseILj512EfS2_S2_S2_fjLj128EEEEELb1ELb0ELb1EEEvNS_9FwdParamsE)
        .other          _ZN10layer_norm31ln_parallel_residual_fwd_kernelINS_13Kernel_traitsIf6__halfS2_S2_fjLj512ELj1ELj4ELj1ELj16ENS_18Kernel_traits_baseILj512EfS2_S2_S2_fjLj128EEEEELb1ELb0ELb1EEEvNS_9FwdParamsE,@"STO_CUDA_ENTRY STV_DEFAULT"
_ZN10layer_norm31ln_parallel_residual_fwd_kernelINS_13Kernel_traitsIf6__halfS2_S2_fjLj512ELj1ELj4ELj1ELj16ENS_18Kernel_traits_baseILj512EfS2_S2_S2_fjLj128EEEEELb1ELb0ELb1EEEvNS_9FwdParamsE:
.text._ZN10layer_norm31ln_parallel_residual_fwd_kernelINS_13Kernel_traitsIf6__halfS2_S2_fjLj512ELj1ELj4ELj1ELj16ENS_18Kernel_traits_baseILj512EfS2_S2_S2_fjLj128EEEEELb1ELb0ELb1EEEvNS_9FwdParamsE:
        /* <DEDUP_REMOVED lines=86> */
.L_x_6393:
        /* <DEDUP_REMOVED lines=29> */
.L_x_6395:
        /* <DEDUP_REMOVED lines=26> */
.L_x_6394:
        /* <DEDUP_REMOVED lines=8> */
[----:B------:R-:W-:Y:S01]  /*0950*/  LOP3.LUT R5, R4, UR6, R5, 0x96, !PT ;  /* 0x0000000604057c12 */ /* 0x000fe2000f8e9605 */
[----:B------:R-:W2:Y:S02]  /*0960*/  LDCU UR31, c[0x0][0x404] ;  /* 0x00008080ff1f77ac */ /* 0x000ea40008000800 */
[----:B0-----:R-:W-:Y:S01]  /*0970*/  IMAD R11, R3, -0x2daee0ad, RZ ;  /* 0xd2511f53030b7824 */ /* 0x001fe200078e02ff */
[----:B------:R-:W-:Y:S01]  /*0980*/  LOP3.LUT R7, R7, UR7, RZ, 0x3c, !PT ;  /* 0x0000000707077c12 */ /* 0x000fe2000f8e3cff */
        /* <DEDUP_REMOVED lines=8> */
[----:B------:R-:W-:Y:S01]  /*0a10*/  IMAD R14, R5, -0x2daee0ad, RZ ;  /* 0xd2511f53050e7824 */ /* 0x000fe200078e02ff */
[----:B-1----:R-:W-:Y:S01]  /*0a20*/  UISETP.NE.U32.AND UP0, UPT, UR4, URZ, UPT ;  /* 0x000000ff0400728c */ /* 0x002fe2000bf05070 */
[----:B------:R-:W-:Y:S01]  /*0a30*/  IMAD.HI.U32 R7, R10, -0x326172a9, RZ ;  /* 0xcd9e8d570a077827 */ /* 0x000fe200078e00ff */
[----:B------:R-:W1:Y:S03]  /*0a40*/  LDCU.U8 UR4, c[0x0][0x410] ;  /* 0x00008200ff0477ac */ /* 0x000e660008000000 */
        /* <DEDUP_REMOVED lines=11> */
[----:B------:R-:W0:Y:S03]  /*0b00*/  LDCU.64 UR10, c[0x0][0x3a0] ;  /* 0x00007400ff0a77ac */ /* 0x000e260008000a00 */
[----:B------:R-:W-:Y:S01]  /*0b10*/  IMAD R10, R5, -0x326172a9, RZ ;  /* 0xcd9e8d57050a7824 */ /* 0x000fe200078e02ff */
[----:B------:R-:W-:Y:S01]  /*0b20*/  LOP3.LUT R8, R9, UR17, R8, 0x96, !PT ;  /* 0x0000001109087c12 */ /* 0x000fe2000f8e9608 */
[----:B------:R-:W-:Y:S01]  /*0b30*/  IMAD R12, R7, -0x2daee0ad, RZ ;  /* 0xd2511f53070c7824 */ /* 0x000fe200078e02ff */
[----:B-1----:R-:W-:Y:S01]  /*0b40*/  UISETP.NE.AND UP0, UPT, UR4, URZ, UPT ;  /* 0x000000ff0400728c */ /* 0x002fe2000bf05270 */
        /* <DEDUP_REMOVED lines=35> */
[----:B------:R-:W-:Y:S02]  /*0d80*/  IMAD.MOV.U32 R5, RZ, RZ, RZ ;  /* 0x000000ffff057224 */ /* 0x000fe400078e00ff */
[----:B0-234-:R-:W-:-:S07]  /*0d90*/  IMAD R94, R7, -0x326172a9, RZ ;  /* 0xcd9e8d57075e7824 */ /* 0x01dfce00078e02ff */
.L_x_6644:
        /* <DEDUP_REMOVED lines=12> */
[----:B-1----:R-:W-:-:S05]  /*0e60*/  @P0 IMAD.WIDE.U32 R76, R6, 0x10, R76 ;  /* 0x00000010064c0825 */ /* 0x002fca00078e004c */
[----:B------:R1:W5:Y:S01]  /*0e70*/  @P0 LDG.E.128 R20, desc[UR8][R76.64] ;  /* 0x000000084c140981 */ /* 0x000362000c1e1d00 */
[----:B--2---:R-:W-:-:S05]  /*0e80*/  @P1 IMAD.WIDE.U32 R10, R6, 0x10, R10 ;  /* 0x00000010060a1825 */ /* 0x004fca00078e000a */
[----:B------:R1:W5:Y:S01]  /*0e90*/  @P1 LDG.E.128 R16, desc[UR8][R10.64] ;  /* 0x000000080a101981 */ /* 0x000362000c1e1d00 */
[----:B0-----:R-:W-:-:S04]  /*0ea0*/  ISETP.NE.U32.AND P0, PT, R86, RZ, PT ;  /* 0x000000ff5600720c */ /* 0x001fc80003f05070 */
[----:B------:R-:W-:Y:S01]  /*0eb0*/  ISETP.NE.AND.EX P0, PT, R87, RZ, PT, P0 ;  /* 0x000000ff5700720c */ /* 0x000fe20003f05300 */
[----:B------:R-:W-:-:S12]  /*0ec0*/  IMAD.MOV.U32 R124, RZ, RZ, 0x2f800000 ;  /* 0x2f800000ff7c7424 */ /* 0x000fd800078e00ff */
        /* <DEDUP_REMOVED lines=17> */
.L_x_6400:
        /* <DEDUP_REMOVED lines=13> */
.L_x_6402:
[----:B------:R-:W-:Y:S05]  /*10b0*/  BSYNC.RECONVERGENT B2 ;  /* 0x0000000000027941 */ /* 0x000fea0003800200 */
.L_x_6401:
        /* <DEDUP_REMOVED lines=41> */
.L_x_6399:
[----:B------:R-:W-:Y:S05]  /*1350*/  BSYNC.RECONVERGENT B1 ;  /* 0x0000000000017941 */ /* 0x000fea0003800200 */
.L_x_6398:
[----:B------:R-:W-:Y:S01]  /*1360*/  I2FP.F32.U32 R9, R9 ;  /* 0x0000000900097245 */ /* 0x000fe20000201000 */
[----:B-----5:R-:W-:Y:S01]  /*1370*/  HADD2.F32 R8, -RZ, R12.H0_H0 ;  /* 0x2000000cff087230 */ /* 0x020fe20000004100 */
[----:B------:R-:W-:Y:S01]  /*1380*/  MOV R81, UR32 ;  /* 0x0000002000517c02 */ /* 0x000fe20008000f00 */
[----:B------:R-:W-:Y:S01]  /*1390*/  IMAD.U32 R82, RZ, RZ, UR31 ;  /* 0x0000001fff527e24 */ /* 0x000fe2000f8e00ff */
[----:B------:R-:W-:Y:S01]  /*13a0*/  ISETP.NE.AND P2, PT, R76, 0x1, PT ;  /* 0x000000014c00780c */ /* 0x000fe20003f45270 */
[----:B------:R-:W-:Y:S01]  /*13b0*/  FFMA.FTZ R9, R9, R124, 1.1641532182693481445e-10 ;  /* 0x2f00000009097423 */ /* 0x000fe2000001007c */
[----:B------:R-:W-:Y:S02]  /*13c0*/  @P1 HADD2.F32 R10, -RZ, R16.H0_H0 ;  /* 0x20000010ff0a1230 */ /* 0x000fe40000004100 */
[----:B------:R-:W-:Y:S01]  /*13d0*/  FMUL.FTZ R8, R8, R81 ;  /* 0x0000005108087220 */ /* 0x000fe20000410000 */
[----:B------:R-:W-:Y:S01]  /*13e0*/  BSSY.RECONVERGENT B1, `(.L_x_6403) ;  /* 0x000004a000017945 */ /* 0x000fe20003800200 */
[----:B------:R-:W-:Y:S01]  /*13f0*/  IMAD.MOV.U32 R77, RZ, RZ, 0x2 ;  /* 0x00000002ff4d7424 */ /* 0x000fe200078e00ff */
[----:B------:R-:W-:-:S02]  /*1400*/  FSETP.GTU.FTZ.AND P0, PT, R9, R82, PT ;  /* 0x000000520900720b */ /* 0x000fc40003f1c000 */
        /* <DEDUP_REMOVED lines=15> */
.L_x_6405:
        /* <DEDUP_REMOVED lines=13> */
.L_x_6407:
[----:B------:R-:W-:Y:S05]  /*15d0*/  BSYNC.RECONVERGENT B2 ;  /* 0x0000000000027941 */ /* 0x000fea0003800200 */
.L_x_6406:
        /* <DEDUP_REMOVED lines=42> */
.L_x_6404:
[----:B------:R-:W-:Y:S05]  /*1880*/  BSYNC.RECONVERGENT B1 ;  /* 0x0000000000017941 */ /* 0x000fea0003800200 */
.L_x_6403:
        /* <DEDUP_REMOVED lines=24> */
.L_x_6410:
        /* <DEDUP_REMOVED lines=13> */
.L_x_6412:
[----:B------:R-:W-:Y:S05]  /*1ae0*/  BSYNC.RECONVERGENT B2 ;  /* 0x0000000000027941 */ /* 0x000fea0003800200 */
.L_x_6411:
        /* <DEDUP_REMOVED lines=42> */
.L_x_6409:
[----:B------:R-:W-:Y:S05]  /*1d90*/  BSYNC.RECONVERGENT B1 ;  /* 0x0000000000017941 */ /* 0x000fea0003800200 */
.L_x_6408:
        /* <DEDUP_REMOVED lines=24> */
.L_x_6415:
        /* <DEDUP_REMOVED lines=13> */
.L_x_6417:
[----:B------:R-:W-:Y:S05]  /*1ff0*/  BSYNC.RECONVERGENT B2 ;  /* 0x0000000000027941 */ /* 0x000fea0003800200 */
.L_x_6416:
        /* <DEDUP_REMOVED lines=43> */
.L_x_6414:
[----:B------:R-:W-:Y:S05]  /*22b0*/  BSYNC.RECONVERGENT B1 ;  /* 0x0000000000017941 */ /* 0x000fea0003800200 */
.L_x_6413:
        /* <DEDUP_REMOVED lines=23> */
.L_x_6420:
        /* <DEDUP_REMOVED lines=13> */
.L_x_6422:
[----:B------:R-:W-:Y:S05]  /*2500*/  BSYNC.RECONVERGENT B2 ;  /* 0x0000000000027941 */ /* 0x000fea0003800200 */
.L_x_6421:
        /* <DEDUP_REMOVED lines=42> */
.L_x_6419:
[----:B------:R-:W-:Y:S05]  /*27b0*/  BSYNC.RECONVERGENT B1 ;  /* 0x0000000000017941 */ /* 0x000fea0003800200 */
.L_x_6418:
        /* <DEDUP_REMOVED lines=23> */
.L_x_6425:
        /* <DEDUP_REMOVED lines=13> */
.L_x_6427:
[----:B------:R-:W-:Y:S05]  /*2a00*/  BSYNC.RECONVERGENT B2 ;  /* 0x0000000000027941 */ /* 0x000fea0003800200 */
.L_x_6426:
        /* <DEDUP_REMOVED lines=42> */
.L_x_6424:
[----:B------:R-:W-:Y:S05]  /*2cb0*/  BSYNC.RECONVERGENT B1 ;  /* 0x0000000000017941 */ /* 0x000fea0003800200 */
.L_x_6423:
        /* <DEDUP_REMOVED lines=23> */
.L_x_6430:
        /* <DEDUP_REMOVED lines=13> */
.L_x_6432:
[----:B------:R-:W-:Y:S05]  /*2f00*/  BSYNC.RECONVERGENT B2 ;  /* 0x0000000000027941 */ /* 0x000fea0003800200 */
.L_x_6431:
        /* <DEDUP_REMOVED lines=42> */
.L_x_6429:
[----:B------:R-:W-:Y:S05]  /*31b0*/  BSYNC.RECONVERGENT B1 ;  /* 0x0000000000017941 */ /* 0x000fea0003800200 */
.L_x_6428:
[----:B------:R-:W-:Y:S01]  /*31c0*/  I2FP.F32.U32 R79, R79 ;  /* 0x0000004f004f7245 */ /* 0x000fe20000201000 */
[----:B------:R-:W-:Y:S01]  /*31d0*/  HADD2.F32 R80, -RZ, R15.H0_H0 ;  /* 0x2000000fff507230 */ /* 0x000fe20000004100 */
[----:B------:R-:W-:Y:S01]  /*31e0*/  ISETP.NE.AND P5, PT, R90, 0x1, PT ;  /* 0x000000015a00780c */ /* 0x000fe20003fa5270 */
[----:B------:R-:W-:Y:S01]  /*31f0*/  @P1 HADD2.F32 R91, -RZ, R19.H0_H0 ;  /* 0x20000013ff5b1230 */ /* 0x000fe20000004100 */
[----:B------:R-:W-:Y:S01]  /*3200*/  BSSY.RECONVERGENT B1, `(.L_x_6433) ;  /* 0x000004b000017945 */ /* 0x000fe20003800200 */
[----:B------:R-:W-:Y:S01]  /*3210*/  FFMA.FTZ R79, R79, R124, 1.1641532182693481445e-10 ;  /* 0x2f0000004f4f7423 */ /* 0x000fe2000001007c */
[----:B------:R-:W-:Y:S01]  /*3220*/  FMUL.FTZ R80, R80, R81 ;  /* 0x0000005150507220 */ /* 0x000fe20000410000 */
[----:B------:R-:W-:-:S03]  /*3230*/  IMAD.MOV.U32 R95, RZ, RZ, R94 ;  /* 0x000000ffff5f7224 */ /* 0x000fc600078e005e */
[----:B------:R-:W-:-:S04]  /*3240*/  FSETP.GTU.FTZ.AND P4, PT, R79, R82, PT ;  /* 0x000000524f00720b */ /* 0x000fc80003f9c000 */
[----:B------:R-:W-:Y:S02]  /*3250*/  FSEL R80, R80, RZ, !P4 ;  /* 0x000000ff50507208 */ /* 0x000fe40006000000 */
[----:B------:R-:W-:-:S03]  /*3260*/  PLOP3.LUT P4, PT, P4, PT, PT, 0x8, 0x80 ;  /* 0x000000000080781c */ /* 0x000fc6000278e170 */
[----:B------:R-:W-:Y:S01]  /*3270*/  @P1 FADD.FTZ R80, R80, R91 ;  /* 0x0000005b50501221 */ /* 0x000fe20000010000 */
[----:B------:R-:W-:-:S04]  /*3280*/  HFMA2 R91, -RZ, RZ, 0, 1.1920928955078125e-07 ;  /* 0x00000002ff5b7431 */ /* 0x000fc800000001ff */
        /* <DEDUP_REMOVED lines=10> */
.L_x_6435:
        /* <DEDUP_REMOVED lines=13> */
.L_x_6437:
[----:B------:R-:W-:Y:S05]  /*3400*/  BSYNC.RECONVERGENT B2 ;  /* 0x0000000000027941 */ /* 0x000fea0003800200 */
.L_x_6436:
        /* <DEDUP_REMOVED lines=42> */
.L_x_6434:
[----:B------:R-:W-:Y:S05]  /*36b0*/  BSYNC.RECONVERGENT B1 ;  /* 0x0000000000017941 */ /* 0x000fea0003800200 */
.L_x_6433:
        /* <DEDUP_REMOVED lines=15> */
.L_x_6397:
        /* <DEDUP_REMOVED lines=16> */
.L_x_6441:
        /* <DEDUP_REMOVED lines=13> */
.L_x_6443:
[----:B------:R-:W-:Y:S05]  /*3980*/  BSYNC.RECONVERGENT B2 ;  /* 0x0000000000027941 */ /* 0x000fea0003800200 */
.L_x_6442:
        /* <DEDUP_REMOVED lines=41> */
.L_x_6440:
[----:B------:R-:W-:Y:S05]  /*3c20*/  BSYNC.RECONVERGENT B1 ;  /* 0x0000000000017941 */ /* 0x000fea0003800200 */
.L_x_6439:
        /* <DEDUP_REMOVED lines=8> */
[----:B------:R-:W-:Y:S01]  /*3cb0*/  IMAD.MOV.U32 R9, RZ, RZ, R94 ;  /* 0x000000ffff097224 */ /* 0x000fe200078e005e */
        /* <DEDUP_REMOVED lines=14> */
.L_x_6446:
        /* <DEDUP_REMOVED lines=13> */
.L_x_6448:
[----:B------:R-:W-:Y:S05]  /*3e70*/  BSYNC.RECONVERGENT B2 ;  /* 0x0000000000027941 */ /* 0x000fea0003800200 */
.L_x_6447:
        /* <DEDUP_REMOVED lines=42> */
.L_x_6445:
[----:B------:R-:W-:Y:S05]  /*4120*/  BSYNC.RECONVERGENT B1 ;  /* 0x0000000000017941 */ /* 0x000fea0003800200 */
.L_x_6444:
        /* <DEDUP_REMOVED lines=25> */
.L_x_6451:
        /* <DEDUP_REMOVED lines=13> */
.L_x_6453:
[----:B------:R-:W-:Y:S05]  /*4390*/  BSYNC.RECONVERGENT B2 ;  /* 0x0000000000027941 */ /* 0x000fea0003800200 */
.L_x_6452:
        /* <DEDUP_REMOVED lines=42> */
.L_x_6450:
[----:B------:R-:W-:Y:S05]  /*4640*/  BSYNC.RECONVERGENT B1 ;  /* 0x0000000000017941 */ /* 0x000fea0003800200 */
.L_x_6449:
        /* <DEDUP_REMOVED lines=21> */
.L_x_6456:
        /* <DEDUP_REMOVED lines=13> */
.L_x_6458:
[----:B------:R-:W-:Y:S05]  /*4870*/  BSYNC.RECONVERGENT B2 ;  /* 0x0000000000027941 */ /* 0x000fea0003800200 */
.L_x_6457:
        /* <DEDUP_REMOVED lines=42> */
.L_x_6455:
[----:B------:R-:W-:Y:S05]  /*4b20*/  BSYNC.RECONVERGENT B1 ;  /* 0x0000000000017941 */ /* 0x000fea0003800200 */
.L_x_6454:
        /* <DEDUP_REMOVED lines=25> */
.L_x_6461:
        /* <DEDUP_REMOVED lines=13> */
.L_x_6463:
[----:B------:R-:W-:Y:S05]  /*4d90*/  BSYNC.RECONVERGENT B2 ;  /* 0x0000000000027941 */ /* 0x000fea0003800200 */
.L_x_6462:
        /* <DEDUP_REMOVED lines=42> */
.L_x_6460:
[----:B------:R-:W-:Y:S05]  /*5040*/  BSYNC.RECONVERGENT B1 ;  /* 0x0000000000017941 */ /* 0x000fea0003800200 */
.L_x_6459:
        /* <DEDUP_REMOVED lines=21> */
.L_x_6466:
        /* <DEDUP_REMOVED lines=13> */
.L_x_6468:
[----:B------:R-:W-:Y:S05]  /*5270*/  BSYNC.RECONVERGENT B2 ;  /* 0x0000000000027941 */ /* 0x000fea0003800200 */
.L_x_6467:
        /* <DEDUP_REMOVED lines=42> */
.L_x_6465:
[----:B------:R-:W-:Y:S05]  /*5520*/  BSYNC.RECONVERGENT B1 ;  /* 0x0000000000017941 */ /* 0x000fea0003800200 */
.L_x_6464:
        /* <DEDUP_REMOVED lines=25> */
.L_x_6471:
        /* <DEDUP_REMOVED lines=13> */
.L_x_6473:
[----:B------:R-:W-:Y:S05]  /*5790*/  BSYNC.RECONVERGENT B2 ;  /* 0x0000000000027941 */ /* 0x000fea0003800200 */
.L_x_6472:
        /* <DEDUP_REMOVED lines=42> */
.L_x_6470:
[----:B------:R-:W-:Y:S05]  /*5a40*/  BSYNC.RECONVERGENT B1 ;  /* 0x0000000000017941 */ /* 0x000fea0003800200 */
.L_x_6469:
        /* <DEDUP_REMOVED lines=20> */
.L_x_6476:
        /* <DEDUP_REMOVED lines=13> */
.L_x_6478:
[----:B------:R-:W-:Y:S05]  /*5c60*/  BSYNC.RECONVERGENT B2 ;  /* 0x0000000000027941 */ /* 0x000fea0003800200 */
.L_x_6477:
        /* <DEDUP_REMOVED lines=42> */
.L_x_6475:
[----:B------:R-:W-:Y:S05]  /*5f10*/  BSYNC.RECONVERGENT B1 ;  /* 0x0000000000017941 */ /* 0x000fea0003800200 */
.L_x_6474:
        /* <DEDUP_REMOVED lines=25> */
.L_x_6481:
        /* <DEDUP_REMOVED lines=13> */
.L_x_6483:
[----:B------:R-:W-:Y:S05]  /*6180*/  BSYNC.RECONVERGENT B2 ;  /* 0x0000000000027941 */ /* 0x000fea0003800200 */
.L_x_6482:
        /* <DEDUP_REMOVED lines=42> */
.L_x_6480:
[----:B------:R-:W-:Y:S05]  /*6430*/  BSYNC.RECONVERGENT B1 ;  /* 0x0000000000017941 */ /* 0x000fea0003800200 */
.L_x_6479:
        /* <DEDUP_REMOVED lines=20> */
.L_x_6486:
        /* <DEDUP_REMOVED lines=13> */
.L_x_6488:
[----:B------:R-:W-:Y:S05]  /*6650*/  BSYNC.RECONVERGENT B2 ;  /* 0x0000000000027941 */ /* 0x000fea0003800200 */
.L_x_6487:
        /* <DEDUP_REMOVED lines=42> */
.L_x_6485:
[----:B------:R-:W-:Y:S05]  /*6900*/  BSYNC.RECONVERGENT B1 ;  /* 0x0000000000017941 */ /* 0x000fea0003800200 */
.L_x_6484:
        /* <DEDUP_REMOVED lines=25> */
.L_x_6491:
        /* <DEDUP_REMOVED lines=13> */
.L_x_6493:
[----:B------:R-:W-:Y:S05]  /*6b70*/  BSYNC.RECONVERGENT B2 ;  /* 0x0000000000027941 */ /* 0x000fea0003800200 */
.L_x_6492:
        /* <DEDUP_REMOVED lines=42> */
.L_x_6490:
[----:B------:R-:W-:Y:S05]  /*6e20*/  BSYNC.RECONVERGENT B1 ;  /* 0x0000000000017941 */ /* 0x000fea0003800200 */
.L_x_6489:
        /* <DEDUP_REMOVED lines=20> */
.L_x_6496:
        /* <DEDUP_REMOVED lines=13> */
.L_x_6498:
[----:B------:R-:W-:Y:S05]  /*7040*/  BSYNC.RECONVERGENT B2 ;  /* 0x0000000000027941 */ /* 0x000fea0003800200 */
.L_x_6497:
        /* <DEDUP_REMOVED lines=42> */
.L_x_6495:
[----:B------:R-:W-:Y:S05]  /*72f0*/  BSYNC.RECONVERGENT B1 ;  /* 0x0000000000017941 */ /* 0x000fea0003800200 */
.L_x_6494:
[----:B------:R-:W-:Y:S01]  /*7300*/  I2FP.F32.U32 R91, R14 ;  /* 0x0000000e005b7245 */ /* 0x000fe20000201000 */
[----:B------:R-:W-:Y:S01]  /*7310*/  HADD2.F32 R14, -RZ, R22.H1_H1 ;  /* 0x30000016ff0e7230 */ /* 0x000fe20000004100 */
[----:B------:R-:W-:Y:S01]  /*7320*/  BSSY.RECONVERGENT B1, `(.L_x_6499) ;  /* 0x000004f000017945 */ /* 0x000fe20003800200 */
[----:B------:R-:W-:Y:S02]  /*7330*/  @P1 HADD2.F32 R80, -RZ, R18.H1_H1 ;  /* 0x30000012ff501230 */ /* 0x000fe40000004100 */
[----:B------:R-:W-:Y:S01]  /*7340*/  FFMA.FTZ R91, R91, R124, 1.1641532182693481445e-10 ;  /* 0x2f0000005b5b7423 */ /* 0x000fe2000001007c */
[----:B------:R-:W-:-:S04]  /*7350*/  FMUL.FTZ R14, R14, R81 ;  /* 0x000000510e0e7220 */ /* 0x000fc80000410000 */
[----:B------:R-:W-:Y:S01]  /*7360*/  FSETP.GTU.FTZ.AND P4, PT, R91, R82, PT ;  /* 0x000000525b00720b */ /* 0x000fe20003f9c000 */
[----:B------:R-:W-:-:S03]  /*7370*/  IMAD.MOV.U32 R91, RZ, RZ, 0x2 ;  /* 0x00000002ff5b7424 */ /* 0x000fc600078e00ff */
        /* <DEDUP_REMOVED lines=17> */
.L_x_6501:
        /* <DEDUP_REMOVED lines=13> */
.L_x_6503:
[----:B------:R-:W-:Y:S05]  /*7560*/  BSYNC.RECONVERGENT B2 ;  /* 0x0000000000027941 */ /* 0x000fea0003800200 */
.L_x_6502:
        /* <DEDUP_REMOVED lines=42> */
.L_x_6500:
[----:B------:R-:W-:Y:S05]  /*7810*/  BSYNC.RECONVERGENT B1 ;  /* 0x0000000000017941 */ /* 0x000fea0003800200 */
.L_x_6499:
        /* <DEDUP_REMOVED lines=20> */
.L_x_6506:
        /* <DEDUP_REMOVED lines=13> */
.L_x_6508:
[----:B------:R-:W-:Y:S05]  /*7a30*/  BSYNC.RECONVERGENT B2 ;  /* 0x0000000000027941 */ /* 0x000fea0003800200 */
.L_x_6507:
        /* <DEDUP_REMOVED lines=42> */
.L_x_6505:
[----:B------:R-:W-:Y:S05]  /*7ce0*/  BSYNC.RECONVERGENT B1 ;  /* 0x0000000000017941 */ /* 0x000fea0003800200 */
.L_x_6504:
        /* <DEDUP_REMOVED lines=25> */
.L_x_6511:
        /* <DEDUP_REMOVED lines=13> */
.L_x_6513:
[----:B------:R-:W-:Y:S05]  /*7f50*/  BSYNC.RECONVERGENT B2 ;  /* 0x0000000000027941 */ /* 0x000fea0003800200 */
.L_x_6512:
        /* <DEDUP_REMOVED lines=42> */
.L_x_6510:
[----:B------:R-:W-:Y:S05]  /*8200*/  BSYNC.RECONVERGENT B1 ;  /* 0x0000000000017941 */ /* 0x000fea0003800200 */
.L_x_6509:
        /* <DEDUP_REMOVED lines=20> */
.L_x_6516:
        /* <DEDUP_REMOVED lines=15> */
.L_x_6518:
[----:B------:R-:W-:Y:S05]  /*8440*/  BSYNC.RECONVERGENT B2 ;  /* 0x0000000000027941 */ /* 0x000fea0003800200 */
.L_x_6517:
        /* <DEDUP_REMOVED lines=42> */
.L_x_6515:
[----:B------:R-:W-:Y:S05]  /*86f0*/  BSYNC.RECONVERGENT B1 ;  /* 0x0000000000017941 */ /* 0x000fea0003800200 */
.L_x_6514:
        /* <DEDUP_REMOVED lines=17> */
.L_x_6438:
[----:B------:R-:W0:Y:S01]  /*8810*/  LDC.64 R88, c[0x0][0x3a8] ;  /* 0x0000ea00ff587b82 */ /* 0x000e220000000a00 */
[----:B------:R-:W-:Y:S02]  /*8820*/  ISETP.NE.AND P6, PT, R8, RZ, PT ;  /* 0x000000ff0800720c */ /* 0x000fe40003fc5270 */
[----:B------:R-:W-:Y:S02]  /*8830*/  SEL R90, RZ, 0x1000000, !P5 ;  /* 0x01000000ff5a7807 */ /* 0x000fe40006800000 */
        /* <DEDUP_REMOVED lines=16> */
[----:B------:R-:W0:Y:S03]  /*8940*/  @P0 LDC.64 R76, c[0x0][0x398] ;  /* 0x0000e600ff4c0b82 */ /* 0x000e260000000a00 */
[----:B------:R-:W-:Y:S01]  /*8950*/  LOP3.LUT R79, R87, R78, RZ, 0xfc, !PT ;  /* 0x0000004e574f7212 */ /* 0x000fe200078efcff */
[----:B-1----:R-:W-:Y:S01]  /*8960*/  IMAD.WIDE.U32 R86, R6, 0x8, R96 ;  /* 0x0000000806567825 */ /* 0x002fe200078e0060 */
        /* <DEDUP_REMOVED lines=23> */
.L_x_6519:
        /* <DEDUP_REMOVED lines=25> */
.L_x_6523:
        /* <DEDUP_REMOVED lines=13> */
.L_x_6525:
[----:B------:R-:W-:Y:S05]  /*8d40*/  BSYNC.RECONVERGENT B2 ;  /* 0x0000000000027941 */ /* 0x000fea0003800200 */
.L_x_6524:
        /* <DEDUP_REMOVED lines=42> */
.L_x_6522:
[----:B------:R-:W-:Y:S05]  /*8ff0*/  BSYNC.RECONVERGENT B1 ;  /* 0x0000000000017941 */ /* 0x000fea0003800200 */
.L_x_6521:
[----:B------:R-:W-:Y:S01]  /*9000*/  I2FP.F32.U32 R7, R7 ;  /* 0x0000000700077245 */ /* 0x000fe20000201000 */
[----:B-----5:R-:W-:Y:S01]  /*9010*/  HADD2.F32 R84, -RZ, R76.H0_H0 ;  /* 0x2000004cff547230 */ /* 0x020fe20000004100 */
        /* <DEDUP_REMOVED lines=19> */
.L_x_6528:
        /* <DEDUP_REMOVED lines=13> */
.L_x_6530:
[----:B------:R-:W-:Y:S05]  /*9220*/  BSYNC.RECONVERGENT B2 ;  /* 0x0000000000027941 */ /* 0x000fea0003800200 */
.L_x_6529:
        /* <DEDUP_REMOVED lines=42> */
.L_x_6527:
[----:B------:R-:W-:Y:S05]  /*94d0*/  BSYNC.RECONVERGENT B1 ;  /* 0x0000000000017941 */ /* 0x000fea0003800200 */
.L_x_6526:
        /* <DEDUP_REMOVED lines=8> */
[----:B------:R-:W-:-:S03]  /*9560*/  IMAD.MOV.U32 R85, RZ, RZ, 0x2 ;  /* 0x00000002ff557424 */ /* 0x000fc600078e00ff */
        /* <DEDUP_REMOVED lines=16> */
.L_x_6533:
        /* <DEDUP_REMOVED lines=13> */
.L_x_6535:
[----:B------:R-:W-:Y:S05]  /*9740*/  BSYNC.RECONVERGENT B2 ;  /* 0x0000000000027941 */ /* 0x000fea0003800200 */
.L_x_6534:
        /* <DEDUP_REMOVED lines=42> */
.L_x_6532:
[----:B------:R-:W-:Y:S05]  /*99f0*/  BSYNC.RECONVERGENT B1 ;  /* 0x0000000000017941 */ /* 0x000fea0003800200 */
.L_x_6531:
[----:B------:R-:W-:Y:S01]  /*9a00*/  I2FP.F32.U32 R7, R7 ;  /* 0x0000000700077245 */ /* 0x000fe20000201000 */
[----:B------:R-:W-:Y:S01]  /*9a10*/  HADD2.F32 R76, -RZ, R76.H1_H1 ;  /* 0x3000004cff4c7230 */ /* 0x000fe20000004100 */
[----:B------:R-:W-:Y:S01]  /*9a20*/  ISETP.NE.AND P3, PT, R85, 0x1, PT ;  /* 0x000000015500780c */ /* 0x000fe20003f65270 */
[----:B------:R-:W-:Y:S01]  /*9a30*/  BSSY.RECONVERGENT B1, `(.L_x_6536) ;  /* 0x000004a000017945 */ /* 0x000fe20003800200 */
[----:B------:R-:W-:Y:S02]  /*9a40*/  IMAD.MOV.U32 R87, RZ, RZ, 0x2 ;  /* 0x00000002ff577424 */ /* 0x000fe400078e00ff */
[----:B------:R-:W-:-:S05]  /*9a50*/  FFMA.FTZ R7, R7, R124, 1.1641532182693481445e-10 ;  /* 0x2f00000007077423 */ /* 0x000fca000001007c */
        /* <DEDUP_REMOVED lines=15> */
.L_x_6538:
        /* <DEDUP_REMOVED lines=13> */
.L_x_6540:
[----:B------:R-:W-:Y:S05]  /*9c20*/  BSYNC.RECONVERGENT B2 ;  /* 0x0000000000027941 */ /* 0x000fea0003800200 */
.L_x_6539:
        /* <DEDUP_REMOVED lines=42> */
.L_x_6537:
[----:B------:R-:W-:Y:S05]  /*9ed0*/  BSYNC.RECONVERGENT B1 ;  /* 0x0000000000017941 */ /* 0x000fea0003800200 */
.L_x_6536:
        /* <DEDUP_REMOVED lines=25> */
.L_x_6543:
        /* <DEDUP_REMOVED lines=13> */
.L_x_6545:
[----:B------:R-:W-:Y:S05]  /*a140*/  BSYNC.RECONVERGENT B2 ;  /* 0x0000000000027941 */ /* 0x000fea0003800200 */
.L_x_6544:
        /* <DEDUP_REMOVED lines=43> */
.L_x_6542:
[----:B------:R-:W-:Y:S05]  /*a400*/  BSYNC.RECONVERGENT B1 ;  /* 0x0000000000017941 */ /* 0x000fea0003800200 */
.L_x_6541:
        /* <DEDUP_REMOVED lines=21> */
.L_x_6548:
        /* <DEDUP_REMOVED lines=13> */
.L_x_6550:
[----:B------:R-:W-:Y:S05]  /*a630*/  BSYNC.RECONVERGENT B2 ;  /* 0x0000000000027941 */ /* 0x000fea0003800200 */
.L_x_6549:
        /* <DEDUP_REMOVED lines=43> */
.L_x_6547:
[----:B------:R-:W-:Y:S05]  /*a8f0*/  BSYNC.RECONVERGENT B1 ;  /* 0x0000000000017941 */ /* 0x000fea0003800200 */
.L_x_6546:
        /* <DEDUP_REMOVED lines=8> */
[----:B------:R-:W-:-:S03]  /*a980*/  HFMA2 R87, -RZ, RZ, 0, 1.1920928955078125e-07 ;  /* 0x00000002ff577431 */ /* 0x000fc600000001ff */
        /* <DEDUP_REMOVED lines=16> */
.L_x_6553:
        /* <DEDUP_REMOVED lines=13> */
.L_x_6555:
[----:B------:R-:W-:Y:S05]  /*ab60*/  BSYNC.RECONVERGENT B2 ;  /* 0x0000000000027941 */ /* 0x000fea0003800200 */
.L_x_6554:
        /* <DEDUP_REMOVED lines=42> */
.L_x_6552:
[----:B------:R-:W-:Y:S05]  /*ae10*/  BSYNC.RECONVERGENT B1 ;  /* 0x0000000000017941 */ /* 0x000fea0003800200 */
.L_x_6551:
[----:B------:R-:W-:Y:S01]  /*ae20*/  I2FP.F32.U32 R7, R7 ;  /* 0x0000000700077245 */ /* 0x000fe20000201000 */
[----:B------:R-:W-:Y:S01]  /*ae30*/  HADD2.F32 R76, -RZ, R77.H1_H1 ;  /* 0x3000004dff4c7230 */ /* 0x000fe20000004100 */
[----:B------:R-:W-:Y:S01]  /*ae40*/  ISETP.NE.AND P2, PT, R87, 0x1, PT ;  /* 0x000000015700780c */ /* 0x000fe20003f45270 */
[----:B------:R-:W-:Y:S01]  /*ae50*/  BSSY.RECONVERGENT B1, `(.L_x_6556) ;  /* 0x000004b000017945 */ /* 0x000fe20003800200 */
[----:B------:R-:W-:Y:S02]  /*ae60*/  IMAD.MOV.U32 R77, RZ, RZ, R94 ;  /* 0x000000ffff4d7224 */ /* 0x000fe400078e005e */
[----:B------:R-:W-:Y:S01]  /*ae70*/  FFMA.FTZ R7, R7, R124, 1.1641532182693481445e-10 ;  /* 0x2f00000007077423 */ /* 0x000fe2000001007c */
[----:B------:R-:W-:-:S04]  /*ae80*/  FMUL.FTZ R76, R76, R81 ;  /* 0x000000514c4c7220 */ /* 0x000fc80000410000 */
[----:B------:R-:W-:-:S04]  /*ae90*/  FSETP.GTU.FTZ.AND P3, PT, R7, R82, PT ;  /* 0x000000520700720b */ /* 0x000fc80003f7c000 */
        /* <DEDUP_REMOVED lines=13> */
.L_x_6558:
        /* <DEDUP_REMOVED lines=13> */
.L_x_6560:
[----:B------:R-:W-:Y:S05]  /*b040*/  BSYNC.RECONVERGENT B2 ;  /* 0x0000000000027941 */ /* 0x000fea0003800200 */
.L_x_6559:
        /* <DEDUP_REMOVED lines=43> */
.L_x_6557:
[----:B------:R-:W-:Y:S05]  /*b300*/  BSYNC.RECONVERGENT B1 ;  /* 0x0000000000017941 */ /* 0x000fea0003800200 */
.L_x_6556:
[----:B------:R-:W-:Y:S01]  /*b310*/  I2FP.F32.U32 R77, R77 ;  /* 0x0000004d004d7245 */ /* 0x000fe20000201000 */
[----:B------:R-:W-:Y:S01]  /*b320*/  HADD2.F32 R88, -RZ, R21.H1_H1 ;  /* 0x30000015ff587230 */ /* 0x000fe20000004100 */
[----:B------:R-:W-:Y:S01]  /*b330*/  BSSY.RECONVERGENT B1, `(.L_x_6561) ;  /* 0x0000050000017945 */ /* 0x000fe20003800200 */
[----:B------:R-:W-:Y:S02]  /*b340*/  @P1 HADD2.F32 R90, -RZ, R17.H1_H1 ;  /* 0x30000011ff5a1230 */ /* 0x000fe40000004100 */
[----:B------:R-:W-:Y:S01]  /*b350*/  FFMA.FTZ R77, R77, R124, 1.1641532182693481445e-10 ;  /* 0x2f0000004d4d7423 */ /* 0x000fe2000001007c */
[----:B------:R-:W-:-:S04]  /*b360*/  FMUL.FTZ R88, R88, R81 ;  /* 0x0000005158587220 */ /* 0x000fc80000410000 */
[----:B------:R-:W-:Y:S01]  /*b370*/  FSETP.GTU.FTZ.AND P2, PT, R77, R82, PT ;  /* 0x000000524d00720b */ /* 0x000fe20003f5c000 */
[----:B------:R-:W-:-:S03]  /*b380*/  IMAD.MOV.U32 R77, RZ, RZ, R94 ;  /* 0x000000ffff4d7224 */ /* 0x000fc600078e005e */
[----:B------:R-:W-:Y:S02]  /*b390*/  FSEL R88, R88, RZ, !P2 ;  /* 0x000000ff58587208 */ /* 0x000fe40005000000 */
[----:B------:R-:W-:Y:S02]  /*b3a0*/  SEL R120, RZ, 0x1, P2 ;  /* 0x00000001ff787807 */ /* 0x000fe40001000000 */
[----:B------:R-:W-:Y:S01]  /*b3b0*/  ISETP.NE.AND P2, PT, R76, 0x1, PT ;  /* 0x000000014c00780c */ /* 0x000fe20003f45270 */
[----:B------:R-:W-:Y:S01]  /*b3c0*/  FADD.FTZ R7, R7, R88 ;  /* 0x0000005807077221 */ /* 0x000fe20000010000 */
[----:B------:R-:W-:-:S03]  /*b3d0*/  IMAD.MOV.U32 R88, RZ, RZ, 0x2 ;  /* 0x00000002ff587424 */ /* 0x000fc600078e00ff */
        /* <DEDUP_REMOVED lines=12> */
.L_x_6563:
        /* <DEDUP_REMOVED lines=13> */
.L_x_6565:
[----:B------:R-:W-:Y:S05]  /*b570*/  BSYNC.RECONVERGENT B2 ;  /* 0x0000000000027941 */ /* 0x000fea0003800200 */
.L_x_6564:
        /* <DEDUP_REMOVED lines=43> */
.L_x_6562:
[----:B------:R-:W-:Y:S05]  /*b830*/  BSYNC.RECONVERGENT B1 ;  /* 0x0000000000017941 */ /* 0x000fea0003800200 */
.L_x_6561:
        /* <DEDUP_REMOVED lines=20> */
.L_x_6568:
        /* <DEDUP_REMOVED lines=13> */
.L_x_6570:
[----:B------:R-:W-:Y:S05]  /*ba50*/  BSYNC.RECONVERGENT B2 ;  /* 0x0000000000027941 */ /* 0x000fea0003800200 */
.L_x_6569:
        /* <DEDUP_REMOVED lines=41> */
[----:B------:R-:W-:Y:S01]  /*bcf0*/  IMAD.MOV.U32 R89, RZ, RZ, RZ ;  /* 0x000000ffff597224 */ /* 0x000fe200078e00ff */
[----:B------:R-:W-:-:S07]  /*bd00*/  MOV R8, R88 ;  /* 0x0000005800087202 */ /* 0x000fce0000000f00 */
.L_x_6567:
[----:B------:R-:W-:Y:S05]  /*bd10*/  BSYNC.RECONVERGENT B1 ;  /* 0x0000000000017941 */ /* 0x000fea0003800200 */
.L_x_6566:
        /* <DEDUP_REMOVED lines=25> */
.L_x_6573:
        /* <DEDUP_REMOVED lines=13> */
.L_x_6575:
[----:B------:R-:W-:Y:S05]  /*bf80*/  BSYNC.RECONVERGENT B2 ;  /* 0x0000000000027941 */ /* 0x000fea0003800200 */
.L_x_6574:
        /* <DEDUP_REMOVED lines=43> */
.L_x_6572:
[----:B------:R-:W-:Y:S05]  /*c240*/  BSYNC.RECONVERGENT B1 ;  /* 0x0000000000017941 */ /* 0x000fea0003800200 */
.L_x_6571:
        /* <DEDUP_REMOVED lines=20> */
.L_x_6578:
        /* <DEDUP_REMOVED lines=13> */
.L_x_6580:
[----:B------:R-:W-:Y:S05]  /*c460*/  BSYNC.RECONVERGENT B2 ;  /* 0x0000000000027941 */ /* 0x000fea0003800200 */
.L_x_6579:
        /* <DEDUP_REMOVED lines=43> */
.L_x_6577:
[----:B------:R-:W-:Y:S05]  /*c720*/  BSYNC.RECONVERGENT B1 ;  /* 0x0000000000017941 */ /* 0x000fea0003800200 */
.L_x_6576:
[----:B------:R-:W-:Y:S01]  /*c730*/  I2FP.F32.U32 R89, R78 ;  /* 0x0000004e00597245 */ /* 0x000fe20000201000 */
[----:B------:R-:W-:Y:S01]  /*c740*/  HADD2.F32 R78, -RZ, R22.H1_H1 ;  /* 0x30000016ff4e7230 */ /* 0x000fe20000004100 */
        /* <DEDUP_REMOVED lines=9> */
[----:B------:R-:W-:-:S05]  /*c7e0*/  @P1 HADD2.F32 R78, -RZ, R18.H1_H1 ;  /* 0x30000012ff4e1230 */ /* 0x000fca0000004100 */
        /* <DEDUP_REMOVED lines=13> */
.L_x_6583:
        /* <DEDUP_REMOVED lines=13> */
.L_x_6585:
[----:B------:R-:W-:Y:S05]  /*c990*/  BSYNC.RECONVERGENT B2 ;  /* 0x0000000000027941 */ /* 0x000fea0003800200 */
.L_x_6584:
        /* <DEDUP_REMOVED lines=43> */
.L_x_6582:
[----:B------:R-:W-:Y:S05]  /*cc50*/  BSYNC.RECONVERGENT B1 ;  /* 0x0000000000017941 */ /* 0x000fea0003800200 */
.L_x_6581:
        /* <DEDUP_REMOVED lines=20> */
.L_x_6588:
        /* <DEDUP_REMOVED lines=13> */
.L_x_6590:
[----:B------:R-:W-:Y:S05]  /*ce70*/  BSYNC.RECONVERGENT B2 ;  /* 0x0000000000027941 */ /* 0x000fea0003800200 */
.L_x_6589:
        /* <DEDUP_REMOVED lines=43> */
.L_x_6587:
[----:B------:R-:W-:Y:S05]  /*d130*/  BSYNC.RECONVERGENT B1 ;  /* 0x0000000000017941 */ /* 0x000fea0003800200 */
.L_x_6586:
[----:B------:R-:W-:Y:S01]  /*d140*/  I2FP.F32.U32 R91, R91 ;  /* 0x0000005b005b7245 */ /* 0x000fe20000201000 */
[----:B------:R-:W-:Y:S01]  /*d150*/  BSSY.RECONVERGENT B1, `(.L_x_6591) ;  /* 0x0000050000017945 */ /* 0x000fe20003800200 */
[----:B------:R-:W-:-:S03]  /*d160*/  IMAD.MOV.U32 R96, RZ, RZ, 0x2 ;  /* 0x00000002ff607424 */ /* 0x000fc600078e00ff */
[----:B------:R-:W-:Y:S01]  /*d170*/  FFMA.FTZ R90, R91, R124, 1.1641532182693481445e-10 ;  /* 0x2f0000005b5a7423 */ /* 0x000fe2000001007c */
[----:B------:R-:W-:-:S04]  /*d180*/  HADD2.F32 R91, -RZ, R23.H0_H0 ;  /* 0x20000017ff5b7230 */ /* 0x000fc80000004100 */
[----:B------:R-:W-:Y:S01]  /*d190*/  FSETP.GTU.FTZ.AND P5, PT, R90, R82, PT ;  /* 0x000000525a00720b */ /* 0x000fe20003fbc000 */
[----:B------:R-:W-:Y:S01]  /*d1a0*/  FMUL.FTZ R91, R91, R81 ;  /* 0x000000515b5b7220 */ /* 0x000fe20000410000 */
[----:B------:R-:W-:Y:S02]  /*d1b0*/  @P1 HADD2.F32 R90, -RZ, R19.H0_H0 ;  /* 0x20000013ff5a1230 */ /* 0x000fe40000004100 */
[----:B------:R-:W-:Y:S02]  /*d1c0*/  SEL R101, RZ, 0x1, P5 ;  /* 0x00000001ff657807 */ /* 0x000fe40002800000 */
[----:B------:R-:W-:Y:S02]  /*d1d0*/  FSEL R91, R91, RZ, !P5 ;  /* 0x000000ff5b5b7208 */ /* 0x000fe40006800000 */
[----:B------:R-:W-:-:S03]  /*d1e0*/  ISETP.NE.AND P5, PT, R95, 0x1, PT ;  /* 0x000000015f00780c */ /* 0x000fc60003fa5270 */
        /* <DEDUP_REMOVED lines=14> */
.L_x_6593:
        /* <DEDUP_REMOVED lines=13> */
.L_x_6595:
[----:B------:R-:W-:Y:S05]  /*d3a0*/  BSYNC.RECONVERGENT B2 ;  /* 0x0000000000027941 */ /* 0x000fea0003800200 */
.L_x_6594:
        /* <DEDUP_REMOVED lines=42> */
.L_x_6592:
[----:B------:R-:W-:Y:S05]  /*d650*/  BSYNC.RECONVERGENT B1 ;  /* 0x0000000000017941 */ /* 0x000fea0003800200 */
.L_x_6591:
        /* <DEDUP_REMOVED lines=20> */
.L_x_6598:
        /* <DEDUP_REMOVED lines=15> */
.L_x_6600:
[----:B------:R-:W-:Y:S05]  /*d890*/  BSYNC.RECONVERGENT B2 ;  /* 0x0000000000027941 */ /* 0x000fea0003800200 */
.L_x_6599:
        /* <DEDUP_REMOVED lines=42> */
.L_x_6597:
[----:B------:R-:W-:Y:S05]  /*db40*/  BSYNC.RECONVERGENT B1 ;  /* 0x0000000000017941 */ /* 0x000fea0003800200 */
.L_x_6596:
[----:B------:R-:W-:Y:S02]  /*db50*/  I2FP.F32.U32 R79, R79 ;  /* 0x0000004f004f7245 */ /* 0x000fe40000201000 */
[----:B------:R-:W-:Y:S02]  /*db60*/  PRMT R78, R76, 0x5410, R78 ;  /* 0x000054104c4e7816 */ /* 0x000fe4000000004e */
[----:B------:R-:W-:Y:S01]  /*db70*/  PRMT R76, R100, 0x5410, R99 ;  /* 0x00005410644c7816 */ /* 0x000fe20000000063 */
[----:B------:R-:W-:Y:S01]  /*db80*/  FFMA.FTZ R124, R79, R124, 1.1641532182693481445e-10 ;  /* 0x2f0000004f7c7423 */ /* 0x000fe2000001007c */
[----:B------:R-:W-:-:S04]  /*db90*/  HADD2.F32 R79, -RZ, R23.H1_H1 ;  /* 0x30000017ff4f7230 */ /* 0x000fc80000004100 */
[----:B------:R-:W-:Y:S01]  /*dba0*/  FSETP.GTU.FTZ.AND P6, PT, R124, R82, PT ;  /* 0x000000527c00720b */ /* 0x000fe20003fdc000 */
[----:B------:R-:W-:-:S05]  /*dbb0*/  FMUL.FTZ R79, R79, R81 ;  /* 0x000000514f4f7220 */ /* 0x000fca0000410000 */
[----:B------:R-:W-:-:S05]  /*dbc0*/  FSEL R82, R79, RZ, !P6 ;  /* 0x000000ff4f527208 */ /* 0x000fca0007000000 */
[----:B------:R-:W-:Y:S01]  /*dbd0*/  FADD.FTZ R77, R77, R82 ;  /* 0x000000524d4d7221 */ /* 0x000fe20000010000 */
[----:B------:R-:W-:-:S05]  /*dbe0*/  @P1 HADD2.F32 R82, -RZ, R19.H1_H1 ;  /* 0x30000013ff521230 */ /* 0x000fca0000004100 */
[--C-:B------:R-:W-:Y:S01]  /*dbf0*/  @P1 FADD.FTZ R81, R82, R77.reuse ;  /* 0x0000004d52511221 */ /* 0x100fe20000010000 */
[----:B------:R-:W-:Y:S01]  /*dc00*/  @!P1 IMAD.MOV.U32 R81, RZ, RZ, R77 ;  /* 0x000000ffff519224 */ /* 0x000fe200078e004d */
[----:B------:R-:W-:Y:S02]  /*dc10*/  SEL R82, RZ, 0x1, P6 ;  /* 0x00000001ff527807 */ /* 0x000fe40003000000 */
[--C-:B------:R-:W-:Y:S02]  /*dc20*/  PRMT R77, R98, 0x5410, R7.reuse ;  /* 0x00005410624d7816 */ /* 0x100fe40000000007 */
[----:B------:R-:W-:Y:S02]  /*dc30*/  F2FP.F16.F32.PACK_AB R79, RZ, R81 ;  /* 0x00000051ff4f723e */ /* 0x000fe400000000ff */
[----:B------:R-:W-:Y:S02]  /*dc40*/  PRMT R7, R82, 0x7610, R7 ;  /* 0x0000761052077816 */ /* 0x000fe40000000007 */
[----:B------:R-:W-:Y:S01]  /*dc50*/  PRMT R79, R91, 0x5410, R79 ;  /* 0x000054105b4f7816 */ /* 0x000fe2000000004f */
[----:B------:R-:W-:Y:S06]  /*dc60*/  BRA `(.L_x_6601) ;  /* 0x0000002800407947 */ /* 0x000fec0003800000 */
.L_x_6520:
[----:B------:R-:W-:Y:S01]  /*dc70*/  ISETP.NE.AND P2, PT, R91, 0x1, PT ;  /* 0x000000015b00780c */ /* 0x000fe20003f45270 */
[----:B------:R-:W-:Y:S01]  /*dc80*/  BSSY.RECONVERGENT B1, `(.L_x_6602) ;  /* 0x0000048000017945 */ /* 0x000fe20003800200 */
[----:B0-----:R-:W-:Y:S01]  /*dc90*/  MOV R87, 0x2 ;  /* 0x0000000200577802 */ /* 0x001fe20000000f00 */
        /* <DEDUP_REMOVED lines=10> */
[----:B------:R-:W-:Y:S01]  /*dd40*/  @P2 IMAD.MOV.U32 R8, RZ, RZ, R84 ;  /* 0x000000ffff082224 */ /* 0x000fe200078e0054 */
[----:B------:R-:W-:Y:S01]  /*dd50*/  @P2 MOV R85, R92 ;  /* 0x0000005c00552202 */ /* 0x000fe20000000f00 */
[----:B------:R-:W-:Y:S06]  /*dd60*/  BRA `(.L_x_6603) ;  /* 0x0000000000e47947 */ /* 0x000fec0003800000 */
.L_x_6604:
        /* <DEDUP_REMOVED lines=13> */
.L_x_6606:
[----:B------:R-:W-:Y:S05]  /*de40*/  BSYNC.RECONVERGENT B2 ;  /* 0x0000000000027941 */ /* 0x000fea0003800200 */
.L_x_6605:
        /* <DEDUP_REMOVED lines=43> */
.L_x_6603:
[----:B------:R-:W-:Y:S05]  /*e100*/  BSYNC.RECONVERGENT B1 ;  /* 0x0000000000017941 */ /* 0x000fea0003800200 */
.L_x_6602:
[----:B------:R-:W-:Y:S01]  /*e110*/  I2FP.F32.U32 R85, R85 ;  /* 0x0000005500557245 */ /* 0x000fe20000201000 */
[----:B-----5:R-:W-:Y:S01]  /*e120*/  HADD2.F32 R84, -RZ, R76.H0_H0 ;  /* 0x2000004cff547230 */ /* 0x020fe20000004100 */
        /* <DEDUP_REMOVED lines=22> */
.L_x_6609:
        /* <DEDUP_REMOVED lines=13> */
.L_x_6611:
[----:B------:R-:W-:Y:S05]  /*e360*/  BSYNC.RECONVERGENT B2 ;  /* 0x0000000000027941 */ /* 0x000fea0003800200 */
.L_x_6610:
        /* <DEDUP_REMOVED lines=43> */
.L_x_6608:
[----:B------:R-:W-:Y:S05]  /*e620*/  BSYNC.RECONVERGENT B1 ;  /* 0x0000000000017941 */ /* 0x000fea0003800200 */
.L_x_6607:
        /* <DEDUP_REMOVED lines=24> */
.L_x_6614:
        /* <DEDUP_REMOVED lines=13> */
.L_x_6616:
[----:B------:R-:W-:Y:S05]  /*e880*/  BSYNC.RECONVERGENT B2 ;  /* 0x0000000000027941 */ /* 0x000fea0003800200 */
.L_x_6615:
        /* <DEDUP_REMOVED lines=43> */
.L_x_6613:
[----:B------:R-:W-:Y:S05]  /*eb40*/  BSYNC.RECONVERGENT B1 ;  /* 0x0000000000017941 */ /* 0x000fea0003800200 */
.L_x_6612:
        /* <DEDUP_REMOVED lines=24> */
.L_x_6619:
        /* <DEDUP_REMOVED lines=13> */
.L_x_6621:
[----:B------:R-:W-:Y:S05]  /*eda0*/  BSYNC.RECONVERGENT B2 ;  /* 0x0000000000027941 */ /* 0x000fea0003800200 */
.L_x_6620:
        /* <DEDUP_REMOVED lines=43> */
.L_x_6618:
[----:B------:R-:W-:Y:S05]  /*f060*/  BSYNC.RECONVERGENT B1 ;  /* 0x0000000000017941 */ /* 0x000fea0003800200 */
.L_x_6617:
        /* <DEDUP_REMOVED lines=24> */
.L_x_6624:
        /* <DEDUP_REMOVED lines=13> */
.L_x_6626:
[----:B------:R-:W-:Y:S05]  /*f2c0*/  BSYNC.RECONVERGENT B2 ;  /* 0x0000000000027941 */ /* 0x000fea0003800200 */
.L_x_6625:
        /* <DEDUP_REMOVED lines=43> */
.L_x_6623:
[----:B------:R-:W-:Y:S05]  /*f580*/  BSYNC.RECONVERGENT B1 ;  /* 0x0000000000017941 */ /* 0x000fea0003800200 */
.L_x_6622:
        /* <DEDUP_REMOVED lines=23> */
.L_x_6629:
        /* <DEDUP_REMOVED lines=13> */
.L_x_6631:
[----:B------:R-:W-:Y:S05]  /*f7d0*/  BSYNC.RECONVERGENT B2 ;  /* 0x0000000000027941 */ /* 0x000fea0003800200 */
.L_x_6630:
        /* <DEDUP_REMOVED lines=40> */
[----:B------:R-:W-:Y:S01]  /*fa60*/  IMAD.MOV.U32 R90, RZ, RZ, RZ ;  /* 0x000000ffff5a7224 */ /* 0x000fe200078e00ff */
[----:B------:R-:W-:-:S07]  /*fa70*/  LOP3.LUT R92, R92, UR29, R95, 0x96, !PT ;  /* 0x0000001d5c5c7c12 */ /* 0x000fce000f8e965f */
.L_x_6628:
[----:B------:R-:W-:Y:S05]  /*fa80*/  BSYNC.RECONVERGENT B1 ;  /* 0x0000000000017941 */ /* 0x000fea0003800200 */
.L_x_6627:
        /* <DEDUP_REMOVED lines=23> */
.L_x_6634:
        /* <DEDUP_REMOVED lines=13> */
.L_x_6636:
[----:B------:R-:W-:Y:S05]  /*fcd0*/  BSYNC.RECONVERGENT B2 ;  /* 0x0000000000027941 */ /* 0x000fea0003800200 */
.L_x_6635:
        /* <DEDUP_REMOVED lines=41> */
[----:B------:R-:W-:-:S07]  /*ff70*/  MOV R8, R90 ;  /* 0x0000005a00087202 */ /* 0x000fce0000000f00 */
.L_x_6633:
[----:B------:R-:W-:Y:S05]  /*ff80*/  BSYNC.RECONVERGENT B1 ;  /* 0x0000000000017941 */ /* 0x000fea0003800200 */
.L_x_6632:
[----:B------:R-:W-:Y:S01]  /*ff90*/  I2FP.F32.U32 R90, R91 ;  /* 0x0000005b005a7245 */ /* 0x000fe20000201000 */
[----:B------:R-:W-:Y:S01]  /*ffa0*/  BSSY.RECONVERGENT B1, `(.L_x_6637) ;  /* 0x000004e000017945 */ /* 0x000fe20003800200 */
[----:B------:R-:W-:Y:S01]  /*ffb0*/  ISETP.NE.AND P5, PT, R97, 0x1, PT ;  /* 0x000000016100780c */ /* 0x000fe20003fa5270 */
[----:B------:R-:W-:Y:S02]  /*ffc0*/  HFMA2 R95, -RZ, RZ, 0, 1.1920928955078125e-07 ;  /* 0x00000002ff5f7431 */ /* 0x000fe400000001ff */
[----:B------:R-:W-:Y:S02]  /*ffd0*/  IMAD.MOV.U32 R96, RZ, RZ, R94 ;  /* 0x000000ffff607224 */ /* 0x000fe400078e005e */
[----:B------:R-:W-:Y:S01]  /*ffe0*/  FFMA.FTZ R91, R90, R124, 1.1641532182693481445e-10 ;  /* 0x2f0000005a5b7423 */ /* 0x000fe2000001007c */
[----:B------:R-:W-:-:S04]  /*fff0*/  HADD2.F32 R90, -RZ, R79.H0_H0 ;  /* 0x2000004fff5a7230 */ /* 0x000fc80000004100 */
[----:B------:R-:W-:Y:S01]  /*10000*/  FSETP.GTU.FTZ.AND P4, PT, R91, R82, PT ;  /* 0x000000525b00720b */ /* 0x000fe20003f9c000 */
[----:B------:R-:W-:Y:S01]  /*10010*/  FMUL.FTZ R90, R90, R81 ;  /* 0x000000515a5a7220 */ /* 0x000fe20000410000 */
[----:B------:R-:W-:-:S04]  /*10020*/  @P1 HADD2.F32 R91, -RZ, R19.H0_H0 ;  /* 0x20000013ff5b1230 */ /* 0x000fc80000004100 */
        /* <DEDUP_REMOVED lines=13> */
.L_x_6639:
        /* <DEDUP_REMOVED lines=13> */
.L_x_6641:
[----:B------:R-:W-:Y:S05]  /*101d0*/  BSYNC.RECONVERGENT B2 ;  /* 0x0000000000027941 */ /* 0x000fea0003800200 */
.L_x_6640:
        /* <DEDUP_REMOVED lines=39> */
[----:B------:R-:W-:-:S05]  /*10450*/  IMAD.WIDE.U32 R94, R97, -0x326172a9, RZ ;  /* 0xcd9e8d57615e7825 */ /* 0x000fca00078e00ff */
[----:B------:R-:W-:Y:S01]  /*10460*/  LOP3.LUT R92, R92, UR29, R95, 0x96, !PT ;  /* 0x0000001d5c5c7c12 */ /* 0x000fe2000f8e965f */
[----:B------:R-:W-:-:S07]  /*10470*/  IMAD.MOV.U32 R95, RZ, RZ, RZ ;  /* 0x000000ffff5f7224 */ /* 0x000fce00078e00ff */
.L_x_6638:
[----:B------:R-:W-:Y:S05]  /*10480*/  BSYNC.RECONVERGENT B1 ;  /* 0x0000000000017941 */ /* 0x000fea0003800200 */
.L_x_6637:
        /* <DEDUP_REMOVED lines=14> */
.L_x_6601:
[----:B------:R-:W-:Y:S01]  /*10570*/  SEL R98, RZ, 0x1000000, !P5 ;  /* 0x01000000ff627807 */ /* 0x000fe20006800000 */
[----:B------:R-:W0:Y:S01]  /*10580*/  LDC.64 R96, c[0x0][0x3a8] ;  /* 0x0000ea00ff607b82 */ /* 0x000e220000000a00 */
        /* <DEDUP_REMOVED lines=19> */
[----:B------:R-:W-:-:S04]  /*106c0*/  FADD.FTZ R99, R99, R14 ;  /* 0x0000000e63637221 */ /* 0x000fc80000010000 */
[----:B0-----:R-:W-:Y:S01]  /*106d0*/  FADD.FTZ R76, R99, R80 ;  /* 0x00000050634c7221 */ /* 0x001fe20000010000 */
[----:B------:R-:W-:-:S03]  /*106e0*/  SEL R78, RZ, 0x1, !P2 ;  /* 0x00000001ff4e7807 */ /* 0x000fc60005000000 */
        /* <DEDUP_REMOVED lines=35> */
.L_x_6642:
        /* <DEDUP_REMOVED lines=56> */
.L_x_6656:
[----:B------:R-:W2:Y:S01]  /*10ca0*/  @!P1 LDC.64 R78, c[0x0][0x3c0] ;  /* 0x0000f000ff4e9b82 */ /* 0x000ea20000000a00 */
[----:B------:R-:W-:Y:S01]  /*10cb0*/  FMUL.FTZ R76, R91, R91 ;  /* 0x0000005b5b4c7220 */ /* 0x000fe20000410000 */
[----:B01----:R-:W-:Y:S01]  /*10cc0*/  FADD.FTZ R82, R82, R99 ;  /* 0x0000006352527221 */ /* 0x003fe20000010000 */
[----:B------:R-:W-:-:S03]  /*10cd0*/  PLOP3.LUT P2, PT, PT, PT, UP0, 0x40, 0x4 ;  /* 0x000000000004781c */ /* 0x000fc60003f4e808 */
[----:B------:R-:W-:Y:S01]  /*10ce0*/  FFMA.FTZ R82, R82, R77, UR12 ;  /* 0x0000000c52527e23 */ /* 0x000fe2000801004d */
[----:B------:R-:W-:Y:S01]  /*10cf0*/  FSEL R97, R76, RZ, !P2 ;  /* 0x000000ff4c617208 */ /* 0x000fe20005000000 */
[----:B------:R-:W0:Y:S01]  /*10d00*/  LDC.64 R112, c[0x0][0x428] ;  /* 0x00010a00ff707b82 */ /* 0x000e220000000a00 */
[----:B------:R-:W-:-:S03]  /*10d10*/  PLOP3.LUT P2, PT, PT, PT, UP0, 0x40, 0x4 ;  /* 0x000000000004781c */ /* 0x000fc60003f4e808 */
[----:B------:R-:W-:-:S04]  /*10d20*/  FADD.FTZ R82, R82, R97 ;  /* 0x0000006152527221 */ /* 0x000fc80000010000 */
[----:B------:R-:W1:Y:S02]  /*10d30*/  @!P1 LDC.64 R76, c[0x0][0x3c8] ;  /* 0x0000f200ff4c9b82 */ /* 0x000e640000000a00 */
[----:B------:R-:W3:Y:S01]  /*10d40*/  MUFU.RSQ R82, R82 ;  /* 0x0000005200527308 */ /* 0x000ee20000001400 */
[----:B--2---:R-:W-:-:S05]  /*10d50*/  @!P1 IMAD.WIDE R78, R2, 0x4, R78 ;  /* 0x00000004024e9825 */ /* 0x004fca00078e024e */
[----:B------:R2:W-:Y:S01]  /*10d60*/  @!P1 STG.E desc[UR8][R78.64], R91 ;  /* 0x0000005b4e009986 */ /* 0x0005e2000c101908 */
[----:B-1----:R-:W-:Y:S01]  /*10d70*/  @!P1 IMAD.WIDE R76, R2, 0x4, R76 ;  /* 0x00000004024c9825 */ /* 0x002fe200078e024c */
[----:B--2---:R-:W-:-:S04]  /*10d80*/  FSEL R78, R91, RZ, P2 ;  /* 0x000000ff5b4e7208 */ /* 0x004fc80001000000 */
[----:B---3--:R1:W-:Y:S01]  /*10d90*/  @!P1 STG.E desc[UR8][R76.64], R82 ;  /* 0x000000524c009986 */ /* 0x0083e2000c101908 */
[C---:B------:R-:W-:Y:S01]  /*10da0*/  FADD.FTZ R9, -R78.reuse, R9 ;  /* 0x000000094e097221 */ /* 0x040fe20000010100 */
[C---:B------:R-:W-:Y:S01]  /*10db0*/  FADD.FTZ R11, -R78.reuse, R11 ;  /* 0x0000000b4e0b7221 */ /* 0x040fe20000010100 */
[C---:B------:R-:W-:Y:S01]  /*10dc0*/  FADD.FTZ R97, -R78.reuse, R12 ;  /* 0x0000000c4e617221 */ /* 0x040fe20000010100 */
[C---:B------:R-:W-:Y:S01]  /*10dd0*/  FADD.FTZ R13, -R78.reuse, R13 ;  /* 0x0000000d4e0d7221 */ /* 0x040fe20000010100 */
[C---:B------:R-:W-:Y:S01]  /*10de0*/  FADD.FTZ R91, -R78.reuse, R10 ;  /* 0x0000000a4e5b7221 */ /* 0x040fe20000010100 */
[----:B------:R-:W-:Y:S01]  /*10df0*/  FADD.FTZ R15, -R78, R15 ;  /* 0x0000000f4e0f7221 */ /* 0x000fe20000010100 */
[----:B------:R-:W-:Y:S01]  /*10e00*/  FMUL.FTZ R79, R82, R97 ;  /* 0x00000061524f7220 */ /* 0x000fe20000410000 */
[----:B------:R-:W-:Y:S01]  /*10e10*/  FADD.FTZ R97, -R78, R80 ;  /* 0x000000504e617221 */ /* 0x000fe20000010100 */
[----:B------:R-:W-:Y:S01]  /*10e20*/  FMUL.FTZ R91, R82, R91 ;  /* 0x0000005b525b7220 */ /* 0x000fe20000410000 */
[C---:B------:R-:W-:Y:S01]  /*10e30*/  FADD.FTZ R99, -R78.reuse, R84 ;  /* 0x000000544e637221 */ /* 0x040fe20000010100 */
[----:B------:R-:W-:Y:S01]  /*10e40*/  FADD.FTZ R89, -R78, R89 ;  /* 0x000000594e597221 */ /* 0x000fe20000010100 */
[C---:B-1----:R-:W-:Y:S01]  /*10e50*/  FMUL.FTZ R76, R82.reuse, R9 ;  /* 0x00000009524c7220 */ /* 0x042fe20000410000 */
        /* <DEDUP_REMOVED lines=8> */
[C---:B------:R-:W-:Y:S01]  /*10ee0*/  FADD.FTZ R87, -R78.reuse, R87 ;  /* 0x000000574e577221 */ /* 0x040fe20000010100 */
[----:B------:R-:W-:Y:S01]  /*10ef0*/  F2FP.F16.F32.PACK_AB R12, R11, R12 ;  /* 0x0000000c0b0c723e */ /* 0x000fe200000000ff */
[----:B------:R-:W-:Y:S01]  /*10f00*/  FADD.FTZ R11, -R78, R14 ;  /* 0x0000000e4e0b7221 */ /* 0x000fe20000010100 */
[----:B------:R-:W-:Y:S01]  /*10f10*/  F2FP.F16.F32.PACK_AB R13, R96, R13 ;  /* 0x0000000d600d723e */ /* 0x000fe200000000ff */
        /* <DEDUP_REMOVED lines=9> */
[----:B------:R-:W-:Y:S01]  /*10fb0*/  FADD.FTZ R78, -R78, R81 ;  /* 0x000000514e4e7221 */ /* 0x000fe20000010100 */
[----:B------:R-:W-:Y:S01]  /*10fc0*/  F2FP.F16.F32.PACK_AB R15, R10, R15 ;  /* 0x0000000f0a0f723e */ /* 0x000fe200000000ff */
[----:B------:R-:W-:Y:S01]  /*10fd0*/  FMUL.FTZ R81, R82, R99 ;  /* 0x0000006352517220 */ /* 0x000fe20000410000 */
[----:B------:R-:W-:Y:S01]  /*10fe0*/  F2FP.F16.F32.PACK_AB R14, R11, R14 ;  /* 0x0000000e0b0e723e */ /* 0x000fe200000000ff */
[----:B0-----:R-:W-:-:S04]  /*10ff0*/  IMAD.WIDE.U32 R10, R6, 0x10, R112 ;  /* 0x00000010060a7825 */ /* 0x001fc800078e0070 */
[C---:B------:R-:W-:Y:S01]  /*11000*/  FMUL.FTZ R102, R82.reuse, R89 ;  /* 0x0000005952667220 */ /* 0x040fe20000410000 */
[C---:B------:R-:W-:Y:S01]  /*11010*/  FMUL.FTZ R90, R82.reuse, R85 ;  /* 0x00000055525a7220 */ /* 0x040fe20000410000 */
[C---:B------:R-:W-:Y:S01]  /*11020*/  FMUL.FTZ R98, R82.reuse, R115 ;  /* 0x0000007352627220 */ /* 0x040fe20000410000 */
[C---:B------:R-:W-:Y:S01]  /*11030*/  FMUL.FTZ R99, R82.reuse, R87 ;  /* 0x0000005752637220 */ /* 0x040fe20000410000 */
[----:B------:R0:W-:Y:S01]  /*11040*/  STG.E.128 desc[UR8][R10.64], R12 ;  /* 0x0000000c0a007986 */ /* 0x0001e2000c101d08 */
        /* <DEDUP_REMOVED lines=8> */
[----:B0-----:R-:W0:Y:S01]  /*110d0*/  LDC.64 R12, c[0x0][0x430] ;  /* 0x00010c00ff0c7b82 */ /* 0x001e220000000a00 */
[----:B------:R-:W-:Y:S01]  /*110e0*/  FFMA.FTZ R15, R96, R46, R70 ;  /* 0x0000002e600f7223 */ /* 0x000fe20000010046 */
[----:B------:R-:W-:-:S04]  /*110f0*/  IMAD.WIDE.U32 R10, R83, 0x10, R112 ;  /* 0x00000010530a7825 */ /* 0x000fc800078e0070 */
[----:B------:R-:W-:Y:S01]  /*11100*/  FFMA.FTZ R14, R91, R44, R68 ;  /* 0x0000002c5b0e7223 */ /* 0x000fe20000010044 */
[----:B------:R-:W-:Y:S01]  /*11110*/  FFMA.FTZ R91, R80, R45, R69 ;  /* 0x0000002d505b7223 */ /* 0x000fe20000010045 */
[----:B------:R-:W-:Y:S01]  /*11120*/  FFMA.FTZ R80, R81, R32, R64 ;  /* 0x0000002051507223 */ /* 0x000fe20000010040 */
[----:B------:R-:W-:-:S03]  /*11130*/  F2FP.F16.F32.PACK_AB R15, R88, R15 ;  /* 0x0000000f580f723e */ /* 0x000fc600000000ff */
[----:B------:R-:W-:Y:S01]  /*11140*/  F2FP.F16.F32.PACK_AB R14, R91, R14 ;  /* 0x0000000e5b0e723e */ /* 0x000fe200000000ff */
[----:B------:R-:W-:Y:S01]  /*11150*/  FFMA.FTZ R91, R102, R29, R61 ;  /* 0x0000001d665b7223 */ /* 0x000fe2000001003d */
[----:B0-----:R-:W-:-:S04]  /*11160*/  IMAD.WIDE.U32 R84, R6, 0x10, R12 ;  /* 0x0000001006547825 */ /* 0x001fc800078e000c */
[C---:B------:R-:W-:Y:S01]  /*11170*/  FFMA.FTZ R6, R82.reuse, R39, R119 ;  /* 0x0000002752067223 */ /* 0x040fe20000010077 */
[----:B------:R-:W-:Y:S01]  /*11180*/  FFMA.FTZ R82, R82, R31, R63 ;  /* 0x0000001f52527223 */ /* 0x000fe2000001003f */
[----:B------:R-:W-:Y:S01]  /*11190*/  IMAD.WIDE.U32 R86, R83, 0x10, R12 ;  /* 0x0000001053567825 */ /* 0x000fe200078e000c */
[----:B------:R-:W-:-:S03]  /*111a0*/  F2FP.F16.F32.PACK_AB R13, R78, R79 ;  /* 0x0000004f4e0d723e */ /* 0x000fc600000000ff */
[C---:B------:R-:W-:Y:S01]  /*111b0*/  FFMA.FTZ R79, R89.reuse, R38, R118 ;  /* 0x00000026594f7223 */ /* 0x040fe20000010076 */
[----:B------:R-:W-:Y:S01]  /*111c0*/  FFMA.FTZ R83, R89, R30, R62 ;  /* 0x0000001e59537223 */ /* 0x000fe2000001003e */
[----:B------:R-:W-:Y:S01]  /*111d0*/  FFMA.FTZ R12, R76, R48, R72 ;  /* 0x000000304c0c7223 */ /* 0x000fe20000010048 */
[----:B------:R-:W0:Y:S01]  /*111e0*/  LDC.64 R88, c[0x0][0x380] ;  /* 0x0000e000ff587b82 */ /* 0x000e220000000a00 */
[----:B------:R-:W-:Y:S01]  /*111f0*/  FFMA.FTZ R76, R81, R40, R108 ;  /* 0x00000028514c7223 */ /* 0x000fe2000001006c */
[----:B------:R-:W-:Y:S01]  /*11200*/  F2FP.F16.F32.PACK_AB R79, R6, R79 ;  /* 0x0000004f064f723e */ /* 0x000fe200000000ff */
[----:B------:R-:W-:Y:S01]  /*11210*/  FFMA.FTZ R6, R99, R43, R111 ;  /* 0x0000002b63067223 */ /* 0x000fe2000001006f */
[----:B------:R-:W-:Y:S01]  /*11220*/  F2FP.F16.F32.PACK_AB R12, R9, R12 ;  /* 0x0000000c090c723e */ /* 0x000fe200000000ff */
[----:B------:R-:W-:Y:S01]  /*11230*/  FFMA.FTZ R78, R100, R36, R116 ;  /* 0x00000024644e7223 */ /* 0x000fe20000010074 */
[----:B------:R-:W-:Y:S01]  /*11240*/  F2FP.F16.F32.PACK_AB R76, R77, R76 ;  /* 0x0000004c4d4c723e */ /* 0x000fe200000000ff */
[----:B------:R-:W-:Y:S01]  /*11250*/  FFMA.FTZ R77, R98, R42, R110 ;  /* 0x0000002a624d7223 */ /* 0x000fe2000001006e */
[----:B------:R-:W-:Y:S01]  /*11260*/  FFMA.FTZ R9, R102, R37, R117 ;  /* 0x0000002566097223 */ /* 0x000fe20000010075 */
[----:B------:R-:W-:Y:S01]  /*11270*/  F2FP.F16.F32.PACK_AB R83, R82, R83 ;  /* 0x000000535253723e */ /* 0x000fe200000000ff */
[----:B------:R-:W-:Y:S01]  /*11280*/  FFMA.FTZ R81, R98, R34, R66 ;  /* 0x0000002262517223 */ /* 0x000fe20000010042 */
[----:B------:R-:W-:Y:S01]  /*11290*/  FFMA.FTZ R82, R100, R28, R60 ;  /* 0x0000001c64527223 */ /* 0x000fe2000001003c */
[----:B------:R-:W-:Y:S01]  /*112a0*/  F2FP.F16.F32.PACK_AB R77, R6, R77 ;  /* 0x0000004d064d723e */ /* 0x000fe200000000ff */
[----:B------:R-:W-:Y:S01]  /*112b0*/  FFMA.FTZ R6, R99, R35, R67 ;  /* 0x0000002363067223 */ /* 0x000fe20000010043 */
[----:B------:R-:W-:Y:S01]  /*112c0*/  F2FP.F16.F32.PACK_AB R78, R9, R78 ;  /* 0x0000004e094e723e */ /* 0x000fe200000000ff */
[----:B------:R-:W-:Y:S01]  /*112d0*/  FFMA.FTZ R9, R90, R33, R65 ;  /* 0x000000215a097223 */ /* 0x000fe20000010041 */
[----:B------:R-:W-:Y:S01]  /*112e0*/  F2FP.F16.F32.PACK_AB R82, R91, R82 ;  /* 0x000000525b52723e */ /* 0x000fe200000000ff */
[----:B------:R1:W-:Y:S01]  /*112f0*/  STG.E.128 desc[UR8][R84.64], R12 ;  /* 0x0000000c54007986 */ /* 0x0003e2000c101d08 */
[----:B------:R-:W-:-:S02]  /*11300*/  F2FP.F16.F32.PACK_AB R81, R6, R81 ;  /* 0x000000510651723e */ /* 0x000fc400000000ff */
[----:B------:R-:W-:Y:S01]  /*11310*/  F2FP.F16.F32.PACK_AB R80, R9, R80 ;  /* 0x000000500950723e */ /* 0x000fe200000000ff */
[----:B------:R1:W-:Y:S01]  /*11320*/  STG.E.128 desc[UR8][R10.64], R76 ;  /* 0x0000004c0a007986 */ /* 0x0003e2000c101d08 */
[----:B0-----:R-:W-:-:S03]  /*11330*/  IMAD R2, R88, 0x4, R2 ;  /* 0x0000000458027824 */ /* 0x001fc600078e0202 */
[----:B------:R1:W-:Y:S02]  /*11340*/  STG.E.128 desc[UR8][R86.64], R80 ;  /* 0x0000005056007986 */ /* 0x0003e4000c101d08 */
[----:B------:R-:W-:-:S13]  /*11350*/  ISETP.GE.AND P1, PT, R2, R89, PT ;  /* 0x000000590200720c */ /* 0x000fda0003f26270 */
[----:B------:R-:W-:Y:S05]  /*11360*/  @!P1 BRA `(.L_x_6644) ;  /* 0xfffffef8008c9947 */ /* 0x000fea000383ffff */
[----:B------:R-:W-:Y:S05]  /*11370*/  BSYNC B0 ;  /* 0x0000000000007941 */ /* 0x000fea0003800000 */
.L_x_6396:
[----:B------:R-:W-:Y:S05]  /*11380*/  EXIT ;  /* 0x000000000000794d */ /* 0x000fea0003800000 */
.L_x_6643:
        /* <DEDUP_REMOVED lines=8> */
.L_x_6646:
[----:B------:R-:W-:Y:S05]  /*11410*/  BSYNC B1 ;  /* 0x0000000000017941 */ /* 0x000fea0003800000 */
.L_x_6645:
        /* <DEDUP_REMOVED lines=9> */
.L_x_6647:
[----:B------:R-:W-:Y:S02]  /*114b0*/  IMAD.MOV.U32 R100, RZ, RZ, 0x4 ;  /* 0x00000004ff647424 */ /* 0x000fe400078e00ff */
[----:B------:R-:W-:-:S04]  /*114c0*/  IMAD.MOV.U32 R77, RZ, RZ, R99 ;  /* 0x000000ffff4d7224 */ /* 0x000fc800078e0063 */
[----:B------:R-:W-:-:S05]  /*114d0*/  FADD.FTZ R79, R78, R77 ;  /* 0x0000004d4e4f7221 */ /* 0x000fca0000010000 */
[----:B------:R-:W-:-:S07]  /*114e0*/  MOV R113, R79 ;  /* 0x0000004f00717202 */ /* 0x000fce0000000f00 */
[----:B------:R-:W-:Y:S05]  /*114f0*/  WARPSYNC.COLLECTIVE R98, `(.L_x_6648) ;  /* 0x0000000062087348 */ /* 0x000fea0003c00000 */
[----:B------:R0:W1:Y:S02]  /*11500*/  SHFL.BFLY P2, R99, R113, R100, R115 ;  /* 0x0c00006471637389 */ /* 0x0000640000040073 */
[----:B01----:R-:W-:Y:S05]  /*11510*/  ENDCOLLECTIVE ;  /* 0x000000000000791b */ /* 0x003fea0003800000 */
.L_x_6648:
[----:B------:R-:W-:Y:S01]  /*11520*/  HFMA2 R100, -RZ, RZ, 0, 4.76837158203125e-07 ;  /* 0x00000008ff647431 */ /* 0x000fe200000001ff */
[----:B------:R-:W-:-:S05]  /*11530*/  MOV R76, R99 ;  /* 0x00000063004c7202 */ /* 0x000fca0000000f00 */
[----:B------:R-:W-:-:S04]  /*11540*/  FADD.FTZ R96, R79, R76 ;  /* 0x0000004c4f607221 */ /* 0x000fc80000010000 */
[----:B------:R-:W-:-:S07]  /*11550*/  IMAD.MOV.U32 R113, RZ, RZ, R96 ;  /* 0x000000ffff717224 */ /* 0x000fce00078e0060 */
[----:B------:R-:W-:Y:S05]  /*11560*/  WARPSYNC.COLLECTIVE R98, `(.L_x_6649) ;  /* 0x0000000062087348 */ /* 0x000fea0003c00000 */
[----:B------:R0:W1:Y:S02]  /*11570*/  SHFL.BFLY P2, R99, R113, R100, R115 ;  /* 0x0c00006471637389 */ /* 0x0000640000040073 */
[----:B01----:R-:W-:Y:S05]  /*11580*/  ENDCOLLECTIVE ;  /* 0x000000000000791b */ /* 0x003fea0003800000 */
.L_x_6649:
        /* <DEDUP_REMOVED lines=8> */
.L_x_6650:
        /* <DEDUP_REMOVED lines=40> */
.L_x_6651:
[----:B------:R-:W-:Y:S02]  /*11890*/  IMAD.MOV.U32 R100, RZ, RZ, 0x2 ;  /* 0x00000002ff647424 */ /* 0x000fe400078e00ff */
[----:B------:R-:W-:-:S04]  /*118a0*/  IMAD.MOV.U32 R79, RZ, RZ, R99 ;  /* 0x000000ffff4f7224 */ /* 0x000fc800078e0063 */
[----:B------:R-:W-:-:S05]  /*118b0*/  FADD.FTZ R79, R76, R79 ;  /* 0x0000004f4c4f7221 */ /* 0x000fca0000010000 */
[----:B------:R-:W-:-:S07]  /*118c0*/  MOV R113, R79 ;  /* 0x0000004f00717202 */ /* 0x000fce0000000f00 */
[----:B------:R-:W-:Y:S05]  /*118d0*/  WARPSYNC.COLLECTIVE R98, `(.L_x_6652) ;  /* 0x0000000062087348 */ /* 0x000fea0003c00000 */
[----:B------:R0:W1:Y:S02]  /*118e0*/  SHFL.BFLY P2, R99, R113, R100, R115 ;  /* 0x0c00006471637389 */ /* 0x0000640000040073 */
[----:B01----:R-:W-:Y:S05]  /*118f0*/  ENDCOLLECTIVE ;  /* 0x000000000000791b */ /* 0x003fea0003800000 */
.L_x_6652:
[----:B------:R-:W-:Y:S01]  /*11900*/  HFMA2 R100, -RZ, RZ, 0, 2.384185791015625e-07 ;  /* 0x00000004ff647431 */ /* 0x000fe200000001ff */
[----:B------:R-:W-:-:S05]  /*11910*/  MOV R78, R99 ;  /* 0x00000063004e7202 */ /* 0x000fca0000000f00 */
[----:B------:R-:W-:-:S04]  /*11920*/  FADD.FTZ R78, R79, R78 ;  /* 0x0000004e4f4e7221 */ /* 0x000fc80000010000 */
[----:B------:R-:W-:-:S07]  /*11930*/  IMAD.MOV.U32 R113, RZ, RZ, R78 ;  /* 0x000000ffff717224 */ /* 0x000fce00078e004e */
[----:B------:R-:W-:Y:S05]  /*11940*/  WARPSYNC.COLLECTIVE R98, `(.L_x_6653) ;  /* 0x0000000062087348 */ /* 0x000fea0003c00000 */
[----:B------:R0:W1:Y:S02]  /*11950*/  SHFL.BFLY P2, R99, R113, R100, R115 ;  /* 0x0c00006471637389 */ /* 0x0000640000040073 */
[----:B01----:R-:W-:Y:S05]  /*11960*/  ENDCOLLECTIVE ;  /* 0x000000000000791b */ /* 0x003fea0003800000 */
.L_x_6653:
[----:B------:R-:W-:Y:S02]  /*11970*/  IMAD.MOV.U32 R100, RZ, RZ, 0x8 ;  /* 0x00000008ff647424 */ /* 0x000fe400078e00ff */
[----:B------:R-:W-:-:S04]  /*11980*/  IMAD.MOV.U32 R97, RZ, RZ, R99 ;  /* 0x000000ffff617224 */ /* 0x000fc800078e0063 */
[----:B------:R-:W-:-:S05]  /*11990*/  FADD.FTZ R97, R78, R97 ;  /* 0x000000614e617221 */ /* 0x000fca0000010000 */
[----:B------:R-:W-:-:S07]  /*119a0*/  MOV R113, R97 ;  /* 0x0000006100717202 */ /* 0x000fce0000000f00 */
[----:B------:R-:W-:Y:S05]  /*119b0*/  WARPSYNC.COLLECTIVE R98, `(.L_x_6654) ;  /* 0x0000000062087348 */ /* 0x000fea0003c00000 */
[----:B------:R0:W1:Y:S02]  /*119c0*/  SHFL.BFLY P2, R99, R113, R100, R115 ;  /* 0x0c00006471637389 */ /* 0x0000640000040073 */
[----:B01----:R-:W-:Y:S05]  /*119d0*/  ENDCOLLECTIVE ;  /* 0x000000000000791b */ /* 0x003fea0003800000 */
.L_x_6654:
[----:B------:R-:W-:Y:S01]  /*119e0*/  HFMA2 R100, -RZ, RZ, 0, 9.5367431640625e-07 ;  /* 0x00000010ff647431 */ /* 0x000fe200000001ff */
[----:B------:R-:W-:-:S05]  /*119f0*/  MOV R82, R99 ;  /* 0x0000006300527202 */ /* 0x000fca0000000f00 */
[----:B------:R-:W-:-:S04]  /*11a00*/  FADD.FTZ R82, R97, R82 ;  /* 0x0000005261527221 */ /* 0x000fc80000010000 */
[----:B------:R-:W-:-:S07]  /*11a10*/  IMAD.MOV.U32 R113, RZ, RZ, R82 ;  /* 0x000000ffff717224 */ /* 0x000fce00078e0052 */
[----:B------:R-:W-:Y:S05]  /*11a20*/  WARPSYNC.COLLECTIVE R98, `(.L_x_6655) ;  /* 0x0000000062087348 */ /* 0x000fea0003c00000 */
[----:B------:R0:W1:Y:S02]  /*11a30*/  SHFL.BFLY P2, R99, R113, R100, R115 ;  /* 0x0c00006471637389 */ /* 0x0000640000040073 */
[----:B01----:R-:W-:Y:S05]  /*11a40*/  ENDCOLLECTIVE ;  /* 0x000000000000791b */ /* 0x003fea0003800000 */
.L_x_6655:
[----:B------:R-:W-:Y:S05]  /*11a50*/  BRA `(.L_x_6656) ;  /* 0xfffffff000907947 */ /* 0x000fea000383ffff */
.L_x_6657:
        /* <DEDUP_REMOVED lines=10> */
.L_x_12142:


//--------------------- .text._ZN10layer_norm31ln_parallel_residual_fwd_kernelINS_13Kernel_traitsIf6__halfS2_S2_fjLj512ELj1ELj4ELj1ELj16ENS_18Kernel_traits_baseILj512EfS2_S2_S2_fjLj128EEEEELb1ELb1ELb0EEEvNS_9FwdParamsE --------------------------
	.section	.text._ZN10layer_norm31ln_parallel_residual_fwd_kernelINS_13Kernel_traitsIf6__halfS2_S2_fjLj512ELj1ELj4ELj1ELj16ENS_18Kernel_traits_baseILj512EfS2_S2_S2_fjLj128EEEEELb1ELb1ELb0EEEvNS_9FwdParamsE,"ax",@progbits
	.align	128
        .global         _ZN10layer_norm31ln_parallel_residual_fwd_kernelINS_13Kernel_traitsIf6__halfS2_S2_fjLj512ELj1ELj4ELj1ELj16ENS_18Kernel_traits_baseILj512EfS2_S2_S2_fjLj128EEEEELb1ELb1ELb0EEEvNS_9FwdParamsE
        .type           _ZN10layer_norm31ln_parallel_residual_fwd_kernelINS_13Kernel_traitsIf6__halfS2_S2_fjLj512ELj1ELj4ELj1ELj16ENS_18Kernel_traits_baseILj512EfS2_S2_S2_fjLj128EEEEELb1ELb1ELb0EEEvNS_9FwdParamsE,@function
        .size           _ZN10layer_norm31ln_parallel_residual_fwd_kernelINS_13Kernel_traitsIf6__halfS2_S2_fjLj512ELj1ELj4ELj1ELj16ENS_18Kernel_traits_baseILj512EfS2_S2_S2_fjLj128EEEEELb1ELb1ELb0EEEvNS_9FwdParamsE,(.L_x_12143 - _ZN10layer_norm31ln_parallel_residual_fwd_kernelINS_13Kernel_traitsIf6__halfS2_S2_fjLj512ELj1ELj4ELj1ELj16ENS_18Kernel_traits_baseILj512EfS2_S2_S2_fjLj128EEEEELb1ELb1ELb0EEEvNS_9FwdParamsE)
        .other          _ZN10layer_norm31ln_parallel_residual_fwd_kernelINS_13Kernel_traitsIf6__halfS2_S2_fjLj512ELj1ELj4ELj1ELj16ENS_18Kernel_traits_baseILj512EfS2_S2_S2_fjLj128EEEEELb1ELb1ELb0EEEvNS_9FwdParamsE,@"STO_CUDA_ENTRY STV_DEFAULT"
_ZN10layer_norm31ln_parallel_residual_fwd_kernelINS_13Kernel_traitsIf6__halfS2_S2_fjLj512ELj1ELj4ELj1ELj16ENS_18Kernel_traits_baseILj512EfS2_S2_S2_fjLj128EEEEELb1ELb1ELb0EEEvNS_9FwdParamsE:
.text._ZN10layer_norm31ln_parallel_residual_fwd_kernelINS_13Kernel_traitsIf6__halfS2_S2_fjLj512ELj1ELj4ELj1ELj16ENS_18Kernel_traits_baseILj512EfS2_S2_S2_fjLj128EEEEELb1ELb1ELb0EEEvNS_9FwdParamsE:
        /* <DEDUP_REMOVED lines=70> */
.L_x_6661:
[----:B------:R-:W-:Y:S05]  /*0460*/  BSYNC.RECONVERGENT B1 ;  /* 0x0000000000017941 */ /* 0x000fea0003800200 */
.L_x_6660:
        /* <DEDUP_REMOVED lines=10> */
.L_x_6659:
        /* <DEDUP_REMOVED lines=20> */
.L_x_6662:
[----:B------:R-:W-:Y:S05]  /*0650*/  BSYNC.RECONVERGENT B0 ;  /* 0x0000000000007941 */ /* 0x000fea0003800200 */
.L_x_6658:
[----:B------:R-:W1:Y:S02]  /*0660*/  LDCU UR4, c[0x0][0x384] ;  /* 0x00007080ff0477ac */ /* 0x000e640008000800 */
[----:B-1----:R-:W-:-:S13]  /*0670*/  ISETP.GE.AND P0, PT, R62, UR4, PT ;  /* 0x000000043e007c0c */ /* 0x002fda000bf06270 */
[----:B------:R-:W-:Y:S05]  /*0680*/  @P0 EXIT ;  /* 0x000000000000094d */ /* 0x000fea0003800000 */
[----:B0-2---:R-:W-:Y:S01]  /*0690*/  IMAD.HI.U32 R3, R64, -0x326172a9, RZ ;  /* 0xcd9e8d5740037827 */ /* 0x005fe200078e00ff */
        /* <DEDUP_REMOVED lines=67> */
.L_x_6918:
        /* <DEDUP_REMOVED lines=39> */
.L_x_6669:
        /* <DEDUP_REMOVED lines=13> */
.L_x_6671:
[----:B------:R-:W-:Y:S05]  /*0e10*/  BSYNC.RECONVERGENT B3 ;  /* 0x0000000000037941 */ /* 0x000fea0003800200 */
.L_x_6670:
        /* <DEDUP_REMOVED lines=41> */
.L_x_6668:
[----:B------:R-:W-:Y:S05]  /*10b0*/  BSYNC.RECONVERGENT B2 ;  /* 0x0000000000027941 */ /* 0x000fea0003800200 */
.L_x_6667:
        /* <DEDUP_REMOVED lines=9> */
[----:B------:R-:W-:Y:S02]  /*1150*/  IMAD.MOV.U32 R70, RZ, RZ, 0x2 ;  /* 0x00000002ff467424 */ /* 0x000fe400078e00ff */
[----:B0-----:R-:W-:Y:S01]  /*1160*/  FMUL.FTZ R13, R13, R90 ;  /* 0x0000005a0d0d7220 */ /* 0x001fe20000410000 */
[----:B-1----:R-:W-:-:S04]  /*1170*/  FSETP.GTU.FTZ.AND P2, PT, R10, R89, PT ;  /* 0x000000590a00720b */ /* 0x002fc80003f5c000 */
        /* <DEDUP_REMOVED lines=15> */
.L_x_6674:
        /* <DEDUP_REMOVED lines=13> */
.L_x_6676:
[----:B------:R-:W-:Y:S05]  /*1340*/  BSYNC.RECONVERGENT B3 ;  /* 0x0000000000037941 */ /* 0x000fea0003800200 */
.L_x_6675:
        /* <DEDUP_REMOVED lines=42> */
.L_x_6673:
[----:B------:R-:W-:Y:S05]  /*15f0*/  BSYNC.RECONVERGENT B2 ;  /* 0x0000000000027941 */ /* 0x000fea0003800200 */
.L_x_6672:
        /* <DEDUP_REMOVED lines=24> */
.L_x_6679:
        /* <DEDUP_REMOVED lines=13> */
.L_x_6681:
[----:B------:R-:W-:Y:S05]  /*1850*/  BSYNC.RECONVERGENT B3 ;  /* 0x0000000000037941 */ /* 0x000fea0003800200 */
.L_x_6680:
        /* <DEDUP_REMOVED lines=42> */
.L_x_6678:
[----:B------:R-:W-:Y:S05]  /*1b00*/  BSYNC.RECONVERGENT B2 ;  /* 0x0000000000027941 */ /* 0x000fea0003800200 */
.L_x_6677:
        /* <DEDUP_REMOVED lines=24> */
.L_x_6684:
        /* <DEDUP_REMOVED lines=13> */
.L_x_6686:
[----:B------:R-:W-:Y:S05]  /*1d60*/  BSYNC.RECONVERGENT B3 ;  /* 0x0000000000037941 */ /* 0x000fea0003800200 */
.L_x_6685:
        /* <DEDUP_REMOVED lines=42> */
.L_x_6683:
[----:B------:R-:W-:Y:S05]  /*2010*/  BSYNC.RECONVERGENT B2 ;  /* 0x0000000000027941 */ /* 0x000fea0003800200 */
.L_x_6682:
        /* <DEDUP_REMOVED lines=24> */
.L_x_6689:
        /* <DEDUP_REMOVED lines=13> */
.L_x_6691:
[----:B------:R-:W-:Y:S05]  /*2270*/  BSYNC.RECONVERGENT B3 ;  /* 0x0000000000037941 */ /* 0x000fea0003800200 */
.L_x_6690:
        /* <DEDUP_REMOVED lines=42> */
.L_x_6688:
[----:B------:R-:W-:Y:S05]  /*2520*/  BSYNC.RECONVERGENT B2 ;  /* 0x0000000000027941 */ /* 0x000fea0003800200 */
.L_x_6687:
        /* <DEDUP_REMOVED lines=23> */
.L_x_6694:
        /* <DEDUP_REMOVED lines=13> */
.L_x_6696:
[----:B------:R-:W-:Y:S05]  /*2770*/  BSYNC.RECONVERGENT B3 ;  /* 0x0000000000037941 */ /* 0x000fea0003800200 */
.L_x_6695:
        /* <DEDUP_REMOVED lines=42> */
.L_x_6693:
[----:B------:R-:W-:Y:S05]  /*2a20*/  BSYNC.RECONVERGENT B2 ;  /* 0x0000000000027941 */ /* 0x000fea0003800200 */
.L_x_6692:
        /* <DEDUP_REMOVED lines=23> */
.L_x_6699:
        /* <DEDUP_REMOVED lines=13> */
.L_x_6701:
[----:B------:R-:W-:Y:S05]  /*2c70*/  BSYNC.RECONVERGENT B3 ;  /* 0x0000000000037941 */ /* 0x000fea0003800200 */
.L_x_6700:
        /* <DEDUP_REMOVED lines=42> */
.L_x_6698:
[----:B------:R-:W-:Y:S05]  /*2f20*/  BSYNC.RECONVERGENT B2 ;  /* 0x0000000000027941 */ /* 0x000fea0003800200 */
.L_x_6697:
[----:B------:R-:W-:Y:S01]  /*2f30*/  I2FP.F32.U32 R88, R13 ;  /* 0x0000000d00587245 */ /* 0x000fe20000201000 */
[----:B------:R-:W-:Y:S01]  /*2f40*/  HADD2.F32 R13, -RZ, R59.H0_H0 ;  /* 0x2000003bff0d7230 */ /* 0x000fe20000004100 */
[----:B------:R-:W-:Y:S01]  /*2f50*/  ISETP.NE.AND P5, PT, R93, 0x1, PT ;  /* 0x000000015d00780c */ /* 0x000fe20003fa5270 */
[----:B------:R-:W-:Y:S01]  /*2f60*/  BSSY.RECONVERGENT B2, `(.L_x_6702) ;  /* 0x000004c000027945 */ /* 0x000fe20003800200 */
[----:B------:R-:W-:Y:S01]  /*2f70*/  MOV R92, R12 ;  /* 0x0000000c005c7202 */ /* 0x000fe20000000f00 */
[----:B------:R-:W-:Y:S01]  /*2f80*/  FFMA.FTZ R88, R88, R79, 1.1641532182693481445e-10 ;  /* 0x2f00000058587423 */ /* 0x000fe2000001004f */
[----:B------:R-:W-:-:S04]  /*2f90*/  FMUL.FTZ R13, R13, R90 ;  /* 0x0000005a0d0d7220 */ /* 0x000fc80000410000 */
[----:B------:R-:W-:Y:S01]  /*2fa0*/  FSETP.GTU.FTZ.AND P4, PT, R88, R89, PT ;  /* 0x000000595800720b */ /* 0x000fe20003f9c000 */
[----:B------:R-:W-:-:S03]  /*2fb0*/  @P1 HADD2.F32 R88, -RZ, R19.H0_H0 ;  /* 0x20000013ff581230 */ /* 0x000fc60000004100 */
        /* <DEDUP_REMOVED lines=14> */
.L_x_6704:
        /* <DEDUP_REMOVED lines=13> */
.L_x_6706:
[----:B------:R-:W-:Y:S05]  /*3170*/  BSYNC.RECONVERGENT B3 ;  /* 0x0000000000037941 */ /* 0x000fea0003800200 */
.L_x_6705:
        /* <DEDUP_REMOVED lines=42> */
.L_x_6703:
[----:B------:R-:W-:Y:S05]  /*3420*/  BSYNC.RECONVERGENT B2 ;  /* 0x0000000000027941 */ /* 0x000fea0003800200 */
.L_x_6702:
        /* <DEDUP_REMOVED lines=15> */
.L_x_6666:
        /* <DEDUP_REMOVED lines=16> */
.L_x_6710:
        /* <DEDUP_REMOVED lines=13> */
.L_x_6712:
[----:B------:R-:W-:Y:S05]  /*36f0*/  BSYNC.RECONVERGENT B3 ;  /* 0x0000000000037941 */ /* 0x000fea0003800200 */
.L_x_6711:
        /* <DEDUP_REMOVED lines=41> */
.L_x_6709:
[----:B------:R-:W-:Y:S05]  /*3990*/  BSYNC.RECONVERGENT B2 ;  /* 0x0000000000027941 */ /* 0x000fea0003800200 */
.L_x_6708:
[----:B------:R-:W0:Y:S01]  /*39a0*/  LDC R2, c[0x0][0x404] ;  /* 0x00010100ff027b82 */ /* 0x000e220000000800 */
[----:B------:R-:W-:Y:S01]  /*39b0*/  HFMA2 R89, -RZ, RZ, 0.1171875, 0 ;  /* 0x2f800000ff597431 */ /* 0x000fe200000001ff */
[----:B------:R-:W-:Y:S01]  /*39c0*/  I2FP.F32.U32 R4, R3 ;  /* 0x0000000300047245 */ /* 0x000fe20000201000 */
[----:B------:R-:W-:Y:S01]  /*39d0*/  BSSY.RECONVERGENT B2, `(.L_x_6713) ;  /* 0x000004d000027945 */ /* 0x000fe20003800200 */
[----:B------:R-:W-:Y:S01]  /*39e0*/  ISETP.NE.AND P3, PT, R6, 0x1, PT ;  /* 0x000000010600780c */ /* 0x000fe20003f65270 */
[----:B------:R-:W-:Y:S02]  /*39f0*/  IMAD.MOV.U32 R7, RZ, RZ, 0x2 ;  /* 0x00000002ff077424 */ /* 0x000fe400078e00ff */
[----:B------:R-:W-:Y:S01]  /*3a00*/  IMAD.MOV.U32 R5, RZ, RZ, R12 ;  /* 0x000000ffff057224 */ /* 0x000fe200078e000c */
[----:B------:R-:W1:Y:S01]  /*3a10*/  LDC R79, c[0x0][0x408] ;  /* 0x00010200ff4f7b82 */ /* 0x000e620000000800 */
[----:B------:R-:W-:Y:S01]  /*3a20*/  FFMA.FTZ R3, R4, R89, 1.1641532182693481445e-10 ;  /* 0x2f00000004037423 */ /* 0x000fe20000010059 */
[----:B-----5:R-:W-:-:S04]  /*3a30*/  HADD2.F32 R4, -RZ, R56.H0_H0 ;  /* 0x20000038ff047230 */ /* 0x020fc80000004100 */
        /* <DEDUP_REMOVED lines=14> */
.L_x_6715:
        /* <DEDUP_REMOVED lines=13> */
.L_x_6717:
[----:B------:R-:W-:Y:S05]  /*3bf0*/  BSYNC.RECONVERGENT B3 ;  /* 0x0000000000037941 */ /* 0x000fea0003800200 */
.L_x_6716:
        /* <DEDUP_REMOVED lines=42> */
.L_x_6714:
[----:B------:R-:W-:Y:S05]  /*3ea0*/  BSYNC.RECONVERGENT B2 ;  /* 0x0000000000027941 */ /* 0x000fea0003800200 */
.L_x_6713:
        /* <DEDUP_REMOVED lines=8> */
[----:B------:R-:W-:Y:S02]  /*3f30*/  FSEL R6, R6, RZ, !P2 ;  /* 0x000000ff06067208 */ /* 0x000fe40005000000 */
[----:B------:R-:W-:-:S03]  /*3f40*/  SEL R9, RZ, 0x1, P2 ;  /* 0x00000001ff097807 */ /* 0x000fc60001000000 */
[----:B------:R-:W-:Y:S01]  /*3f50*/  FADD.FTZ R3, R3, R6 ;  /* 0x0000000603037221 */ /* 0x000fe20000010000 */
[----:B------:R-:W-:-:S03]  /*3f60*/  HFMA2 R6, -RZ, RZ, 0, 1.1920928955078125e-07 ;  /* 0x00000002ff067431 */ /* 0x000fc600000001ff */
        /* <DEDUP_REMOVED lines=13> */
.L_x_6720:
        /* <DEDUP_REMOVED lines=13> */
.L_x_6722:
[----:B------:R-:W-:Y:S05]  /*4110*/  BSYNC.RECONVERGENT B3 ;  /* 0x0000000000037941 */ /* 0x000fea0003800200 */
.L_x_6721:
        /* <DEDUP_REMOVED lines=42> */
.L_x_6719:
[----:B------:R-:W-:Y:S05]  /*43c0*/  BSYNC.RECONVERGENT B2 ;  /* 0x0000000000027941 */ /* 0x000fea0003800200 */
.L_x_6718:
[----:B------:R-:W-:Y:S01]  /*43d0*/  I2FP.F32.U32 R4, R3 ;  /* 0x0000000300047245 */ /* 0x000fe20000201000 */
[----:B------:R-:W-:Y:S01]  /*43e0*/  HADD2.F32 R56, -RZ, R56.H1_H1 ;  /* 0x30000038ff387230 */ /* 0x000fe20000004100 */
[----:B------:R-:W-:Y:S01]  /*43f0*/  ISETP.NE.AND P3, PT, R6, 0x1, PT ;  /* 0x000000010600780c */ /* 0x000fe20003f65270 */
[----:B------:R-:W-:Y:S01]  /*4400*/  BSSY.RECONVERGENT B2, `(.L_x_6723) ;  /* 0x000004a000027945 */ /* 0x000fe20003800200 */
[----:B------:R-:W-:Y:S02]  /*4410*/  IMAD.MOV.U32 R7, RZ, RZ, 0x2 ;  /* 0x00000002ff077424 */ /* 0x000fe400078e00ff */
        /* <DEDUP_REMOVED lines=16> */
.L_x_6725:
        /* <DEDUP_REMOVED lines=13> */
.L_x_6727:
[----:B------:R-:W-:Y:S05]  /*45f0*/  BSYNC.RECONVERGENT B3 ;  /* 0x0000000000037941 */ /* 0x000fea0003800200 */
.L_x_6726:
        /* <DEDUP_REMOVED lines=42> */
.L_x_6724:
[----:B------:R-:W-:Y:S05]  /*48a0*/  BSYNC.RECONVERGENT B2 ;  /* 0x0000000000027941 */ /* 0x000fea0003800200 */
.L_x_6723:
        /* <DEDUP_REMOVED lines=25> */
.L_x_6730:
        /* <DEDUP_REMOVED lines=13> */
.L_x_6732:
[----:B------:R-:W-:Y:S05]  /*4b10*/  BSYNC.RECONVERGENT B3 ;  /* 0x0000000000037941 */ /* 0x000fea0003800200 */
.L_x_6731:
        /* <DEDUP_REMOVED lines=42> */
.L_x_6729:
[----:B------:R-:W-:Y:S05]  /*4dc0*/  BSYNC.RECONVERGENT B2 ;  /* 0x0000000000027941 */ /* 0x000fea0003800200 */
.L_x_6728:
[----:B------:R-:W-:Y:S01]  /*4dd0*/  I2FP.F32.U32 R4, R3 ;  /* 0x0000000300047245 */ /* 0x000fe20000201000 */
[----:B------:R-:W-:Y:S01]  /*4de0*/  BSSY.RECONVERGENT B2, `(.L_x_6733) ;  /* 0x000004c000027945 */ /* 0x000fe20003800200 */
[----:B------:R-:W-:Y:S01]  /*4df0*/  ISETP.NE.AND P3, PT, R6, 0x1, PT ;  /* 0x000000010600780c */ /* 0x000fe20003f65270 */
[----:B------:R-:W-:Y:S02]  /*4e00*/  IMAD.MOV.U32 R13, RZ, RZ, 0x2 ;  /* 0x00000002ff0d7424 */ /* 0x000fe400078e00ff */
[----:B------:R-:W-:Y:S01]  /*4e10*/  FFMA.FTZ R3, R4, R89, 1.1641532182693481445e-10 ;  /* 0x2f00000004037423 */ /* 0x000fe20000010059 */
[----:B------:R-:W-:Y:S02]  /*4e20*/  HADD2.F32 R4, -RZ, R57.H0_H0 ;  /* 0x20000039ff047230 */ /* 0x000fe40000004100 */
[----:B------:R-:W-:Y:S02]  /*4e30*/  IMAD.MOV.U32 R5, RZ, RZ, R12 ;  /* 0x000000ffff057224 */ /* 0x000fe400078e000c */
        /* <DEDUP_REMOVED lines=14> */
.L_x_6735:
        /* <DEDUP_REMOVED lines=13> */
.L_x_6737:
[----:B------:R-:W-:Y:S05]  /*4ff0*/  BSYNC.RECONVERGENT B3 ;  /* 0x0000000000037941 */ /* 0x000fea0003800200 */
.L_x_6736:
        /* <DEDUP_REMOVED lines=42> */
.L_x_6734:
[----:B------:R-:W-:Y:S05]  /*52a0*/  BSYNC.RECONVERGENT B2 ;  /* 0x0000000000027941 */ /* 0x000fea0003800200 */
.L_x_6733:
        /* <DEDUP_REMOVED lines=25> */
.L_x_6740:
        /* <DEDUP_REMOVED lines=13> */
.L_x_6742:
[----:B------:R-:W-:Y:S05]  /*5510*/  BSYNC.RECONVERGENT B3 ;  /* 0x0000000000037941 */ /* 0x000fea0003800200 */
.L_x_6741:
        /* <DEDUP_REMOVED lines=42> */
.L_x_6739:
[----:B------:R-:W-:Y:S05]  /*57c0*/  BSYNC.RECONVERGENT B2 ;  /* 0x0000000000027941 */ /* 0x000fea0003800200 */
.L_x_6738:
        /* <DEDUP_REMOVED lines=21> */
.L_x_6745:
        /* <DEDUP_REMOVED lines=13> */
.L_x_6747:
[----:B------:R-:W-:Y:S05]  /*59f0*/  BSYNC.RECONVERGENT B3 ;  /* 0x0000000000037941 */ /* 0x000fea0003800200 */
.L_x_6746:
        /* <DEDUP_REMOVED lines=42> */
.L_x_6744:
[----:B------:R-:W-:Y:S05]  /*5ca0*/  BSYNC.RECONVERGENT B2 ;  /* 0x0000000000027941 */ /* 0x000fea0003800200 */
.L_x_6743:
[----:B------:R-:W-:Y:S01]  /*5cb0*/  I2FP.F32.U32 R4, R5 ;  /* 0x0000000500047245 */ /* 0x000fe20000201000 */
[----:B------:R-:W-:Y:S01]  /*5cc0*/  HADD2.F32 R6, -RZ, R21.H1_H1 ;  /* 0x30000015ff067230 */ /* 0x000fe20000004100 */
[----:B------:R-:W-:Y:S01]  /*5cd0*/  BSSY.RECONVERGENT B2, `(.L_x_6748) ;  /* 0x000004f000027945 */ /* 0x000fe20003800200 */
[----:B------:R-:W-:Y:S02]  /*5ce0*/  HFMA2 R74, -RZ, RZ, 0, 1.1920928955078125e-07 ;  /* 0x00000002ff4a7431 */ /* 0x000fe400000001ff */
[----:B------:R-:W-:Y:S01]  /*5cf0*/  FFMA.FTZ R5, R4, R89, 1.1641532182693481445e-10 ;  /* 0x2f00000004057423 */ /* 0x000fe20000010059 */
[----:B------:R-:W-:Y:S01]  /*5d00*/  FMUL.FTZ R6, R6, R79 ;  /* 0x0000004f06067220 */ /* 0x000fe20000410000 */
[----:B------:R-:W-:-:S03]  /*5d10*/  @P1 HADD2.F32 R4, -RZ, R17.H1_H1 ;  /* 0x30000011ff041230 */ /* 0x000fc60000004100 */
        /* <DEDUP_REMOVED lines=8> */
[----:B------:R-:W-:-:S06]  /*5da0*/  F2FP.F16.F32.PACK_AB R57, RZ, R71 ;  /* 0x00000047ff39723e */ /* 0x000fcc00000000ff */
        /* <DEDUP_REMOVED lines=9> */
.L_x_6750:
        /* <DEDUP_REMOVED lines=13> */
.L_x_6752:
[----:B------:R-:W-:Y:S05]  /*5f10*/  BSYNC.RECONVERGENT B3 ;  /* 0x0000000000037941 */ /* 0x000fea0003800200 */
.L_x_6751:
        /* <DEDUP_REMOVED lines=42> */
.L_x_6749:
[----:B------:R-:W-:Y:S05]  /*61c0*/  BSYNC.RECONVERGENT B2 ;  /* 0x0000000000027941 */ /* 0x000fea0003800200 */
.L_x_6748:
        /* <DEDUP_REMOVED lines=20> */
.L_x_6755:
        /* <DEDUP_REMOVED lines=13> */
.L_x_6757:
[----:B------:R-:W-:Y:S05]  /*63e0*/  BSYNC.RECONVERGENT B3 ;  /* 0x0000000000037941 */ /* 0x000fea0003800200 */
.L_x_6756:
        /* <DEDUP_REMOVED lines=42> */
.L_x_6754:
[----:B------:R-:W-:Y:S05]  /*6690*/  BSYNC.RECONVERGENT B2 ;  /* 0x0000000000027941 */ /* 0x000fea0003800200 */
.L_x_6753:
[----:B------:R-:W-:Y:S01]  /*66a0*/  I2FP.F32.U32 R4, R5 ;  /* 0x0000000500047245 */ /* 0x000fe20000201000 */
[----:B------:R-:W-:Y:S01]  /*66b0*/  HADD2.F32 R70, -RZ, R22.H0_H0 ;  /* 0x20000016ff467230 */ /* 0x000fe20000004100 */
[----:B------:R-:W-:Y:S01]  /*66c0*/  BSSY.RECONVERGENT B2, `(.L_x_6758) ;  /* 0x000004f000027945 */ /* 0x000fe20003800200 */
[----:B------:R-:W-:Y:S02]  /*66d0*/  HFMA2 R74, -RZ, RZ, 0, 1.1920928955078125e-07 ;  /* 0x00000002ff4a7431 */ /* 0x000fe400000001ff */
[----:B------:R-:W-:Y:S01]  /*66e0*/  FFMA.FTZ R5, R4, R89, 1.1641532182693481445e-10 ;  /* 0x2f00000004057423 */ /* 0x000fe20000010059 */
[----:B------:R-:W-:Y:S01]  /*66f0*/  FMUL.FTZ R70, R70, R79 ;  /* 0x0000004f46467220 */ /* 0x000fe20000410000 */
[----:B------:R-:W-:-:S03]  /*6700*/  @P1 HADD2.F32 R4, -RZ, R18.H0_H0 ;  /* 0x20000012ff041230 */ /* 0x000fc60000004100 */
        /* <DEDUP_REMOVED lines=18> */
.L_x_6760:
        /* <DEDUP_REMOVED lines=13> */
.L_x_6762:
[----:B------:R-:W-:Y:S05]  /*6900*/  BSYNC.RECONVERGENT B3 ;  /* 0x0000000000037941 */ /* 0x000fea0003800200 */
.L_x_6761:
        /* <DEDUP_REMOVED lines=42> */
.L_x_6759:
[----:B------:R-:W-:Y:S05]  /*6bb0*/  BSYNC.RECONVERGENT B2 ;  /* 0x0000000000027941 */ /* 0x000fea0003800200 */
.L_x_6758:
        /* <DEDUP_REMOVED lines=20> */
.L_x_6765:
        /* <DEDUP_REMOVED lines=13> */
.L_x_6767:
[----:B------:R-:W-:Y:S05]  /*6dd0*/  BSYNC.RECONVERGENT B3 ;  /* 0x0000000000037941 */ /* 0x000fea0003800200 */
.L_x_6766:
        /* <DEDUP_REMOVED lines=42> */
.L_x_6764:
[----:B------:R-:W-:Y:S05]  /*7080*/  BSYNC.RECONVERGENT B2 ;  /* 0x0000000000027941 */ /* 0x000fea0003800200 */
.L_x_6763:
        /* <DEDUP_REMOVED lines=25> */
.L_x_6770:
        /* <DEDUP_REMOVED lines=13> */
.L_x_6772:
[----:B------:R-:W-:Y:S05]  /*72f0*/  BSYNC.RECONVERGENT B3 ;  /* 0x0000000000037941 */ /* 0x000fea0003800200 */
.L_x_6771:
        /* <DEDUP_REMOVED lines=42> */
.L_x_6769:
[----:B------:R-:W-:Y:S05]  /*75a0*/  BSYNC.RECONVERGENT B2 ;  /* 0x0000000000027941 */ /* 0x000fea0003800200 */
.L_x_6768:
        /* <DEDUP_REMOVED lines=20> */
.L_x_6775:
        /* <DEDUP_REMOVED lines=13> */
.L_x_6777:
[----:B------:R-:W-:Y:S05]  /*77c0*/  BSYNC.RECONVERGENT B3 ;  /* 0x0000000000037941 */ /* 0x000fea0003800200 */
.L_x_6776:
        /* <DEDUP_REMOVED lines=42> */
.L_x_6774:
[----:B------:R-:W-:Y:S05]  /*7a70*/  BSYNC.RECONVERGENT B2 ;  /* 0x0000000000027941 */ /* 0x000fea0003800200 */
.L_x_6773:
[----:B------:R-:W-:Y:S01]  /*7a80*/  I2FP.F32.U32 R88, R13 ;  /* 0x0000000d00587245 */ /* 0x000fe20000201000 */
[----:B------:R-:W-:Y:S01]  /*7a90*/  HADD2.F32 R92, -RZ, R23.H0_H0 ;  /* 0x20000017ff5c7230 */ /* 0x000fe20000004100 */
[----:B------:R-:W-:Y:S03]  /*7aa0*/  BSSY.RECONVERGENT B2, `(.L_x_6778) ;  /* 0x0000050000027945 */ /* 0x000fe60003800200 */
[----:B------:R-:W-:Y:S01]  /*7ab0*/  FFMA.FTZ R13, R88, R89, 1.1641532182693481445e-10 ;  /* 0x2f000000580d7423 */ /* 0x000fe20000010059 */
[----:B------:R-:W-:Y:S01]  /*7ac0*/  FMUL.FTZ R92, R92, R79 ;  /* 0x0000004f5c5c7220 */ /* 0x000fe20000410000 */
[----:B------:R-:W-:-:S03]  /*7ad0*/  @P1 HADD2.F32 R88, -RZ, R19.H0_H0 ;  /* 0x20000013ff581230 */ /* 0x000fc60000004100 */
[----:B------:R-:W-:-:S04]  /*7ae0*/  FSETP.GTU.FTZ.AND P5, PT, R13, R2, PT ;  /* 0x000000020d00720b */ /* 0x000fc80003fbc000 */
[----:B------:R-:W-:Y:S02]  /*7af0*/  FSEL R92, R92, RZ, !P5 ;  /* 0x000000ff5c5c7208 */ /* 0x000fe40006800000 */
[----:B------:R-:W-:Y:S02]  /*7b00*/  SEL R13, RZ, 0x1, P5 ;  /* 0x00000001ff0d7807 */ /* 0x000fe40002800000 */
[----:B------:R-:W-:Y:S01]  /*7b10*/  ISETP.NE.AND P5, PT, R91, 0x1, PT ;  /* 0x000000015b00780c */ /* 0x000fe20003fa5270 */
[----:B------:R-:W-:Y:S01]  /*7b20*/  FADD.FTZ R3, R3, R92 ;  /* 0x0000005c03037221 */ /* 0x000fe20000010000 */
[----:B------:R-:W-:-:S03]  /*7b30*/  HFMA2 R92, -RZ, RZ, 0, 1.1920928955078125e-07 ;  /* 0x00000002ff5c7431 */ /* 0x000fc600000001ff */
[--C-:B------:R-:W-:Y:S01]  /*7b40*/  @P1 FADD.FTZ R75, R88, R3.reuse ;  /* 0x00000003584b1221 */ /* 0x100fe20000010000 */
[--C-:B------:R-:W-:Y:S01]  /*7b50*/  @!P1 IMAD.MOV.U32 R75, RZ, RZ, R3.reuse ;  /* 0x000000ffff4b9224 */ /* 0x100fe200078e0003 */
[----:B------:R-:W-:Y:S01]  /*7b60*/  PRMT R3, R13, 0x7610, R3 ;  /* 0x000076100d037816 */ /* 0x000fe20000000003 */
[----:B------:R-:W-:-:S03]  /*7b70*/  IMAD.MOV.U32 R13, RZ, RZ, R12 ;  /* 0x000000ffff0d7224 */ /* 0x000fc600078e000c */
        /* <DEDUP_REMOVED lines=10> */
.L_x_6780:
        /* <DEDUP_REMOVED lines=13> */
.L_x_6782:
[----:B------:R-:W-:Y:S05]  /*7cf0*/  BSYNC.RECONVERGENT B3 ;  /* 0x0000000000037941 */ /* 0x000fea0003800200 */
.L_x_6781:
        /* <DEDUP_REMOVED lines=42> */
.L_x_6779:
[----:B------:R-:W-:Y:S05]  /*7fa0*/  BSYNC.RECONVERGENT B2 ;  /* 0x0000000000027941 */ /* 0x000fea0003800200 */
.L_x_6778:
[----:B------:R-:W-:Y:S01]  /*7fb0*/  I2FP.F32.U32 R94, R13 ;  /* 0x0000000d005e7245 */ /* 0x000fe20000201000 */
[----:B------:R-:W-:Y:S01]  /*7fc0*/  HADD2.F32 R96, -RZ, R59.H1_H1 ;  /* 0x3000003bff607230 */ /* 0x000fe20000004100 */
[----:B------:R-:W-:Y:S01]  /*7fd0*/  ISETP.NE.AND P6, PT, R92, 0x1, PT ;  /* 0x000000015c00780c */ /* 0x000fe20003fc5270 */
[----:B------:R-:W-:Y:S01]  /*7fe0*/  BSSY.RECONVERGENT B2, `(.L_x_6783) ;  /* 0x000004b000027945 */ /* 0x000fe20003800200 */
[----:B------:R-:W-:Y:S02]  /*7ff0*/  IMAD.MOV.U32 R91, RZ, RZ, R12 ;  /* 0x000000ffff5b7224 */ /* 0x000fe400078e000c */
        /* <DEDUP_REMOVED lines=15> */
.L_x_6785:
        /* <DEDUP_REMOVED lines=15> */
.L_x_6787:
[----:B------:R-:W-:Y:S05]  /*81e0*/  BSYNC.RECONVERGENT B3 ;  /* 0x0000000000037941 */ /* 0x000fea0003800200 */
.L_x_6786:
        /* <DEDUP_REMOVED lines=42> */
.L_x_6784:
[----:B------:R-:W-:Y:S05]  /*8490*/  BSYNC.RECONVERGENT B2 ;  /* 0x0000000000027941 */ /* 0x000fea0003800200 */
.L_x_6783:
[----:B------:R-:W-:Y:S01]  /*84a0*/  I2FP.F32.U32 R92, R91 ;  /* 0x0000005b005c7245 */ /* 0x000fe20000201000 */
[----:B------:R-:W-:Y:S01]  /*84b0*/  @P1 HADD2.F32 R94, -RZ, R19.H1_H1 ;  /* 0x30000013ff5e1230 */ /* 0x000fe20000004100 */
[----:B------:R-:W-:Y:S02]  /*84c0*/  PRMT R58, R90, 0x5410, R58 ;  /* 0x000054105a3a7816 */ /* 0x000fe4000000003a */
[----:B------:R-:W-:Y:S01]  /*84d0*/  PRMT R57, R87, 0x5410, R57 ;  /* 0x0000541057397816 */ /* 0x000fe20000000039 */
[----:B------:R-:W-:Y:S01]  /*84e0*/  FFMA.FTZ R89, R92, R89, 1.1641532182693481445e-10 ;  /* 0x2f0000005c597423 */ /* 0x000fe20000010059 */
[----:B------:R-:W-:Y:S01]  /*84f0*/  HADD2.F32 R92, -RZ, R23.H1_H1 ;  /* 0x30000017ff5c7230 */ /* 0x000fe20000004100 */
[----:B------:R-:W-:-:S03]  /*8500*/  PRMT R56, R86, 0x5410, R56 ;  /* 0x0000541056387816 */ /* 0x000fc60000000038 */
[----:B------:R-:W-:Y:S01]  /*8510*/  FSETP.GTU.FTZ.AND P6, PT, R89, R2, PT ;  /* 0x000000025900720b */ /* 0x000fe20003fdc000 */
[----:B------:R-:W-:-:S03]  /*8520*/  FMUL.FTZ R92, R92, R79 ;  /* 0x0000004f5c5c7220 */ /* 0x000fc60000410000 */
[----:B------:R-:W-:Y:S02]  /*8530*/  SEL R2, RZ, 0x1, P6 ;  /* 0x00000001ff027807 */ /* 0x000fe40003000000 */
[----:B------:R-:W-:-:S05]  /*8540*/  FSEL R92, R92, RZ, !P6 ;  /* 0x000000ff5c5c7208 */ /* 0x000fca0007000000 */
[----:B------:R-:W-:-:S04]  /*8550*/  FADD.FTZ R59, R59, R92 ;  /* 0x0000005c3b3b7221 */ /* 0x000fc80000010000 */
[--C-:B------:R-:W-:Y:S01]  /*8560*/  @P1 FADD.FTZ R79, R94, R59.reuse ;  /* 0x0000003b5e4f1221 */ /* 0x100fe20000010000 */
[----:B------:R-:W-:-:S05]  /*8570*/  @!P1 IMAD.MOV.U32 R79, RZ, RZ, R59 ;  /* 0x000000ffff4f9224 */ /* 0x000fca00078e003b */
[----:B------:R-:W-:-:S04]  /*8580*/  F2FP.F16.F32.PACK_AB R59, RZ, R79 ;  /* 0x0000004fff3b723e */ /* 0x000fc800000000ff */
[----:B------:R-:W-:-:S07]  /*8590*/  PRMT R59, R88, 0x5410, R59 ;  /* 0x00005410583b7816 */ /* 0x000fce000000003b */
.L_x_6707:
        /* <DEDUP_REMOVED lines=23> */
[----:B0-----:R-:W-:Y:S02]  /*8710*/  SHF.L.U32 R56, R3, 0x10, RZ ;  /* 0x0000001003387819 */ /* 0x001fe400000006ff */
        /* <DEDUP_REMOVED lines=19> */
.L_x_6788:
[----:B------:R-:W-:Y:S02]  /*8850*/  IMAD.MOV.U32 R81, RZ, RZ, R82 ;  /* 0x000000ffff517224 */ /* 0x000fe400078e0052 */
[----:B------:R-:W-:-:S07]  /*8860*/  VIADD R82, R78, 0x20 ;  /* 0x000000204e527836 */ /* 0x000fce0000000000 */
.L_x_6665:
[----:B------:R-:W-:Y:S05]  /*8870*/  BSYNC.RECONVERGENT B1 ;  /* 0x0000000000017941 */ /* 0x000fea0003800200 */
.L_x_6664:
        /* <DEDUP_REMOVED lines=33> */
.L_x_6794:
        /* <DEDUP_REMOVED lines=13> */
.L_x_6796:
[----:B------:R-:W-:Y:S05]  /*8b60*/  BSYNC.RECONVERGENT B3 ;  /* 0x0000000000037941 */ /* 0x000fea0003800200 */
.L_x_6795:
        /* <DEDUP_REMOVED lines=41> */
[----:B------:R-:W-:-:S07]  /*8e00*/  HFMA2 R4, -RZ, RZ, 0, 0 ;  /* 0x00000000ff047431 */ /* 0x000fce00000001ff */
.L_x_6793:
[----:B------:R-:W-:Y:S05]  /*8e10*/  BSYNC.RECONVERGENT B2 ;  /* 0x0000000000027941 */ /* 0x000fea0003800200 */
.L_x_6792:
[----:B------:R-:W1:Y:S01]  /*8e20*/  LDC R91, c[0x0][0x404] ;  /* 0x00010100ff5b7b82 */ /* 0x000e620000000800 */
[----:B------:R-:W-:Y:S01]  /*8e30*/  I2FP.F32.U32 R3, R0 ;  /* 0x0000000000037245 */ /* 0x000fe20000201000 */
[----:B------:R-:W-:Y:S01]  /*8e40*/  IMAD.MOV.U32 R80, RZ, RZ, 0x2f800000 ;  /* 0x2f800000ff507424 */ /* 0x000fe200078e00ff */
[----:B------:R-:W-:Y:S01]  /*8e50*/  ISETP.NE.AND P4, PT, R4, 0x1, PT ;  /* 0x000000010400780c */ /* 0x000fe20003f85270 */
[----:B------:R-:W-:Y:S01]  /*8e60*/  BSSY.RECONVERGENT B2, `(.L_x_6797) ;  /* 0x000004c000027945 */ /* 0x000fe20003800200 */
[----:B------:R-:W-:Y:S02]  /*8e70*/  IMAD.MOV.U32 R6, RZ, RZ, 0x2 ;  /* 0x00000002ff067424 */ /* 0x000fe400078e00ff */
[----:B------:R-:W-:Y:S01]  /*8e80*/  FFMA.FTZ R0, R3, R80, 1.1641532182693481445e-10 ;  /* 0x2f00000003007423 */ /* 0x000fe20000010050 */
[----:B-----5:R-:W-:Y:S01]  /*8e90*/  HADD2.F32 R3, -RZ, R56.H0_H0 ;  /* 0x20000038ff037230 */ /* 0x020fe20000004100 */
[----:B------:R-:W2:Y:S03]  /*8ea0*/  LDC R90, c[0x0][0x408] ;  /* 0x00010200ff5a7b82 */ /* 0x000ea60000000800 */
[----:B-1----:R-:W-:-:S04]  /*8eb0*/  FSETP.GTU.FTZ.AND P3, PT, R0, R91, PT ;  /* 0x0000005b0000720b */ /* 0x002fc80003f7c000 */
[----:B------:R-:W-:Y:S01]  /*8ec0*/  PLOP3.LUT P5, PT, P3, PT, PT, 0x8, 0x80 ;  /* 0x000000000080781c */ /* 0x000fe20001fae170 */
[----:B--2---:R-:W-:-:S03]  /*8ed0*/  FMUL.FTZ R0, R3, R90 ;  /* 0x0000005a03007220 */ /* 0x004fc60000410000 */
        /* <DEDUP_REMOVED lines=12> */
.L_x_6799:
        /* <DEDUP_REMOVED lines=13> */
.L_x_6801:
[----:B------:R-:W-:Y:S05]  /*9070*/  BSYNC.RECONVERGENT B3 ;  /* 0x0000000000037941 */ /* 0x000fea0003800200 */
.L_x_6800:
        /* <DEDUP_REMOVED lines=42> */
.L_x_6798:
[----:B------:R-:W-:Y:S05]  /*9320*/  BSYNC.RECONVERGENT B2 ;  /* 0x0000000000027941 */ /* 0x000fea0003800200 */
.L_x_6797:
        /* <DEDUP_REMOVED lines=25> */
.L_x_6804:
        /* <DEDUP_REMOVED lines=13> */
.L_x_6806:
[----:B------:R-:W-:Y:S05]  /*9590*/  BSYNC.RECONVERGENT B3 ;  /* 0x0000000000037941 */ /* 0x000fea0003800200 */
.L_x_6805:
        /* <DEDUP_REMOVED lines=42> */
.L_x_6803:
[----:B------:R-:W-:Y:S05]  /*9840*/  BSYNC.RECONVERGENT B2 ;  /* 0x0000000000027941 */ /* 0x000fea0003800200 */
.L_x_6802:
[----:B------:R-:W-:Y:S01]  /*9850*/  I2FP.F32.U32 R3, R3 ;  /* 0x0000000300037245 */ /* 0x000fe20000201000 */
[----:B------:R-:W-:Y:S01]  /*9860*/  BSSY.RECONVERGENT B2, `(.L_x_6807) ;  /* 0x000004c000027945 */ /* 0x000fe20003800200 */
[----:B------:R-:W-:Y:S01]  /*9870*/  ISETP.NE.AND P4, PT, R7, 0x1, PT ;  /* 0x000000010700780c */ /* 0x000fe20003f85270 */
[----:B------:R-:W-:Y:S01]  /*9880*/  IMAD.MOV.U32 R13, RZ, RZ, 0x2 ;  /* 0x00000002ff0d7424 */ /* 0x000fe200078e00ff */
[----:B------:R-:W-:Y:S01]  /*9890*/  MOV R5, R12 ;  /* 0x0000000c00057202 */ /* 0x000fe20000000f00 */
[----:B------:R-:W-:Y:S01]  /*98a0*/  FFMA.FTZ R4, R3, R80, 1.1641532182693481445e-10 ;  /* 0x2f00000003047423 */ /* 0x000fe20000010050 */
[----:B------:R-:W-:-:S04]  /*98b0*/  HADD2.F32 R3, -RZ, R56.H1_H1 ;  /* 0x30000038ff037230 */ /* 0x000fc80000004100 */
        /* <DEDUP_REMOVED lines=14> */
.L_x_6809:
        /* <DEDUP_REMOVED lines=13> */
.L_x_6811:
[----:B------:R-:W-:Y:S05]  /*9a70*/  BSYNC.RECONVERGENT B3 ;  /* 0x0000000000037941 */ /* 0x000fea0003800200 */
.L_x_6810:
        /* <DEDUP_REMOVED lines=42> */
.L_x_6808:
[----:B------:R-:W-:Y:S05]  /*9d20*/  BSYNC.RECONVERGENT B2 ;  /* 0x0000000000027941 */ /* 0x000fea0003800200 */
.L_x_6807:
        /* <DEDUP_REMOVED lines=11> */
[----:B0-----:R-:W-:Y:S01]  /*9de0*/  @P2 FADD.FTZ R67, R6, R3 ;  /* 0x0000000306432221 */ /* 0x001fe20000010000 */
        /* <DEDUP_REMOVED lines=13> */
.L_x_6814:
        /* <DEDUP_REMOVED lines=13> */
.L_x_6816:
[----:B------:R-:W-:Y:S05]  /*9f90*/  BSYNC.RECONVERGENT B3 ;  /* 0x0000000000037941 */ /* 0x000fea0003800200 */
.L_x_6815:
        /* <DEDUP_REMOVED lines=42> */
.L_x_6813:
[----:B------:R-:W-:Y:S05]  /*a240*/  BSYNC.RECONVERGENT B2 ;  /* 0x0000000000027941 */ /* 0x000fea0003800200 */
.L_x_6812:
        /* <DEDUP_REMOVED lines=21> */
.L_x_6819:
        /* <DEDUP_REMOVED lines=13> */
.L_x_6821:
[----:B------:R-:W-:Y:S05]  /*a470*/  BSYNC.RECONVERGENT B3 ;  /* 0x0000000000037941 */ /* 0x000fea0003800200 */
.L_x_6820:
        /* <DEDUP_REMOVED lines=42> */
.L_x_6818:
[----:B------:R-:W-:Y:S05]  /*a720*/  BSYNC.RECONVERGENT B2 ;  /* 0x0000000000027941 */ /* 0x000fea0003800200 */
.L_x_6817:
        /* <DEDUP_REMOVED lines=25> */
.L_x_6824:
        /* <DEDUP_REMOVED lines=13> */
.L_x_6826:
[----:B------:R-:W-:Y:S05]  /*a990*/  BSYNC.RECONVERGENT B3 ;  /* 0x0000000000037941 */ /* 0x000fea0003800200 */
.L_x_6825:
        /* <DEDUP_REMOVED lines=42> */
.L_x_6823:
[----:B------:R-:W-:Y:S05]  /*ac40*/  BSYNC.RECONVERGENT B2 ;  /* 0x0000000000027941 */ /* 0x000fea0003800200 */
.L_x_6822:
[----:B------:R-:W-:Y:S01]  /*ac50*/  I2FP.F32.U32 R3, R3 ;  /* 0x0000000300037245 */ /* 0x000fe20000201000 */
[----:B------:R-:W-:Y:S01]  /*ac60*/  HADD2.F32 R57, -RZ, R57.H1_H1 ;  /* 0x30000039ff397230 */ /* 0x000fe20000004100 */
        /* <DEDUP_REMOVED lines=19> */
.L_x_6829:
        /* <DEDUP_REMOVED lines=13> */
.L_x_6831:
[----:B------:R-:W-:Y:S05]  /*ae70*/  BSYNC.RECONVERGENT B3 ;  /* 0x0000000000037941 */ /* 0x000fea0003800200 */
.L_x_6830:
        /* <DEDUP_REMOVED lines=42> */
.L_x_6828:
[----:B------:R-:W-:Y:S05]  /*b120*/  BSYNC.RECONVERGENT B2 ;  /* 0x0000000000027941 */ /* 0x000fea0003800200 */
.L_x_6827:
        /* <DEDUP_REMOVED lines=25> */
.L_x_6834:
        /* <DEDUP_REMOVED lines=13> */
.L_x_6836:
[----:B------:R-:W-:Y:S05]  /*b390*/  BSYNC.RECONVERGENT B3 ;  /* 0x0000000000037941 */ /* 0x000fea0003800200 */
.L_x_6835:
        /* <DEDUP_REMOVED lines=42> */
.L_x_6833:
[----:B------:R-:W-:Y:S05]  /*b640*/  BSYNC.RECONVERGENT B2 ;  /* 0x0000000000027941 */ /* 0x000fea0003800200 */
.L_x_6832:
        /* <DEDUP_REMOVED lines=21> */
.L_x_6839:
        /* <DEDUP_REMOVED lines=13> */
.L_x_6841:
[----:B------:R-:W-:Y:S05]  /*b870*/  BSYNC.RECONVERGENT B3 ;  /* 0x0000000000037941 */ /* 0x000fea0003800200 */
.L_x_6840:
        /* <DEDUP_REMOVED lines=42> */
.L_x_6838:
[----:B------:R-:W-:Y:S05]  /*bb20*/  BSYNC.RECONVERGENT B2 ;  /* 0x0000000000027941 */ /* 0x000fea0003800200 */
.L_x_6837:
        /* <DEDUP_REMOVED lines=25> */
.L_x_6844:
        /* <DEDUP_REMOVED lines=13> */
.L_x_6846:
[----:B------:R-:W-:Y:S05]  /*bd90*/  BSYNC.RECONVERGENT B3 ;  /* 0x0000000000037941 */ /* 0x000fea0003800200 */
.L_x_6845:
        /* <DEDUP_REMOVED lines=42> */
.L_x_6843:
[----:B------:R-:W-:Y:S05]  /*c040*/  BSYNC.RECONVERGENT B2 ;  /* 0x0000000000027941 */ /* 0x000fea0003800200 */
.L_x_6842:
        /* <DEDUP_REMOVED lines=20> */
.L_x_6849:
        /* <DEDUP_REMOVED lines=13> */
.L_x_6851:
[----:B------:R-:W-:Y:S05]  /*c260*/  BSYNC.RECONVERGENT B3 ;  /* 0x0000000000037941 */ /* 0x000fea0003800200 */
.L_x_6850:
        /* <DEDUP_REMOVED lines=42> */
.L_x_6848:
[----:B------:R-:W-:Y:S05]  /*c510*/  BSYNC.RECONVERGENT B2 ;  /* 0x0000000000027941 */ /* 0x000fea0003800200 */
.L_x_6847:
        /* <DEDUP_REMOVED lines=25> */
.L_x_6854:
        /* <DEDUP_REMOVED lines=13> */
.L_x_6856:
[----:B------:R-:W-:Y:S05]  /*c780*/  BSYNC.RECONVERGENT B3 ;  /* 0x0000000000037941 */ /* 0x000fea0003800200 */
.L_x_6855:
        /* <DEDUP_REMOVED lines=42> */
.L_x_6853:
[----:B------:R-:W-:Y:S05]  /*ca30*/  BSYNC.RECONVERGENT B2 ;  /* 0x0000000000027941 */ /* 0x000fea0003800200 */
.L_x_6852:
        /* <DEDUP_REMOVED lines=20> */
.L_x_6859:
        /* <DEDUP_REMOVED lines=13> */
.L_x_6861:
[----:B------:R-:W-:Y:S05]  /*cc50*/  BSYNC.RECONVERGENT B3 ;  /* 0x0000000000037941 */ /* 0x000fea0003800200 */
.L_x_6860:
        /* <DEDUP_REMOVED lines=42> */
.L_x_6858:
[----:B------:R-:W-:Y:S05]  /*cf00*/  BSYNC.RECONVERGENT B2 ;  /* 0x0000000000027941 */ /* 0x000fea0003800200 */
.L_x_6857:
[----:B------:R-:W-:Y:S01]  /*cf10*/  I2FP.F32.U32 R13, R13 ;  /* 0x0000000d000d7245 */ /* 0x000fe20000201000 */
[----:B------:R-:W-:Y:S01]  /*cf20*/  HADD2.F32 R77, -RZ, R23.H0_H0 ;  /* 0x20000017ff4d7230 */ /* 0x000fe20000004100 */
        /* <DEDUP_REMOVED lines=12> */
[----:B------:R-:W-:Y:S01]  /*cff0*/  PRMT R3, R13, 0x7610, R3 ;  /* 0x000076100d037816 */ /* 0x000fe20000000003 */
        /* <DEDUP_REMOVED lines=11> */
.L_x_6864:
        /* <DEDUP_REMOVED lines=13> */
.L_x_6866:
[----:B------:R-:W-:Y:S05]  /*d180*/  BSYNC.RECONVERGENT B3 ;  /* 0x0000000000037941 */ /* 0x000fea0003800200 */
.L_x_6865:
        /* <DEDUP_REMOVED lines=42> */
.L_x_6863:
[----:B------:R-:W-:Y:S05]  /*d430*/  BSYNC.RECONVERGENT B2 ;  /* 0x0000000000027941 */ /* 0x000fea0003800200 */
.L_x_6862:
[----:B------:R-:W-:Y:S01]  /*d440*/  I2FP.F32.U32 R13, R13 ;  /* 0x0000000d000d7245 */ /* 0x000fe20000201000 */
[----:B------:R-:W-:Y:S01]  /*d450*/  HADD2.F32 R59, -RZ, R59.H1_H1 ;  /* 0x3000003bff3b7230 */ /* 0x000fe20000004100 */
[----:B------:R-:W-:Y:S01]  /*d460*/  ISETP.NE.AND P6, PT, R93, 0x1, PT ;  /* 0x000000015d00780c */ /* 0x000fe20003fc5270 */
[----:B------:R-:W-:Y:S02]  /*d470*/  BSSY.RECONVERGENT B2, `(.L_x_6867) ;  /* 0x000004b000027945 */ /* 0x000fe40003800200 */
        /* <DEDUP_REMOVED lines=16> */
.L_x_6869:
        /* <DEDUP_REMOVED lines=15> */
.L_x_6871:
[----:B------:R-:W-:Y:S05]  /*d670*/  BSYNC.RECONVERGENT B3 ;  /* 0x0000000000037941 */ /* 0x000fea0003800200 */
.L_x_6870:
        /* <DEDUP_REMOVED lines=42> */
.L_x_6868:
[----:B------:R-:W-:Y:S05]  /*d920*/  BSYNC.RECONVERGENT B2 ;  /* 0x0000000000027941 */ /* 0x000fea0003800200 */
.L_x_6867:
        /* <DEDUP_REMOVED lines=11> */
[----:B------:R-:W-:-:S04]  /*d9e0*/  FADD.FTZ R59, R59, R80 ;  /* 0x000000503b3b7221 */ /* 0x000fc80000010000 */
[----:B------:R-:W-:Y:S01]  /*d9f0*/  @P2 FADD.FTZ R80, R90, R59 ;  /* 0x0000003b5a502221 */ /* 0x000fe20000010000 */
[----:B------:R-:W-:Y:S02]  /*da00*/  @!P2 MOV R80, R59 ;  /* 0x0000003b0050a202 */ /* 0x000fe40000000f00 */
[----:B------:R-:W-:Y:S02]  /*da10*/  SEL R90, RZ, 0x1, P6 ;  /* 0x00000001ff5a7807 */ /* 0x000fe40003000000 */
[----:B------:R-:W-:Y:S02]  /*da20*/  F2FP.F16.F32.PACK_AB R59, RZ, R80 ;  /* 0x00000050ff3b723e */ /* 0x000fe400000000ff */
[----:B------:R-:W-:Y:S02]  /*da30*/  PRMT R2, R90, 0x7610, R2 ;  /* 0x000076105a027816 */ /* 0x000fe40000000002 */
[----:B------:R-:W-:Y:S01]  /*da40*/  PRMT R59, R89, 0x5410, R59 ;  /* 0x00005410593b7816 */ /* 0x000fe2000000003b */
[----:B------:R-:W-:Y:S06]  /*da50*/  BRA `(.L_x_6872) ;  /* 0x00000028003c7947 */ /* 0x000fec0003800000 */
.L_x_6791:
        /* <DEDUP_REMOVED lines=16> */
.L_x_6875:
        /* <DEDUP_REMOVED lines=13> */
.L_x_6877:
[----:B------:R-:W-:Y:S05]  /*dc30*/  BSYNC.RECONVERGENT B3 ;  /* 0x0000000000037941 */ /* 0x000fea0003800200 */
.L_x_6876:
        /* <DEDUP_REMOVED lines=41> */
.L_x_6874:
[----:B------:R-:W-:Y:S05]  /*ded0*/  BSYNC.RECONVERGENT B2 ;  /* 0x0000000000027941 */ /* 0x000fea0003800200 */
.L_x_6873:
        /* <DEDUP_REMOVED lines=27> */
.L_x_6880:
        /* <DEDUP_REMOVED lines=13> */
.L_x_6882:
[----:B------:R-:W-:Y:S05]  /*e160*/  BSYNC.RECONVERGENT B3 ;  /* 0x0000000000037941 */ /* 0x000fea0003800200 */
.L_x_6881:
        /* <DEDUP_REMOVED lines=42> */
.L_x_6879:
[----:B------:R-:W-:Y:S05]  /*e410*/  BSYNC.RECONVERGENT B2 ;  /* 0x0000000000027941 */ /* 0x000fea0003800200 */
.L_x_6878:
        /* <DEDUP_REMOVED lines=24> */
.L_x_6885:
        /* <DEDUP_REMOVED lines=13> */
.L_x_6887:
[----:B------:R-:W-:Y:S05]  /*e670*/  BSYNC.RECONVERGENT B3 ;  /* 0x0000000000037941 */ /* 0x000fea0003800200 */
.L_x_6886:
        /* <DEDUP_REMOVED lines=42> */
.L_x_6884:
[----:B------:R-:W-:Y:S05]  /*e920*/  BSYNC.RECONVERGENT B2 ;  /* 0x0000000000027941 */ /* 0x000fea0003800200 */
.L_x_6883:
        /* <DEDUP_REMOVED lines=9> */
[----:B------:R-:W-:Y:S01]  /*e9c0*/  IMAD.MOV.U32 R13, RZ, RZ, R12 ;  /* 0x000000ffff0d7224 */ /* 0x000fe200078e000c */
        /* <DEDUP_REMOVED lines=14> */
.L_x_6890:
        /* <DEDUP_REMOVED lines=13> */
.L_x_6892:
[----:B------:R-:W-:Y:S05]  /*eb80*/  BSYNC.RECONVERGENT B3 ;  /* 0x0000000000037941 */ /* 0x000fea0003800200 */
.L_x_6891:
        /* <DEDUP_REMOVED lines=42> */
.L_x_6889:
[----:B------:R-:W-:Y:S05]  /*ee30*/  BSYNC.RECONVERGENT B2 ;  /* 0x0000000000027941 */ /* 0x000fea0003800200 */
.L_x_6888:
        /* <DEDUP_REMOVED lines=24> */
.L_x_6895:
        /* <DEDUP_REMOVED lines=13> */
.L_x_6897:
[----:B------:R-:W-:Y:S05]  /*f090*/  BSYNC.RECONVERGENT B3 ;  /* 0x0000000000037941 */ /* 0x000fea0003800200 */
.L_x_6896:
        /* <DEDUP_REMOVED lines=42> */
.L_x_6894:
[----:B------:R-:W-:Y:S05]  /*f340*/  BSYNC.RECONVERGENT B2 ;  /* 0x0000000000027941 */ /* 0x000fea0003800200 */
.L_x_6893:
[----:B------:R-:W-:Y:S01]  /*f350*/  I2FP.F32.U32 R92, R13 ;  /* 0x0000000d005c7245 */ /* 0x000fe20000201000 */
[----:B------:R-:W-:Y:S01]  /*f360*/  HADD2.F32 R13, -RZ, R58.H0_H0 ;  /* 0x2000003aff0d7230 */ /* 0x000fe20000004100 */
[----:B------:R-:W-:Y:S01]  /*f370*/  BSSY.RECONVERGENT B2, `(.L_x_6898) ;  /* 0x000004e000027945 */ /* 0x000fe20003800200 */
[----:B------:R-:W-:Y:S02]  /*f380*/  @P2 HADD2.F32 R94, -RZ, R18.H0_H0 ;  /* 0x20000012ff5e2230 */ /* 0x000fe40000004100 */
        /* <DEDUP_REMOVED lines=20> */
.L_x_6900:
        /* <DEDUP_REMOVED lines=13> */
.L_x_6902:
[----:B------:R-:W-:Y:S05]  /*f5a0*/  BSYNC.RECONVERGENT B3 ;  /* 0x0000000000037941 */ /* 0x000fea0003800200 */
.L_x_6901:
        /* <DEDUP_REMOVED lines=42> */
.L_x_6899:
[----:B------:R-:W-:Y:S05]  /*f850*/  BSYNC.RECONVERGENT B2 ;  /* 0x0000000000027941 */ /* 0x000fea0003800200 */
.L_x_6898:
[----:B------:R-:W-:Y:S01]  /*f860*/  I2FP.F32.U32 R76, R77 ;  /* 0x0000004d004c7245 */ /* 0x000fe20000201000 */
[----:B------:R-:W-:Y:S01]  /*f870*/  HADD2.F32 R77, -RZ, R58.H1_H1 ;  /* 0x3000003aff4d7230 */ /* 0x000fe20000004100 */
[----:B------:R-:W-:Y:S01]  /*f880*/  ISETP.NE.AND P4, PT, R13, 0x1, PT ;  /* 0x000000010d00780c */ /* 0x000fe20003f85270 */
[----:B------:R-:W-:Y:S01]  /*f890*/  BSSY.RECONVERGENT B2, `(.L_x_6903) ;  /* 0x000004c000027945 */ /* 0x000fe20003800200 */
[----:B------:R-:W-:Y:S02]  /*f8a0*/  HFMA2 R95, -RZ, RZ, 0, 1.1920928955078125e-07 ;  /* 0x00000002ff5f7431 */ /* 0x000fe400000001ff */
        /* <DEDUP_REMOVED lines=18> */
.L_x_6905:
        /* <DEDUP_REMOVED lines=13> */
.L_x_6907:
[----:B------:R-:W-:Y:S05]  /*faa0*/  BSYNC.RECONVERGENT B3 ;  /* 0x0000000000037941 */ /* 0x000fea0003800200 */
.L_x_6906:
        /* <DEDUP_REMOVED lines=42> */
.L_x_6904:
[----:B------:R-:W-:Y:S05]  /*fd50*/  BSYNC.RECONVERGENT B2 ;  /* 0x0000000000027941 */ /* 0x000fea0003800200 */
.L_x_6903:
[----:B------:R-:W-:Y:S01]  /*fd60*/  I2FP.F32.U32 R94, R77 ;  /* 0x0000004d005e7245 */ /* 0x000fe20000201000 */
[----:B------:R-:W-:Y:S01]  /*fd70*/  HADD2.F32 R13, -RZ, R59.H0_H0 ;  /* 0x2000003bff0d7230 */ /* 0x000fe20000004100 */
[----:B------:R-:W-:Y:S01]  /*fd80*/  ISETP.NE.AND P5, PT, R95, 0x1, PT ;  /* 0x000000015f00780c */ /* 0x000fe20003fa5270 */
[----:B------:R-:W-:Y:S02]  /*fd90*/  BSSY.RECONVERGENT B2, `(.L_x_6908) ;  /* 0x000004c000027945 */ /* 0x000fe40003800200 */
[----:B------:R-:W-:Y:S01]  /*fda0*/  FFMA.FTZ R94, R94, R93, 1.1641532182693481445e-10 ;  /* 0x2f0000005e5e7423 */ /* 0x000fe2000001005d */
[----:B------:R-:W-:-:S04]  /*fdb0*/  FMUL.FTZ R13, R13, R80 ;  /* 0x000000500d0d7220 */ /* 0x000fc80000410000 */
[----:B------:R-:W-:Y:S01]  /*fdc0*/  FSETP.GTU.FTZ.AND P4, PT, R94, R81, PT ;  /* 0x000000515e00720b */ /* 0x000fe20003f9c000 */
[----:B------:R-:W-:-:S03]  /*fdd0*/  @P2 HADD2.F32 R94, -RZ, R19.H0_H0 ;  /* 0x20000013ff5e2230 */ /* 0x000fc60000004100 */
        /* <DEDUP_REMOVED lines=15> */
.L_x_6910:
        /* <DEDUP_REMOVED lines=13> */
.L_x_6912:
[----:B------:R-:W-:Y:S05]  /*ffa0*/  BSYNC.RECONVERGENT B3 ;  /* 0x0000000000037941 */ /* 0x000fea0003800200 */
.L_x_6911:
        /* <DEDUP_REMOVED lines=42> */
.L_x_6909:
[----:B------:R-:W-:Y:S05]  /*10250*/  BSYNC.RECONVERGENT B2 ;  /* 0x0000000000027941 */ /* 0x000fea0003800200 */
.L_x_6908:
        /* <DEDUP_REMOVED lines=8> */
[----:B------:R-:W-:-:S02]  /*102e0*/  FSETP.GTU.FTZ.AND P5, PT, R94, R81, PT ;  /* 0x000000515e00720b */ /* 0x000fc40003fbc000 */
[----:B------:R-:W-:Y:S02]  /*102f0*/  MOV R81, R90 ;  /* 0x0000005a00517202 */ /* 0x000fe40000000f00 */
[----:B------:R-:W-:Y:S02]  /*10300*/  FSEL R80, R80, RZ, !P5 ;  /* 0x000000ff50507208 */ /* 0x000fe40006800000 */
[----:B------:R-:W-:-:S03]  /*10310*/  PLOP3.LUT P5, PT, P5, PT, PT, 0x8, 0x80 ;  /* 0x000000000080781c */ /* 0x000fc60002fae170 */
[----:B------:R-:W-:-:S05]  /*10320*/  @P2 FADD.FTZ R80, R59, R80 ;  /* 0x000000503b502221 */ /* 0x000fca0000010000 */
[----:B------:R-:W-:-:S04]  /*10330*/  F2FP.F16.F32.PACK_AB R59, RZ, R80 ;  /* 0x00000050ff3b723e */ /* 0x000fc800000000ff */
[----:B------:R-:W-:-:S07]  /*10340*/  PRMT R59, R91, 0x5410, R59 ;  /* 0x000054105b3b7816 */ /* 0x000fce000000003b */
.L_x_6872:
[----:B------:R-:W-:Y:S02]  /*10350*/  ISETP.NE.AND P2, PT, R83, RZ, PT ;  /* 0x000000ff5300720c */ /* 0x000fe40003f45270 */
[----:B------:R-:W-:Y:S02]  /*10360*/  SEL R83, RZ, 0x1000000, !P5 ;  /* 0x01000000ff537807 */ /* 0x000fe40006800000 */
[----:B------:R-:W-:Y:S02]  /*10370*/  SEL R89, RZ, 0x10000, !P4 ;  /* 0x00010000ff597807 */ /* 0x000fe40006000000 */
[----:B------:R-:W-:Y:S02]  /*10380*/  ISETP.NE.AND P5, PT, R84, RZ, PT ;  /* 0x000000ff5400720c */ /* 0x000fe40003fa5270 */
[----:B------:R-:W-:Y:S02]  /*10390*/  ISETP.NE.AND P4, PT, R85, RZ, PT ;  /* 0x000000ff5500720c */ /* 0x000fe40003f85270 */
[----:B------:R-:W-:Y:S01]  /*103a0*/  ISETP.NE.AND P6, PT, R87, RZ, PT ;  /* 0x000000ff5700720c */ /* 0x000fe20003fc5270 */
[----:B------:R-:W0:Y:S01]  /*103b0*/  LDC.64 R84, c[0x0][0x3a8] ;  /* 0x0000ea00ff547b82 */ /* 0x000e220000000a00 */
[----:B------:R-:W-:-:S02]  /*103c0*/  SEL R90, RZ, 0x100, !P3 ;  /* 0x00000100ff5a7807 */ /* 0x000fc40005800000 */
[----:B------:R-:W-:Y:S02]  /*103d0*/  ISETP.NE.AND P3, PT, R88, RZ, PT ;  /* 0x000000ff5800720c */ /* 0x000fe40003f65270 */
[----:B------:R-:W-:Y:S02]  /*103e0*/  LOP3.LUT R90, R90, R83, R89, 0xfe, !PT ;  /* 0x000000535a5a7212 */ /* 0x000fe400078efe59 */
[----:B------:R-:W-:Y:S01]  /*103f0*/  SEL R89, RZ, 0x1000000, !P3 ;  /* 0x01000000ff597807 */ /* 0x000fe20005800000 */
[----:B------:R-:W1:Y:S01]  /*10400*/  LDC.64 R86, c[0x0][0x3b0] ;  /* 0x0000ec00ff567b82 */ /* 0x000e620000000a00 */
[----:B------:R-:W-:Y:S02]  /*10410*/  SEL R88, RZ, 0x10000, !P4 ;  /* 0x00010000ff587807 */ /* 0x000fe40006000000 */
[----:B------:R-:W-:-:S04]  /*10420*/  SEL R83, RZ, 0x100, !P5 ;  /* 0x00000100ff537807 */ /* 0x000fc80006800000 */
[----:B------:R-:W-:Y:S02]  /*10430*/  LOP3.LUT R83, R83, R89, R88, 0xfe, !PT ;  /* 0x0000005953537212 */ /* 0x000fe400078efe58 */
[----:B------:R-:W-:Y:S02]  /*10440*/  SEL R89, RZ, 0x1, !P6 ;  /* 0x00000001ff597807 */ /* 0x000fe40007000000 */
[----:B------:R-:W-:Y:S02]  /*10450*/  SEL R88, RZ, 0x1, !P2 ;  /* 0x00000001ff587807 */ /* 0x000fe40005000000 */
[----:B------:R-:W-:Y:S02]  /*10460*/  LOP3.LUT R89, R90, R89, RZ, 0xfc, !PT ;  /* 0x000000595a597212 */ /* 0x000fe400078efcff */
[----:B------:R-:W-:Y:S01]  /*10470*/  LOP3.LUT R88, R83, R88, RZ, 0xfc, !PT ;  /* 0x0000005853587212 */ /* 0x000fe200078efcff */
[----:B0-----:R-:W-:-:S05]  /*10480*/  IMAD.WIDE.U32 R84, R82, 0x10, R84 ;  /* 0x0000001052547825 */ /* 0x001fca00078e0054 */
        /* <DEDUP_REMOVED lines=24> */
.L_x_6790:
[----:B------:R-:W-:Y:S05]  /*10610*/  BSYNC.RECONVERGENT B1 ;  /* 0x0000000000017941 */ /* 0x000fea0003800200 */
.L_x_6789:
        /* <DEDUP_REMOVED lines=76> */
.L_x_6930:
        /* <DEDUP_REMOVED lines=30> */
[----:B------:R-:W-:Y:S01]  /*10cc0*/  F2FP.F16.F32.PACK_AB R56, R57, R56 ;  /* 0x000000383938723e */ /* 0x000fe200000000ff */
        /* <DEDUP_REMOVED lines=13> */
[----:B------:R-:W-:Y:S02]  /*10da0*/  F2FP.F16.F32.PACK_AB R57, R58, R57 ;  /* 0x000000393a39723e */ /* 0x000fe400000000ff */
[----:B------:R-:W-:Y:S02]  /*10db0*/  F2FP.F16.F32.PACK_AB R58, R86, R87 ;  /* 0x00000057563a723e */ /* 0x000fe400000000ff */
[----:B------:R-:W-:-:S05]  /*10dc0*/  F2FP.F16.F32.PACK_AB R59, R88, R59 ;  /* 0x0000003b583b723e */ /* 0x000fca00000000ff */
[----:B------:R1:W-:Y:S02]  /*10dd0*/  STG.E.128 desc[UR8][R82.64], R56 ;  /* 0x0000003852007986 */ /* 0x0003e4000c101d08 */
.L_x_6915:
[----:B------:R-:W-:Y:S05]  /*10de0*/  BSYNC.RECONVERGENT B1 ;  /* 0x0000000000017941 */ /* 0x000fea0003800200 */
.L_x_6914:
        /* <DEDUP_REMOVED lines=23> */
[----:B------:R-:W-:-:S02]  /*10f60*/  F2FP.F16.F32.PACK_AB R59, R86, R95 ;  /* 0x0000005f563b723e */ /* 0x000fc400000000ff */
[----:B------:R-:W-:Y:S01]  /*10f70*/  F2FP.F16.F32.PACK_AB R58, R85, R58 ;  /* 0x0000003a553a723e */ /* 0x000fe200000000ff */
[----:B------:R-:W-:Y:S01]  /*10f80*/  FFMA.FTZ R86, R84, R39, R31 ;  /* 0x0000002754567223 */ /* 0x000fe2000001001f */
[----:B------:R-:W-:Y:S01]  /*10f90*/  FFMA.FTZ R87, R87, R38, R30 ;  /* 0x0000002657577223 */ /* 0x000fe2000001001e */
[----:B------:R-:W-:Y:S01]  /*10fa0*/  FFMA.FTZ R84, R57, R36, R28 ;  /* 0x0000002439547223 */ /* 0x000fe2000001001c */
[----:B------:R-:W-:Y:S01]  /*10fb0*/  FFMA.FTZ R85, R56, R37, R29 ;  /* 0x0000002538557223 */ /* 0x000fe2000001001d */
[----:B0-----:R-:W-:Y:S02]  /*10fc0*/  IMAD.WIDE.U32 R82, R78, 0x10, R82 ;  /* 0x000000104e527825 */ /* 0x001fe400078e0052 */
[----:B------:R-:W-:Y:S02]  /*10fd0*/  F2FP.F16.F32.PACK_AB R57, R86, R87 ;  /* 0x000000575639723e */ /* 0x000fe400000000ff */
[----:B------:R-:W-:-:S05]  /*10fe0*/  F2FP.F16.F32.PACK_AB R56, R85, R84 ;  /* 0x000000545538723e */ /* 0x000fca00000000ff */
[----:B------:R2:W-:Y:S02]  /*10ff0*/  STG.E.128 desc[UR8][R82.64], R56 ;  /* 0x0000003852007986 */ /* 0x0005e4000c101d08 */
.L_x_6917:
[----:B------:R-:W-:Y:S05]  /*11000*/  BSYNC.RECONVERGENT B1 ;  /* 0x0000000000017941 */ /* 0x000fea0003800200 */
.L_x_6916:
[----:B012---:R-:W0:Y:S02]  /*11010*/  LDC.64 R56, c[0x0][0x380] ;  /* 0x0000e000ff387b82 */ /* 0x007e240000000a00 */
[----:B0-----:R-:W-:-:S05]  /*11020*/  IMAD R62, R56, 0x4, R62 ;  /* 0x00000004383e7824 */ /* 0x001fca00078e023e */
[----:B------:R-:W-:-:S13]  /*11030*/  ISETP.GE.AND P0, PT, R62, R57, PT ;  /* 0x000000393e00720c */ /* 0x000fda0003f06270 */
[----:B------:R-:W-:Y:S05]  /*11040*/  @!P0 BRA `(.L_x_6918) ;  /* 0xfffffef800a08947 */ /* 0x000fea000383ffff */
[----:B------:R-:W-:Y:S05]  /*11050*/  BSYNC B0 ;  /* 0x0000000000007941 */ /* 0x000fea0003800000 */
.L_x_6663:
[----:B------:R-:W-:Y:S05]  /*11060*/  EXIT ;  /* 0x000000000000794d */ /* 0x000fea0003800000 */
.L_x_6913:
        /* <DEDUP_REMOVED lines=8> */
.L_x_6920:
[----:B------:R-:W-:Y:S05]  /*110f0*/  BSYNC B1 ;  /* 0x0000000000017941 */ /* 0x000fea0003800000 */
.L_x_6919:
        /* <DEDUP_REMOVED lines=9> */
.L_x_6921:
[----:B------:R-:W-:Y:S02]  /*11190*/  IMAD.MOV.U32 R88, RZ, RZ, 0x4 ;  /* 0x00000004ff587424 */ /* 0x000fe400078e00ff */
[----:B------:R-:W-:-:S04]  /*111a0*/  IMAD.MOV.U32 R57, RZ, RZ, R87 ;  /* 0x000000ffff397224 */ /* 0x000fc800078e0057 */
[----:B------:R-:W-:-:S05]  /*111b0*/  FADD.FTZ R82, R58, R57 ;  /* 0x000000393a527221 */ /* 0x000fca0000010000 */
[----:B------:R-:W-:-:S07]  /*111c0*/  MOV R89, R82 ;  /* 0x0000005200597202 */ /* 0x000fce0000000f00 */
[----:B------:R-:W-:Y:S05]  /*111d0*/  WARPSYNC.COLLECTIVE R86, `(.L_x_6922) ;  /* 0x0000000056087348 */ /* 0x000fea0003c00000 */
[----:B------:R0:W1:Y:S02]  /*111e0*/  SHFL.BFLY P4, R87, R89, R88, R91 ;  /* 0x0c00005859577389 */ /* 0x000064000008005b */
[----:B01----:R-:W-:Y:S05]  /*111f0*/  ENDCOLLECTIVE ;  /* 0x000000000000791b */ /* 0x003fea0003800000 */
.L_x_6922:
[----:B------:R-:W-:Y:S01]  /*11200*/  HFMA2 R88, -RZ, RZ, 0, 4.76837158203125e-07 ;  /* 0x00000008ff587431 */ /* 0x000fe200000001ff */
[----:B------:R-:W-:-:S05]  /*11210*/  MOV R57, R87 ;  /* 0x0000005700397202 */ /* 0x000fca0000000f00 */
[----:B------:R-:W-:-:S04]  /*11220*/  FADD.FTZ R84, R82, R57 ;  /* 0x0000003952547221 */ /* 0x000fc80000010000 */
[----:B------:R-:W-:-:S07]  /*11230*/  IMAD.MOV.U32 R89, RZ, RZ, R84 ;  /* 0x000000ffff597224 */ /* 0x000fce00078e0054 */
[----:B------:R-:W-:Y:S05]  /*11240*/  WARPSYNC.COLLECTIVE R86, `(.L_x_6923) ;  /* 0x0000000056087348 */ /* 0x000fea0003c00000 */
[----:B------:R0:W1:Y:S02]  /*11250*/  SHFL.BFLY P4, R87, R89, R88, R91 ;  /* 0x0c00005859577389 */ /* 0x000064000008005b */
[----:B01----:R-:W-:Y:S05]  /*11260*/  ENDCOLLECTIVE ;  /* 0x000000000000791b */ /* 0x003fea0003800000 */
.L_x_6923:
        /* <DEDUP_REMOVED lines=8> */
.L_x_6924:
        /* <DEDUP_REMOVED lines=41> */
.L_x_6925:
[----:B------:R-:W-:Y:S02]  /*11580*/  IMAD.MOV.U32 R88, RZ, RZ, 0x2 ;  /* 0x00000002ff587424 */ /* 0x000fe400078e00ff */
[----:B------:R-:W-:-:S04]  /*11590*/  IMAD.MOV.U32 R59, RZ, RZ, R87 ;  /* 0x000000ffff3b7224 */ /* 0x000fc800078e0057 */
[----:B------:R-:W-:-:S05]  /*115a0*/  FADD.FTZ R59, R56, R59 ;  /* 0x0000003b383b7221 */ /* 0x000fca0000010000 */
[----:B------:R-:W-:-:S07]  /*115b0*/  MOV R89, R59 ;  /* 0x0000003b00597202 */ /* 0x000fce0000000f00 */
[----:B------:R-:W-:Y:S05]  /*115c0*/  WARPSYNC.COLLECTIVE R86, `(.L_x_6926) ;  /* 0x0000000056087348 */ /* 0x000fea0003c00000 */
[----:B------:R0:W1:Y:S02]  /*115d0*/  SHFL.BFLY P4, R87, R89, R88, R91 ;  /* 0x0c00005859577389 */ /* 0x000064000008005b */
[----:B01----:R-:W-:Y:S05]  /*115e0*/  ENDCOLLECTIVE ;  /* 0x000000000000791b */ /* 0x003fea0003800000 */
.L_x_6926:
[----:B------:R-:W-:Y:S01]  /*115f0*/  HFMA2 R88, -RZ, RZ, 0, 2.384185791015625e-07 ;  /* 0x00000004ff587431 */ /* 0x000fe200000001ff */
[----:B------:R-:W-:-:S05]  /*11600*/  MOV R58, R87 ;  /* 0x00000057003a7202 */ /* 0x000fca0000000f00 */
[----:B------:R-:W-:-:S04]  /*11610*/  FADD.FTZ R58, R59, R58 ;  /* 0x0000003a3b3a7221 */ /* 0x000fc80000010000 */
[----:B------:R-:W-:-:S07]  /*11620*/  IMAD.MOV.U32 R89, RZ, RZ, R58 ;  /* 0x000000ffff597224 */ /* 0x000fce00078e003a */
[----:B------:R-:W-:Y:S05]  /*11630*/  WARPSYNC.COLLECTIVE R86, `(.L_x_6927) ;  /* 0x0000000056087348 */ /* 0x000fea0003c00000 */
[----:B------:R0:W1:Y:S02]  /*11640*/  SHFL.BFLY P4, R87, R89, R88, R91 ;  /* 0x0c00005859577389 */ /* 0x000064000008005b */
[----:B01----:R-:W-:Y:S05]  /*11650*/  ENDCOLLECTIVE ;  /* 0x000000000000791b */ /* 0x003fea0003800000 */
.L_x_6927:
[----:B------:R-:W-:Y:S02]  /*11660*/  IMAD.MOV.U32 R88, RZ, RZ, 0x8 ;  /* 0x00000008ff587424 */ /* 0x000fe400078e00ff */
[----:B------:R-:W-:-:S04]  /*11670*/  IMAD.MOV.U32 R85, RZ, RZ, R87 ;  /* 0x000000ffff557224 */ /* 0x000fc800078e0057 */
[----:B------:R-:W-:-:S05]  /*11680*/  FADD.FTZ R85, R58, R85 ;  /* 0x000000553a557221 */ /* 0x000fca0000010000 */
[----:B------:R-:W-:-:S07]  /*11690*/  MOV R89, R85 ;  /* 0x0000005500597202 */ /* 0x000fce0000000f00 */
[----:B------:R-:W-:Y:S05]  /*116a0*/  WARPSYNC.COLLECTIVE R86, `(.L_x_6928) ;  /* 0x0000000056087348 */ /* 0x000fea0003c00000 */
[----:B------:R0:W1:Y:S02]  /*116b0*/  SHFL.BFLY P4, R87, R89, R88, R91 ;  /* 0x0c00005859577389 */ /* 0x000064000008005b */
[----:B01----:R-:W-:Y:S05]  /*116c0*/  ENDCOLLECTIVE ;  /* 0x000000000000791b */ /* 0x003fea0003800000 */
.L_x_6928:
[----:B------:R-:W-:Y:S01]  /*116d0*/  HFMA2 R88, -RZ, RZ, 0, 9.5367431640625e-07 ;  /* 0x00000010ff587431 */ /* 0x000fe200000001ff */
[----:B------:R-:W-:-:S05]  /*116e0*/  MOV R82, R87 ;  /* 0x0000005700527202 */ /* 0x000fca0000000f00 */
[----:B------:R-:W-:-:S04]  /*116f0*/  FADD.FTZ R82, R85, R82 ;  /* 0x0000005255527221 */ /* 0x000fc80000010000 */
[----:B------:R-:W-:-:S07]  /*11700*/  IMAD.MOV.U32 R89, RZ, RZ, R82 ;  /* 0x000000ffff597224 */ /* 0x000fce00078e0052 */
[----:B------:R-:W-:Y:S05]  /*11710*/  WARPSYNC.COLLECTIVE R86, `(.L_x_6929) ;  /* 0x0000000056087348 */ /* 0x000fea0003c00000 */
[----:B------:R0:W1:Y:S02]  /*11720*/  SHFL.BFLY P4, R87, R89, R88, R91 ;  /* 0x0c00005859577389 */ /* 0x000064000008005b */
[----:B01----:R-:W-:Y:S05]  /*11730*/  ENDCOLLECTIVE ;  /* 0x000000000000791b */ /* 0x003fea0003800000 */
.L_x_6929:
[----:B------:R-:W-:Y:S05]  /*11740*/  BRA `(.L_x_6930) ;  /* 0xfffffff000e47947 */ /* 0x000fea000383ffff */
.L_x_6931:
        /* <DEDUP_REMOVED lines=11> */
.L_x_12143:


//--------------------- .text._ZN10layer_norm31ln_parallel_residual_fwd_kernelINS_13Kernel_traitsIf6__halfS2_S2_fjLj512ELj1ELj4ELj1ELj16ENS_18Kernel_traits_baseILj512EfS2_S2_S2_fjLj128EEEEELb1ELb1ELb1EEEvNS_9FwdParamsE --------------------------
	.section	.text._ZN10layer_norm31ln_parallel_residual_fwd_kernelINS_13Kernel_traitsIf6__halfS2_S2_fjLj512ELj1ELj4ELj1ELj16ENS_18Kernel_traits_baseILj512EfS2_S2_S2_fjLj128EEEEELb1ELb1ELb1EEEvNS_9FwdParamsE,"ax",@progbits
	.align	128
        .global         _ZN10layer_norm31ln_parallel_residual_fwd_kernelINS_13Kernel_traitsIf6__halfS2_S2_fjLj512ELj1ELj4ELj1ELj16ENS_18Kernel_traits_baseILj512EfS2_S2_S2_fjLj128EEEEELb1ELb1ELb1EEEvNS_9FwdParamsE
        .type           _ZN10layer_norm31ln_parallel_residual_fwd_kernelINS_13Kernel_traitsIf6__halfS2_S2_fjLj512ELj1ELj4ELj1ELj16ENS_18Kernel_traits_baseILj512EfS2_S2_S2_fjLj128EEEEELb1ELb1ELb1EEEvNS_9FwdParamsE,@function
        .size           _ZN10layer_norm31ln_parallel_residual_fwd_kernelINS_13Kernel_traitsIf6__halfS2_S2_fjLj512ELj1ELj4ELj1ELj16ENS_18Kernel_traits_baseILj512EfS2_S2_S2_fjLj128EEEEELb1ELb1ELb1EEEvNS_9FwdParamsE,(.L_x_12144 - _ZN10layer_norm31ln_parallel_residual_fwd_kernelINS_13Kernel_traitsIf6__halfS2_S2_fjLj512ELj1ELj4ELj1ELj16ENS_18Kernel_traits_baseILj512EfS2_S2_S2_fjLj128EEEEELb1ELb1ELb1EEEvNS_9FwdParamsE)
        .other          _ZN10layer_norm31ln_parallel_residual_fwd_kernelINS_13Kernel_traitsIf6__halfS2_S2_fjLj512ELj1ELj4ELj1ELj16ENS_18Kernel_traits_baseILj512EfS2_S2_S2_fjLj128EEEEELb1ELb1ELb1EEEvNS_9FwdParamsE,@"STO_CUDA_ENTRY STV_DEFAULT"
_ZN10layer_norm31ln_parallel_residual_fwd_kernelINS_13Kernel_traitsIf6__halfS2_S2_fjLj512ELj1ELj4ELj1ELj16ENS_18Kernel_traits_baseILj512EfS2_S2_S2_fjLj128EEEEELb1ELb1ELb1EEEvNS_9FwdParamsE:
.text._ZN10layer_norm31ln_parallel_residual_fwd_kernelINS_13Kernel_traitsIf6__halfS2_S2_fjLj512ELj1ELj4ELj1ELj16ENS_18Kernel_traits_baseILj512EfS2_S2_S2_fjLj128EEEEELb1ELb1ELb1EEEvNS_9FwdParamsE:
        /* <DEDUP_REMOVED lines=42> */
[--C-:B------:R-:W-:Y:S01]  /*02a0*/  SHF.R.U64 R3, R58, 0x2, R59.reuse ;  /* 0x000000023a037819 */ /* 0x100fe2000000123b */
[----:B------:R-:W-:Y:S01]  /*02b0*/  IMAD.MOV.U32 R2, RZ, RZ, R4 ;  /* 0x000000ffff027224 */ /* 0x000fe200078e0004 */
[----:B------:R-:W-:Y:S01]  /*02c0*/  SHF.R.U32.HI R4, RZ, 0x2, R59 ;  /* 0x00000002ff047819 */ /* 0x000fe2000001163b */
[----:B------:R-:W-:Y:S01]  /*02d0*/  UIADD3 UR12, UPT, UPT, UR6, -0x61c88647, URZ ;  /* 0x9e3779b9060c7890 */ /* 0x000fe2000fffe0ff */
[----:B-----5:R-:W-:Y:S01]  /*02e0*/  @P1 IMAD.MOV.U32 R93, RZ, RZ, R20 ;  /* 0x000000ffff5d1224 */ /* 0x020fe200078e0014 */
[----:B------:R-:W-:Y:S01]  /*02f0*/  UIADD3 UR13, UPT, UPT, UR7, -0x4498517b, URZ ;  /* 0xbb67ae85070d7890 */ /* 0x000fe2000fffe0ff */
[----:B------:R-:W-:Y:S01]  /*0300*/  IMAD.HI.U32 R5, R2, -0x326172a9, RZ ;  /* 0xcd9e8d5702057827 */ /* 0x000fe200078e00ff */
[----:B------:R-:W-:Y:S01]  /*0310*/  UIADD3 UR14, UPT, UPT, UR6, 0x3c6ef372, URZ ;  /* 0x3c6ef372060e7890 */ /* 0x000fe2000fffe0ff */
[----:B------:R-:W-:Y:S01]  /*0320*/  @P1 MOV R92, R21 ;  /* 0x00000015005c1202 */ /* 0x000fe20000000f00 */
[----:B------:R-:W-:Y:S01]  /*0330*/  UIADD3 UR15, UPT, UPT, UR7, 0x76cf5d0a, URZ ;  /* 0x76cf5d0a070f7890 */ /* 0x000fe2000fffe0ff */
[C---:B------:R-:W-:Y:S01]  /*0340*/  IMAD.HI.U32 R6, R3.reuse, -0x2daee0ad, RZ ;  /* 0xd2511f5303067827 */ /* 0x040fe200078e00ff */
[----:B------:R-:W-:Y:S01]  /*0350*/  LOP3.LUT R5, R4, UR6, R5, 0x96, !PT ;  /* 0x0000000604057c12 */ /* 0x000fe2000f8e9605 */
[----:B------:R-:W-:Y:S01]  /*0360*/  UIADD3 UR16, UPT, UPT, UR6, -0x255992d5, URZ ;  /* 0xdaa66d2b06107890 */ /* 0x000fe2000fffe0ff */
[-C--:B------:R-:W-:Y:S01]  /*0370*/  @P1 MOV R88, R17.reuse ;  /* 0x0000001100581202 */ /* 0x080fe20000000f00 */
[----:B------:R-:W-:Y:S01]  /*0380*/  IMAD R42, R3, -0x2daee0ad, RZ ;  /* 0xd2511f53032a7824 */ /* 0x000fe200078e02ff */
[----:B------:R-:W-:Y:S01]  /*0390*/  LOP3.LUT R6, R6, UR7, RZ, 0x3c, !PT ;  /* 0x0000000706067c12 */ /* 0x000fe2000f8e3cff */
[C---:B------:R-:W-:Y:S01]  /*03a0*/  IMAD.HI.U32 R41, R5.reuse, -0x2daee0ad, RZ ;  /* 0xd2511f5305297827 */ /* 0x040fe200078e00ff */
[----:B------:R-:W-:Y:S01]  /*03b0*/  UIADD3 UR17, UPT, UPT, UR7, 0x32370b8f, URZ ;  /* 0x32370b8f07117890 */ /* 0x000fe2000fffe0ff */
[----:B------:R-:W-:Y:S01]  /*03c0*/  @!P1 MOV R88, R17 ;  /* 0x0000001100589202 */ /* 0x000fe20000000f00 */
[----:B------:R-:W-:Y:S01]  /*03d0*/  UIADD3 UR18, UPT, UPT, UR6, 0x78dde6e4, URZ ;  /* 0x78dde6e406127890 */ /* 0x000fe2000fffe0ff */
[----:B------:R-:W-:Y:S01]  /*03e0*/  IMAD R40, R2, -0x326172a9, RZ ;  /* 0xcd9e8d5702287824 */ /* 0x000fe200078e02ff */
[----:B------:R-:W-:Y:S01]  /*03f0*/  LOP3.LUT R41, R42, UR13, R41, 0x96, !PT ;  /* 0x0000000d2a297c12 */ /* 0x000fe2000f8e9629 */
[C---:B------:R-:W-:Y:S01]  /*0400*/  IMAD.HI.U32 R7, R6.reuse, -0x326172a9, RZ ;  /* 0xcd9e8d5706077827 */ /* 0x040fe200078e00ff */
[----:B------:R-:W-:Y:S01]  /*0410*/  UIADD3 UR19, UPT, UPT, UR7, -0x126145ec, URZ ;  /* 0xed9eba1407137890 */ /* 0x000fe2000fffe0ff */
[-C--:B------:R-:W-:Y:S01]  /*0420*/  @P1 MOV R85, R12.reuse ;  /* 0x0000000c00551202 */ /* 0x080fe20000000f00 */
[----:B------:R-:W-:Y:S01]  /*0430*/  UIADD3 UR20, UPT, UPT, UR6, 0x1715609d, URZ ;  /* 0x1715609d06147890 */ /* 0x000fe2000fffe0ff */
[----:B------:R-:W-:Y:S01]  /*0440*/  IMAD R43, R6, -0x326172a9, RZ ;  /* 0xcd9e8d57062b7824 */ /* 0x000fe200078e02ff */
[----:B------:R-:W-:Y:S01]  /*0450*/  LOP3.LUT R7, R40, UR12, R7, 0x96, !PT ;  /* 0x0000000c28077c12 */ /* 0x000fe2000f8e9607 */
[----:B------:R-:W-:Y:S01]  /*0460*/  IMAD R40, R5, -0x2daee0ad, RZ ;  /* 0xd2511f5305287824 */ /* 0x000fe200078e02ff */
[----:B------:R-:W-:Y:S01]  /*0470*/  UIADD3 UR21, UPT, UPT, UR7, -0x56f99767, URZ ;  /* 0xa906689907157890 */ /* 0x000fe2000fffe0ff */
[----:B------:R-:W-:Y:S01]  /*0480*/  IMAD.HI.U32 R6, R41, -0x326172a9, RZ ;  /* 0xcd9e8d5729067827 */ /* 0x000fe200078e00ff */
[----:B------:R-:W-:Y:S01]  /*0490*/  UIADD3 UR22, UPT, UPT, UR6, -0x4ab325aa, URZ ;  /* 0xb54cda5606167890 */ /* 0x000fe2000fffe0ff */
[----:B------:R-:W-:Y:S01]  /*04a0*/  @!P1 MOV R85, R12 ;  /* 0x0000000c00559202 */ /* 0x000fe20000000f00 */
[----:B------:R-:W-:Y:S01]  /*04b0*/  UIADD3 UR23, UPT, UPT, UR7, 0x646e171e, URZ ;  /* 0x646e171e07177890 */ /* 0x000fe2000fffe0ff */
[----:B------:R-:W-:Y:S01]  /*04c0*/  IMAD.HI.U32 R5, R7, -0x2daee0ad, RZ ;  /* 0xd2511f5307057827 */ /* 0x000fe200078e00ff */
[----:B------:R-:W-:Y:S01]  /*04d0*/  LOP3.LUT R6, R43, UR14, R6, 0x96, !PT ;  /* 0x0000000e2b067c12 */ /* 0x000fe2000f8e9606 */
[----:B------:R-:W0:Y:S01]  /*04e0*/  LDCU.64 UR4, c[0x0][0x398] ;  /* 0x00007300ff0477ac */ /* 0x000e220008000a00 */
[----:B------:R-:W-:Y:S01]  /*04f0*/  BSSY B0, `(.L_x_6932) ;  /* 0x000109c000007945 */ /* 0x000fe20003800000 */
[----:B------:R-:W-:Y:S01]  /*0500*/  IMAD R42, R7, -0x2daee0ad, RZ ;  /* 0xd2511f53072a7824 */ /* 0x000fe200078e02ff */
[----:B------:R-:W-:Y:S01]  /*0510*/  LOP3.LUT R5, R40, UR15, R5, 0x96, !PT ;  /* 0x0000000f28057c12 */ /* 0x000fe2000f8e9605 */
[----:B------:R-:W-:Y:S01]  /*0520*/  IMAD R40, R41, -0x326172a9, RZ ;  /* 0xcd9e8d5729287824 */ /* 0x000fe200078e02ff */
[----:B------:R-:W-:Y:S01]  /*0530*/  UIADD3 UR24, UPT, UPT, UR6, 0x5384540f, URZ ;  /* 0x5384540f06187890 */ /* 0x000fe2000fffe0ff */
[----:B------:R-:W-:Y:S01]  /*0540*/  IMAD.HI.U32 R41, R6, -0x2daee0ad, RZ ;  /* 0xd2511f5306297827 */ /* 0x000fe200078e00ff */
[----:B------:R-:W-:Y:S01]  /*0550*/  UIADD3 UR25, UPT, UPT, UR7, 0x1fd5c5a3, URZ ;  /* 0x1fd5c5a307197890 */ /* 0x000fe2000fffe0ff */
[----:B------:R-:W-:Y:S01]  /*0560*/  @P1 MOV R91, R22 ;  /* 0x00000016005b1202 */ /* 0x000fe20000000f00 */
[----:B------:R-:W-:Y:S01]  /*0570*/  UIADD3 UR26, UPT, UPT, UR6, -0xe443238, URZ ;  /* 0xf1bbcdc8061a7890 */ /* 0x000fe2000fffe0ff */
[C---:B------:R-:W-:Y:S01]  /*0580*/  IMAD.HI.U32 R7, R5.reuse, -0x326172a9, RZ ;  /* 0xcd9e8d5705077827 */ /* 0x040fe200078e00ff */
[----:B------:R-:W-:Y:S01]  /*0590*/  LOP3.LUT R41, R42, UR17, R41, 0x96, !PT ;  /* 0x000000112a297c12 */ /* 0x000fe2000f8e9629 */
[----:B------:R-:W-:Y:S01]  /*05a0*/  UIADD3 UR27, UPT, UPT, UR7, -0x24c28bd8, URZ ;  /* 0xdb3d7428071b7890 */ /* 0x000fe2000fffe0ff */
[----:B------:R-:W-:Y:S01]  /*05b0*/  @P1 MOV R82, R15 ;  /* 0x0000000f00521202 */ /* 0x000fe20000000f00 */
[----:B------:R-:W-:Y:S01]  /*05c0*/  @!P1 IMAD.MOV.U32 R93, RZ, RZ, R20 ;  /* 0x000000ffff5d9224 */ /* 0x000fe200078e0014 */
[----:B------:R-:W-:Y:S01]  /*05d0*/  LOP3.LUT R7, R40, UR16, R7, 0x96, !PT ;  /* 0x0000001028077c12 */ /* 0x000fe2000f8e9607 */
[----:B------:R-:W-:Y:S01]  /*05e0*/  @!P1 IMAD.MOV.U32 R92, RZ, RZ, R21 ;  /* 0x000000ffff5c9224 */ /* 0x000fe200078e0015 */
[----:B------:R-:W-:Y:S01]  /*05f0*/  UIADD3 UR28, UPT, UPT, UR6, -0x700cb87f, URZ ;  /* 0x8ff34781061c7890 */ /* 0x000fe2000fffe0ff */
[----:B------:R-:W-:Y:S01]  /*0600*/  IMAD R20, R5, -0x326172a9, RZ ;  /* 0xcd9e8d5705147824 */ /* 0x000fe200078e02ff */
[----:B0-----:R-:W-:Y:S01]  /*0610*/  UISETP.NE.U32.AND UP0, UPT, UR4, URZ, UPT ;  /* 0x000000ff0400728c */ /* 0x001fe2000bf05070 */
[----:B------:R-:W-:Y:S01]  /*0620*/  IMAD R21, R6, -0x2daee0ad, RZ ;  /* 0xd2511f5306157824 */ /* 0x000fe200078e02ff */
[----:B------:R-:W-:Y:S01]  /*0630*/  UIADD3 UR29, UPT, UPT, UR7, -0x695add53, URZ ;  /* 0x96a522ad071d7890 */ /* 0x000fe2000fffe0ff */
[----:B------:R-:W-:Y:S01]  /*0640*/  IMAD.HI.U32 R5, R41, -0x326172a9, RZ ;  /* 0xcd9e8d5729057827 */ /* 0x000fe200078e00ff */
[----:B------:R-:W-:Y:S01]  /*0650*/  UISETP.NE.AND.EX UP0, UPT, UR5, URZ, UPT, UP0 ;  /* 0x000000ff0500728c */ /* 0x000fe2000bf05300 */
[----:B------:R-:W-:-:S02]  /*0660*/  @P1 MOV R79, R10 ;  /* 0x0000000a004f1202 */ /* 0x000fc40000000f00 */
[----:B------:R-:W-:Y:S01]  /*0670*/  @!P1 CS2R R38, SRZ ;  /* 0x0000000000269805 */ /* 0x000fe2000001ff00 */
[----:B------:R-:W-:Y:S01]  /*0680*/  IMAD.HI.U32 R6, R7, -0x2daee0ad, RZ ;  /* 0xd2511f5307067827 */ /* 0x000fe200078e00ff */
[----:B------:R-:W-:Y:S02]  /*0690*/  LOP3.LUT R5, R20, UR18, R5, 0x96, !PT ;  /* 0x0000001214057c12 */ /* 0x000fe4000f8e9605 */
[----:B------:R-:W-:Y:S02]  /*06a0*/  @!P1 CS2R R36, SRZ ;  /* 0x0000000000249805 */ /* 0x000fe4000001ff00 */
[----:B------:R-:W-:Y:S01]  /*06b0*/  @!P1 MOV R91, R22 ;  /* 0x00000016005b9202 */ /* 0x000fe20000000f00 */
[----:B------:R-:W-:Y:S01]  /*06c0*/  @P1 IMAD.MOV.U32 R89, RZ, RZ, R16 ;  /* 0x000000ffff591224 */ /* 0x000fe200078e0010 */
[----:B------:R-:W-:Y:S01]  /*06d0*/  LOP3.LUT R6, R21, UR19, R6, 0x96, !PT ;  /* 0x0000001315067c12 */ /* 0x000fe2000f8e9606 */
[----:B------:R-:W-:Y:S01]  /*06e0*/  @!P1 IMAD.MOV.U32 R89, RZ, RZ, R16 ;  /* 0x000000ffff599224 */ /* 0x000fe200078e0010 */
[----:B------:R-:W-:Y:S01]  /*06f0*/  @!P1 CS2R R34, SRZ ;  /* 0x0000000000229805 */ /* 0x000fe2000001ff00 */
[----:B------:R-:W-:Y:S01]  /*0700*/  IMAD R21, R7, -0x2daee0ad, RZ ;  /* 0xd2511f5307157824 */ /* 0x000fe200078e02ff */
[----:B------:R-:W-:Y:S01]  /*0710*/  @!P1 CS2R R32, SRZ ;  /* 0x0000000000209805 */ /* 0x000fe2000001ff00 */
[----:B------:R-:W-:Y:S01]  /*0720*/  IMAD R16, R41, -0x326172a9, RZ ;  /* 0xcd9e8d5729107824 */ /* 0x000fe200078e02ff */
[----:B------:R-:W-:Y:S01]  /*0730*/  @!P1 CS2R R30, SRZ ;  /* 0x00000000001e9805 */ /* 0x000fe2000001ff00 */
[----:B------:R-:W-:Y:S01]  /*0740*/  IMAD.HI.U32 R7, R6, -0x326172a9, RZ ;  /* 0xcd9e8d5706077827 */ /* 0x000fe200078e00ff */
[----:B------:R-:W-:-:S02]  /*0750*/  @!P1 CS2R R28, SRZ ;  /* 0x00000000001c9805 */ /* 0x000fc4000001ff00 */
[----:B------:R-:W-:Y:S02]  /*0760*/  @!P1 CS2R R26, SRZ ;  /* 0x00000000001a9805 */ /* 0x000fe4000001ff00 */
[----:B------:R-:W-:Y:S01]  /*0770*/  PLOP3.LUT P0, PT, PT, PT, UP0, 0x80, 0x8 ;  /* 0x000000000008781c */ /* 0x000fe20003f0f008 */
[C---:B------:R-:W-:Y:S01]  /*0780*/  IMAD.HI.U32 R20, R5.reuse, -0x2daee0ad, RZ ;  /* 0xd2511f5305147827 */ /* 0x040fe200078e00ff */
[----:B------:R-:W-:Y:S02]  /*0790*/  LOP3.LUT R7, R16, UR20, R7, 0x96, !PT ;  /* 0x0000001410077c12 */ /* 0x000fe4000f8e9607 */
[----:B------:R-:W-:Y:S02]  /*07a0*/  @!P1 CS2R R24, SRZ ;  /* 0x0000000000189805 */ /* 0x000fe4000001ff00 */
[----:B------:R-:W-:Y:S01]  /*07b0*/  LOP3.LUT R58, R58, 0x3, RZ, 0xc0, !PT ;  /* 0x000000033a3a7812 */ /* 0x000fe200078ec0ff */
[----:B------:R-:W-:Y:S01]  /*07c0*/  IMAD R17, R5, -0x2daee0ad, RZ ;  /* 0xd2511f5305117824 */ /* 0x000fe200078e02ff */
[----:B------:R-:W-:Y:S01]  /*07d0*/  LOP3.LUT R20, R21, UR21, R20, 0x96, !PT ;  /* 0x0000001515147c12 */ /* 0x000fe2000f8e9614 */
[----:B------:R-:W-:Y:S01]  /*07e0*/  IMAD R6, R6, -0x326172a9, RZ ;  /* 0xcd9e8d5706067824 */ /* 0x000fe200078e02ff */
[----:B------:R-:W0:Y:S01]  /*07f0*/  LDCU UR31, c[0x0][0x404] ;  /* 0x00008080ff1f77ac */ /* 0x000e220008000800 */
[----:B------:R-:W-:Y:S01]  /*0800*/  IMAD.HI.U32 R16, R7, -0x2daee0ad, RZ ;  /* 0xd2511f5307107827 */ /* 0x000fe200078e00ff */
[----:B------:R-:W1:Y:S03]  /*0810*/  LDCU UR32, c[0x0][0x408] ;  /* 0x00008100ff2077ac */ /* 0x000e660008000800 */
[----:B------:R-:W-:Y:S01]  /*0820*/  IMAD.HI.U32 R5, R20, -0x326172a9, RZ ;  /* 0xcd9e8d5714057827 */ /* 0x000fe200078e00ff */
[----:B------:R-:W-:Y:S01]  /*0830*/  LOP3.LUT R16, R17, UR23, R16, 0x96, !PT ;  /* 0x0000001711107c12 */ /* 0x000fe2000f8e9610 */
[----:B------:R-:W2:Y:S02]  /*0840*/  LDCU UR4, c[0x0][0x388] ;  /* 0x00007100ff0477ac */ /* 0x000ea40008000800 */
[----:B------:R-:W-:Y:S01]  /*0850*/  @P1 IMAD.MOV.U32 R84, RZ, RZ, R13 ;  /* 0x000000ffff541224 */ /* 0x000fe200078e000d */
        /* <DEDUP_REMOVED lines=26> */
[----:B------:R-:W-:Y:S02]  /*0a00*/  @P1 IMAD.MOV.U32 R90, RZ, RZ, R23 ;  /* 0x000000ffff5a1224 */ /* 0x000fe400078e0017 */
[----:B------:R-:W-:Y:S02]  /*0a10*/  @P1 IMAD.MOV.U32 R87, RZ, RZ, R18 ;  /* 0x000000ffff571224 */ /* 0x000fe400078e0012 */
[----:B------:R-:W-:Y:S02]  /*0a20*/  @P1 IMAD.MOV.U32 R86, RZ, RZ, R19 ;  /* 0x000000ffff561224 */ /* 0x000fe400078e0013 */
[----:B------:R-:W-:Y:S02]  /*0a30*/  @!P1 IMAD.MOV.U32 R83, RZ, RZ, R14 ;  /* 0x000000ffff539224 */ /* 0x000fe400078e000e */
[----:B------:R-:W-:-:S02]  /*0a40*/  @P1 IMAD.MOV.U32 R80, RZ, RZ, R9 ;  /* 0x000000ffff501224 */ /* 0x000fc400078e0009 */
[----:B------:R-:W-:Y:S01]  /*0a50*/  @P1 IMAD.MOV.U32 R78, RZ, RZ, R11 ;  /* 0x000000ffff4e1224 */ /* 0x000fe200078e000b */
[----:B------:R-:W-:Y:S01]  /*0a60*/  @!P1 MOV R78, R11 ;  /* 0x0000000b004e9202 */ /* 0x000fe20000000f00 */
[----:B------:R-:W-:Y:S02]  /*0a70*/  @!P1 IMAD.MOV.U32 R90, RZ, RZ, R23 ;  /* 0x000000ffff5a9224 */ /* 0x000fe400078e0017 */
[----:B------:R-:W-:Y:S02]  /*0a80*/  @!P1 IMAD.MOV.U32 R87, RZ, RZ, R18 ;  /* 0x000000ffff579224 */ /* 0x000fe400078e0012 */
[----:B------:R-:W-:Y:S02]  /*0a90*/  @!P1 IMAD.MOV.U32 R86, RZ, RZ, R19 ;  /* 0x000000ffff569224 */ /* 0x000fe400078e0013 */
[----:B------:R-:W-:Y:S02]  /*0aa0*/  @!P1 IMAD.MOV.U32 R82, RZ, RZ, R15 ;  /* 0x000000ffff529224 */ /* 0x000fe400078e000f */
[----:B------:R-:W-:-:S02]  /*0ab0*/  @!P1 IMAD.MOV.U32 R80, RZ, RZ, R9 ;  /* 0x000000ffff509224 */ /* 0x000fc400078e0009 */
[----:B------:R-:W-:Y:S02]  /*0ac0*/  @!P1 IMAD.MOV.U32 R79, RZ, RZ, R10 ;  /* 0x000000ffff4f9224 */ /* 0x000fe400078e000a */
[----:B------:R-:W-:Y:S02]  /*0ad0*/  IMAD.MOV.U32 R5, RZ, RZ, RZ ;  /* 0x000000ffff057224 */ /* 0x000fe400078e00ff */
[----:B------:R-:W-:Y:S02]  /*0ae0*/  IMAD R14, R8, -0x2daee0ad, RZ ;  /* 0xd2511f53080e7824 */ /* 0x000fe400078e02ff */
[----:B01234-:R-:W-:-:S07]  /*0af0*/  IMAD R60, R12, -0x326172a9, RZ ;  /* 0xcd9e8d570c3c7824 */ /* 0x01ffce00078e02ff */
.L_x_7180:
        /* <DEDUP_REMOVED lines=20> */
[----:B------:R-:W-:-:S12]  /*0c40*/  IMAD.MOV.U32 R77, RZ, RZ, 0x2f800000 ;  /* 0x2f800000ff4d7424 */ /* 0x000fd800078e00ff */
        /* <DEDUP_REMOVED lines=17> */
.L_x_6936:
        /* <DEDUP_REMOVED lines=13> */
.L_x_6938:
[----:B------:R-:W-:Y:S05]  /*0e30*/  BSYNC.RECONVERGENT B2 ;  /* 0x0000000000027941 */ /* 0x000fea0003800200 */
.L_x_6937:
        /* <DEDUP_REMOVED lines=41> */
.L_x_6935:
[----:B------:R-:W-:Y:S05]  /*10d0*/  BSYNC.RECONVERGENT B1 ;  /* 0x0000000000017941 */ /* 0x000fea0003800200 */
.L_x_6934:
        /* <DEDUP_REMOVED lines=9> */
[----:B------:R-:W-:-:S02]  /*1170*/  MOV R11, R60 ;  /* 0x0000003c000b7202 */ /* 0x000fc40000000f00 */
[----:B------:R-:W-:-:S04]  /*1180*/  FSETP.GTU.FTZ.AND P0, PT, R7, R46, PT ;  /* 0x0000002e0700720b */ /* 0x000fc80003f1c000 */
[----:B------:R-:W-:Y:S01]  /*1190*/  FSEL R7, R12, RZ, !P0 ;  /* 0x000000ff0c077208 */ /* 0x000fe20004000000 */
[----:B------:R-:W-:Y:S01]  /*11a0*/  IMAD.MOV.U32 R12, RZ, RZ, 0x2 ;  /* 0x00000002ff0c7424 */ /* 0x000fe200078e00ff */
        /* <DEDUP_REMOVED lines=13> */
.L_x_6941:
        /* <DEDUP_REMOVED lines=13> */
.L_x_6943:
[----:B------:R-:W-:Y:S05]  /*1350*/  BSYNC.RECONVERGENT B2 ;  /* 0x0000000000027941 */ /* 0x000fea0003800200 */
.L_x_6942:
        /* <DEDUP_REMOVED lines=42> */
.L_x_6940:
[----:B------:R-:W-:Y:S05]  /*1600*/  BSYNC.RECONVERGENT B1 ;  /* 0x0000000000017941 */ /* 0x000fea0003800200 */
.L_x_6939:
        /* <DEDUP_REMOVED lines=24> */
.L_x_6946:
        /* <DEDUP_REMOVED lines=13> */
.L_x_6948:
[----:B------:R-:W-:Y:S05]  /*1860*/  BSYNC.RECONVERGENT B2 ;  /* 0x0000000000027941 */ /* 0x000fea0003800200 */
.L_x_6947:
        /* <DEDUP_REMOVED lines=42> */
.L_x_6945:
[----:B------:R-:W-:Y:S05]  /*1b10*/  BSYNC.RECONVERGENT B1 ;  /* 0x0000000000017941 */ /* 0x000fea0003800200 */
.L_x_6944:
[----:B------:R-:W-:Y:S01]  /*1b20*/  I2FP.F32.U32 R12, R11 ;  /* 0x0000000b000c7245 */ /* 0x000fe20000201000 */
[----:B------:R-:W-:Y:S01]  /*1b30*/  HADD2.F32 R44, -RZ, R41.H0_H0 ;  /* 0x20000029ff2c7230 */ /* 0x000fe20000004100 */
[----:B------:R-:W-:Y:S01]  /*1b40*/  ISETP.NE.AND P2, PT, R15, 0x1, PT ;  /* 0x000000010f00780c */ /* 0x000fe20003f45270 */
[----:B------:R-:W-:Y:S01]  /*1b50*/  BSSY.RECONVERGENT B1, `(.L_x_6949) ;  /* 0x000004d000017945 */ /* 0x000fe20003800200 */
[----:B------:R-:W-:Y:S02]  /*1b60*/  IMAD.MOV.U32 R47, RZ, RZ, 0x2 ;  /* 0x00000002ff2f7424 */ /* 0x000fe400078e00ff */
[----:B------:R-:W-:Y:S01]  /*1b70*/  FFMA.FTZ R11, R12, R77, 1.1641532182693481445e-10 ;  /* 0x2f0000000c0b7423 */ /* 0x000fe2000001004d */
[----:B------:R-:W-:Y:S01]  /*1b80*/  FMUL.FTZ R44, R44, R45 ;  /* 0x0000002d2c2c7220 */ /* 0x000fe20000410000 */
[----:B------:R-:W-:Y:S02]  /*1b90*/  @P1 HADD2.F32 R12, -RZ, R17.H0_H0 ;  /* 0x20000011ff0c1230 */ /* 0x000fe40000004100 */
[----:B------:R-:W-:Y:S01]  /*1ba0*/  IMAD.MOV.U32 R13, RZ, RZ, R60 ;  /* 0x000000ffff0d7224 */ /* 0x000fe200078e003c */
        /* <DEDUP_REMOVED lines=15> */
.L_x_6951:
        /* <DEDUP_REMOVED lines=13> */
.L_x_6953:
[----:B------:R-:W-:Y:S05]  /*1d70*/  BSYNC.RECONVERGENT B2 ;  /* 0x0000000000027941 */ /* 0x000fea0003800200 */
.L_x_6952:
        /* <DEDUP_REMOVED lines=42> */
.L_x_6950:
[----:B------:R-:W-:Y:S05]  /*2020*/  BSYNC.RECONVERGENT B1 ;  /* 0x0000000000017941 */ /* 0x000fea0003800200 */
.L_x_6949:
        /* <DEDUP_REMOVED lines=23> */
.L_x_6956:
        /* <DEDUP_REMOVED lines=13> */
.L_x_6958:
[----:B------:R-:W-:Y:S05]  /*2270*/  BSYNC.RECONVERGENT B2 ;  /* 0x0000000000027941 */ /* 0x000fea0003800200 */
.L_x_6957:
        /* <DEDUP_REMOVED lines=42> */
.L_x_6955:
[----:B------:R-:W-:Y:S05]  /*2520*/  BSYNC.RECONVERGENT B1 ;  /* 0x0000000000017941 */ /* 0x000fea0003800200 */
.L_x_6954:
[----:B------:R-:W-:Y:S01]  /*2530*/  I2FP.F32.U32 R44, R13 ;  /* 0x0000000d002c7245 */ /* 0x000fe20000201000 */
[----:B------:R-:W-:Y:S01]  /*2540*/  HADD2.F32 R58, -RZ, R42.H0_H0 ;  /* 0x2000002aff3a7230 */ /* 0x000fe20000004100 */
[----:B------:R-:W-:Y:S01]  /*2550*/  ISETP.NE.AND P0, PT, R53, 0x1, PT ;  /* 0x000000013500780c */ /* 0x000fe20003f05270 */
[----:B------:R-:W-:Y:S01]  /*2560*/  BSSY.RECONVERGENT B1, `(.L_x_6959) ;  /* 0x000004c000017945 */ /* 0x000fe20003800200 */
[----:B------:R-:W-:Y:S02]  /*2570*/  HFMA2 R47, -RZ, RZ, 0, 1.1920928955078125e-07 ;  /* 0x00000002ff2f7431 */ /* 0x000fe400000001ff */
[----:B------:R-:W-:Y:S01]  /*2580*/  FFMA.FTZ R13, R44, R77, 1.1641532182693481445e-10 ;  /* 0x2f0000002c0d7423 */ /* 0x000fe2000001004d */
[----:B------:R-:W-:Y:S01]  /*2590*/  FMUL.FTZ R58, R58, R45 ;  /* 0x0000002d3a3a7220 */ /* 0x000fe20000410000 */
[----:B------:R-:W-:Y:S02]  /*25a0*/  @P1 HADD2.F32 R44, -RZ, R18.H0_H0 ;  /* 0x20000012ff2c1230 */ /* 0x000fe40000004100 */
        /* <DEDUP_REMOVED lines=15> */
.L_x_6961:
        /* <DEDUP_REMOVED lines=13> */
.L_x_6963:
[----:B------:R-:W-:Y:S05]  /*2770*/  BSYNC.RECONVERGENT B2 ;  /* 0x0000000000027941 */ /* 0x000fea0003800200 */
.L_x_6962:
        /* <DEDUP_REMOVED lines=42> */
.L_x_6960:
[----:B------:R-:W-:Y:S05]  /*2a20*/  BSYNC.RECONVERGENT B1 ;  /* 0x0000000000017941 */ /* 0x000fea0003800200 */
.L_x_6959:
[----:B------:R-:W-:Y:S01]  /*2a30*/  I2FP.F32.U32 R44, R15 ;  /* 0x0000000f002c7245 */ /* 0x000fe20000201000 */
[----:B------:R-:W-:Y:S01]  /*2a40*/  HADD2.F32 R42, -RZ, R42.H1_H1 ;  /* 0x3000002aff2a7230 */ /* 0x000fe20000004100 */
[----:B------:R-:W-:Y:S01]  /*2a50*/  ISETP.NE.AND P4, PT, R47, 0x1, PT ;  /* 0x000000012f00780c */ /* 0x000fe20003f85270 */
[----:B------:R-:W-:Y:S01]  /*2a60*/  BSSY.RECONVERGENT B1, `(.L_x_6964) ;  /* 0x000004c000017945 */ /* 0x000fe20003800200 */
[----:B------:R-:W-:Y:S02]  /*2a70*/  IMAD.MOV.U32 R61, RZ, RZ, 0x2 ;  /* 0x00000002ff3d7424 */ /* 0x000fe400078e00ff */
[----:B------:R-:W-:Y:S01]  /*2a80*/  FFMA.FTZ R15, R44, R77, 1.1641532182693481445e-10 ;  /* 0x2f0000002c0f7423 */ /* 0x000fe2000001004d */
[----:B------:R-:W-:Y:S01]  /*2a90*/  FMUL.FTZ R42, R42, R45 ;  /* 0x0000002d2a2a7220 */ /* 0x000fe20000410000 */
[----:B------:R-:W-:-:S03]  /*2aa0*/  @P1 HADD2.F32 R44, -RZ, R18.H1_H1 ;  /* 0x30000012ff2c1230 */ /* 0x000fc60000004100 */
        /* <DEDUP_REMOVED lines=15> */
.L_x_6966:
        /* <DEDUP_REMOVED lines=13> */
.L_x_6968:
[----:B------:R-:W-:Y:S05]  /*2c70*/  BSYNC.RECONVERGENT B2 ;  /* 0x0000000000027941 */ /* 0x000fea0003800200 */
.L_x_6967:
        /* <DEDUP_REMOVED lines=42> */
.L_x_6965:
[----:B------:R-:W-:Y:S05]  /*2f20*/  BSYNC.RECONVERGENT B1 ;  /* 0x0000000000017941 */ /* 0x000fea0003800200 */
.L_x_6964:
        /* <DEDUP_REMOVED lines=23> */
.L_x_6971:
        /* <DEDUP_REMOVED lines=13> */
.L_x_6973:
[----:B------:R-:W-:Y:S05]  /*3170*/  BSYNC.RECONVERGENT B2 ;  /* 0x0000000000027941 */ /* 0x000fea0003800200 */
.L_x_6972:
        /* <DEDUP_REMOVED lines=42> */
.L_x_6970:
[----:B------:R-:W-:Y:S05]  /*3420*/  BSYNC.RECONVERGENT B1 ;  /* 0x0000000000017941 */ /* 0x000fea0003800200 */
.L_x_6969:
        /* <DEDUP_REMOVED lines=15> */
.L_x_6933:
        /* <DEDUP_REMOVED lines=16> */
.L_x_6977:
        /* <DEDUP_REMOVED lines=13> */
.L_x_6979:
[----:B------:R-:W-:Y:S05]  /*36f0*/  BSYNC.RECONVERGENT B2 ;  /* 0x0000000000027941 */ /* 0x000fea0003800200 */
.L_x_6978:
        /* <DEDUP_REMOVED lines=41> */
.L_x_6976:
[----:B------:R-:W-:Y:S05]  /*3990*/  BSYNC.RECONVERGENT B1 ;  /* 0x0000000000017941 */ /* 0x000fea0003800200 */
.L_x_6975:
[----:B------:R-:W-:Y:S01]  /*39a0*/  I2FP.F32.U32 R8, R7 ;  /* 0x0000000700087245 */ /* 0x000fe20000201000 */
[----:B------:R-:W-:Y:S01]  /*39b0*/  IMAD.U32 R45, RZ, RZ, UR32 ;  /* 0x00000020ff2d7e24 */ /* 0x000fe2000f8e00ff */
[----:B------:R-:W-:Y:S01]  /*39c0*/  ISETP.NE.AND P2, PT, R10, 0x1, PT ;  /* 0x000000010a00780c */ /* 0x000fe20003f45270 */
[----:B------:R-:W-:Y:S01]  /*39d0*/  BSSY.RECONVERGENT B1, `(.L_x_6980) ;  /* 0x000004c000017945 */ /* 0x000fe20003800200 */
[----:B------:R-:W-:Y:S01]  /*39e0*/  MOV R46, UR31 ;  /* 0x0000001f002e7c02 */ /* 0x000fe20008000f00 */
[----:B------:R-:W-:Y:S01]  /*39f0*/  FFMA.FTZ R7, R8, R77, 1.1641532182693481445e-10 ;  /* 0x2f00000008077423 */ /* 0x000fe2000001004d */
[----:B-----5:R-:W-:Y:S01]  /*3a00*/  HADD2.F32 R8, -RZ, R40.H0_H0 ;  /* 0x20000028ff087230 */ /* 0x020fe20000004100 */
[----:B------:R-:W-:Y:S01]  /*3a10*/  MOV R9, R60 ;  /* 0x0000003c00097202 */ /* 0x000fe20000000f00 */
[----:B------:R-:W-:Y:S02]  /*3a20*/  IMAD.MOV.U32 R11, RZ, RZ, 0x2 ;  /* 0x00000002ff0b7424 */ /* 0x000fe400078e00ff */
        /* <DEDUP_REMOVED lines=14> */
.L_x_6982:
        /* <DEDUP_REMOVED lines=13> */
.L_x_6984:
[----:B------:R-:W-:Y:S05]  /*3be0*/  BSYNC.RECONVERGENT B2 ;  /* 0x0000000000027941 */ /* 0x000fea0003800200 */
.L_x_6983:
        /* <DEDUP_REMOVED lines=42> */
.L_x_6981:
[----:B------:R-:W-:Y:S05]  /*3e90*/  BSYNC.RECONVERGENT B1 ;  /* 0x0000000000017941 */ /* 0x000fea0003800200 */
.L_x_6980:
        /* <DEDUP_REMOVED lines=9> */
[----:B------:R-:W-:Y:S01]  /*3f30*/  IMAD.MOV.U32 R10, RZ, RZ, 0x2 ;  /* 0x00000002ff0a7424 */ /* 0x000fe200078e00ff */
        /* <DEDUP_REMOVED lines=15> */
.L_x_6987:
        /* <DEDUP_REMOVED lines=13> */
.L_x_6989:
[----:B------:R-:W-:Y:S05]  /*4100*/  BSYNC.RECONVERGENT B2 ;  /* 0x0000000000027941 */ /* 0x000fea0003800200 */
.L_x_6988:
        /* <DEDUP_REMOVED lines=42> */
.L_x_6986:
[----:B------:R-:W-:Y:S05]  /*43b0*/  BSYNC.RECONVERGENT B1 ;  /* 0x0000000000017941 */ /* 0x000fea0003800200 */
.L_x_6985:
        /* <DEDUP_REMOVED lines=21> */
.L_x_6992:
        /* <DEDUP_REMOVED lines=13> */
.L_x_6994:
[----:B------:R-:W-:Y:S05]  /*45e0*/  BSYNC.RECONVERGENT B2 ;  /* 0x0000000000027941 */ /* 0x000fea0003800200 */
.L_x_6993:
        /* <DEDUP_REMOVED lines=42> */
.L_x_6991:
[----:B------:R-:W-:Y:S05]  /*4890*/  BSYNC.RECONVERGENT B1 ;  /* 0x0000000000017941 */ /* 0x000fea0003800200 */
.L_x_6990:
        /* <DEDUP_REMOVED lines=25> */
.L_x_6997:
        /* <DEDUP_REMOVED lines=13> */
.L_x_6999:
[----:B------:R-:W-:Y:S05]  /*4b00*/  BSYNC.RECONVERGENT B2 ;  /* 0x0000000000027941 */ /* 0x000fea0003800200 */
.L_x_6998:
        /* <DEDUP_REMOVED lines=42> */
.L_x_6996:
[----:B------:R-:W-:Y:S05]  /*4db0*/  BSYNC.RECONVERGENT B1 ;  /* 0x0000000000017941 */ /* 0x000fea0003800200 */
.L_x_6995:
[----:B------:R-:W-:Y:S01]  /*4dc0*/  I2FP.F32.U32 R8, R9 ;  /* 0x0000000900087245 */ /* 0x000fe20000201000 */
[----:B------:R-:W-:Y:S01]  /*4dd0*/  BSSY.RECONVERGENT B1, `(.L_x_7000) ;  /* 0x000004c000017945 */ /* 0x000fe20003800200 */
[----:B------:R-:W-:Y:S01]  /*4de0*/  ISETP.NE.AND P2, PT, R11, 0x1, PT ;  /* 0x000000010b00780c */ /* 0x000fe20003f45270 */
[----:B------:R-:W-:Y:S02]  /*4df0*/  IMAD.MOV.U32 R13, RZ, RZ, 0x2 ;  /* 0x00000002ff0d7424 */ /* 0x000fe400078e00ff */
[----:B------:R-:W-:Y:S01]  /*4e00*/  FFMA.FTZ R9, R8, R77, 1.1641532182693481445e-10 ;  /* 0x2f00000008097423 */ /* 0x000fe2000001004d */
[----:B------:R-:W-:-:S04]  /*4e10*/  HADD2.F32 R8, -RZ, R41.H0_H0 ;  /* 0x20000029ff087230 */ /* 0x000fc80000004100 */
        /* <DEDUP_REMOVED lines=15> */
.L_x_7002:
        /* <DEDUP_REMOVED lines=13> */
.L_x_7004:
[----:B------:R-:W-:Y:S05]  /*4fe0*/  BSYNC.RECONVERGENT B2 ;  /* 0x0000000000027941 */ /* 0x000fea0003800200 */
.L_x_7003:
        /* <DEDUP_REMOVED lines=42> */
.L_x_7001:
[----:B------:R-:W-:Y:S05]  /*5290*/  BSYNC.RECONVERGENT B1 ;  /* 0x0000000000017941 */ /* 0x000fea0003800200 */
.L_x_7000:
        /* <DEDUP_REMOVED lines=25> */
.L_x_7007:
        /* <DEDUP_REMOVED lines=13> */
.L_x_7009:
[----:B------:R-:W-:Y:S05]  /*5500*/  BSYNC.RECONVERGENT B2 ;  /* 0x0000000000027941 */ /* 0x000fea0003800200 */
.L_x_7008:
        /* <DEDUP_REMOVED lines=42> */
.L_x_7006:
[----:B------:R-:W-:Y:S05]  /*57b0*/  BSYNC.RECONVERGENT B1 ;  /* 0x0000000000017941 */ /* 0x000fea0003800200 */
.L_x_7005:
[----:B------:R-:W-:Y:S01]  /*57c0*/  I2FP.F32.U32 R8, R9 ;  /* 0x0000000900087245 */ /* 0x000fe20000201000 */
[----:B------:R-:W-:Y:S01]  /*57d0*/  BSSY.RECONVERGENT B1, `(.L_x_7010) ;  /* 0x000004b000017945 */ /* 0x000fe20003800200 */
[----:B------:R-:W-:Y:S01]  /*57e0*/  ISETP.NE.AND P3, PT, R12, 0x1, PT ;  /* 0x000000010c00780c */ /* 0x000fe20003f65270 */
[----:B------:R-:W-:Y:S02]  /*57f0*/  IMAD.MOV.U32 R15, RZ, RZ, 0x2 ;  /* 0x00000002ff0f7424 */ /* 0x000fe400078e00ff */
[----:B------:R-:W-:Y:S01]  /*5800*/  FFMA.FTZ R9, R8, R77, 1.1641532182693481445e-10 ;  /* 0x2f00000008097423 */ /* 0x000fe2000001004d */
[----:B------:R-:W-:-:S04]  /*5810*/  HADD2.F32 R8, -RZ, R41.H1_H1 ;  /* 0x30000029ff087230 */ /* 0x000fc80000004100 */
[----:B------:R-:W-:Y:S01]  /*5820*/  FSETP.GTU.FTZ.AND P0, PT, R9, R46, PT ;  /* 0x0000002e0900720b */ /* 0x000fe20003f1c000 */
[----:B------:R-:W-:Y:S01]  /*5830*/  FMUL.FTZ R8, R8, R45 ;  /* 0x0000002d08087220 */ /* 0x000fe20000410000 */
        /* <DEDUP_REMOVED lines=12> */
.L_x_7012:
        /* <DEDUP_REMOVED lines=13> */
.L_x_7014:
[----:B------:R-:W-:Y:S05]  /*59d0*/  BSYNC.RECONVERGENT B2 ;  /* 0x0000000000027941 */ /* 0x000fea0003800200 */
.L_x_7013:
        /* <DEDUP_REMOVED lines=42> */
.L_x_7011:
[----:B------:R-:W-:Y:S05]  /*5c80*/  BSYNC.RECONVERGENT B1 ;  /* 0x0000000000017941 */ /* 0x000fea0003800200 */
.L_x_7010:
        /* <DEDUP_REMOVED lines=25> */
.L_x_7017:
        /* <DEDUP_REMOVED lines=13> */
.L_x_7019:
[----:B------:R-:W-:Y:S05]  /*5ef0*/  BSYNC.RECONVERGENT B2 ;  /* 0x0000000000027941 */ /* 0x000fea0003800200 */
.L_x_7018:
        /* <DEDUP_REMOVED lines=42> */
.L_x_7016:
[----:B------:R-:W-:Y:S05]  /*61a0*/  BSYNC.RECONVERGENT B1 ;  /* 0x0000000000017941 */ /* 0x000fea0003800200 */
.L_x_7015:
        /* <DEDUP_REMOVED lines=20> */
.L_x_7022:
        /* <DEDUP_REMOVED lines=13> */
.L_x_7024:
[----:B------:R-:W-:Y:S05]  /*63c0*/  BSYNC.RECONVERGENT B2 ;  /* 0x0000000000027941 */ /* 0x000fea0003800200 */
.L_x_7023:
        /* <DEDUP_REMOVED lines=42> */
.L_x_7021:
[----:B------:R-:W-:Y:S05]  /*6670*/  BSYNC.RECONVERGENT B1 ;  /* 0x0000000000017941 */ /* 0x000fea0003800200 */
.L_x_7020:
        /* <DEDUP_REMOVED lines=11> */
[----:B------:R-:W-:Y:S01]  /*6730*/  FADD.FTZ R8, R8, R9 ;  /* 0x0000000908087221 */ /* 0x000fe20000010000 */
[----:B------:R-:W-:-:S03]  /*6740*/  IMAD.MOV.U32 R9, RZ, RZ, R60 ;  /* 0x000000ffff097224 */ /* 0x000fc600078e003c */
        /* <DEDUP_REMOVED lines=12> */
.L_x_7027:
        /* <DEDUP_REMOVED lines=13> */
.L_x_7029:
[----:B------:R-:W-:Y:S05]  /*68e0*/  BSYNC.RECONVERGENT B2 ;  /* 0x0000000000027941 */ /* 0x000fea0003800200 */
.L_x_7028:
        /* <DEDUP_REMOVED lines=42> */
.L_x_7026:
[----:B------:R-:W-:Y:S05]  /*6b90*/  BSYNC.RECONVERGENT B1 ;  /* 0x0000000000017941 */ /* 0x000fea0003800200 */
.L_x_7025:
        /* <DEDUP_REMOVED lines=20> */
.L_x_7032:
        /* <DEDUP_REMOVED lines=13> */
.L_x_7034:
[----:B------:R-:W-:Y:S05]  /*6db0*/  BSYNC.RECONVERGENT B2 ;  /* 0x0000000000027941 */ /* 0x000fea0003800200 */
.L_x_7033:
        /* <DEDUP_REMOVED lines=42> */
.L_x_7031:
[----:B------:R-:W-:Y:S05]  /*7060*/  BSYNC.RECONVERGENT B1 ;  /* 0x0000000000017941 */ /* 0x000fea0003800200 */
.L_x_7030:
        /* <DEDUP_REMOVED lines=25> */
.L_x_7037:
        /* <DEDUP_REMOVED lines=13> */
.L_x_7039:
[----:B------:R-:W-:Y:S05]  /*72d0*/  BSYNC.RECONVERGENT B2 ;  /* 0x0000000000027941 */ /* 0x000fea0003800200 */
.L_x_7038:
        /* <DEDUP_REMOVED lines=42> */
.L_x_7036:
[----:B------:R-:W-:Y:S05]  /*7580*/  BSYNC.RECONVERGENT B1 ;  /* 0x0000000000017941 */ /* 0x000fea0003800200 */
.L_x_7035:
        /* <DEDUP_REMOVED lines=20> */
.L_x_7042:
        /* <DEDUP_REMOVED lines=13> */
.L_x_7044:
[----:B------:R-:W-:Y:S05]  /*77a0*/  BSYNC.RECONVERGENT B2 ;  /* 0x0000000000027941 */ /* 0x000fea0003800200 */
.L_x_7043:
        /* <DEDUP_REMOVED lines=42> */
.L_x_7041:
[----:B------:R-:W-:Y:S05]  /*7a50*/  BSYNC.RECONVERGENT B1 ;  /* 0x0000000000017941 */ /* 0x000fea0003800200 */
.L_x_7040:
        /* <DEDUP_REMOVED lines=14> */
[----:B------:R-:W-:Y:S01]  /*7b40*/  IMAD.MOV.U32 R59, RZ, RZ, R60 ;  /* 0x000000ffff3b7224 */ /* 0x000fe200078e003c */
[----:B------:R-:W-:Y:S02]  /*7b50*/  PRMT R8, R9, 0x7610, R8 ;  /* 0x0000761009087816 */ /* 0x000fe40000000008 */
        /* <DEDUP_REMOVED lines=10> */
.L_x_7047:
        /* <DEDUP_REMOVED lines=13> */
.L_x_7049:
[----:B------:R-:W-:Y:S05]  /*7cd0*/  BSYNC.RECONVERGENT B2 ;  /* 0x0000000000027941 */ /* 0x000fea0003800200 */
.L_x_7048:
        /* <DEDUP_REMOVED lines=42> */
.L_x_7046:
[----:B------:R-:W-:Y:S05]  /*7f80*/  BSYNC.RECONVERGENT B1 ;  /* 0x0000000000017941 */ /* 0x000fea0003800200 */
.L_x_7045:
        /* <DEDUP_REMOVED lines=20> */
.L_x_7052:
        /* <DEDUP_REMOVED lines=15> */
.L_x_7054:
[----:B------:R-:W-:Y:S05]  /*81c0*/  BSYNC.RECONVERGENT B2 ;  /* 0x0000000000027941 */ /* 0x000fea0003800200 */
.L_x_7053:
        /* <DEDUP_REMOVED lines=42> */
.L_x_7051:
[----:B------:R-:W-:Y:S05]  /*8470*/  BSYNC.RECONVERGENT B1 ;  /* 0x0000000000017941 */ /* 0x000fea0003800200 */
.L_x_7050:
        /* <DEDUP_REMOVED lines=13> */
[----:B------:R-:W-:Y:S02]  /*8550*/  @!P1 MOV R47, R9 ;  /* 0x00000009002f9202 */ /* 0x000fe40000000f00 */
[----:B------:R-:W-:Y:S02]  /*8560*/  PRMT R9, R43, 0x7610, R9 ;  /* 0x000076102b097816 */ /* 0x000fe40000000009 */
[----:B------:R-:W-:-:S04]  /*8570*/  F2FP.F16.F32.PACK_AB R43, RZ, R47 ;  /* 0x0000002fff2b723e */ /* 0x000fc800000000ff */
[----:B------:R-:W-:-:S07]  /*8580*/  PRMT R43, R53, 0x5410, R43 ;  /* 0x00005410352b7816 */ /* 0x000fce000000002b */
.L_x_6974:
[----:B------:R-:W0:Y:S01]  /*8590*/  LDC.64 R52, c[0x0][0x3a8] ;  /* 0x0000ea00ff347b82 */ /* 0x000e220000000a00 */
[----:B------:R-:W-:Y:S02]  /*85a0*/  ISETP.NE.AND P6, PT, R14, RZ, PT ;  /* 0x000000ff0e00720c */ /* 0x000fe40003fc5270 */
[----:B------:R-:W-:Y:S02]  /*85b0*/  SEL R14, RZ, 0x1000000, !P5 ;  /* 0x01000000ff0e7807 */ /* 0x000fe40006800000 */
[----:B------:R-:W-:Y:S02]  /*85c0*/  ISETP.NE.AND P5, PT, R49, RZ, PT ;  /* 0x000000ff3100720c */ /* 0x000fe40003fa5270 */
[----:B------:R-:W-:Y:S01]  /*85d0*/  SEL R49, RZ, 0x10000, !P4 ;  /* 0x00010000ff317807 */ /* 0x000fe20006000000 */
[----:B------:R-:W1:Y:S01]  /*85e0*/  LDC.64 R62, c[0x0][0x3b0] ;  /* 0x0000ec00ff3e7b82 */ /* 0x000e620000000a00 */
[----:B------:R-:W-:Y:S02]  /*85f0*/  ISETP.NE.AND P4, PT, R50, RZ, PT ;  /* 0x000000ff3200720c */ /* 0x000fe40003f85270 */
[----:B------:R-:W-:-:S02]  /*8600*/  SEL R58, RZ, 0x100, !P0 ;  /* 0x00000100ff3a7807 */ /* 0x000fc40004000000 */
[----:B------:R-:W-:Y:S02]  /*8610*/  ISETP.NE.U32.AND P0, PT, R54, RZ, PT ;  /* 0x000000ff3600720c */ /* 0x000fe40003f05070 */
[----:B------:R-:W-:Y:S02]  /*8620*/  SEL R54, RZ, 0x1000000, !P2 ;  /* 0x01000000ff367807 */ /* 0x000fe40005000000 */
[----:B------:R-:W-:Y:S02]  /*8630*/  ISETP.NE.AND.EX P0, PT, R55, RZ, PT, P0 ;  /* 0x000000ff3700720c */ /* 0x000fe40003f05300 */
[----:B------:R-:W-:Y:S02]  /*8640*/  LOP3.LUT R55, R58, R14, R49, 0xfe, !PT ;  /* 0x0000000e3a377212 */ /* 0x000fe400078efe31 */
[----:B------:R-:W-:Y:S01]  /*8650*/  SEL R49, RZ, 0x1, !P6 ;  /* 0x00000001ff317807 */ /* 0x000fe20007000000 */
[----:B0-----:R-:W-:Y:S01]  /*8660*/  IMAD.WIDE.U32 R50, R6, 0x10, R52 ;  /* 0x0000001006327825 */ /* 0x001fe200078e0034 */
[----:B------:R-:W-:-:S02]  /*8670*/  SEL R53, RZ, 0x10000, !P4 ;  /* 0x00010000ff357807 */ /* 0x000fc40006000000 */
[----:B------:R-:W-:Y:S02]  /*8680*/  SEL R52, RZ, 0x100, !P5 ;  /* 0x00000100ff347807 */ /* 0x000fe40006800000 */
[----:B------:R0:W-:Y:S02]  /*8690*/  STG.E.128 desc[UR8][R50.64], R40 ;  /* 0x0000002832007986 */ /* 0x0001e4000c101d08 */
[----:B------:R-:W-:Y:S02]  /*86a0*/  LOP3.LUT R14, R52, R54, R53, 0xfe, !PT ;  /* 0x00000036340e7212 */ /* 0x000fe400078efe35 */
[----:B------:R-:W-:-:S04]  /*86b0*/  SEL R52, RZ, 0x1, !P3 ;  /* 0x00000001ff347807 */ /* 0x000fc80005800000 */
[----:B0-----:R-:W-:Y:S01]  /*86c0*/  LOP3.LUT R43, R55, R52, RZ, 0xfc, !PT ;  /* 0x00000034372b7212 */ /* 0x001fe200078efcff */
[----:B-1----:R-:W-:Y:S01]  /*86d0*/  IMAD.WIDE.U32 R50, R6, 0x8, R62 ;  /* 0x0000000806327825 */ /* 0x002fe200078e003e */
[----:B------:R-:W-:Y:S01]  /*86e0*/  LOP3.LUT R42, R14, R49, RZ, 0xfc, !PT ;  /* 0x000000310e2a7212 */ /* 0x000fe200078efcff */
[----:B------:R-:W0:Y:S04]  /*86f0*/  @P0 LDC.64 R40, c[0x0][0x398] ;  /* 0x0000e600ff280b82 */ /* 0x000e280000000a00 */
        /* <DEDUP_REMOVED lines=17> */
[----:B------:R-:W-:Y:S02]  /*8810*/  LOP3.LUT R43, R52, R42, R50, 0xfe, !PT ;  /* 0x0000002a342b7212 */ /* 0x000fe400078efe32 */
[----:B------:R-:W-:Y:S02]  /*8820*/  LOP3.LUT R53, R49, R53, RZ, 0xfc, !PT ;  /* 0x0000003531357212 */ /* 0x000fe400078efcff */
[----:B------:R-:W-:Y:S01]  /*8830*/  LOP3.LUT R52, R43, 0xff, R76, 0xf8, !PT ;  /* 0x000000ff2b347812 */ /* 0x000fe200078ef84c */
[----:B-1----:R-:W-:-:S05]  /*8840*/  IMAD.WIDE.U32 R42, R6, 0x8, R54 ;  /* 0x00000008062a7825 */ /* 0x002fca00078e0036 */
[----:B------:R2:W-:Y:S02]  /*8850*/  STG.E.64 desc[UR8][R42.64], R52 ;  /* 0x000000342a007986 */ /* 0x0005e4000c101b08 */
.L_x_7055:
[----:B-12---:R-:W1:Y:S01]  /*8860*/  @P1 LDC.64 R42, c[0x0][0x3a0] ;  /* 0x0000e800ff2a1b82 */ /* 0x006e620000000a00 */
[----:B------:R-:W-:-:S04]  /*8870*/  VIADD R49, R6, 0x20 ;  /* 0x0000002006317836 */ /* 0x000fc80000000000 */
[----:B0-----:R-:W-:-:S03]  /*8880*/  @P0 IMAD.WIDE.U32 R40, R49, 0x10, R40 ;  /* 0x0000001031280825 */ /* 0x001fc600078e0028 */
[----:B------:R-:W0:Y:S02]  /*8890*/  LDC.64 R50, c[0x0][0x390] ;  /* 0x0000e400ff327b82 */ /* 0x000e240000000a00 */
[----:B------:R2:W5:Y:S01]  /*88a0*/  @P0 LDG.E.128 R20, desc[UR8][R40.64] ;  /* 0x0000000828140981 */ /* 0x000562000c1e1d00 */
[----:B-1----:R-:W-:-:S05]  /*88b0*/  @P1 IMAD.WIDE.U32 R42, R49, 0x10, R42 ;  /* 0x00000010312a1825 */ /* 0x002fca00078e002a */
[----:B------:R2:W5:Y:S01]  /*88c0*/  @P1 LDG.E.128 R16, desc[UR8][R42.64] ;  /* 0x000000082a101981 */ /* 0x000562000c1e1d00 */
[----:B0-----:R-:W-:-:S05]  /*88d0*/  IMAD.WIDE.U32 R50, R49, 0x10, R50 ;  /* 0x0000001031327825 */ /* 0x001fca00078e0032 */
[----:B------:R2:W5:Y:S01]  /*88e0*/  LDG.E.128 R40, desc[UR8][R50.64] ;  /* 0x0000000832287981 */ /* 0x000562000c1e1d00 */
        /* <DEDUP_REMOVED lines=17> */
.L_x_7059:
        /* <DEDUP_REMOVED lines=13> */
.L_x_7061:
[----:B------:R-:W-:Y:S05]  /*8ad0*/  BSYNC.RECONVERGENT B2 ;  /* 0x0000000000027941 */ /* 0x000fea0003800200 */
.L_x_7060:
        /* <DEDUP_REMOVED lines=42> */
.L_x_7058:
[----:B------:R-:W-:Y:S05]  /*8d80*/  BSYNC.RECONVERGENT B1 ;  /* 0x0000000000017941 */ /* 0x000fea0003800200 */
.L_x_7057:
[----:B------:R-:W-:Y:S01]  /*8d90*/  I2FP.F32.U32 R8, R8 ;  /* 0x0000000800087245 */ /* 0x000fe20000201000 */
[----:B------:R-:W-:Y:S01]  /*8da0*/  BSSY.RECONVERGENT B1, `(.L_x_7062) ;  /* 0x000004c000017945 */ /* 0x000fe20003800200 */
[----:B------:R-:W-:Y:S01]  /*8db0*/  ISETP.NE.AND P3, PT, R50, 0x1, PT ;  /* 0x000000013200780c */ /* 0x000fe20003f65270 */
[----:B------:R-:W-:Y:S02]  /*8dc0*/  IMAD.MOV.U32 R52, RZ, RZ, 0x2 ;  /* 0x00000002ff347424 */ /* 0x000fe400078e00ff */
[----:B------:R-:W-:Y:S01]  /*8dd0*/  FFMA.FTZ R9, R8, R77, 1.1641532182693481445e-10 ;  /* 0x2f00000008097423 */ /* 0x000fe2000001004d */
[----:B-----5:R-:W-:-:S04]  /*8de0*/  HADD2.F32 R8, -RZ, R40.H0_H0 ;  /* 0x20000028ff087230 */ /* 0x020fc80000004100 */
        /* <DEDUP_REMOVED lines=15> */
.L_x_7064:
        /* <DEDUP_REMOVED lines=13> */
.L_x_7066:
[----:B------:R-:W-:Y:S05]  /*8fb0*/  BSYNC.RECONVERGENT B2 ;  /* 0x0000000000027941 */ /* 0x000fea0003800200 */
.L_x_7065:
        /* <DEDUP_REMOVED lines=42> */
.L_x_7063:
[----:B------:R-:W-:Y:S05]  /*9260*/  BSYNC.RECONVERGENT B1 ;  /* 0x0000000000017941 */ /* 0x000fea0003800200 */
.L_x_7062:
        /* <DEDUP_REMOVED lines=9> */
[----:B------:R-:W-:Y:S01]  /*9300*/  HFMA2 R50, -RZ, RZ, 0, 1.1920928955078125e-07 ;  /* 0x00000002ff327431 */ /* 0x000fe200000001ff */
        /* <DEDUP_REMOVED lines=15> */
.L_x_7069:
        /* <DEDUP_REMOVED lines=13> */
.L_x_7071:
[----:B------:R-:W-:Y:S05]  /*94d0*/  BSYNC.RECONVERGENT B2 ;  /* 0x0000000000027941 */ /* 0x000fea0003800200 */
.L_x_7070:
        /* <DEDUP_REMOVED lines=42> */
.L_x_7068:
[----:B------:R-:W-:Y:S05]  /*9780*/  BSYNC.RECONVERGENT B1 ;  /* 0x0000000000017941 */ /* 0x000fea0003800200 */
.L_x_7067:
        /* <DEDUP_REMOVED lines=21> */
.L_x_7074:
        /* <DEDUP_REMOVED lines=13> */
.L_x_7076:
[----:B------:R-:W-:Y:S05]  /*99b0*/  BSYNC.RECONVERGENT B2 ;  /* 0x0000000000027941 */ /* 0x000fea0003800200 */
.L_x_7075:
        /* <DEDUP_REMOVED lines=42> */
.L_x_7073:
[----:B------:R-:W-:Y:S05]  /*9c60*/  BSYNC.RECONVERGENT B1 ;  /* 0x0000000000017941 */ /* 0x000fea0003800200 */
.L_x_7072:
        /* <DEDUP_REMOVED lines=25> */
.L_x_7079:
        /* <DEDUP_REMOVED lines=13> */
.L_x_7081:
[----:B------:R-:W-:Y:S05]  /*9ed0*/  BSYNC.RECONVERGENT B2 ;  /* 0x0000000000027941 */ /* 0x000fea0003800200 */
.L_x_7080:
        /* <DEDUP_REMOVED lines=42> */
.L_x_7078:
[----:B------:R-:W-:Y:S05]  /*a180*/  BSYNC.RECONVERGENT B1 ;  /* 0x0000000000017941 */ /* 0x000fea0003800200 */
.L_x_7077:
        /* <DEDUP_REMOVED lines=21> */
.L_x_7084:
        /* <DEDUP_REMOVED lines=13> */
.L_x_7086:
[----:B------:R-:W-:Y:S05]  /*a3b0*/  BSYNC.RECONVERGENT B2 ;  /* 0x0000000000027941 */ /* 0x000fea0003800200 */
.L_x_7085:
        /* <DEDUP_REMOVED lines=42> */
.L_x_7083:
[----:B------:R-:W-:Y:S05]  /*a660*/  BSYNC.RECONVERGENT B1 ;  /* 0x0000000000017941 */ /* 0x000fea0003800200 */
.L_x_7082:
        /* <DEDUP_REMOVED lines=25> */
.L_x_7089:
        /* <DEDUP_REMOVED lines=13> */
.L_x_7091:
[----:B------:R-:W-:Y:S05]  /*a8d0*/  BSYNC.RECONVERGENT B2 ;  /* 0x0000000000027941 */ /* 0x000fea0003800200 */
.L_x_7090:
        /* <DEDUP_REMOVED lines=42> */
.L_x_7088:
[----:B------:R-:W-:Y:S05]  /*ab80*/  BSYNC.RECONVERGENT B1 ;  /* 0x0000000000017941 */ /* 0x000fea0003800200 */
.L_x_7087:
        /* <DEDUP_REMOVED lines=21> */
.L_x_7094:
        /* <DEDUP_REMOVED lines=13> */
.L_x_7096:
[----:B------:R-:W-:Y:S05]  /*adb0*/  BSYNC.RECONVERGENT B2 ;  /* 0x0000000000027941 */ /* 0x000fea0003800200 */
.L_x_7095:
        /* <DEDUP_REMOVED lines=42> */
.L_x_7093:
[----:B------:R-:W-:Y:S05]  /*b060*/  BSYNC.RECONVERGENT B1 ;  /* 0x0000000000017941 */ /* 0x000fea0003800200 */
.L_x_7092:
        /* <DEDUP_REMOVED lines=25> */
.L_x_7099:
        /* <DEDUP_REMOVED lines=13> */
.L_x_7101:
[----:B------:R-:W-:Y:S05]  /*b2d0*/  BSYNC.RECONVERGENT B2 ;  /* 0x0000000000027941 */ /* 0x000fea0003800200 */
.L_x_7100:
        /* <DEDUP_REMOVED lines=42> */
.L_x_7098:
[----:B------:R-:W-:Y:S05]  /*b580*/  BSYNC.RECONVERGENT B1 ;  /* 0x0000000000017941 */ /* 0x000fea0003800200 */
.L_x_7097:
        /* <DEDUP_REMOVED lines=20> */
.L_x_7104:
        /* <DEDUP_REMOVED lines=13> */
.L_x_7106:
[----:B------:R-:W-:Y:S05]  /*b7a0*/  BSYNC.RECONVERGENT B2 ;  /* 0x0000000000027941 */ /* 0x000fea0003800200 */
.L_x_7105:
        /* <DEDUP_REMOVED lines=42> */
.L_x_7103:
[----:B------:R-:W-:Y:S05]  /*ba50*/  BSYNC.RECONVERGENT B1 ;  /* 0x0000000000017941 */ /* 0x000fea0003800200 */
.L_x_7102:
[----:B------:R-:W-:Y:S01]  /*ba60*/  I2FP.F32.U32 R40, R40 ;  /* 0x0000002800287245 */ /* 0x000fe20000201000 */
[----:B------:R-:W-:Y:S01]  /*ba70*/  HADD2.F32 R54, -RZ, R22.H0_H0 ;  /* 0x20000016ff367230 */ /* 0x000fe20000004100 */
[----:B------:R-:W-:Y:S03]  /*ba80*/  BSSY.RECONVERGENT B1, `(.L_x_7107) ;  /* 0x000004f000017945 */ /* 0x000fe60003800200 */
[----:B------:R-:W-:Y:S01]  /*ba90*/  FFMA.FTZ R53, R40, R77, 1.1641532182693481445e-10 ;  /* 0x2f00000028357423 */ /* 0x000fe2000001004d */
[----:B------:R-:W-:-:S04]  /*baa0*/  FMUL.FTZ R54, R54, R45 ;  /* 0x0000002d36367220 */ /* 0x000fc80000410000 */
[----:B------:R-:W-:-:S04]  /*bab0*/  FSETP.GTU.FTZ.AND P3, PT, R53, R46, PT ;  /* 0x0000002e3500720b */ /* 0x000fc80003f7c000 */
[----:B------:R-:W-:Y:S01]  /*bac0*/  FSEL R53, R54, RZ, !P3 ;  /* 0x000000ff36357208 */ /* 0x000fe20005800000 */
[----:B------:R-:W-:Y:S01]  /*bad0*/  HFMA2 R54, -RZ, RZ, 0, 1.1920928955078125e-07 ;  /* 0x00000002ff367431 */ /* 0x000fe200000001ff */
        /* <DEDUP_REMOVED lines=17> */
.L_x_7109:
        /* <DEDUP_REMOVED lines=13> */
.L_x_7111:
[----:B------:R-:W-:Y:S05]  /*bcc0*/  BSYNC.RECONVERGENT B2 ;  /* 0x0000000000027941 */ /* 0x000fea0003800200 */
.L_x_7110:
        /* <DEDUP_REMOVED lines=39> */
[----:B------:R-:W-:Y:S02]  /*bf40*/  IMAD.MOV.U32 R14, RZ, RZ, R54 ;  /* 0x000000ffff0e7224 */ /* 0x000fe400078e0036 */
[----:B------:R-:W-:Y:S01]  /*bf50*/  HFMA2 R54, -RZ, RZ, 0, 0 ;  /* 0x00000000ff367431 */ /* 0x000fe200000001ff */
[----:B------:R-:W-:-:S07]  /*bf60*/  LOP3.LUT R57, R58, UR29, R55, 0x96, !PT ;  /* 0x0000001d3a397c12 */ /* 0x000fce000f8e9637 */
.L_x_7108:
[----:B------:R-:W-:Y:S05]  /*bf70*/  BSYNC.RECONVERGENT B1 ;  /* 0x0000000000017941 */ /* 0x000fea0003800200 */
.L_x_7107:
[----:B------:R-:W-:Y:S01]  /*bf80*/  I2FP.F32.U32 R8, R8 ;  /* 0x0000000800087245 */ /* 0x000fe20000201000 */
[----:B------:R-:W-:Y:S01]  /*bf90*/  HADD2.F32 R42, -RZ, R42.H1_H1 ;  /* 0x3000002aff2a7230 */ /* 0x000fe20000004100 */
[----:B------:R-:W-:Y:S01]  /*bfa0*/  ISETP.NE.AND P4, PT, R54, 0x1, PT ;  /* 0x000000013600780c */ /* 0x000fe20003f85270 */
[----:B------:R-:W-:Y:S02]  /*bfb0*/  BSSY.RECONVERGENT B1, `(.L_x_7112) ;  /* 0x0000049000017945 */ /* 0x000fe40003800200 */
[----:B------:R-:W-:Y:S01]  /*bfc0*/  FFMA.FTZ R55, R8, R77, 1.1641532182693481445e-10 ;  /* 0x2f00000008377423 */ /* 0x000fe2000001004d */
[----:B------:R-:W-:Y:S01]  /*bfd0*/  FMUL.FTZ R8, R42, R45 ;  /* 0x0000002d2a087220 */ /* 0x000fe20000410000 */
[----:B------:R-:W-:-:S03]  /*bfe0*/  IMAD.MOV.U32 R42, RZ, RZ, R60 ;  /* 0x000000ffff2a7224 */ /* 0x000fc600078e003c */
        /* <DEDUP_REMOVED lines=13> */
.L_x_7114:
        /* <DEDUP_REMOVED lines=13> */
.L_x_7116:
[----:B------:R-:W-:Y:S05]  /*c190*/  BSYNC.RECONVERGENT B2 ;  /* 0x0000000000027941 */ /* 0x000fea0003800200 */
.L_x_7115:
        /* <DEDUP_REMOVED lines=42> */
.L_x_7113:
[----:B------:R-:W-:Y:S05]  /*c440*/  BSYNC.RECONVERGENT B1 ;  /* 0x0000000000017941 */ /* 0x000fea0003800200 */
.L_x_7112:
[----:B------:R-:W-:Y:S01]  /*c450*/  I2FP.F32.U32 R42, R42 ;  /* 0x0000002a002a7245 */ /* 0x000fe20000201000 */
[----:B------:R-:W-:Y:S04]  /*c460*/  BSSY.RECONVERGENT B1, `(.L_x_7117) ;  /* 0x0000050000017945 */ /* 0x000fe80003800200 */
[----:B------:R-:W-:Y:S01]  /*c470*/  FFMA.FTZ R59, R42, R77, 1.1641532182693481445e-10 ;  /* 0x2f0000002a3b7423 */ /* 0x000fe2000001004d */
[----:B------:R-:W-:-:S04]  /*c480*/  HADD2.F32 R42, -RZ, R22.H1_H1 ;  /* 0x30000016ff2a7230 */ /* 0x000fc80000004100 */
[----:B------:R-:W-:Y:S01]  /*c490*/  FSETP.GTU.FTZ.AND P4, PT, R59, R46, PT ;  /* 0x0000002e3b00720b */ /* 0x000fe20003f9c000 */
[----:B------:R-:W-:-:S03]  /*c4a0*/  FMUL.FTZ R42, R42, R45 ;  /* 0x0000002d2a2a7220 */ /* 0x000fc60000410000 */
[----:B------:R-:W-:Y:S02]  /*c4b0*/  SEL R66, RZ, 0x1, P4 ;  /* 0x00000001ff427807 */ /* 0x000fe40002000000 */
[----:B------:R-:W-:Y:S02]  /*c4c0*/  FSEL R59, R42, RZ, !P4 ;  /* 0x000000ff2a3b7208 */ /* 0x000fe40006000000 */
[----:B------:R-:W-:-:S03]  /*c4d0*/  ISETP.NE.AND P4, PT, R55, 0x1, PT ;  /* 0x000000013700780c */ /* 0x000fc60003f85270 */
[----:B------:R-:W-:Y:S01]  /*c4e0*/  FADD.FTZ R8, R8, R59 ;  /* 0x0000003b08087221 */ /* 0x000fe20000010000 */
[----:B------:R-:W-:-:S05]  /*c4f0*/  @P1 HADD2.F32 R59, -RZ, R18.H1_H1 ;  /* 0x30000012ff3b1230 */ /* 0x000fca0000004100 */
[--C-:B------:R-:W-:Y:S01]  /*c500*/  @P1 FADD.FTZ R54, R59, R8.reuse ;  /* 0x000000083b361221 */ /* 0x100fe20000010000 */
        /* <DEDUP_REMOVED lines=13> */
.L_x_7119:
        /* <DEDUP_REMOVED lines=13> */
.L_x_7121:
[----:B------:R-:W-:Y:S05]  /*c6b0*/  BSYNC.RECONVERGENT B2 ;  /* 0x0000000000027941 */ /* 0x000fea0003800200 */
.L_x_7120:
        /* <DEDUP_REMOVED lines=42> */
.L_x_7118:
[----:B------:R-:W-:Y:S05]  /*c960*/  BSYNC.RECONVERGENT B1 ;  /* 0x0000000000017941 */ /* 0x000fea0003800200 */
.L_x_7117:
        /* <DEDUP_REMOVED lines=8> */
[----:B------:R-:W-:-:S04]  /*c9f0*/  IMAD.MOV.U32 R55, RZ, RZ, R60 ;  /* 0x000000ffff377224 */ /* 0x000fc800078e003c */
        /* <DEDUP_REMOVED lines=11> */
.L_x_7124:
        /* <DEDUP_REMOVED lines=13> */
.L_x_7126:
[----:B------:R-:W-:Y:S05]  /*cb80*/  BSYNC.RECONVERGENT B2 ;  /* 0x0000000000027941 */ /* 0x000fea0003800200 */
.L_x_7125:
        /* <DEDUP_REMOVED lines=42> */
.L_x_7123:
[----:B------:R-:W-:Y:S05]  /*ce30*/  BSYNC.RECONVERGENT B1 ;  /* 0x0000000000017941 */ /* 0x000fea0003800200 */
.L_x_7122:
[----:B------:R-:W-:Y:S01]  /*ce40*/  I2FP.F32.U32 R62, R55 ;  /* 0x00000037003e7245 */ /* 0x000fe20000201000 */
[----:B------:R-:W-:Y:S01]  /*ce50*/  HADD2.F32 R59, -RZ, R23.H0_H0 ;  /* 0x20000017ff3b7230 */ /* 0x000fe20000004100 */
[----:B------:R-:W-:Y:S03]  /*ce60*/  BSSY.RECONVERGENT B1, `(.L_x_7127) ;  /* 0x0000051000017945 */ /* 0x000fe60003800200 */
[----:B------:R-:W-:Y:S01]  /*ce70*/  FFMA.FTZ R55, R62, R77, 1.1641532182693481445e-10 ;  /* 0x2f0000003e377423 */ /* 0x000fe2000001004d */
[----:B------:R-:W-:-:S04]  /*ce80*/  FMUL.FTZ R59, R59, R45 ;  /* 0x0000002d3b3b7220 */ /* 0x000fc80000410000 */
[----:B------:R-:W-:Y:S01]  /*ce90*/  FSETP.GTU.FTZ.AND P5, PT, R55, R46, PT ;  /* 0x0000002e3700720b */ /* 0x000fe20003fbc000 */
[----:B------:R-:W-:-:S03]  /*cea0*/  @P1 HADD2.F32 R55, -RZ, R19.H0_H0 ;  /* 0x20000013ff371230 */ /* 0x000fc60000004100 */
        /* <DEDUP_REMOVED lines=19> */
.L_x_7129:
        /* <DEDUP_REMOVED lines=13> */
.L_x_7131:
[----:B------:R-:W-:Y:S05]  /*d0b0*/  BSYNC.RECONVERGENT B2 ;  /* 0x0000000000027941 */ /* 0x000fea0003800200 */
.L_x_7130:
        /* <DEDUP_REMOVED lines=43> */
.L_x_7128:
[----:B------:R-:W-:Y:S05]  /*d370*/  BSYNC.RECONVERGENT B1 ;  /* 0x0000000000017941 */ /* 0x000fea0003800200 */
.L_x_7127:
        /* <DEDUP_REMOVED lines=20> */
.L_x_7134:
        /* <DEDUP_REMOVED lines=15> */
.L_x_7136:
[----:B------:R-:W-:Y:S05]  /*d5b0*/  BSYNC.RECONVERGENT B2 ;  /* 0x0000000000027941 */ /* 0x000fea0003800200 */
.L_x_7135:
        /* <DEDUP_REMOVED lines=43> */
.L_x_7133:
[----:B------:R-:W-:Y:S05]  /*d870*/  BSYNC.RECONVERGENT B1 ;  /* 0x0000000000017941 */ /* 0x000fea0003800200 */
.L_x_7132:
        /* <DEDUP_REMOVED lines=18> */
.L_x_7056:
[----:B------:R-:W-:Y:S01]  /*d9a0*/  ISETP.NE.AND P2, PT, R59, 0x1, PT ;  /* 0x000000013b00780c */ /* 0x000fe20003f45270 */
[----:B------:R-:W-:Y:S01]  /*d9b0*/  BSSY.RECONVERGENT B1, `(.L_x_7138) ;  /* 0x0000047000017945 */ /* 0x000fe20003800200 */
[----:B------:R-:W-:Y:S01]  /*d9c0*/  IMAD.MOV.U32 R52, RZ, RZ, 0x2 ;  /* 0x00000002ff347424 */ /* 0x000fe200078e00ff */
[----:B--2---:R-:W-:Y:S01]  /*d9d0*/  MOV R50, R60 ;  /* 0x0000003c00327202 */ /* 0x004fe20000000f00 */
        /* <DEDUP_REMOVED lines=12> */
.L_x_7140:
        /* <DEDUP_REMOVED lines=13> */
.L_x_7142:
[----:B------:R-:W-:Y:S05]  /*db70*/  BSYNC.RECONVERGENT B2 ;  /* 0x0000000000027941 */ /* 0x000fea0003800200 */
.L_x_7141:
        /* <DEDUP_REMOVED lines=42> */
.L_x_7139:
[----:B------:R-:W-:Y:S05]  /*de20*/  BSYNC.RECONVERGENT B1 ;  /* 0x0000000000017941 */ /* 0x000fea0003800200 */
.L_x_7138:
        /* <DEDUP_REMOVED lines=24> */
.L_x_7145:
        /* <DEDUP_REMOVED lines=13> */
.L_x_7147:
[----:B------:R-:W-:Y:S05]  /*e080*/  BSYNC.RECONVERGENT B2 ;  /* 0x0000000000027941 */ /* 0x000fea0003800200 */
.L_x_7146:
        /* <DEDUP_REMOVED lines=42> */
.L_x_7144:
[----:B------:R-:W-:Y:S05]  /*e330*/  BSYNC.RECONVERGENT B1 ;  /* 0x0000000000017941 */ /* 0x000fea0003800200 */
.L_x_7143:
        /* <DEDUP_REMOVED lines=24> */
.L_x_7150:
        /* <DEDUP_REMOVED lines=13> */
.L_x_7152:
[----:B------:R-:W-:Y:S05]  /*e590*/  BSYNC.RECONVERGENT B2 ;  /* 0x0000000000027941 */ /* 0x000fea0003800200 */
.L_x_7151:
        /* <DEDUP_REMOVED lines=42> */
.L_x_7149:
[----:B------:R-:W-:Y:S05]  /*e840*/  BSYNC.RECONVERGENT B1 ;  /* 0x0000000000017941 */ /* 0x000fea0003800200 */
.L_x_7148:
[----:B------:R-:W-:Y:S01]  /*e850*/  I2FP.F32.U32 R40, R40 ;  /* 0x0000002800287245 */ /* 0x000fe20000201000 */
[----:B------:R-:W-:Y:S01]  /*e860*/  BSSY.RECONVERGENT B1, `(.L_x_7153) ;  /* 0x000004f000017945 */ /* 0x000fe20003800200 */
[----:B------:R-:W-:Y:S01]  /*e870*/  ISETP.NE.AND P3, PT, R52, 0x1, PT ;  /* 0x000000013400780c */ /* 0x000fe20003f65270 */
[----:B------:R-:W-:Y:S02]  /*e880*/  HFMA2 R53, -RZ, RZ, 0, 1.1920928955078125e-07 ;  /* 0x00000002ff357431 */ /* 0x000fe400000001ff */
[----:B------:R-:W-:Y:S01]  /*e890*/  FFMA.FTZ R51, R40, R77, 1.1641532182693481445e-10 ;  /* 0x2f00000028337423 */ /* 0x000fe2000001004d */
[----:B------:R-:W-:-:S04]  /*e8a0*/  HADD2.F32 R40, -RZ, R41.H0_H0 ;  /* 0x20000029ff287230 */ /* 0x000fc80000004100 */
[----:B------:R-:W-:Y:S01]  /*e8b0*/  FSETP.GTU.FTZ.AND P2, PT, R51, R46, PT ;  /* 0x0000002e3300720b */ /* 0x000fe20003f5c000 */
[----:B------:R-:W-:-:S05]  /*e8c0*/  FMUL.FTZ R40, R40, R45 ;  /* 0x0000002d28287220 */ /* 0x000fca0000410000 */
        /* <DEDUP_REMOVED lines=16> */
.L_x_7155:
        /* <DEDUP_REMOVED lines=13> */
.L_x_7157:
[----:B------:R-:W-:Y:S05]  /*eaa0*/  BSYNC.RECONVERGENT B2 ;  /* 0x0000000000027941 */ /* 0x000fea0003800200 */
.L_x_7156:
        /* <DEDUP_REMOVED lines=42> */
.L_x_7154:
[----:B------:R-:W-:Y:S05]  /*ed50*/  BSYNC.RECONVERGENT B1 ;  /* 0x0000000000017941 */ /* 0x000fea0003800200 */
.L_x_7153:
[----:B------:R-:W-:Y:S01]  /*ed60*/  I2FP.F32.U32 R40, R40 ;  /* 0x0000002800287245 */ /* 0x000fe20000201000 */
[----:B------:R-:W-:Y:S01]  /*ed70*/  BSSY.RECONVERGENT B1, `(.L_x_7158) ;  /* 0x000004f000017945 */ /* 0x000fe20003800200 */
[----:B------:R-:W-:Y:S01]  /*ed80*/  ISETP.NE.AND P2, PT, R53, 0x1, PT ;  /* 0x000000013500780c */ /* 0x000fe20003f45270 */
[----:B------:R-:W-:Y:S02]  /*ed90*/  HFMA2 R54, -RZ, RZ, 0, 1.1920928955078125e-07 ;  /* 0x00000002ff367431 */ /* 0x000fe400000001ff */
[----:B------:R-:W-:Y:S01]  /*eda0*/  FFMA.FTZ R55, R40, R77, 1.1641532182693481445e-10 ;  /* 0x2f00000028377423 */ /* 0x000fe2000001004d */
[----:B------:R-:W-:Y:S02]  /*edb0*/  HADD2.F32 R40, -RZ, R41.H1_H1 ;  /* 0x30000029ff287230 */ /* 0x000fe40000004100 */
[----:B------:R-:W-:Y:S02]  /*edc0*/  @P1 HADD2.F32 R41, -RZ, R17.H1_H1 ;  /* 0x30000011ff291230 */ /* 0x000fe40000004100 */
[----:B------:R-:W-:Y:S01]  /*edd0*/  FSETP.GTU.FTZ.AND P3, PT, R55, R46, PT ;  /* 0x0000002e3700720b */ /* 0x000fe20003f7c000 */
[----:B------:R-:W-:-:S05]  /*ede0*/  FMUL.FTZ R40, R40, R45 ;  /* 0x0000002d28287220 */ /* 0x000fca0000410000 */
        /* <DEDUP_REMOVED lines=15> */
.L_x_7160:
        /* <DEDUP_REMOVED lines=13> */
.L_x_7162:
[----:B------:R-:W-:Y:S05]  /*efb0*/  BSYNC.RECONVERGENT B2 ;  /* 0x0000000000027941 */ /* 0x000fea0003800200 */
.L_x_7161:
        /* <DEDUP_REMOVED lines=42> */
.L_x_7159:
[----:B------:R-:W-:Y:S05]  /*f260*/  BSYNC.RECONVERGENT B1 ;  /* 0x0000000000017941 */ /* 0x000fea0003800200 */
.L_x_7158:
        /* <DEDUP_REMOVED lines=8> */
[----:B------:R-:W-:-:S05]  /*f2f0*/  FMUL.FTZ R40, R40, R45 ;  /* 0x0000002d28287220 */ /* 0x000fca0000410000 */
        /* <DEDUP_REMOVED lines=14> */
.L_x_7165:
        /* <DEDUP_REMOVED lines=13> */
.L_x_7167:
[----:B------:R-:W-:Y:S05]  /*f4b0*/  BSYNC.RECONVERGENT B2 ;  /* 0x0000000000027941 */ /* 0x000fea0003800200 */
.L_x_7166:
        /* <DEDUP_REMOVED lines=39> */
[----:B------:R-:W-:Y:S02]  /*f730*/  IMAD.MOV.U32 R60, RZ, RZ, R58 ;  /* 0x000000ffff3c7224 */ /* 0x000fe400078e003a */
[----:B------:R-:W-:Y:S01]  /*f740*/  HFMA2 R58, -RZ, RZ, 0, 0 ;  /* 0x00000000ff3a7431 */ /* 0x000fe200000001ff */
[----:B------:R-:W-:Y:S01]  /*f750*/  LOP3.LUT R56, R56, UR28, R59, 0x96, !PT ;  /* 0x0000001c38387c12 */ /* 0x000fe2000f8e963b */
[----:B------:R-:W-:-:S07]  /*f760*/  IMAD.MOV.U32 R14, RZ, RZ, R54 ;  /* 0x000000ffff0e7224 */ /* 0x000fce00078e0036 */
.L_x_7164:
[----:B------:R-:W-:Y:S05]  /*f770*/  BSYNC.RECONVERGENT B1 ;  /* 0x0000000000017941 */ /* 0x000fea0003800200 */
.L_x_7163:
        /* <DEDUP_REMOVED lines=23> */
.L_x_7170:
        /* <DEDUP_REMOVED lines=13> */
.L_x_7172:
[----:B------:R-:W-:Y:S05]  /*f9c0*/  BSYNC.RECONVERGENT B2 ;  /* 0x0000000000027941 */ /* 0x000fea0003800200 */
.L_x_7171:
        /* <DEDUP_REMOVED lines=42> */
.L_x_7169:
[----:B------:R-:W-:Y:S05]  /*fc70*/  BSYNC.RECONVERGENT B1 ;  /* 0x0000000000017941 */ /* 0x000fea0003800200 */
.L_x_7168:
        /* <DEDUP_REMOVED lines=23> */
.L_x_7175:
        /* <DEDUP_REMOVED lines=13> */
.L_x_7177:
[----:B------:R-:W-:Y:S05]  /*fec0*/  BSYNC.RECONVERGENT B2 ;  /* 0x0000000000027941 */ /* 0x000fea0003800200 */
.L_x_7176:
        /* <DEDUP_REMOVED lines=43> */
.L_x_7174:
[----:B------:R-:W-:Y:S05]  /*10180*/  BSYNC.RECONVERGENT B1 ;  /* 0x0000000000017941 */ /* 0x000fea0003800200 */
.L_x_7173:
        /* <DEDUP_REMOVED lines=14> */
.L_x_7137:
[----:B------:R-:W0:Y:S01]  /*10270*/  LDC.64 R62, c[0x0][0x3a8] ;  /* 0x0000ea00ff3e7b82 */ /* 0x000e220000000a00 */
[----:B------:R-:W-:Y:S01]  /*10280*/  FADD.FTZ R61, RZ, R7 ;  /* 0x00000007ff3d7221 */ /* 0x000fe20000010000 */
[----:B------:R-:W-:Y:S01]  /*10290*/  SEL R46, RZ, 0x1000000, !P5 ;  /* 0x01000000ff2e7807 */ /* 0x000fe20006800000 */
[----:B------:R-:W1:Y:S01]  /*102a0*/  S2R R67, SR_TID.X ;  /* 0x0000000000437919 */ /* 0x000e620000002100 */
[----:B------:R-:W-:Y:S01]  /*102b0*/  SEL R59, RZ, 0x10000, !P4 ;  /* 0x00010000ff3b7807 */ /* 0x000fe20006000000 */
[----:B------:R-:W-:Y:S01]  /*102c0*/  FADD.FTZ R64, R61, R10 ;  /* 0x0000000a3d407221 */ /* 0x000fe20000010000 */
[----:B------:R-:W-:Y:S02]  /*102d0*/  SEL R65, RZ, 0x100, !P3 ;  /* 0x00000100ff417807 */ /* 0x000fe40005800000 */
[----:B------:R-:W-:Y:S01]  /*102e0*/  ISETP.NE.AND P6, PT, R72, RZ, PT ;  /* 0x000000ff4800720c */ /* 0x000fe20003fc5270 */
[----:B------:R-:W-:Y:S01]  /*102f0*/  FADD.FTZ R61, R64, R11 ;  /* 0x0000000b403d7221 */ /* 0x000fe20000010000 */
[----:B------:R-:W-:-:S02]  /*10300*/  ISETP.NE.AND P5, PT, R71, RZ, PT ;  /* 0x000000ff4700720c */ /* 0x000fc40003fa5270 */
[----:B------:R-:W-:Y:S01]  /*10310*/  ISETP.NE.AND P4, PT, R69, RZ, PT ;  /* 0x000000ff4500720c */ /* 0x000fe20003f85270 */
[----:B------:R-:W-:Y:S01]  /*10320*/  FADD.FTZ R64, R61, R12 ;  /* 0x0000000c3d407221 */ /* 0x000fe20000010000 */
[----:B------:R-:W-:Y:S02]  /*10330*/  LOP3.LUT R59, R65, R46, R59, 0xfe, !PT ;  /* 0x0000002e413b7212 */ /* 0x000fe400078efe3b */
[----:B------:R-:W-:Y:S01]  /*10340*/  SEL R46, RZ, 0x1000000, !P4 ;  /* 0x01000000ff2e7807 */ /* 0x000fe20006000000 */
[----:B------:R-:W-:Y:S01]  /*10350*/  FADD.FTZ R64, R64, R13 ;  /* 0x0000000d40407221 */ /* 0x000fe20000010000 */
[----:B------:R-:W-:-:S03]  /*10360*/  ISETP.NE.AND P1, PT, R74, RZ, PT ;  /* 0x000000ff4a00720c */ /* 0x000fc60003f25270 */
[----:B------:R-:W-:Y:S01]  /*10370*/  FADD.FTZ R61, R64, R15 ;  /* 0x0000000f403d7221 */ /* 0x000fe20000010000 */
[----:B0-----:R-:W-:-:S04]  /*10380*/  IMAD.WIDE.U32 R62, R49, 0x10, R62 ;  /* 0x00000010313e7825 */ /* 0x001fc800078e003e */
[----:B------:R-:W-:Y:S01]  /*10390*/  FADD.FTZ R64, R61, R44 ;  /* 0x0000002c3d407221 */ /* 0x000fe20000010000 */
[----:B------:R0:W-:Y:S01]  /*103a0*/  STG.E.128 desc[UR8][R62.64], R40 ;  /* 0x000000283e007986 */ /* 0x0001e2000c101d08 */
[----:B-1----:R-:W-:Y:S01]  /*103b0*/  LOP3.LUT R67, R67, 0x1f, RZ, 0xc0, !PT ;  /* 0x0000001f43437812 */ /* 0x002fe200078ec0ff */
[----:B0-----:R-:W0:Y:S01]  /*103c0*/  LDC.64 R62, c[0x0][0x3b0] ;  /* 0x0000ec00ff3e7b82 */ /* 0x001e220000000a00 */
[----:B------:R-:W-:Y:S01]  /*103d0*/  FADD.FTZ R41, R64, R47 ;  /* 0x0000002f40297221 */ /* 0x000fe20000010000 */
[----:B------:R-:W-:Y:S02]  /*103e0*/  SEL R43, RZ, 0x10000, !P5 ;  /* 0x00010000ff2b7807 */ /* 0x000fe40006800000 */
[----:B------:R-:W-:Y:S01]  /*103f0*/  SEL R42, RZ, 0x100, !P6 ;  /* 0x00000100ff2a7807 */ /* 0x000fe20007000000 */
[----:B------:R-:W-:-:S03]  /*10400*/  FADD.FTZ R41, R41, R48 ;  /* 0x0000003029297221 */ /* 0x000fc60000010000 */
[----:B------:R-:W-:Y:S01]  /*10410*/  LOP3.LUT R42, R42, R46, R43, 0xfe, !PT ;  /* 0x0000002e2a2a7212 */ /* 0x000fe200078efe2b */
[----:B------:R-:W-:Y:S01]  /*10420*/  FADD.FTZ R40, R41, R50 ;  /* 0x0000003229287221 */ /* 0x000fe20000010000 */
[----:B------:R-:W-:Y:S02]  /*10430*/  SEL R46, RZ, 0x1, !P2 ;  /* 0x00000001ff2e7807 */ /* 0x000fe40005000000 */
[----:B------:R-:W-:Y:S02]  /*10440*/  SEL R43, RZ, 0x1, !P1 ;  /* 0x00000001ff2b7807 */ /* 0x000fe40004800000 */
[----:B------:R-:W-:Y:S01]  /*10450*/  LOP3.LUT R41, R59, R46, RZ, 0xfc, !PT ;  /* 0x0000002e3b297212 */ /* 0x000fe200078efcff */
[----:B------:R-:W-:Y:S01]  /*10460*/  FADD.FTZ R59, R40, R51 ;  /* 0x00000033283b7221 */ /* 0x000fe20000010000 */
[----:B------:R-:W-:Y:S02]  /*10470*/  LOP3.LUT R40, R42, R43, RZ, 0xfc, !PT ;  /* 0x0000002b2a287212 */ /* 0x000fe400078efcff */
[----:B------:R-:W-:Y:S01]  /*10480*/  ISETP.NE.AND P1, PT, R67, RZ, PT ;  /* 0x000000ff4300720c */ /* 0x000fe20003f25270 */
[----:B------:R-:W-:-:S04]  /*10490*/  FADD.FTZ R46, R59, R52 ;  /* 0x000000343b2e7221 */ /* 0x000fc80000010000 */
[----:B------:R-:W-:Y:S01]  /*104a0*/  FADD.FTZ R59, R46, R53 ;  /* 0x000000352e3b7221 */ /* 0x000fe20000010000 */
[----:B0-----:R-:W-:-:S04]  /*104b0*/  IMAD.WIDE.U32 R42, R49, 0x8, R62 ;  /* 0x00000008312a7825 */ /* 0x001fc800078e003e */
[----:B------:R-:W-:Y:S01]  /*104c0*/  FADD.FTZ R46, R59, R54 ;  /* 0x000000363b2e7221 */ /* 0x000fe20000010000 */
[----:B------:R0:W-:Y:S03]  /*104d0*/  STG.E.64 desc[UR8][R42.64], R40 ;  /* 0x000000282a007986 */ /* 0x0001e6000c101b08 */
        /* <DEDUP_REMOVED lines=22> */
.L_x_7178:
        /* <DEDUP_REMOVED lines=56> */
.L_x_7192:
        /* <DEDUP_REMOVED lines=35> */
[----:B------:R-:W-:Y:S01]  /*10bf0*/  F2FP.F16.F32.PACK_AB R43, R48, R47 ;  /* 0x0000002f302b723e */ /* 0x000fe200000000ff */
        /* <DEDUP_REMOVED lines=10> */
[----:B------:R-:W-:Y:S01]  /*10ca0*/  F2FP.F16.F32.PACK_AB R40, R13, R40 ;  /* 0x000000280d28723e */ /* 0x000fe200000000ff */
[----:B------:R-:W-:Y:S01]  /*10cb0*/  FFMA.FTZ R45, R64, R88, R33 ;  /* 0x00000058402d7223 */ /* 0x000fe20000010021 */
[----:B------:R-:W-:Y:S01]  /*10cc0*/  F2FP.F16.F32.PACK_AB R41, R12, R41 ;  /* 0x000000290c29723e */ /* 0x000fe200000000ff */
[C---:B------:R-:W-:Y:S01]  /*10cd0*/  FMUL.FTZ R53, R61.reuse, R53 ;  /* 0x000000353d357220 */ /* 0x040fe20000410000 */
[C---:B------:R-:W-:Y:S01]  /*10ce0*/  FMUL.FTZ R72, R61.reuse, R72 ;  /* 0x000000483d487220 */ /* 0x040fe20000410000 */
[----:B------:R-:W-:Y:S01]  /*10cf0*/  FMUL.FTZ R15, R61, R15 ;  /* 0x0000000f3d0f7220 */ /* 0x000fe20000410000 */
[----:B------:R-:W-:Y:S01]  /*10d00*/  F2FP.F16.F32.PACK_AB R42, R45, R42 ;  /* 0x0000002a2d2a723e */ /* 0x000fe200000000ff */
        /* <DEDUP_REMOVED lines=18> */
[----:B------:R0:W-:Y:S01]  /*10e30*/  @!P1 STG.E desc[UR8][R48.64], R59 ;  /* 0x0000003b30009986 */ /* 0x0001e2000c101908 */
[----:B------:R-:W-:-:S03]  /*10e40*/  F2FP.F16.F32.PACK_AB R44, R44, R15 ;  /* 0x0000000f2c2c723e */ /* 0x000fc600000000ff */
[----:B------:R0:W-:Y:S01]  /*10e50*/  @!P1 STG.E desc[UR8][R50.64], R61 ;  /* 0x0000003d32009986 */ /* 0x0001e2000c101908 */
[----:B--2---:R-:W-:-:S03]  /*10e60*/  IMAD R0, R12, 0x4, R0 ;  /* 0x000000040c007824 */ /* 0x004fc600078e0200 */
[----:B------:R0:W-:Y:S02]  /*10e70*/  STG.E.128 desc[UR8][R6.64], R40 ;  /* 0x0000002806007986 */ /* 0x0001e4000c101d08 */
[----:B------:R-:W-:Y:S02]  /*10e80*/  ISETP.GE.AND P1, PT, R0, R13, PT ;  /* 0x0000000d0000720c */ /* 0x000fe40003f26270 */
[----:B------:R0:W-:Y:S11]  /*10e90*/  STG.E.128 desc[UR8][R10.64], R44 ;  /* 0x0000002c0a007986 */ /* 0x0001f6000c101d08 */
[----:B------:R-:W-:Y:S05]  /*10ea0*/  @!P1 BRA `(.L_x_7180) ;  /* 0xfffffefc00149947 */ /* 0x000fea000383ffff */
[----:B------:R-:W-:Y:S05]  /*10eb0*/  BSYNC B0 ;  /* 0x0000000000007941 */ /* 0x000fea0003800000 */
.L_x_6932:
[----:B------:R-:W-:Y:S05]  /*10ec0*/  EXIT ;  /* 0x000000000000794d */ /* 0x000fea0003800000 */
.L_x_7179:
[----:B------:R-:W-:Y:S01]  /*10ed0*/  HFMA2 R72, -RZ, RZ, 0, 1.847743988037109375e-06 ;  /* 0x0000001fff487431 */ /* 0x000fe200000001ff */
[----:B------:R-:W-:Y:S01]  /*10ee0*/  BSSY B1, `(.L_x_7181) ;  /* 0x0000007000017945 */ /* 0x000fe20003800000 */
[----:B------:R-:W-:Y:S01]  /*10ef0*/  MOV R65, R46 ;  /* 0x0000002e00417202 */ /* 0x000fe20000000f00 */
[----:B------:R-:W-:Y:S02]  /*10f00*/  IMAD.MOV.U32 R67, RZ, RZ, 0x1 ;  /* 0x00000001ff437424 */ /* 0x000fe400078e00ff */
[----:B------:R-:W-:-:S07]  /*10f10*/  IMAD.MOV.U32 R64, RZ, RZ, -0x1 ;  /* 0xffffffffff407424 */ /* 0x000fce00078e00ff */
[----:B01----:R-:W-:Y:S05]  /*10f20*/  WARPSYNC.COLLECTIVE R64, `(.L_x_7182) ;  /* 0x0000000040087348 */ /* 0x003fea0003c00000 */
[----:B-1----:R1:W2:Y:S02]  /*10f30*/  SHFL.BFLY P2, R63, R65, R67, R72 ;  /* 0x0c000043413f7389 */ /* 0x0022a40000040048 */
[----:B012---:R-:W-:Y:S05]  /*10f40*/  ENDCOLLECTIVE ;  /* 0x000000000000791b */ /* 0x007fea0003800000 */
.L_x_7182:
[----:B------:R-:W-:Y:S05]  /*10f50*/  BSYNC B1 ;  /* 0x0000000000017941 */ /* 0x000fea0003800000 */
.L_x_7181:
        /* <DEDUP_REMOVED lines=9> */
.L_x_7183:
        /* <DEDUP_REMOVED lines=8> */
.L_x_7184:
[----:B------:R-:W-:Y:S01]  /*11070*/  HFMA2 R67, -RZ, RZ, 0, 4.76837158203125e-07 ;  /* 0x00000008ff437431 */ /* 0x000fe200000001ff */
[----:B------:R-:W-:-:S05]  /*11080*/  MOV R40, R63 ;  /* 0x0000003f00287202 */ /* 0x000fca0000000f00 */
[----:B------:R-:W-:-:S04]  /*11090*/  FADD.FTZ R61, R43, R40 ;  /* 0x000000282b3d7221 */ /* 0x000fc80000010000 */
[----:B------:R-:W-:-:S07]  /*110a0*/  IMAD.MOV.U32 R65, RZ, RZ, R61 ;  /* 0x000000ffff417224 */ /* 0x000fce00078e003d */
[----:B------:R-:W-:Y:S05]  /*110b0*/  WARPSYNC.COLLECTIVE R64, `(.L_x_7185) ;  /* 0x0000000040087348 */ /* 0x000fea0003c00000 */
[----:B------:R0:W1:Y:S02]  /*110c0*/  SHFL.BFLY P2, R63, R65, R67, R72 ;  /* 0x0c000043413f7389 */ /* 0x0000640000040048 */
[----:B01----:R-:W-:Y:S05]  /*110d0*/  ENDCOLLECTIVE ;  /* 0x000000000000791b */ /* 0x003fea0003800000 */
.L_x_7185:
[----:B------:R-:W-:Y:S02]  /*110e0*/  IMAD.MOV.U32 R67, RZ, RZ, 0x10 ;  /* 0x00000010ff437424 */ /* 0x000fe400078e00ff */
[----:B------:R-:W-:-:S04]  /*110f0*/  IMAD.MOV.U32 R40, RZ, RZ, R63 ;  /* 0x000000ffff287224 */ /* 0x000fc800078e003f */
[----:B------:R-:W-:-:S05]  /*11100*/  FADD.FTZ R62, R61, R40 ;  /* 0x000000283d3e7221 */ /* 0x000fca0000010000 */
[----:B------:R-:W-:-:S07]  /*11110*/  MOV R65, R62 ;  /* 0x0000003e00417202 */ /* 0x000fce0000000f00 */
[----:B------:R-:W-:Y:S05]  /*11120*/  WARPSYNC.COLLECTIVE R64, `(.L_x_7186) ;  /* 0x0000000040087348 */ /* 0x000fea0003c00000 */
[----:B------:R0:W1:Y:S02]  /*11130*/  SHFL.BFLY P2, R63, R65, R67, R72 ;  /* 0x0c000043413f7389 */ /* 0x0000640000040048 */
[----:B01----:R-:W-:Y:S05]  /*11140*/  ENDCOLLECTIVE ;  /* 0x000000000000791b */ /* 0x003fea0003800000 */
.L_x_7186:
        /* <DEDUP_REMOVED lines=40> */
.L_x_7187:
[----:B------:R-:W-:Y:S02]  /*113d0*/  IMAD.MOV.U32 R67, RZ, RZ, 0x2 ;  /* 0x00000002ff437424 */ /* 0x000fe400078e00ff */
[----:B------:R-:W-:-:S04]  /*113e0*/  IMAD.MOV.U32 R43, RZ, RZ, R63 ;  /* 0x000000ffff2b7224 */ /* 0x000fc800078e003f */
[----:B------:R-:W-:-:S05]  /*113f0*/  FADD.FTZ R43, R40, R43 ;  /* 0x0000002b282b7221 */ /* 0x000fca0000010000 */
[----:B------:R-:W-:-:S07]  /*11400*/  MOV R65, R43 ;  /* 0x0000002b00417202 */ /* 0x000fce0000000f00 */
[----:B------:R-:W-:Y:S05]  /*11410*/  WARPSYNC.COLLECTIVE R64, `(.L_x_7188) ;  /* 0x0000000040087348 */ /* 0x000fea0003c00000 */
[----:B------:R0:W1:Y:S02]  /*11420*/  SHFL.BFLY P2, R63, R65, R67, R72 ;  /* 0x0c000043413f7389 */ /* 0x0000640000040048 */
[----:B01----:R-:W-:Y:S05]  /*11430*/  ENDCOLLECTIVE ;  /* 0x000000000000791b */ /* 0x003fea0003800000 */
.L_x_7188:
[----:B------:R-:W-:Y:S01]  /*11440*/  HFMA2 R67, -RZ, RZ, 0, 2.384185791015625e-07 ;  /* 0x00000004ff437431 */ /* 0x000fe200000001ff */
[----:B------:R-:W-:-:S05]  /*11450*/  MOV R42, R63 ;  /* 0x0000003f002a7202 */ /* 0x000fca0000000f00 */
[----:B------:R-:W-:-:S04]  /*11460*/  FADD.FTZ R42, R43, R42 ;  /* 0x0000002a2b2a7221 */ /* 0x000fc80000010000 */
[----:B------:R-:W-:-:S07]  /*11470*/  IMAD.MOV.U32 R65, RZ, RZ, R42 ;  /* 0x000000ffff417224 */ /* 0x000fce00078e002a */
[----:B------:R-:W-:Y:S05]  /*11480*/  WARPSYNC.COLLECTIVE R64, `(.L_x_7189) ;  /* 0x0000000040087348 */ /* 0x000fea0003c00000 */
[----:B------:R0:W1:Y:S02]  /*11490*/  SHFL.BFLY P2, R63, R65, R67, R72 ;  /* 0x0c000043413f7389 */ /* 0x0000640000040048 */
[----:B01----:R-:W-:Y:S05]  /*114a0*/  ENDCOLLECTIVE ;  /* 0x000000000000791b */ /* 0x003fea0003800000 */
.L_x_7189:
[----:B------:R-:W-:Y:S02]  /*114b0*/  IMAD.MOV.U32 R67, RZ, RZ, 0x8 ;  /* 0x00000008ff437424 */ /* 0x000fe400078e00ff */
[----:B------:R-:W-:-:S04]  /*114c0*/  IMAD.MOV.U32 R61, RZ, RZ, R63 ;  /* 0x000000ffff3d7224 */ /* 0x000fc800078e003f */
[----:B------:R-:W-:-:S05]  /*114d0*/  FADD.FTZ R61, R42, R61 ;  /* 0x0000003d2a3d7221 */ /* 0x000fca0000010000 */
[----:B------:R-:W-:-:S07]  /*114e0*/  MOV R65, R61 ;  /* 0x0000003d00417202 */ /* 0x000fce0000000f00 */
[----:B------:R-:W-:Y:S05]  /*114f0*/  WARPSYNC.COLLECTIVE R64, `(.L_x_7190) ;  /* 0x0000000040087348 */ /* 0x000fea0003c00000 */
[----:B------:R0:W1:Y:S02]  /*11500*/  SHFL.BFLY P2, R63, R65, R67, R72 ;  /* 0x0c000043413f7389 */ /* 0x0000640000040048 */
[----:B01----:R-:W-:Y:S05]  /*11510*/  ENDCOLLECTIVE ;  /* 0x000000000000791b */ /* 0x003fea0003800000 */
.L_x_7190:
[----:B------:R-:W-:Y:S01]  /*11520*/  HFMA2 R67, -RZ, RZ, 0, 9.5367431640625e-07 ;  /* 0x00000010ff437431 */ /* 0x000fe200000001ff */
[----:B------:R-:W-:-:S05]  /*11530*/  MOV R46, R63 ;  /* 0x0000003f002e7202 */ /* 0x000fca0000000f00 */
[----:B------:R-:W-:-:S04]  /*11540*/  FADD.FTZ R46, R61, R46 ;  /* 0x0000002e3d2e7221 */ /* 0x000fc80000010000 */
[----:B------:R-:W-:-:S07]  /*11550*/  IMAD.MOV.U32 R65, RZ, RZ, R46 ;  /* 0x000000ffff417224 */ /* 0x000fce00078e002e */
[----:B------:R-:W-:Y:S05]  /*11560*/  WARPSYNC.COLLECTIVE R64, `(.L_x_7191) ;  /* 0x0000000040087348 */ /* 0x000fea0003c00000 */
[----:B------:R0:W1:Y:S02]  /*11570*/  SHFL.BFLY P2, R63, R65, R67, R72 ;  /* 0x0c000043413f7389 */ /* 0x0000640000040048 */
[----:B01----:R-:W-:Y:S05]  /*11580*/  ENDCOLLECTIVE ;  /* 0x000000000000791b */ /* 0x003fea0003800000 */
.L_x_7191:
[----:B------:R-:W-:Y:S05]  /*11590*/  BRA `(.L_x_7192) ;  /* 0xfffffff400087947 */ /* 0x000fea000383ffff */
.L_x_7193:
        /* <DEDUP_REMOVED lines=14> */
.L_x_12144:


//--------------------- .text._ZN10layer_norm31ln_parallel_residual_fwd_kernelINS_13Kernel_traitsI6__halfS2_fS2_fjLj512ELj1ELj4ELj1ELj16ENS_18Kernel_traits_baseILj512ES2_S2_fS2_fjLj128EEEEELb0ELb0ELb0EEEvNS_9FwdParamsE --------------------------
	.section	.text._ZN10layer_norm31ln_parallel_residual_fwd_kernelINS_13Kernel_traitsI6__halfS2_fS2_fjLj512ELj1ELj4ELj1ELj16ENS_18Kernel_traits_baseILj512ES2_S2_fS2_fjLj128EEEEELb0ELb0ELb0EEEvNS_9FwdParamsE,"ax",@progbits
	.align	128
        .global         _ZN10layer_norm31ln_parallel_residual_fwd_kernelINS_13Kernel_traitsI6__halfS2_fS2_fjLj512ELj1ELj4ELj1ELj16ENS_18Kernel_traits_baseILj512ES2_S2_fS2_fjLj128EEEEELb0ELb0ELb0EEEvNS_9FwdParamsE
        .type           _ZN10layer_norm31ln_parallel_residual_fwd_kernelINS_13Kernel_traitsI6__halfS2_fS2_fjLj512ELj1ELj4ELj1ELj16ENS_18Kernel_traits_baseILj512ES2_S2_fS2_fjLj128EEEEELb0ELb0ELb0EEEvNS_9FwdParamsE,@function
        .size           _ZN10layer_norm31ln_parallel_residual_fwd_kernelINS_13Kernel_traitsI6__halfS2_fS2_fjLj512ELj1ELj4ELj1ELj16ENS_18Kernel_traits_baseILj512ES2_S2_fS2_fjLj128EEEEELb0ELb0ELb0EEEvNS_9FwdParamsE,(.L_x_12145 - _ZN10layer_norm31ln_parallel_residual_fwd_kernelINS_13Kernel_traitsI6__halfS2_fS2_fjLj512ELj1ELj4ELj1ELj16ENS_18Kernel_traits_baseILj512ES2_S2_fS2_fjLj128EEEEELb0ELb0ELb0EEEvNS_9FwdParamsE)
        .other          _ZN10layer_norm31ln_parallel_residual_fwd_kernelINS_13Kernel_traitsI6__halfS2_fS2_fjLj512ELj1ELj4ELj1ELj16ENS_18Kernel_traits_baseILj512ES2_S2_fS2_fjLj128EEEEELb0ELb0ELb0EEEvNS_9FwdParamsE,@"STO_CUDA_ENTRY STV_DEFAULT"
_ZN10layer_norm31ln_parallel_residual_fwd_kernelINS_13Kernel_traitsI6__halfS2_fS2_fjLj512ELj1ELj4ELj1ELj16ENS_18Kernel_traits_baseILj512ES2_S2_fS2_fjLj128EEEEELb0ELb0ELb0EEEvNS_9FwdParamsE:
.text._ZN10layer_norm31ln_parallel_residual_fwd_kernelINS_13Kernel_traitsI6__halfS2_fS2_fjLj512ELj1ELj4ELj1ELj16ENS_18Kernel_traits_baseILj512ES2_S2_fS2_fjLj128EEEEELb0ELb0ELb0EEEvNS_9FwdParamsE:
        /* <DEDUP_REMOVED lines=53> */
.L_x_7196:
        /* <DEDUP_REMOVED lines=22> */
[----:B-1----:R-:W-:-:S04]  /*04b0*/  IMAD.WIDE.U32 R24, R27, 0x10, R24 ;  /* 0x000000101b187825 */ /* 0x002fc800078e0018 */
[----:B--2---:R-:W-:Y:S02]  /*04c0*/  IMAD.WIDE.U32 R32, R27, 0x10, R32 ;  /* 0x000000101b207825 */ /* 0x004fe400078e0020 */
[----:B------:R-:W5:Y:S04]  /*04d0*/  LDG.E.128 R24, desc[UR6][R24.64] ;  /* 0x0000000618187981 */ /* 0x000f68000c1e1d00 */
[----:B------:R-:W5:Y:S01]  /*04e0*/  LD.E.128 R32, desc[UR6][R32.64] ;  /* 0x0000000620207980 */ /* 0x000f62000c101d00 */
[----:B------:R-:W-:Y:S02]  /*04f0*/  CS2R R30, SRZ ;  /* 0x00000000001e7805 */ /* 0x000fe4000001ff00 */
[----:B------:R-:W-:Y:S02]  /*0500*/  CS2R R28, SRZ ;  /* 0x00000000001c7805 */ /* 0x000fe4000001ff00 */
[----:B------:R-:W-:-:S02]  /*0510*/  MOV R14, RZ ;  /* 0x000000ff000e7202 */ /* 0x000fc40000000f00 */
[----:B------:R-:W-:Y:S01]  /*0520*/  CS2R R12, SRZ ;  /* 0x00000000000c7805 */ /* 0x000fe2000001ff00 */
[----:B------:R-:W-:Y:S06]  /*0530*/  BRA `(.L_x_7197) ;  /* 0x0000000400007947 */ /* 0x000fec0003800000 */
.L_x_7195:
        /* <DEDUP_REMOVED lines=13> */
[----:B0-----:R-:W-:-:S04]  /*0610*/  IMAD.WIDE.U32 R4, R3, 0x10, R4 ;  /* 0x0000001003047825 */ /* 0x001fc800078e0004 */
[----:B-1----:R-:W-:-:S06]  /*0620*/  IMAD.WIDE.U32 R12, R3, 0x10, R12 ;  /* 0x00000010030c7825 */ /* 0x002fcc00078e000c */
[----:B------:R-:W5:Y:S01]  /*0630*/  LD.E.128 R12, desc[UR6][R12.64] ;  /* 0x000000060c0c7980 */ /* 0x000f62000c101d00 */
[----:B--2---:R-:W-:-:S03]  /*0640*/  IMAD.WIDE.U32 R8, R3, 0x10, R6 ;  /* 0x0000001003087825 */ /* 0x004fc600078e0006 */
[----:B------:R-:W5:Y:S01]  /*0650*/  LDG.E.128 R4, desc[UR6][R4.64] ;  /* 0x0000000604047981 */ /* 0x000f62000c1e1d00 */
[----:B---3--:R-:W-:-:S03]  /*0660*/  IMAD.WIDE.U32 R16, R3, 0x10, R10 ;  /* 0x0000001003107825 */ /* 0x008fc600078e000a */
[----:B------:R-:W5:Y:S04]  /*0670*/  LDG.E.128 R8, desc[UR6][R8.64] ;  /* 0x0000000608087981 */ /* 0x000f68000c1e1d00 */
[----:B------:R-:W5:Y:S01]  /*0680*/  LD.E.128 R16, desc[UR6][R16.64] ;  /* 0x0000000610107980 */ /* 0x000f62000c101d00 */
[----:B------:R-:W-:-:S07]  /*0690*/  LOP3.LUT R23, R3, 0x20, RZ, 0xfc, !PT ;  /* 0x0000002003177812 */ /* 0x000fce00078efcff */
.L_x_7200:
[----:B------:R-:W-:Y:S05]  /*06a0*/  BSYNC.RECONVERGENT B1 ;  /* 0x0000000000017941 */ /* 0x000fea0003800200 */
.L_x_7199:
        /* <DEDUP_REMOVED lines=8> */
[----:B--2---:R-:W-:-:S06]  /*0730*/  IMAD.WIDE.U32 R24, R23, 0x10, R24 ;  /* 0x0000001017187825 */ /* 0x004fcc00078e0018 */
[----:B------:R-:W5:Y:S01]  /*0740*/  LDG.E.128 R24, desc[UR6][R24.64] ;  /* 0x0000000618187981 */ /* 0x000f62000c1e1d00 */
[----:B---3--:R-:W-:-:S03]  /*0750*/  IMAD.WIDE.U32 R32, R23, 0x10, R32 ;  /* 0x0000001017207825 */ /* 0x008fc600078e0020 */
[----:B------:R-:W5:Y:S04]  /*0760*/  LDG.E.128 R20, desc[UR6][R20.64] ;  /* 0x0000000614147981 */ /* 0x000f68000c1e1d00 */
[----:B------:R-:W5:Y:S01]  /*0770*/  LD.E.128 R32, desc[UR6][R32.64] ;  /* 0x0000000620207980 */ /* 0x000f62000c101d00 */
[----:B------:R-:W-:Y:S05]  /*0780*/  BRA `(.L_x_7197) ;  /* 0x00000000006c7947 */ /* 0x000fea0003800000 */
.L_x_7198:
        /* <DEDUP_REMOVED lines=11> */
[----:B-1----:R-:W-:-:S05]  /*0840*/  @P1 IMAD.WIDE.U32 R40, R43, 0x10, R40 ;  /* 0x000000102b281825 */ /* 0x002fca00078e0028 */
[----:B------:R0:W5:Y:S02]  /*0850*/  @P1 LDG.E.128 R24, desc[UR6][R40.64] ;  /* 0x0000000628181981 */ /* 0x000164000c1e1d00 */
[----:B------:R-:W1:Y:S01]  /*0860*/  LDC.64 R46, c[0x0][0x3d8] ;  /* 0x0000f600ff2e7b82 */ /* 0x000e620000000a00 */
[----:B--2---:R-:W-:-:S05]  /*0870*/  @P1 IMAD.WIDE.U32 R38, R43, 0x10, R38 ;  /* 0x000000102b261825 */ /* 0x004fca00078e0026 */
[----:B------:R0:W5:Y:S01]  /*0880*/  @P1 LD.E.128 R28, desc[UR6][R38.64] ;  /* 0x00000006261c1980 */ /* 0x000162000c101d00 */
[----:B---3--:R-:W-:-:S05]  /*0890*/  @P0 IMAD.WIDE.U32 R42, R3, 0x10, R16 ;  /* 0x00000010032a0825 */ /* 0x008fca00078e0010 */
[----:B------:R0:W5:Y:S01]  /*08a0*/  @P0 LDG.E.128 R4, desc[UR6][R42.64] ;  /* 0x000000062a040981 */ /* 0x000162000c1e1d00 */
[----:B----4-:R-:W-:-:S05]  /*08b0*/  @P0 IMAD.WIDE.U32 R44, R3, 0x10, R44 ;  /* 0x00000010032c0825 */ /* 0x010fca00078e002c */
        /* <DEDUP_REMOVED lines=8> */
.L_x_7197:
[----:B------:R-:W-:Y:S05]  /*0940*/  BSYNC.RECONVERGENT B0 ;  /* 0x0000000000007941 */ /* 0x000fea0003800200 */
.L_x_7194:
        /* <DEDUP_REMOVED lines=9> */
.L_x_7218:
        /* <DEDUP_REMOVED lines=36> */
.L_x_7204:
[--C-:B-----5:R-:W-:Y:S02]  /*0c20*/  HADD2.F32 R45, -RZ, R48.reuse.H0_H0 ;  /* 0x20000030ff2d7230 */ /* 0x120fe40000004100 */
        /* <DEDUP_REMOVED lines=13> */
[----:B------:R-:W-:-:S02]  /*0d00*/  FADD.FTZ R50, R42, R61 ;  /* 0x0000003d2a327221 */ /* 0x000fc40000010000 */
[----:B------:R-:W-:Y:S01]  /*0d10*/  FADD.FTZ R51, R43, R60 ;  /* 0x0000003c2b337221 */ /* 0x000fe20000010000 */
[----:B------:R-:W-:Y:S06]  /*0d20*/  BRA `(.L_x_7205) ;  /* 0x0000000000f07947 */ /* 0x000fec0003800000 */
.L_x_7203:
        /* <DEDUP_REMOVED lines=8> */
[----:B------:R-:W-:Y:S01]  /*0db0*/  FADD.FTZ R44, R47, R44 ;  /* 0x0000002c2f2c7221 */ /* 0x000fe20000010000 */
[----:B------:R-:W-:-:S02]  /*0dc0*/  HADD2.F32 R0, -RZ, R49.H1_H1 ;  /* 0x30000031ff007230 */ /* 0x000fc40000004100 */
[----:B------:R-:W-:Y:S01]  /*0dd0*/  FADD.FTZ R45, R48, R45 ;  /* 0x0000002d302d7221 */ /* 0x000fe20000010000 */
[--C-:B------:R-:W-:Y:S02]  /*0de0*/  HADD2.F32 R63, -RZ, R50.reuse.H0_H0 ;  /* 0x20000032ff3f7230 */ /* 0x100fe40000004100 */
[----:B------:R-:W-:Y:S02]  /*0df0*/  HADD2.F32 R60, -RZ, R50.H1_H1 ;  /* 0x30000032ff3c7230 */ /* 0x000fe40000004100 */
[--C-:B------:R-:W-:Y:S02]  /*0e00*/  HADD2.F32 R65, -RZ, R51.reuse.H0_H0 ;  /* 0x20000033ff417230 */ /* 0x100fe40000004100 */
[----:B------:R-:W-:Y:S02]  /*0e10*/  HADD2.F32 R62, -RZ, R51.H1_H1 ;  /* 0x30000033ff3e7230 */ /* 0x000fe40000004100 */
[--C-:B------:R-:W-:Y:S02]  /*0e20*/  HADD2.F32 R46, -RZ, R73.reuse.H0_H0 ;  /* 0x20000049ff2e7230 */ /* 0x100fe40000004100 */
[----:B------:R-:W-:-:S02]  /*0e30*/  HADD2.F32 R47, -RZ, R73.H1_H1 ;  /* 0x30000049ff2f7230 */ /* 0x000fc40000004100 */
[--C-:B------:R-:W-:Y:S02]  /*0e40*/  HADD2.F32 R48, -RZ, R74.reuse.H0_H0 ;  /* 0x2000004aff307230 */ /* 0x100fe40000004100 */
        /* <DEDUP_REMOVED lines=10> */
.L_x_7206:
[--C-:B-----5:R-:W-:Y:S02]  /*0ef0*/  HADD2.F32 R0, -RZ, R48.reuse.H0_H0 ;  /* 0x20000030ff007230 */ /* 0x120fe40000004100 */
[----:B------:R-:W-:Y:S02]  /*0f00*/  HADD2.F32 R48, -RZ, R48.H1_H1 ;  /* 0x30000030ff307230 */ /* 0x000fe40000004100 */
[--C-:B------:R-:W-:Y:S02]  /*0f10*/  HADD2.F32 R47, -RZ, R72.reuse.H1_H1 ;  /* 0x30000048ff2f7230 */ /* 0x100fe40000004100 */
[--C-:B------:R-:W-:Y:S02]  /*0f20*/  HADD2.F32 R44, -RZ, R49.reuse.H0_H0 ;  /* 0x20000031ff2c7230 */ /* 0x100fe40000004100 */
[----:B------:R-:W-:Y:S02]  /*0f30*/  HADD2.F32 R46, -RZ, R49.H1_H1 ;  /* 0x30000031ff2e7230 */ /* 0x000fe40000004100 */
[----:B------:R-:W-:Y:S01]  /*0f40*/  FADD.FTZ R48, R48, R47 ;  /* 0x0000002f30307221 */ /* 0x000fe20000010000 */
[----:B------:R-:W-:-:S02]  /*0f50*/  HADD2.F32 R45, -RZ, R72.H0_H0 ;  /* 0x20000048ff2d7230 */ /* 0x000fc40000004100 */
[--C-:B------:R-:W-:Y:S02]  /*0f60*/  HADD2.F32 R60, -RZ, R50.reuse.H0_H0 ;  /* 0x20000032ff3c7230 */ /* 0x100fe40000004100 */
[----:B------:R-:W-:Y:S02]  /*0f70*/  HADD2.F32 R49, -RZ, R73.H0_H0 ;  /* 0x20000049ff317230 */ /* 0x000fe40000004100 */
[----:B------:R-:W-:Y:S01]  /*0f80*/  FADD.FTZ R45, R0, R45 ;  /* 0x0000002d002d7221 */ /* 0x000fe20000010000 */
[--C-:B------:R-:W-:Y:S02]  /*0f90*/  HADD2.F32 R62, -RZ, R51.reuse.H0_H0 ;  /* 0x20000033ff3e7230 */ /* 0x100fe40000004100 */
[----:B------:R-:W-:Y:S02]  /*0fa0*/  HADD2.F32 R64, -RZ, R51.H1_H1 ;  /* 0x30000033ff407230 */ /* 0x000fe40000004100 */
[----:B------:R-:W-:Y:S01]  /*0fb0*/  FADD.FTZ R49, R44, R49 ;  /* 0x000000312c317221 */ /* 0x000fe20000010000 */
[----:B------:R-:W-:-:S02]  /*0fc0*/  HADD2.F32 R50, -RZ, R50.H1_H1 ;  /* 0x30000032ff327230 */ /* 0x000fc40000004100 */
[----:B------:R-:W-:Y:S01]  /*0fd0*/  FADD.FTZ R44, R36, R45 ;  /* 0x0000002d242c7221 */ /* 0x000fe20000010000 */
[--C-:B------:R-:W-:Y:S02]  /*0fe0*/  HADD2.F32 R51, -RZ, R74.reuse.H0_H0 ;  /* 0x2000004aff337230 */ /* 0x100fe40000004100 */
[----:B------:R-:W-:Y:S01]  /*0ff0*/  FADD.FTZ R45, R37, R48 ;  /* 0x00000030252d7221 */ /* 0x000fe20000010000 */
[----:B------:R-:W-:Y:S02]  /*1000*/  HADD2.F32 R61, -RZ, R74.H1_H1 ;  /* 0x3000004aff3d7230 */ /* 0x000fe40000004100 */
[----:B------:R-:W-:Y:S02]  /*1010*/  HADD2.F32 R47, -RZ, R73.H1_H1 ;  /* 0x30000049ff2f7230 */ /* 0x000fe40000004100 */
[----:B------:R-:W-:Y:S01]  /*1020*/  FADD.FTZ R51, R60, R51 ;  /* 0x000000333c337221 */ /* 0x000fe20000010000 */
[--C-:B------:R-:W-:Y:S02]  /*1030*/  HADD2.F32 R63, -RZ, R75.reuse.H0_H0 ;  /* 0x2000004bff3f7230 */ /* 0x100fe40000004100 */
[----:B------:R-:W-:Y:S01]  /*1040*/  FADD.FTZ R50, R50, R61 ;  /* 0x0000003d32327221 */ /* 0x000fe20000010000 */
[----:B------:R-:W-:-:S02]  /*1050*/  HADD2.F32 R65, -RZ, R75.H1_H1 ;  /* 0x3000004bff417230 */ /* 0x000fc40000004100 */
        /* <DEDUP_REMOVED lines=9> */
.L_x_7205:
[----:B------:R-:W0:Y:S01]  /*10f0*/  LDC.64 R60, c[0x0][0x3a8] ;  /* 0x0000ea00ff3c7b82 */ /* 0x000e220000000a00 */
[C---:B------:R-:W-:Y:S01]  /*1100*/  IADD3 R0, PT, PT, R69.reuse, 0x20, RZ ;  /* 0x0000002045007810 */ /* 0x040fe20007ffe0ff */
[----:B0-----:R-:W-:-:S05]  /*1110*/  IMAD.WIDE.U32 R60, R69, 0x20, R60 ;  /* 0x00000020453c7825 */ /* 0x001fca00078e003c */
[----:B------:R1:W-:Y:S04]  /*1120*/  STG.E.128 desc[UR6][R60.64], R44 ;  /* 0x0000002c3c007986 */ /* 0x0003e8000c101d06 */
[----:B------:R1:W-:Y:S02]  /*1130*/  STG.E.128 desc[UR6][R60.64+0x10], R48 ;  /* 0x000010303c007986 */ /* 0x0003e4000c101d06 */
.L_x_7202:
[----:B0--34-:R-:W-:Y:S05]  /*1140*/  BSYNC.RECONVERGENT B0 ;  /* 0x0000000000007941 */ /* 0x019fea0003800200 */
.L_x_7201:
        /* <DEDUP_REMOVED lines=19> */
[--C-:B0----5:R-:W-:Y:S02]  /*1280*/  HADD2.F32 R52, -RZ, R56.reuse.H0_H0 ;  /* 0x20000038ff347230 */ /* 0x121fe40000004100 */
[----:B------:R-:W-:Y:S02]  /*1290*/  HADD2.F32 R56, -RZ, R56.H1_H1 ;  /* 0x30000038ff387230 */ /* 0x000fe40000004100 */
[--C-:B------:R-:W-:Y:S02]  /*12a0*/  HADD2.F32 R55, -RZ, R72.reuse.H1_H1 ;  /* 0x30000048ff377230 */ /* 0x100fe40000004100 */
[----:B------:R-:W-:Y:S02]  /*12b0*/  HADD2.F32 R54, -RZ, R57.H0_H0 ;  /* 0x20000039ff367230 */ /* 0x000fe40000004100 */
[----:B------:R-:W-:Y:S02]  /*12c0*/  HADD2.F32 R65, -RZ, R73.H0_H0 ;  /* 0x20000049ff417230 */ /* 0x000fe40000004100 */
[----:B------:R-:W-:Y:S01]  /*12d0*/  FADD.FTZ R56, R55, R56 ;  /* 0x0000003837387221 */ /* 0x000fe20000010000 */
[----:B------:R-:W-:-:S02]  /*12e0*/  HADD2.F32 R53, -RZ, R72.H0_H0 ;  /* 0x20000048ff357230 */ /* 0x000fc40000004100 */
[--C-:B-1----:R-:W-:Y:S02]  /*12f0*/  HADD2.F32 R60, -RZ, R58.reuse.H0_H0 ;  /* 0x2000003aff3c7230 */ /* 0x102fe40000004100 */
[----:B------:R-:W-:Y:S01]  /*1300*/  FADD.FTZ R55, R65, R54 ;  /* 0x0000003641377221 */ /* 0x000fe20000010000 */
[----:B------:R-:W-:Y:S02]  /*1310*/  HADD2.F32 R61, -RZ, R58.H1_H1 ;  /* 0x3000003aff3d7230 */ /* 0x000fe40000004100 */
[----:B------:R-:W-:Y:S01]  /*1320*/  FADD.FTZ R53, R53, R52 ;  /* 0x0000003435357221 */ /* 0x000fe20000010000 */
[----:B------:R-:W-:Y:S02]  /*1330*/  HADD2.F32 R57, -RZ, R57.H1_H1 ;  /* 0x30000039ff397230 */ /* 0x000fe40000004100 */
[--C-:B------:R-:W-:Y:S02]  /*1340*/  HADD2.F32 R62, -RZ, R59.reuse.H0_H0 ;  /* 0x2000003bff3e7230 */ /* 0x100fe40000004100 */
[----:B------:R-:W-:-:S02]  /*1350*/  HADD2.F32 R63, -RZ, R59.H1_H1 ;  /* 0x3000003bff3f7230 */ /* 0x000fc40000004100 */
[----:B------:R-:W-:Y:S02]  /*1360*/  HADD2.F32 R58, -RZ, R73.H1_H1 ;  /* 0x30000049ff3a7230 */ /* 0x000fe40000004100 */
[--C-:B------:R-:W-:Y:S02]  /*1370*/  HADD2.F32 R59, -RZ, R74.reuse.H0_H0 ;  /* 0x2000004aff3b7230 */ /* 0x100fe40000004100 */
[--C-:B------:R-:W-:Y:S02]  /*1380*/  HADD2.F32 R65, -RZ, R75.reuse.H0_H0 ;  /* 0x2000004bff417230 */ /* 0x100fe40000004100 */
[----:B------:R-:W-:Y:S01]  /*1390*/  FADD.FTZ R58, R58, R57 ;  /* 0x000000393a3a7221 */ /* 0x000fe20000010000 */
[----:B------:R-:W-:Y:S02]  /*13a0*/  HADD2.F32 R52, -RZ, R74.H1_H1 ;  /* 0x3000004aff347230 */ /* 0x000fe40000004100 */
        /* <DEDUP_REMOVED lines=14> */
.L_x_7210:
[--C-:B0----5:R-:W-:Y:S02]  /*1490*/  HADD2.F32 R54, -RZ, R57.reuse.H0_H0 ;  /* 0x20000039ff367230 */ /* 0x121fe40000004100 */
[----:B-1----:R-:W-:Y:S02]  /*14a0*/  HADD2.F32 R60, -RZ, R57.H1_H1 ;  /* 0x30000039ff3c7230 */ /* 0x002fe40000004100 */
[----:B------:R-:W-:Y:S02]  /*14b0*/  HADD2.F32 R57, -RZ, R73.H0_H0 ;  /* 0x20000049ff397230 */ /* 0x000fe40000004100 */
[----:B------:R-:W-:Y:S02]  /*14c0*/  HADD2.F32 R52, -RZ, R56.H0_H0 ;  /* 0x20000038ff347230 */ /* 0x000fe40000004100 */
[----:B------:R-:W-:Y:S02]  /*14d0*/  HADD2.F32 R53, -RZ, R72.H0_H0 ;  /* 0x20000048ff357230 */ /* 0x000fe40000004100 */
[----:B------:R-:W-:Y:S01]  /*14e0*/  FADD.FTZ R54, R57, R54 ;  /* 0x0000003639367221 */ /* 0x000fe20000010000 */
[----:B------:R-:W-:-:S02]  /*14f0*/  HADD2.F32 R56, -RZ, R56.H1_H1 ;  /* 0x30000038ff387230 */ /* 0x000fc40000004100 */
[----:B------:R-:W-:Y:S02]  /*1500*/  HADD2.F32 R55, -RZ, R72.H1_H1 ;  /* 0x30000048ff377230 */ /* 0x000fe40000004100 */
[----:B------:R-:W-:Y:S01]  /*1510*/  FADD.FTZ R52, R53, R52 ;  /* 0x0000003435347221 */ /* 0x000fe20000010000 */
[--C-:B------:R-:W-:Y:S02]  /*1520*/  HADD2.F32 R61, -RZ, R58.reuse.H0_H0 ;  /* 0x2000003aff3d7230 */ /* 0x100fe40000004100 */
[----:B------:R-:W-:Y:S02]  /*1530*/  HADD2.F32 R58, -RZ, R58.H1_H1 ;  /* 0x3000003aff3a7230 */ /* 0x000fe40000004100 */
[----:B------:R-:W-:Y:S01]  /*1540*/  FADD.FTZ R53, R55, R56 ;  /* 0x0000003837357221 */ /* 0x000fe20000010000 */
[--C-:B------:R-:W-:Y:S02]  /*1550*/  HADD2.F32 R62, -RZ, R59.reuse.H0_H0 ;  /* 0x2000003bff3e7230 */ /* 0x100fe40000004100 */
[----:B------:R-:W-:-:S02]  /*1560*/  HADD2.F32 R63, -RZ, R59.H1_H1 ;  /* 0x3000003bff3f7230 */ /* 0x000fc40000004100 */
[--C-:B------:R-:W-:Y:S02]  /*1570*/  HADD2.F32 R57, -RZ, R74.reuse.H1_H1 ;  /* 0x3000004aff397230 */ /* 0x100fe40000004100 */
[----:B------:R-:W-:Y:S02]  /*1580*/  HADD2.F32 R59, -RZ, R75.H0_H0 ;  /* 0x2000004bff3b7230 */ /* 0x000fe40000004100 */
[----:B------:R-:W-:Y:S02]  /*1590*/  HADD2.F32 R55, -RZ, R73.H1_H1 ;  /* 0x30000049ff377230 */ /* 0x000fe40000004100 */
[----:B------:R-:W-:Y:S01]  /*15a0*/  FADD.FTZ R57, R57, R58 ;  /* 0x0000003a39397221 */ /* 0x000fe20000010000 */
[----:B------:R-:W-:Y:S02]  /*15b0*/  HADD2.F32 R56, -RZ, R74.H0_H0 ;  /* 0x2000004aff387230 */ /* 0x000fe40000004100 */
[----:B------:R-:W-:Y:S01]  /*15c0*/  FADD.FTZ R58, R59, R62 ;  /* 0x0000003e3b3a7221 */ /* 0x000fe20000010000 */
[----:B------:R-:W-:-:S02]  /*15d0*/  HADD2.F32 R64, -RZ, R75.H1_H1 ;  /* 0x3000004bff407230 */ /* 0x000fc40000004100 */
[----:B------:R-:W-:Y:S01]  /*15e0*/  FADD.FTZ R55, R55, R60 ;  /* 0x0000003c37377221 */ /* 0x000fe20000010000 */
[----:B------:R-:W-:Y:S02]  /*15f0*/  FADD.FTZ R56, R56, R61 ;  /* 0x0000003d38387221 */ /* 0x000fe40000010000 */
[----:B------:R-:W-:Y:S01]  /*1600*/  FADD.FTZ R59, R64, R63 ;  /* 0x0000003f403b7221 */ /* 0x000fe20000010000 */
[----:B------:R-:W-:Y:S06]  /*1610*/  BRA `(.L_x_7211) ;  /* 0x0000000000687947 */ /* 0x000fec0003800000 */
.L_x_7209:
[----:B------:R-:W-:Y:S05]  /*1620*/  @!P1 BRA `(.L_x_7212) ;  /* 0x0000000000449947 */ /* 0x000fea0003800000 */
[--C-:B0----5:R-:W-:Y:S02]  /*1630*/  HADD2.F32 R53, -RZ, R56.reuse.H0_H0 ;  /* 0x20000038ff357230 */ /* 0x121fe40000004100 */
[----:B------:R-:W-:Y:S02]  /*1640*/  HADD2.F32 R56, -RZ, R56.H1_H1 ;  /* 0x30000038ff387230 */ /* 0x000fe40000004100 */
[--C-:B------:R-:W-:Y:S02]  /*1650*/  HADD2.F32 R55, -RZ, R57.reuse.H0_H0 ;  /* 0x20000039ff377230 */ /* 0x100fe40000004100 */
[----:B------:R-:W-:Y:S01]  /*1660*/  FADD.FTZ R52, R36, R53 ;  /* 0x0000003524347221 */ /* 0x000fe20000010000 */
[----:B-1----:R-:W-:Y:S02]  /*1670*/  HADD2.F32 R60, -RZ, R57.H1_H1 ;  /* 0x30000039ff3c7230 */ /* 0x002fe40000004100 */
        /* <DEDUP_REMOVED lines=12> */
.L_x_7212:
        /* <DEDUP_REMOVED lines=8> */
.L_x_7211:
[----:B-1----:R-:W0:Y:S02]  /*17c0*/  LDC.64 R60, c[0x0][0x3a8] ;  /* 0x0000ea00ff3c7b82 */ /* 0x002e240000000a00 */
[----:B0-----:R-:W-:-:S05]  /*17d0*/  IMAD.WIDE.U32 R60, R0, 0x20, R60 ;  /* 0x00000020003c7825 */ /* 0x001fca00078e003c */
[----:B------:R0:W-:Y:S04]  /*17e0*/  STG.E.128 desc[UR6][R60.64], R52 ;  /* 0x000000343c007986 */ /* 0x0001e8000c101d06 */
[----:B------:R0:W-:Y:S02]  /*17f0*/  STG.E.128 desc[UR6][R60.64+0x10], R56 ;  /* 0x000010383c007986 */ /* 0x0001e4000c101d06 */
.L_x_7208:
[----:B------:R-:W-:Y:S05]  /*1800*/  BSYNC.RECONVERGENT B0 ;  /* 0x0000000000007941 */ /* 0x000fea0003800200 */
.L_x_7207:
[----:B------:R-:W-:Y:S01]  /*1810*/  FADD.FTZ R0, RZ, R44 ;  /* 0x0000002cff007221 */ /* 0x000fe20000010000 */
[C---:B------:R-:W-:Y:S01]  /*1820*/  ISETP.GE.U32.AND P0, PT, R2.reuse, 0x20, PT ;  /* 0x000000200200780c */ /* 0x040fe20003f06070 */
[----:B------:R-:W-:Y:S01]  /*1830*/  UMOV UR4, 0xffffffff ;  /* 0xffffffff00047882 */ /* 0x000fe20000000000 */
[----:B------:R-:W-:Y:S01]  /*1840*/  ISETP.GT.U32.AND P1, PT, R2, 0x3f, PT ;  /* 0x0000003f0200780c */ /* 0x000fe20003f24070 */
[----:B01----:R-:W-:Y:S01]  /*1850*/  FADD.FTZ R61, R45, R0 ;  /* 0x000000002d3d7221 */ /* 0x003fe20000010000 */
        /* <DEDUP_REMOVED lines=71> */
.L_x_7230:
[----:B------:R-:W-:Y:S01]  /*1cd0*/  FMUL.FTZ R0, R60, R60 ;  /* 0x0000003c3c007220 */ /* 0x000fe20000410000 */
[----:B-1----:R-:W-:Y:S01]  /*1ce0*/  FADD.FTZ R66, R64, R67 ;  /* 0x0000004340427221 */ /* 0x002fe20000010000 */
[----:B------:R-:W1:Y:S01]  /*1cf0*/  @!P4 LDC.64 R62, c[0x0][0x3c0] ;  /* 0x0000f000ff3ecb82 */ /* 0x000e620000000a00 */
[----:B------:R-:W-:Y:S01]  /*1d00*/  BSSY.RECONVERGENT B0, `(.L_x_7214) ;  /* 0x000005b000007945 */ /* 0x000fe20003800200 */
[----:B------:R-:W-:Y:S01]  /*1d10*/  FSEL R78, R60, RZ, !P2 ;  /* 0x000000ff3c4e7208 */ /* 0x000fe20005000000 */
[----:B------:R-:W-:Y:S01]  /*1d20*/  FFMA.FTZ R61, R66, R61, UR5 ;  /* 0x00000005423d7e23 */ /* 0x000fe2000801003d */
[----:B------:R-:W-:-:S04]  /*1d30*/  FSEL R0, R0, RZ, P2 ;  /* 0x000000ff00007208 */ /* 0x000fc80001000000 */
[----:B0-----:R-:W0:Y:S01]  /*1d40*/  @!P4 LDC.64 R64, c[0x0][0x3c8] ;  /* 0x0000f200ff40cb82 */ /* 0x001e220000000a00 */
[----:B------:R-:W-:-:S06]  /*1d50*/  FADD.FTZ R0, R61, R0 ;  /* 0x000000003d007221 */ /* 0x000fcc0000010000 */
[----:B------:R-:W2:Y:S01]  /*1d60*/  MUFU.RSQ R0, R0 ;  /* 0x0000000000007308 */ /* 0x000ea20000001400 */
[----:B-1----:R-:W-:-:S05]  /*1d70*/  @!P4 IMAD.WIDE R62, R68, 0x4, R62 ;  /* 0x00000004443ec825 */ /* 0x002fca00078e023e */
[----:B------:R1:W-:Y:S01]  /*1d80*/  @!P4 STG.E desc[UR6][R62.64], R60 ;  /* 0x0000003c3e00c986 */ /* 0x0003e2000c101906 */
[----:B0-----:R-:W-:-:S05]  /*1d90*/  @!P4 IMAD.WIDE R64, R68, 0x4, R64 ;  /* 0x000000044440c825 */ /* 0x001fca00078e0240 */
[----:B--2---:R1:W-:Y:S01]  /*1da0*/  @!P4 STG.E desc[UR6][R64.64], R0 ;  /* 0x000000004000c986 */ /* 0x0043e2000c101906 */
[----:B------:R-:W-:Y:S05]  /*1db0*/  @!P0 BRA `(.L_x_7215) ;  /* 0x00000004003c8947 */ /* 0x000fea0003800000 */
[--C-:B------:R-:W-:Y:S01]  /*1dc0*/  FADD.FTZ R61, R50, -R78.reuse ;  /* 0x8000004e323d7221 */ /* 0x100fe20000010000 */
[----:B-----5:R-:W-:Y:S02]  /*1dd0*/  HADD2.F32 R82, -RZ, R7.H0_H0 ;  /* 0x20000007ff527230 */ /* 0x020fe40000004100 */
[----:B-1----:R-:W-:Y:S01]  /*1de0*/  FADD.FTZ R65, R51, -R78 ;  /* 0x8000004e33417221 */ /* 0x002fe20000010000 */
        /* <DEDUP_REMOVED lines=17> */
[----:B------:R-:W-:Y:S01]  /*1f00*/  FADD.FTZ R71, R47, -R78 ;  /* 0x8000004e2f477221 */ /* 0x000fe20000010000 */
[----:B------:R-:W-:Y:S02]  /*1f10*/  HADD2.F32 R65, -RZ, R18.H0_H0 ;  /* 0x20000012ff417230 */ /* 0x000fe40000004100 */
[----:B------:R-:W-:Y:S01]  /*1f20*/  FFMA.FTZ R81, R61, R60, R62 ;  /* 0x0000003c3d517223 */ /* 0x000fe2000001003e */
[----:B------:R-:W-:Y:S01]  /*1f30*/  HADD2.F32 R70, -RZ, R6.H1_H1 ;  /* 0x30000006ff467230 */ /* 0x000fe20000004100 */
[----:B------:R-:W-:Y:S01]  /*1f40*/  F2FP.F16.F32.PACK_AB R63, R63, R82 ;  /* 0x000000523f3f723e */ /* 0x000fe200000000ff */
[----:B------:R-:W-:Y:S02]  /*1f50*/  HADD2.F32 R76, -RZ, R14.H1_H1 ;  /* 0x3000000eff4c7230 */ /* 0x000fe40000004100 */
[----:B------:R-:W-:Y:S01]  /*1f60*/  FFMA.FTZ R66, R61, R66, R65 ;  /* 0x000000423d427223 */ /* 0x000fe20000010041 */
        /* <DEDUP_REMOVED lines=11> */
[----:B------:R-:W-:Y:S01]  /*2020*/  FADD.FTZ R71, R44, -R78 ;  /* 0x8000004e2c477221 */ /* 0x000fe20000010000 */
[----:B------:R-:W-:Y:S02]  /*2030*/  HADD2.F32 R84, -RZ, R10.H1_H1 ;  /* 0x3000000aff547230 */ /* 0x000fe40000004100 */
[C---:B------:R-:W-:Y:S01]  /*2040*/  FFMA.FTZ R60, R61.reuse, R60, R70 ;  /* 0x0000003c3d3c7223 */ /* 0x040fe20000010046 */
[----:B------:R-:W-:Y:S02]  /*2050*/  HADD2.F32 R86, -RZ, R18.H1_H1 ;  /* 0x30000012ff567230 */ /* 0x000fe40000004100 */
[----:B------:R-:W-:Y:S01]  /*2060*/  FFMA.FTZ R65, R61, R76, R65 ;  /* 0x0000004c3d417223 */ /* 0x000fe20000010041 */
[----:B------:R-:W-:-:S02]  /*2070*/  HADD2.F32 R77, -RZ, R5.H1_H1 ;  /* 0x30000005ff4d7230 */ /* 0x000fc40000004100 */
[----:B------:R-:W-:Y:S01]  /*2080*/  FMUL.FTZ R71, R0, R71 ;  /* 0x0000004700477220 */ /* 0x000fe20000410000 */
[----:B------:R-:W-:Y:S02]  /*2090*/  HADD2.F32 R83, -RZ, R13.H1_H1 ;  /* 0x3000000dff537230 */ /* 0x000fe40000004100 */
[----:B------:R-:W-:Y:S01]  /*20a0*/  FFMA.FTZ R79, R79, R84, R86 ;  /* 0x000000544f4f7223 */ /* 0x000fe20000010056 */
[----:B------:R-:W-:Y:S01]  /*20b0*/  HADD2.F32 R84, -RZ, R4.H0_H0 ;  /* 0x20000004ff547230 */ /* 0x000fe20000004100 */
[----:B------:R-:W-:Y:S01]  /*20c0*/  F2FP.F16.F32.PACK_AB R62, R62, R81 ;  /* 0x000000513e3e723e */ /* 0x000fe200000000ff */
[----:B------:R-:W-:Y:S02]  /*20d0*/  HADD2.F32 R70, -RZ, R12.H0_H0 ;  /* 0x2000000cff467230 */ /* 0x000fe40000004100 */
[----:B------:R-:W-:Y:S01]  /*20e0*/  FFMA.FTZ R61, R80, R77, R83 ;  /* 0x0000004d503d7223 */ /* 0x000fe20000010053 */
[----:B------:R-:W-:Y:S01]  /*20f0*/  HADD2.F32 R76, -RZ, R8.H0_H0 ;  /* 0x20000008ff4c7230 */ /* 0x000fe20000004100 */
[----:B------:R-:W-:Y:S01]  /*2100*/  F2FP.F16.F32.PACK_AB R67, R67, R64 ;  /* 0x000000404343723e */ /* 0x000fe200000000ff */
[----:B------:R-:W-:-:S02]  /*2110*/  HADD2.F32 R83, -RZ, R16.H0_H0 ;  /* 0x20000010ff537230 */ /* 0x000fc40000004100 */
[----:B------:R-:W-:Y:S01]  /*2120*/  FFMA.FTZ R84, R71, R84, R70 ;  /* 0x0000005447547223 */ /* 0x000fe20000010046 */
        /* <DEDUP_REMOVED lines=9> */
[----:B------:R-:W-:Y:S01]  /*21c0*/  HADD2.F32 R90, -RZ, R8.H1_H1 ;  /* 0x30000008ff5a7230 */ /* 0x000fe20000004100 */
[----:B------:R-:W-:Y:S01]  /*21d0*/  F2FP.F16.F32.PACK_AB R66, R79, R66 ;  /* 0x000000424f42723e */ /* 0x000fe200000000ff */
[----:B------:R-:W-:-:S02]  /*21e0*/  HADD2.F32 R89, -RZ, R16.H1_H1 ;  /* 0x30000010ff597230 */ /* 0x000fc40000004100 */
[----:B------:R-:W-:Y:S01]  /*21f0*/  FMUL.FTZ R85, R0, R85 ;  /* 0x0000005500557220 */ /* 0x000fe20000410000 */
[----:B------:R-:W1:Y:S01]  /*2200*/  LDC.64 R76, c[0x0][0x430] ;  /* 0x00010c00ff4c7b82 */ /* 0x000e620000000a00 */
[----:B------:R-:W-:Y:S02]  /*2210*/  F2FP.F16.F32.PACK_AB R65, R80, R65 ;  /* 0x000000415041723e */ /* 0x000fe400000000ff */
[C---:B------:R-:W-:Y:S01]  /*2220*/  FFMA.FTZ R87, R85.reuse, R86, R88 ;  /* 0x0000005655577223 */ /* 0x040fe20000010058 */
[----:B------:R-:W-:-:S04]  /*2230*/  FFMA.FTZ R90, R85, R90, R89 ;  /* 0x0000005a555a7223 */ /* 0x000fc80000010059 */
[----:B------:R-:W-:Y:S02]  /*2240*/  F2FP.F16.F32.PACK_AB R60, R87, R84 ;  /* 0x00000054573c723e */ /* 0x000fe400000000ff */
[----:B------:R-:W-:Y:S01]  /*2250*/  F2FP.F16.F32.PACK_AB R64, R90, R83 ;  /* 0x000000535a40723e */ /* 0x000fe200000000ff */
[----:B0-----:R-:W-:-:S05]  /*2260*/  IMAD.WIDE.U32 R70, R69, 0x10, R70 ;  /* 0x0000001045467825 */ /* 0x001fca00078e0046 */
[----:B------:R0:W-:Y:S01]  /*2270*/  STG.E.128 desc[UR6][R70.64], R60 ;  /* 0x0000003c46007986 */ /* 0x0001e2000c101d06 */
[C---:B-1----:R-:W-:Y:S01]  /*2280*/  IMAD.WIDE.U32 R76, R69.reuse, 0x10, R76 ;  /* 0x00000010454c7825 */ /* 0x042fe200078e004c */
[----:B------:R-:W-:-:S04]  /*2290*/  IADD3 R69, PT, PT, R69, 0x20, RZ ;  /* 0x0000002045457810 */ /* 0x000fc80007ffe0ff */
[----:B------:R0:W-:Y:S03]  /*22a0*/  STG.E.128 desc[UR6][R76.64], R64 ;  /* 0x000000404c007986 */ /* 0x0001e6000c101d06 */
.L_x_7215:
[----:B------:R-:W-:Y:S05]  /*22b0*/  BSYNC.RECONVERGENT B0 ;  /* 0x0000000000007941 */ /* 0x000fea0003800200 */
.L_x_7214:
[----:B------:R-:W-:Y:S04]  /*22c0*/  BSSY.RECONVERGENT B0, `(.L_x_7216) ;  /* 0x0000050000007945 */ /* 0x000fe80003800200 */
[----:B------:R-:W-:Y:S05]  /*22d0*/  @!P3 BRA `(.L_x_7217) ;  /* 0x000000040038b947 */ /* 0x000fea0003800000 */
[--C-:B0-----:R-:W-:Y:S01]  /*22e0*/  FADD.FTZ R61, R52, -R78.reuse ;  /* 0x8000004e343d7221 */ /* 0x101fe20000010000 */
[----:B-1---5:R-:W-:Y:S02]  /*22f0*/  HADD2.F32 R60, -RZ, R20.H0_H0 ;  /* 0x20000014ff3c7230 */ /* 0x022fe40000004100 */
        /* <DEDUP_REMOVED lines=19> */
[C---:B------:R-:W-:Y:S01]  /*2430*/  FFMA.FTZ R67, R61.reuse, R62, R66 ;  /* 0x0000003e3d437223 */ /* 0x040fe20000010042 */
[----:B------:R-:W-:Y:S02]  /*2440*/  HADD2.F32 R64, -RZ, R24.H1_H1 ;  /* 0x30000018ff407230 */ /* 0x000fe40000004100 */
        /* <DEDUP_REMOVED lines=11> */
[----:B------:R-:W-:Y:S01]  /*2500*/  FADD.FTZ R71, R57, -R78 ;  /* 0x8000004e39477221 */ /* 0x000fe20000010000 */
[----:B------:R-:W-:Y:S02]  /*2510*/  HADD2.F32 R81, -RZ, R34.H0_H0 ;  /* 0x20000022ff517230 */ /* 0x000fe40000004100 */
[C---:B------:R-:W-:Y:S01]  /*2520*/  FFMA.FTZ R62, R61.reuse, R62, R60 ;  /* 0x0000003e3d3e7223 */ /* 0x040fe2000001003c */
[----:B------:R-:W-:Y:S02]  /*2530*/  HADD2.F32 R83, -RZ, R25.H1_H1 ;  /* 0x30000019ff537230 */ /* 0x000fe40000004100 */
[----:B------:R-:W-:Y:S01]  /*2540*/  FMUL.FTZ R71, R0, R71 ;  /* 0x0000004700477220 */ /* 0x000fe20000410000 */
[----:B------:R-:W-:Y:S02]  /*2550*/  HADD2.F32 R76, -RZ, R33.H1_H1 ;  /* 0x30000021ff4c7230 */ /* 0x000fe40000004100 */
[----:B------:R-:W-:Y:S01]  /*2560*/  FFMA.FTZ R81, R61, R66, R81 ;  /* 0x000000423d517223 */ /* 0x000fe20000010051 */
[----:B------:R-:W-:-:S02]  /*2570*/  HADD2.F32 R86, -RZ, R26.H1_H1 ;  /* 0x3000001aff567230 */ /* 0x000fc40000004100 */
[----:B------:R-:W-:Y:S01]  /*2580*/  FADD.FTZ R61, R58, -R78 ;  /* 0x8000004e3a3d7221 */ /* 0x000fe20000010000 */
[----:B------:R-:W-:Y:S02]  /*2590*/  HADD2.F32 R77, -RZ, R34.H1_H1 ;  /* 0x30000022ff4d7230 */ /* 0x000fe40000004100 */
[----:B------:R-:W-:Y:S01]  /*25a0*/  FFMA.FTZ R65, R70, R83, R76 ;  /* 0x0000005346417223 */ /* 0x000fe2000001004c */
[----:B------:R-:W-:Y:S01]  /*25b0*/  HADD2.F32 R70, -RZ, R22.H1_H1 ;  /* 0x30000016ff467230 */ /* 0x000fe20000004100 */
[----:B------:R-:W-:Y:S01]  /*25c0*/  F2FP.F16.F32.PACK_AB R64, R64, R79 ;  /* 0x0000004f4040723e */ /* 0x000fe200000000ff */
[----:B------:R-:W-:Y:S02]  /*25d0*/  HADD2.F32 R76, -RZ, R30.H1_H1 ;  /* 0x3000001eff4c7230 */ /* 0x000fe40000004100 */
[C---:B------:R-:W-:Y:S01]  /*25e0*/  FFMA.FTZ R66, R71.reuse, R86, R77 ;  /* 0x0000005647427223 */ /* 0x040fe2000001004d */
[----:B------:R-:W-:Y:S01]  /*25f0*/  FMUL.FTZ R86, R0, R61 ;  /* 0x0000003d00567220 */ /* 0x000fe20000410000 */
[----:B------:R-:W-:Y:S01]  /*2600*/  HADD2.F32 R85, -RZ, R23.H0_H0 ;  /* 0x20000017ff557230 */ /* 0x000fe20000004100 */
[----:B------:R-:W0:Y:S01]  /*2610*/  LDC.64 R60, c[0x0][0x430] ;  /* 0x00010c00ff3c7b82 */ /* 0x000e220000000a00 */
[----:B------:R-:W-:Y:S01]  /*2620*/  FFMA.FTZ R83, R71, R70, R76 ;  /* 0x0000004647537223 */ /* 0x000fe2000001004c */
[----:B------:R-:W-:Y:S01]  /*2630*/  HADD2.F32 R77, -RZ, R31.H0_H0 ;  /* 0x2000001fff4d7230 */ /* 0x000fe20000004100 */
[----:B------:R-:W-:Y:S01]  /*2640*/  F2FP.F16.F32.PACK_AB R66, R66, R81 ;  /* 0x000000514242723e */ /* 0x000fe200000000ff */
[----:B------:R-:W-:Y:S01]  /*2650*/  HADD2.F32 R87, -RZ, R27.H0_H0 ;  /* 0x2000001bff577230 */ /* 0x000fe20000004100 */
[----:B------:R-:W-:Y:S01]  /*2660*/  F2FP.F16.F32.PACK_AB R65, R65, R80 ;  /* 0x000000504141723e */ /* 0x000fe200000000ff */
[----:B------:R-:W-:-:S02]  /*2670*/  HADD2.F32 R76, -RZ, R35.H0_H0 ;  /* 0x20000023ff4c7230 */ /* 0x000fc40000004100 */
[C---:B------:R-:W-:Y:S01]  /*2680*/  FFMA.FTZ R85, R86.reuse, R85, R77 ;  /* 0x0000005556557223 */ /* 0x040fe2000001004d */
[----:B------:R-:W1:Y:S01]  /*2690*/  LDC.64 R70, c[0x0][0x428] ;  /* 0x00010a00ff467b82 */ /* 0x000e620000000a00 */
[----:B------:R-:W-:Y:S01]  /*26a0*/  FADD.FTZ R77, R59, -R78 ;  /* 0x8000004e3b4d7221 */ /* 0x000fe20000010000 */
[----:B------:R-:W-:Y:S02]  /*26b0*/  HADD2.F32 R78, -RZ, R27.H1_H1 ;  /* 0x3000001bff4e7230 */ /* 0x000fe40000004100 */
[----:B------:R-:W-:Y:S01]  /*26c0*/  FFMA.FTZ R86, R86, R87, R76 ;  /* 0x0000005756567223 */ /* 0x000fe2000001004c */
[----:B------:R-:W-:Y:S02]  /*26d0*/  HADD2.F32 R76, -RZ, R31.H1_H1 ;  /* 0x3000001fff4c7230 */ /* 0x000fe40000004100 */
[----:B------:R-:W-:Y:S01]  /*26e0*/  FMUL.FTZ R77, R0, R77 ;  /* 0x0000004d004d7220 */ /* 0x000fe20000410000 */
[----:B------:R-:W-:Y:S01]  /*26f0*/  HADD2.F32 R0, -RZ, R23.H1_H1 ;  /* 0x30000017ff007230 */ /* 0x000fe20000004100 */
[----:B------:R-:W-:Y:S01]  /*2700*/  F2FP.F16.F32.PACK_AB R62, R83, R62 ;  /* 0x0000003e533e723e */ /* 0x000fe200000000ff */
[----:B------:R-:W-:-:S03]  /*2710*/  HADD2.F32 R87, -RZ, R35.H1_H1 ;  /* 0x30000023ff577230 */ /* 0x000fc60000004100 */
[C---:B------:R-:W-:Y:S02]  /*2720*/  FFMA.FTZ R0, R77.reuse, R0, R76 ;  /* 0x000000004d007223 */ /* 0x040fe4000001004c */
[----:B------:R-:W-:Y:S01]  /*2730*/  FFMA.FTZ R87, R77, R78, R87 ;  /* 0x0000004e4d577223 */ /* 0x000fe20000010057 */
[----:B0-----:R-:W-:Y:S01]  /*2740*/  IMAD.WIDE.U32 R76, R69, 0x10, R60 ;  /* 0x00000010454c7825 */ /* 0x001fe200078e003c */
[----:B------:R-:W-:Y:S02]  /*2750*/  F2FP.F16.F32.PACK_AB R60, R82, R63 ;  /* 0x0000003f523c723e */ /* 0x000fe400000000ff */
[----:B------:R-:W-:Y:S02]  /*2760*/  F2FP.F16.F32.PACK_AB R61, R84, R67 ;  /* 0x00000043543d723e */ /* 0x000fe400000000ff */
[----:B------:R-:W-:Y:S02]  /*2770*/  F2FP.F16.F32.PACK_AB R63, R0, R85 ;  /* 0x00000055003f723e */ /* 0x000fe400000000ff */
[----:B------:R-:W-:Y:S01]  /*2780*/  F2FP.F16.F32.PACK_AB R67, R87, R86 ;  /* 0x000000565743723e */ /* 0x000fe200000000ff */
[----:B-1----:R-:W-:-:S05]  /*2790*/  IMAD.WIDE.U32 R70, R69, 0x10, R70 ;  /* 0x0000001045467825 */ /* 0x002fca00078e0046 */
[----:B------:R2:W-:Y:S04]  /*27a0*/  STG.E.128 desc[UR6][R70.64], R60 ;  /* 0x0000003c46007986 */ /* 0x0005e8000c101d06 */
[----:B------:R2:W-:Y:S02]  /*27b0*/  STG.E.128 desc[UR6][R76.64], R64 ;  /* 0x000000404c007986 */ /* 0x0005e4000c101d06 */
.L_x_7217:
[----:B------:R-:W-:Y:S05]  /*27c0*/  BSYNC.RECONVERGENT B0 ;  /* 0x0000000000007941 */ /* 0x000fea0003800200 */
.L_x_7216:
[----:B012---:R-:W0:Y:S02]  /*27d0*/  LDC.64 R60, c[0x0][0x380] ;  /* 0x0000e000ff3c7b82 */ /* 0x007e240000000a00 */
[----:B0-----:R-:W-:-:S04]  /*27e0*/  LEA R68, R60, R68, 0x2 ;  /* 0x000000443c447211 */ /* 0x001fc800078e10ff */
[----:B------:R-:W-:-:S13]  /*27f0*/  ISETP.GE.AND P1, PT, R68, R61, PT ;  /* 0x0000003d4400720c */ /* 0x000fda0003f26270 */
[----:B------:R-:W-:Y:S05]  /*2800*/  @!P1 BRA `(.L_x_7218) ;  /* 0xffffffe000749947 */ /* 0x000fea000383ffff */
[----:B------:R-:W-:Y:S05]  /*2810*/  EXIT ;  /* 0x000000000000794d */ /* 0x000fea0003800000 */
.L_x_7213:
        /* <DEDUP_REMOVED lines=8> */
.L_x_7220:
[----:B------:R-:W-:Y:S05]  /*28a0*/  BSYNC B0 ;  /* 0x0000000000007941 */ /* 0x000fea0003800000 */
.L_x_7219:
        /* <DEDUP_REMOVED lines=9> */
.L_x_7221:
[----:B------:R-:W-:Y:S01]  /*2940*/  HFMA2 R76, -RZ, RZ, 0, 2.384185791015625e-07 ;  /* 0x00000004ff4c7431 */ /* 0x000fe200000001ff */
[----:B------:R-:W-:-:S05]  /*2950*/  MOV R61, R67 ;  /* 0x00000043003d7202 */ /* 0x000fca0000000f00 */
[----:B------:R-:W-:-:S05]  /*2960*/  FADD.FTZ R64, R62, R61 ;  /* 0x0000003d3e407221 */ /* 0x000fca0000010000 */
[----:B------:R-:W-:-:S07]  /*2970*/  MOV R71, R64 ;  /* 0x0000004000477202 */ /* 0x000fce0000000f00 */
[----:B------:R-:W-:Y:S05]  /*2980*/  WARPSYNC.COLLECTIVE R70, `(.L_x_7222) ;  /* 0x0000000046087348 */ /* 0x000fea0003c00000 */
[----:B------:R0:W1:Y:S02]  /*2990*/  SHFL.BFLY P5, R67, R71, R76, R77 ;  /* 0x0c00004c47437389 */ /* 0x00006400000a004d */
[----:B01----:R-:W-:Y:S05]  /*29a0*/  ENDCOLLECTIVE ;  /* 0x000000000000791b */ /* 0x003fea0003800000 */
.L_x_7222:
        /* <DEDUP_REMOVED lines=8> */
.L_x_7223:
[----:B------:R-:W-:Y:S01]  /*2a30*/  HFMA2 R76, -RZ, RZ, 0, 9.5367431640625e-07 ;  /* 0x00000010ff4c7431 */ /* 0x000fe200000001ff */
[----:B------:R-:W-:-:S05]  /*2a40*/  MOV R0, R67 ;  /* 0x0000004300007202 */ /* 0x000fca0000000f00 */
[----:B------:R-:W-:-:S05]  /*2a50*/  FADD.FTZ R66, R65, R0 ;  /* 0x0000000041427221 */ /* 0x000fca0000010000 */
[----:B------:R-:W-:-:S07]  /*2a60*/  MOV R71, R66 ;  /* 0x0000004200477202 */ /* 0x000fce0000000f00 */
[----:B------:R-:W-:Y:S05]  /*2a70*/  WARPSYNC.COLLECTIVE R70, `(.L_x_7224) ;  /* 0x0000000046087348 */ /* 0x000fea0003c00000 */
[----:B------:R0:W1:Y:S02]  /*2a80*/  SHFL.BFLY P5, R67, R71, R76, R77 ;  /* 0x0c00004c47437389 */ /* 0x00006400000a004d */
[----:B01----:R-:W-:Y:S05]  /*2a90*/  ENDCOLLECTIVE ;  /* 0x000000000000791b */ /* 0x003fea0003800000 */
.L_x_7224:
        /* <DEDUP_REMOVED lines=40> */
.L_x_7225:
[----:B------:R-:W-:Y:S01]  /*2d20*/  HFMA2 R76, -RZ, RZ, 0, 1.1920928955078125e-07 ;  /* 0x00000002ff4c7431 */ /* 0x000fe200000001ff */
[----:B------:R-:W-:-:S05]  /*2d30*/  MOV R63, R67 ;  /* 0x00000043003f7202 */ /* 0x000fca0000000f00 */
[----:B------:R-:W-:-:S05]  /*2d40*/  FADD.FTZ R63, R0, R63 ;  /* 0x0000003f003f7221 */ /* 0x000fca0000010000 */
[----:B------:R-:W-:-:S07]  /*2d50*/  MOV R71, R63 ;  /* 0x0000003f00477202 */ /* 0x000fce0000000f00 */
[----:B------:R-:W-:Y:S05]  /*2d60*/  WARPSYNC.COLLECTIVE R70, `(.L_x_7226) ;  /* 0x0000000046087348 */ /* 0x000fea0003c00000 */
[----:B------:R0:W1:Y:S02]  /*2d70*/  SHFL.BFLY P5, R67, R71, R76, R77 ;  /* 0x0c00004c47437389 */ /* 0x00006400000a004d */
[----:B01----:R-:W-:Y:S05]  /*2d80*/  ENDCOLLECTIVE ;  /* 0x000000000000791b */ /* 0x003fea0003800000 */
.L_x_7226:
[----:B------:R-:W-:Y:S01]  /*2d90*/  HFMA2 R76, -RZ, RZ, 0, 2.384185791015625e-07 ;  /* 0x00000004ff4c7431 */ /* 0x000fe200000001ff */
[----:B------:R-:W-:-:S05]  /*2da0*/  MOV R62, R67 ;  /* 0x00000043003e7202 */ /* 0x000fca0000000f00 */
[----:B------:R-:W-:-:S05]  /*2db0*/  FADD.FTZ R62, R63, R62 ;  /* 0x0000003e3f3e7221 */ /* 0x000fca0000010000 */
[----:B------:R-:W-:-:S07]  /*2dc0*/  MOV R71, R62 ;  /* 0x0000003e00477202 */ /* 0x000fce0000000f00 */
[----:B------:R-:W-:Y:S05]  /*2dd0*/  WARPSYNC.COLLECTIVE R70, `(.L_x_7227) ;  /* 0x0000000046087348 */ /* 0x000fea0003c00000 */
[----:B------:R0:W1:Y:S02]  /*2de0*/  SHFL.BFLY P5, R67, R71, R76, R77 ;  /* 0x0c00004c47437389 */ /* 0x00006400000a004d */
[----:B01----:R-:W-:Y:S05]  /*2df0*/  ENDCOLLECTIVE ;  /* 0x000000000000791b */ /* 0x003fea0003800000 */
.L_x_7227:
[----:B------:R-:W-:Y:S01]  /*2e00*/  HFMA2 R76, -RZ, RZ, 0, 4.76837158203125e-07 ;  /* 0x00000008ff4c7431 */ /* 0x000fe200000001ff */
[----:B------:R-:W-:-:S05]  /*2e10*/  MOV R65, R67 ;  /* 0x0000004300417202 */ /* 0x000fca0000000f00 */
[----:B------:R-:W-:-:S05]  /*2e20*/  FADD.FTZ R65, R62, R65 ;  /* 0x000000413e417221 */ /* 0x000fca0000010000 */
[----:B------:R-:W-:-:S07]  /*2e30*/  MOV R71, R65 ;  /* 0x0000004100477202 */ /* 0x000fce0000000f00 */
[----:B------:R-:W-:Y:S05]  /*2e40*/  WARPSYNC.COLLECTIVE R70, `(.L_x_7228) ;  /* 0x0000000046087348 */ /* 0x000fea0003c00000 */
[----:B------:R0:W1:Y:S02]  /*2e50*/  SHFL.BFLY P5, R67, R71, R76, R77 ;  /* 0x0c00004c47437389 */ /* 0x00006400000a004d */
[----:B01----:R-:W-:Y:S05]  /*2e60*/  ENDCOLLECTIVE ;  /* 0x000000000000791b */ /* 0x003fea0003800000 */
.L_x_7228:
[----:B------:R-:W-:Y:S01]  /*2e70*/  HFMA2 R76, -RZ, RZ, 0, 9.5367431640625e-07 ;  /* 0x00000010ff4c7431 */ /* 0x000fe200000001ff */
[----:B------:R-:W-:-:S05]  /*2e80*/  MOV R64, R67 ;  /* 0x0000004300407202 */ /* 0x000fca0000000f00 */
[----:B------:R-:W-:-:S05]  /*2e90*/  FADD.FTZ R64, R65, R64 ;  /* 0x0000004041407221 */ /* 0x000fca0000010000 */
[----:B------:R-:W-:-:S07]  /*2ea0*/  MOV R71, R64 ;  /* 0x0000004000477202 */ /* 0x000fce0000000f00 */
[----:B------:R-:W-:Y:S05]  /*2eb0*/  WARPSYNC.COLLECTIVE R70, `(.L_x_7229) ;  /* 0x0000000046087348 */ /* 0x000fea0003c00000 */
[----:B------:R0:W1:Y:S02]  /*2ec0*/  SHFL.BFLY P5, R67, R71, R76, R77 ;  /* 0x0c00004c47437389 */ /* 0x00006400000a004d */
[----:B01----:R-:W-:Y:S05]  /*2ed0*/  ENDCOLLECTIVE ;  /* 0x000000000000791b */ /* 0x003fea0003800000 */
.L_x_7229:
[----:B------:R-:W-:Y:S05]  /*2ee0*/  BRA `(.L_x_7230) ;  /* 0xffffffec00787947 */ /* 0x000fea000383ffff */
.L_x_7231:
        /* <DEDUP_REMOVED lines=9> */
.L_x_12145:


//--------------------- .text._ZN10layer_norm31ln_parallel_residual_fwd_kernelINS_13Kernel_traitsI6__halfS2_fS2_fjLj512ELj1ELj4ELj1ELj16ENS_18Kernel_traits_baseILj512ES2_S2_fS2_fjLj128EEEEELb0ELb0ELb1EEEvNS_9FwdParamsE --------------------------
	.section	.text._ZN10layer_norm31ln_parallel_residual_fwd_kernelINS_13Kernel_traitsI6__halfS2_fS2_fjLj512ELj1ELj4ELj1ELj16ENS_18Kernel_traits_baseILj512ES2_S2_fS2_fjLj128EEEEELb0ELb0ELb1EEEvNS_9FwdParamsE,"ax",@progbits
	.align	128
        .global         _ZN10layer_norm31ln_parallel_residual_fwd_kernelINS_13Kernel_traitsI6__halfS2_fS2_fjLj512ELj1ELj4ELj1ELj16ENS_18Kernel_traits_baseILj512ES2_S2_fS2_fjLj128EEEEELb0ELb0ELb1EEEvNS_9FwdParamsE
        .type           _ZN10layer_norm31ln_parallel_residual_fwd_kernelINS_13Kernel_traitsI6__halfS2_fS2_fjLj512ELj1ELj4ELj1ELj16ENS_18Kernel_traits_baseILj512ES2_S2_fS2_fjLj128EEEEELb0ELb0ELb1EEEvNS_9FwdParamsE,@function
        .size           _ZN10layer_norm31ln_parallel_residual_fwd_kernelINS_13Kernel_traitsI6__halfS2_fS2_fjLj512ELj1ELj4ELj1ELj16ENS_18Kernel_traits_baseILj512ES2_S2_fS2_fjLj128EEEEELb0ELb0ELb1EEEvNS_9FwdParamsE,(.L_x_12146 - _ZN10layer_norm31ln_parallel_residual_fwd_kernelINS_13Kernel_traitsI6__halfS2_fS2_fjLj512ELj1ELj4ELj1ELj16ENS_18Kernel_traits_baseILj512ES2_S2_fS2_fjLj128EEEEELb0ELb0ELb1EEEvNS_9FwdParamsE)
        .other          _ZN10layer_norm31ln_parallel_residual_fwd_kernelINS_13Kernel_traitsI6__halfS2_fS2_fjLj512ELj1ELj4ELj1ELj16ENS_18Kernel_traits_baseILj512ES2_S2_fS2_fjLj128EEEEELb0ELb0ELb1EEEvNS_9FwdParamsE,@"STO_CUDA_ENTRY STV_DEFAULT"
_ZN10layer_norm31ln_parallel_residual_fwd_kernelINS_13Kernel_traitsI6__halfS2_fS2_fjLj512ELj1ELj4ELj1ELj16ENS_18Kernel_traits_baseILj512ES2_S2_fS2_fjLj128EEEEELb0ELb0ELb1EEEvNS_9FwdParamsE:
.text._ZN10layer_norm31ln_parallel_residual_fwd_kernelINS_13Kernel_traitsI6__halfS2_fS2_fjLj512ELj1ELj4ELj1ELj16ENS_18Kernel_traits_baseILj512ES2_S2_fS2_fjLj128EEEEELb0ELb0ELb1EEEvNS_9FwdParamsE:
        /* <DEDUP_REMOVED lines=33> */
[----:B------:R-:W-:Y:S02]  /*0210*/  HFMA2 R66, -RZ, RZ, 0, 0 ;  /* 0x00000000ff427431 */ /* 0x000fe400000001ff */
[----:B------:R-:W-:Y:S01]  /*0220*/  HFMA2 R54, -RZ, RZ, 0, 0 ;  /* 0x00000000ff367431 */ /* 0x000fe200000001ff */
[----:B------:R-:W-:-:S02]  /*0230*/  MOV R90, RZ ;  /* 0x000000ff005a7202 */ /* 0x000fc40000000f00 */
[----:B------:R-:W-:Y:S02]  /*0240*/  MOV R72, RZ ;  /* 0x000000ff00487202 */ /* 0x000fe40000000f00 */
[----:B------:R-:W-:Y:S02]  /*0250*/  MOV R60, RZ ;  /* 0x000000ff003c7202 */ /* 0x000fe40000000f00 */
[----:B---3--:R-:W-:Y:S02]  /*0260*/  @!P0 MOV R33, R20 ;  /* 0x0000001400218202 */ /* 0x008fe40000000f00 */
[----:B------:R-:W-:Y:S02]  /*0270*/  @!P0 MOV R56, R21 ;  /* 0x0000001500388202 */ /* 0x000fe40000000f00 */
[----:B------:R-:W-:Y:S02]  /*0280*/  @!P0 MOV R62, R22 ;  /* 0x00000016003e8202 */ /* 0x000fe40000000f00 */
[----:B------:R-:W-:-:S02]  /*0290*/  @!P0 MOV R68, R23 ;  /* 0x0000001700448202 */ /* 0x000fc40000000f00 */
[----:B------:R-:W-:Y:S02]  /*02a0*/  @P0 MOV R33, R20 ;  /* 0x0000001400210202 */ /* 0x000fe40000000f00 */
        /* <DEDUP_REMOVED lines=13> */
.L_x_7232:
        /* <DEDUP_REMOVED lines=9> */
[----:B------:R0:W2:Y:S03]  /*0410*/  LDG.E.128 R40, desc[UR6][R20.64+0x200] ;  /* 0x0002000614287981 */ /* 0x0000a6000c1e1d00 */
[----:B------:R-:W1:Y:S01]  /*0420*/  @P0 LDC.64 R8, c[0x0][0x440] ;  /* 0x00011000ff080b82 */ /* 0x000e620000000a00 */
[----:B------:R-:W0:Y:S01]  /*0430*/  LDG.E.128 R28, desc[UR6][R2.64] ;  /* 0x00000006021c7981 */ /* 0x000e22000c1e1d00 */
[----:B---3--:R-:W-:-:S03]  /*0440*/  IMAD.WIDE.U32 R22, R0, 0x10, R6 ;  /* 0x0000001000167825 */ /* 0x008fc600078e0006 */
[----:B------:R-:W3:Y:S04]  /*0450*/  LDG.E.128 R12, desc[UR6][R2.64+0x200] ;  /* 0x00020006020c7981 */ /* 0x000ee8000c1e1d00 */
[----:B------:R-:W2:Y:S04]  /*0460*/  LDG.E.128 R36, desc[UR6][R22.64] ;  /* 0x0000000616247981 */ /* 0x000ea8000c1e1d00 */
[----:B------:R-:W3:Y:S01]  /*0470*/  LDG.E.128 R4, desc[UR6][R22.64+0x200] ;  /* 0x0002000616047981 */ /* 0x000ee2000c1e1d00 */
[----:B-1----:R-:W-:-:S05]  /*0480*/  @P0 IMAD.WIDE.U32 R24, R0, 0x10, R8 ;  /* 0x0000001000180825 */ /* 0x002fca00078e0008 */
[----:B------:R-:W5:Y:S04]  /*0490*/  @P0 LDG.E.128 R8, desc[UR6][R24.64] ;  /* 0x0000000618080981 */ /* 0x000f68000c1e1d00 */
[----:B------:R1:W5:Y:S01]  /*04a0*/  @P0 LDG.E.128 R16, desc[UR6][R24.64+0x200] ;  /* 0x0002000618100981 */ /* 0x000362000c1e1d00 */
[-C--:B----4-:R-:W-:Y:S02]  /*04b0*/  @P0 MOV R53, R33.reuse ;  /* 0x0000002100350202 */ /* 0x090fe40000000f00 */
[----:B------:R-:W-:Y:S02]  /*04c0*/  @!P0 MOV R53, R33 ;  /* 0x0000002100358202 */ /* 0x000fe40000000f00 */
[----:B------:R-:W-:Y:S02]  /*04d0*/  @P0 MOV R59, R34 ;  /* 0x00000022003b0202 */ /* 0x000fe40000000f00 */
[----:B------:R-:W-:-:S02]  /*04e0*/  @P0 MOV R65, R35 ;  /* 0x0000002300410202 */ /* 0x000fc40000000f00 */
[----:B0-----:R-:W-:Y:S02]  /*04f0*/  @P0 MOV R20, R28 ;  /* 0x0000001c00140202 */ /* 0x001fe40000000f00 */
[----:B------:R-:W-:Y:S02]  /*0500*/  @P0 MOV R54, R29 ;  /* 0x0000001d00360202 */ /* 0x000fe40000000f00 */
[----:B------:R-:W-:Y:S02]  /*0510*/  @P0 MOV R60, R30 ;  /* 0x0000001e003c0202 */ /* 0x000fe40000000f00 */
[----:B------:R-:W-:Y:S02]  /*0520*/  @P0 MOV R66, R31 ;  /* 0x0000001f00420202 */ /* 0x000fe40000000f00 */
[----:B------:R-:W-:Y:S02]  /*0530*/  @!P0 MOV R20, R28 ;  /* 0x0000001c00148202 */ /* 0x000fe40000000f00 */
[----:B------:R-:W-:-:S02]  /*0540*/  @!P0 MOV R54, R29 ;  /* 0x0000001d00368202 */ /* 0x000fc40000000f00 */
[----:B------:R-:W-:Y:S02]  /*0550*/  @!P0 MOV R60, R30 ;  /* 0x0000001e003c8202 */ /* 0x000fe40000000f00 */
[----:B------:R-:W-:Y:S02]  /*0560*/  @!P0 MOV R66, R31 ;  /* 0x0000001f00428202 */ /* 0x000fe40000000f00 */
[----:B--2---:R-:W-:Y:S02]  /*0570*/  @P0 MOV R33, R36 ;  /* 0x0000002400210202 */ /* 0x004fe40000000f00 */
[----:B------:R-:W-:Y:S02]  /*0580*/  @P0 MOV R56, R37 ;  /* 0x0000002500380202 */ /* 0x000fe40000000f00 */
[----:B------:R-:W-:Y:S02]  /*0590*/  @P0 MOV R62, R38 ;  /* 0x00000026003e0202 */ /* 0x000fe40000000f00 */
[----:B------:R-:W-:-:S02]  /*05a0*/  @P0 MOV R68, R39 ;  /* 0x0000002700440202 */ /* 0x000fc40000000f00 */
[----:B-1----:R-:W-:Y:S02]  /*05b0*/  @P0 MOV R24, R40 ;  /* 0x0000002800180202 */ /* 0x002fe40000000f00 */
[----:B------:R-:W-:Y:S02]  /*05c0*/  @P0 MOV R25, R41 ;  /* 0x0000002900190202 */ /* 0x000fe40000000f00 */
[----:B------:R-:W-:Y:S02]  /*05d0*/  @!P0 CS2R R10, SRZ ;  /* 0x00000000000a8805 */ /* 0x000fe4000001ff00 */
[----:B------:R-:W-:Y:S02]  /*05e0*/  @P0 MOV R26, R42 ;  /* 0x0000002a001a0202 */ /* 0x000fe40000000f00 */
[----:B------:R-:W-:Y:S02]  /*05f0*/  @!P0 CS2R R8, SRZ ;  /* 0x0000000000088805 */ /* 0x000fe4000001ff00 */
[----:B------:R-:W-:-:S02]  /*0600*/  @P0 MOV R27, R43 ;  /* 0x0000002b001b0202 */ /* 0x000fc40000000f00 */
[----:B------:R-:W-:Y:S02]  /*0610*/  @!P0 CS2R R18, SRZ ;  /* 0x0000000000128805 */ /* 0x000fe4000001ff00 */
[----:B---3--:R-:W-:Y:S02]  /*0620*/  @P0 MOV R72, R12 ;  /* 0x0000000c00480202 */ /* 0x008fe40000000f00 */
[----:B------:R-:W-:Y:S02]  /*0630*/  @!P0 CS2R R16, SRZ ;  /* 0x0000000000108805 */ /* 0x000fe4000001ff00 */
[----:B------:R-:W-:Y:S02]  /*0640*/  @P0 MOV R84, R13 ;  /* 0x0000000d00540202 */ /* 0x000fe40000000f00 */
[----:B------:R-:W-:Y:S02]  /*0650*/  @P0 MOV R90, R14 ;  /* 0x0000000e005a0202 */ /* 0x000fe40000000f00 */
[----:B------:R-:W-:-:S02]  /*0660*/  @P0 MOV R96, R15 ;  /* 0x0000000f00600202 */ /* 0x000fc40000000f00 */
        /* <DEDUP_REMOVED lines=21> */
[----:B------:R-:W-:-:S07]  /*07c0*/  @!P0 MOV R31, R7 ;  /* 0x00000007001f8202 */ /* 0x000fce0000000f00 */
.L_x_7233:
[----:B------:R-:W0:Y:S02]  /*07d0*/  LDCU UR4, c[0x0][0x384] ;  /* 0x00007080ff0477ac */ /* 0x000e240008000800 */
[----:B0-----:R-:W-:-:S13]  /*07e0*/  ISETP.GE.AND P0, PT, R100, UR4, PT ;  /* 0x0000000464007c0c */ /* 0x001fda000bf06270 */
[----:B------:R-:W-:Y:S05]  /*07f0*/  @P0 EXIT ;  /* 0x000000000000094d */ /* 0x000fea0003800000 */
[----:B------:R-:W0:Y:S01]  /*0800*/  LDCU.64 UR8, c[0x0][0x398] ;  /* 0x00007300ff0877ac */ /* 0x000e220008000a00 */
[--C-:B-----5:R-:W-:Y:S02]  /*0810*/  HADD2.F32 R2, -RZ, R8.reuse.H0_H0 ;  /* 0x20000008ff027230 */ /* 0x120fe40000004100 */
[----:B------:R-:W-:Y:S01]  /*0820*/  HADD2.F32 R3, -RZ, R8.H1_H1 ;  /* 0x30000008ff037230 */ /* 0x000fe20000004100 */
[----:B------:R-:W1:Y:S01]  /*0830*/  LDCU.U8 UR4, c[0x0][0x410] ;  /* 0x00008200ff0477ac */ /* 0x000e620008000000 */
[--C-:B------:R-:W-:Y:S02]  /*0840*/  HADD2.F32 R4, -RZ, R9.reuse.H0_H0 ;  /* 0x20000009ff047230 */ /* 0x100fe40000004100 */
[----:B------:R-:W-:Y:S01]  /*0850*/  HADD2.F32 R5, -RZ, R9.H1_H1 ;  /* 0x30000009ff057230 */ /* 0x000fe20000004100 */
[----:B------:R-:W2:Y:S01]  /*0860*/  LDCU UR5, c[0x0][0x388] ;  /* 0x00007100ff0577ac */ /* 0x000ea20008000800 */
[--C-:B------:R-:W-:Y:S02]  /*0870*/  HADD2.F32 R6, -RZ, R10.reuse.H0_H0 ;  /* 0x2000000aff067230 */ /* 0x100fe40000004100 */
[----:B------:R-:W-:Y:S01]  /*0880*/  HADD2.F32 R7, -RZ, R10.H1_H1 ;  /* 0x3000000aff077230 */ /* 0x000fe20000004100 */
[----:B------:R-:W3:Y:S01]  /*0890*/  LDCU UR10, c[0x0][0x448] ;  /* 0x00008900ff0a77ac */ /* 0x000ee20008000800 */
[----:B------:R-:W-:-:S02]  /*08a0*/  HADD2.F32 R8, -RZ, R11.H0_H0 ;  /* 0x2000000bff087230 */ /* 0x000fc40000004100 */
[----:B------:R-:W-:Y:S01]  /*08b0*/  HADD2.F32 R9, -RZ, R11.H1_H1 ;  /* 0x3000000bff097230 */ /* 0x000fe20000004100 */
[----:B------:R-:W4:Y:S01]  /*08c0*/  LDCU.64 UR12, c[0x0][0x398] ;  /* 0x00007300ff0c77ac */ /* 0x000f220008000a00 */
[--C-:B------:R-:W-:Y:S01]  /*08d0*/  HADD2.F32 R10, -RZ, R16.reuse.H0_H0 ;  /* 0x20000010ff0a7230 */ /* 0x100fe20000004100 */
[----:B0-----:R-:W-:Y:S01]  /*08e0*/  ISETP.NE.U32.AND P0, PT, RZ, UR8, PT ;  /* 0x00000008ff007c0c */ /* 0x001fe2000bf05070 */
[----:B------:R-:W-:Y:S02]  /*08f0*/  HADD2.F32 R11, -RZ, R16.H1_H1 ;  /* 0x30000010ff0b7230 */ /* 0x000fe40000004100 */
[--C-:B------:R-:W-:Y:S01]  /*0900*/  HADD2.F32 R12, -RZ, R17.reuse.H0_H0 ;  /* 0x20000011ff0c7230 */ /* 0x100fe20000004100 */
[----:B-1----:R-:W-:Y:S01]  /*0910*/  ISETP.NE.AND P2, PT, RZ, UR4, PT ;  /* 0x00000004ff007c0c */ /* 0x002fe2000bf45270 */
[----:B------:R-:W-:Y:S01]  /*0920*/  HADD2.F32 R13, -RZ, R17.H1_H1 ;  /* 0x30000011ff0d7230 */ /* 0x000fe20000004100 */
[----:B------:R-:W-:Y:S01]  /*0930*/  ISETP.NE.AND.EX P0, PT, RZ, UR9, PT, P0 ;  /* 0x00000009ff007c0c */ /* 0x000fe2000bf05300 */
[--C-:B------:R-:W-:Y:S01]  /*0940*/  HADD2.F32 R14, -RZ, R18.reuse.H0_H0 ;  /* 0x20000012ff0e7230 */ /* 0x100fe20000004100 */
[----:B------:R-:W0:Y:S01]  /*0950*/  LDCU.64 UR8, c[0x0][0x3a0] ;  /* 0x00007400ff0877ac */ /* 0x000e220008000a00 */
        /* <DEDUP_REMOVED lines=17> */
[--C-:B------:R-:W-:Y:S02]  /*0a70*/  HADD2.F32 R18, -RZ, R32.reuse.H0_H0 ;  /* 0x20000020ff127230 */ /* 0x100fe40000004100 */
[----:B------:R-:W-:-:S02]  /*0a80*/  HADD2.F32 R19, -RZ, R32.H1_H1 ;  /* 0x30000020ff137230 */ /* 0x000fc40000004100 */
[----:B------:R-:W-:Y:S02]  /*0a90*/  HADD2.F32 R20, -RZ, R20.H1_H1 ;  /* 0x30000014ff147230 */ /* 0x000fe40000004100 */
[--C-:B------:R-:W-:Y:S02]  /*0aa0*/  HADD2.F32 R23, -RZ, R33.reuse.H0_H0 ;  /* 0x20000021ff177230 */ /* 0x100fe40000004100 */
[----:B------:R-:W-:Y:S02]  /*0ab0*/  HADD2.F32 R22, -RZ, R33.H1_H1 ;  /* 0x30000021ff167230 */ /* 0x000fe40000004100 */
[----:B------:R-:W-:Y:S02]  /*0ac0*/  HADD2.F32 R53, -RZ, R53.H1_H1 ;  /* 0x30000035ff357230 */ /* 0x000fe40000004100 */
        /* <DEDUP_REMOVED lines=22> */
[----:B------:R-:W-:Y:S02]  /*0c30*/  HADD2.F32 R92, -RZ, R30.H1_H1 ;  /* 0x3000001eff5c7230 */ /* 0x000fe40000004100 */
[--C-:B------:R-:W-:Y:S02]  /*0c40*/  HADD2.F32 R94, -RZ, R27.reuse.H0_H0 ;  /* 0x2000001bff5e7230 */ /* 0x100fe40000004100 */
[----:B------:R-:W-:Y:S02]  /*0c50*/  HADD2.F32 R95, -RZ, R27.H1_H1 ;  /* 0x3000001bff5f7230 */ /* 0x000fe40000004100 */
[----:B------:R-:W-:-:S02]  /*0c60*/  HADD2.F32 R96, -RZ, R96.H1_H1 ;  /* 0x30000060ff607230 */ /* 0x000fc40000004100 */
[--C-:B------:R-:W-:Y:S02]  /*0c70*/  HADD2.F32 R99, -RZ, R31.reuse.H0_H0 ;  /* 0x2000001fff637230 */ /* 0x100fe40000004100 */
[----:B0-234-:R-:W-:-:S07]  /*0c80*/  HADD2.F32 R98, -RZ, R31.H1_H1 ;  /* 0x3000001fff627230 */ /* 0x01dfce0000004100 */
.L_x_7243:
        /* <DEDUP_REMOVED lines=31> */
.L_x_7235:
        /* <DEDUP_REMOVED lines=17> */
.L_x_7234:
[----:B------:R-:W-:-:S04]  /*0f90*/  UISETP.NE.U32.AND UP0, UPT, UR8, URZ, UPT ;  /* 0x000000ff0800728c */ /* 0x000fc8000bf05070 */
[----:B------:R-:W-:-:S09]  /*0fa0*/  UISETP.NE.AND.EX UP0, UPT, UR9, URZ, UPT, UP0 ;  /* 0x000000ff0900728c */ /* 0x000fd2000bf05300 */
[----:B------:R-:W-:Y:S05]  /*0fb0*/  BRA.U UP0, `(.L_x_7237) ;  /* 0x0000000100647547 */ /* 0x000fea000b800000 */
[--C-:B-----5:R-:W-:Y:S02]  /*0fc0*/  HADD2.F32 R27, -RZ, R28.reuse.H0_H0 ;  /* 0x2000001cff1b7230 */ /* 0x120fe40000004100 */
[----:B------:R-:W-:Y:S02]  /*0fd0*/  HADD2.F32 R28, -RZ, R28.H1_H1 ;  /* 0x3000001cff1c7230 */ /* 0x000fe40000004100 */
[----:B------:R-:W-:Y:S02]  /*0fe0*/  HADD2.F32 R35, -RZ, R29.H0_H0 ;  /* 0x2000001dff237230 */ /* 0x000fe40000004100 */
[----:B------:R-:W-:Y:S02]  /*0ff0*/  HADD2.F32 R33, -RZ, R44.H1_H1 ;  /* 0x3000002cff217230 */ /* 0x000fe40000004100 */
[----:B------:R-:W-:Y:S02]  /*1000*/  HADD2.F32 R34, -RZ, R45.H0_H0 ;  /* 0x2000002dff227230 */ /* 0x000fe40000004100 */
[----:B------:R-:W-:-:S02]  /*1010*/  HADD2.F32 R26, -RZ, R29.H1_H1 ;  /* 0x3000001dff1a7230 */ /* 0x000fc40000004100 */
[----:B------:R-:W-:Y:S01]  /*1020*/  FADD.FTZ R33, R28, R33 ;  /* 0x000000211c217221 */ /* 0x000fe20000010000 */
[--C-:B------:R-:W-:Y:S02]  /*1030*/  HADD2.F32 R49, -RZ, R30.reuse.H0_H0 ;  /* 0x2000001eff317230 */ /* 0x100fe40000004100 */
[----:B------:R-:W-:Y:S01]  /*1040*/  FADD.FTZ R34, R35, R34 ;  /* 0x0000002223227221 */ /* 0x000fe20000010000 */
[----:B------:R-:W-:Y:S02]  /*1050*/  HADD2.F32 R48, -RZ, R30.H1_H1 ;  /* 0x3000001eff307230 */ /* 0x000fe40000004100 */
[--C-:B------:R-:W-:Y:S02]  /*1060*/  HADD2.F32 R51, -RZ, R31.reuse.H0_H0 ;  /* 0x2000001fff337230 */ /* 0x100fe40000004100 */
[----:B------:R-:W-:Y:S02]  /*1070*/  HADD2.F32 R50, -RZ, R31.H1_H1 ;  /* 0x3000001fff327230 */ /* 0x000fe40000004100 */
[----:B------:R-:W-:-:S02]  /*1080*/  HADD2.F32 R32, -RZ, R44.H0_H0 ;  /* 0x2000002cff207230 */ /* 0x000fc40000004100 */
[----:B------:R-:W-:Y:S02]  /*1090*/  HADD2.F32 R35, -RZ, R45.H1_H1 ;  /* 0x3000002dff237230 */ /* 0x000fe40000004100 */
[--C-:B------:R-:W-:Y:S02]  /*10a0*/  HADD2.F32 R28, -RZ, R46.reuse.H0_H0 ;  /* 0x2000002eff1c7230 */ /* 0x100fe40000004100 */
[----:B------:R-:W-:Y:S01]  /*10b0*/  FADD.FTZ R32, R27, R32 ;  /* 0x000000201b207221 */ /* 0x000fe20000010000 */
[----:B------:R-:W-:Y:S02]  /*10c0*/  HADD2.F32 R29, -RZ, R46.H1_H1 ;  /* 0x3000002eff1d7230 */ /* 0x000fe40000004100 */
[----:B------:R-:W-:Y:S01]  /*10d0*/  FADD.FTZ R35, R26, R35 ;  /* 0x000000231a237221 */ /* 0x000fe20000010000 */
[--C-:B------:R-:W-:Y:S02]  /*10e0*/  HADD2.F32 R30, -RZ, R47.reuse.H0_H0 ;  /* 0x2000002fff1e7230 */ /* 0x100fe40000004100 */
[----:B------:R-:W-:Y:S01]  /*10f0*/  FADD.FTZ R28, R49, R28 ;  /* 0x0000001c311c7221 */ /* 0x000fe20000010000 */
[----:B------:R-:W-:-:S02]  /*1100*/  HADD2.F32 R31, -RZ, R47.H1_H1 ;  /* 0x3000002fff1f7230 */ /* 0x000fc40000004100 */
[----:B------:R-:W-:Y:S01]  /*1110*/  FADD.FTZ R29, R48, R29 ;  /* 0x0000001d301d7221 */ /* 0x000fe20000010000 */
[----:B------:R-:W-:Y:S02]  /*1120*/  FADD.FTZ R30, R51, R30 ;  /* 0x0000001e331e7221 */ /* 0x000fe40000010000 */
[----:B------:R-:W-:Y:S01]  /*1130*/  FADD.FTZ R31, R50, R31 ;  /* 0x0000001f321f7221 */ /* 0x000fe20000010000 */
[----:B------:R-:W-:Y:S06]  /*1140*/  BRA `(.L_x_7236) ;  /* 0x0000000000807947 */ /* 0x000fec0003800000 */
.L_x_7237:
[--C-:B-----5:R-:W-:Y:S02]  /*1150*/  HADD2.F32 R26, -RZ, R28.reuse.H0_H0 ;  /* 0x2000001cff1a7230 */ /* 0x120fe40000004100 */
[--C-:B------:R-:W-:Y:S02]  /*1160*/  HADD2.F32 R32, -RZ, R29.reuse.H0_H0 ;  /* 0x2000001dff207230 */ /* 0x100fe40000004100 */
[----:B------:R-:W-:Y:S02]  /*1170*/  HADD2.F32 R34, -RZ, R29.H1_H1 ;  /* 0x3000001dff227230 */ /* 0x000fe40000004100 */
        /* <DEDUP_REMOVED lines=11> */
[----:B------:R-:W-:Y:S02]  /*1230*/  HADD2.F32 R31, -RZ, R45.H1_H1 ;  /* 0x3000002dff1f7230 */ /* 0x000fe40000004100 */
[--C-:B------:R-:W-:Y:S02]  /*1240*/  HADD2.F32 R30, -RZ, R46.reuse.H0_H0 ;  /* 0x2000002eff1e7230 */ /* 0x100fe40000004100 */
        /* <DEDUP_REMOVED lines=16> */
.L_x_7236:
[----:B------:R-:W0:Y:S01]  /*1350*/  @P0 LDC.64 R48, c[0x0][0x398] ;  /* 0x0000e600ff300b82 */ /* 0x000e220000000a00 */
[----:B------:R-:W-:-:S07]  /*1360*/  IADD3 R79, PT, PT, R103, 0x20, RZ ;  /* 0x00000020674f7810 */ /* 0x000fce0007ffe0ff */
[----:B------:R-:W1:Y:S08]  /*1370*/  LDC.64 R74, c[0x0][0x3a8] ;  /* 0x0000ea00ff4a7b82 */ /* 0x000e700000000a00 */
[----:B------:R-:W2:Y:S01]  /*1380*/  @P1 LDC.64 R26, c[0x0][0x3a0] ;  /* 0x0000e800ff1a1b82 */ /* 0x000ea20000000a00 */
[----:B0-----:R-:W-:-:S04]  /*1390*/  @P0 IMAD.WIDE.U32 R104, R79, 0x10, R48 ;  /* 0x000000104f680825 */ /* 0x001fc800078e0030 */
[----:B------:R-:W-:-:S04]  /*13a0*/  IMAD.WIDE.U32 R48, R79, 0x10, R24 ;  /* 0x000000104f307825 */ /* 0x000fc800078e0018 */
[----:B-1----:R-:W-:-:S05]  /*13b0*/  IMAD.WIDE.U32 R76, R103, 0x20, R74 ;  /* 0x00000020674c7825 */ /* 0x002fca00078e004a */
[----:B------:R0:W-:Y:S01]  /*13c0*/  STG.E.128 desc[UR6][R76.64], R32 ;  /* 0x000000204c007986 */ /* 0x0001e2000c101d06 */
[----:B--2---:R-:W-:-:S03]  /*13d0*/  @P1 IMAD.WIDE.U32 R26, R79, 0x20, R26 ;  /* 0x000000204f1a1825 */ /* 0x004fc600078e001a */
[----:B------:R0:W-:Y:S04]  /*13e0*/  STG.E.128 desc[UR6][R76.64+0x10], R28 ;  /* 0x0000101c4c007986 */ /* 0x0001e8000c101d06 */
[----:B------:R0:W5:Y:S04]  /*13f0*/  @P0 LDG.E.128 R44, desc[UR6][R104.64] ;  /* 0x00000006682c0981 */ /* 0x000168000c1e1d00 */
[----:B------:R0:W5:Y:S04]  /*1400*/  @P1 LDG.E.128 R40, desc[UR6][R26.64] ;  /* 0x000000061a281981 */ /* 0x000168000c1e1d00 */
[----:B------:R0:W5:Y:S04]  /*1410*/  @P1 LDG.E.128 R36, desc[UR6][R26.64+0x10] ;  /* 0x000010061a241981 */ /* 0x000168000c1e1d00 */
[----:B------:R-:W5:Y:S01]  /*1420*/  LDG.E.128 R48, desc[UR6][R48.64] ;  /* 0x0000000630307981 */ /* 0x000f62000c1e1d00 */
[----:B------:R-:W-:Y:S05]  /*1430*/  @!P0 BRA `(.L_x_7238) ;  /* 0x0000000000ec8947 */ /* 0x000fea0003800000 */
[----:B------:R-:W-:Y:S05]  /*1440*/  @!P1 BRA `(.L_x_7239) ;  /* 0x0000000000849947 */ /* 0x000fea0003800000 */
[--C-:B-----5:R-:W-:Y:S02]  /*1450*/  HADD2.F32 R24, -RZ, R48.reuse.H0_H0 ;  /* 0x20000030ff187230 */ /* 0x120fe40000004100 */
[----:B------:R-:W-:Y:S02]  /*1460*/  HADD2.F32 R48, -RZ, R48.H1_H1 ;  /* 0x30000030ff307230 */ /* 0x000fe40000004100 */
[--C-:B0-----:R-:W-:Y:S02]  /*1470*/  HADD2.F32 R27, -RZ, R44.reuse.H1_H1 ;  /* 0x3000002cff1b7230 */ /* 0x101fe40000004100 */
        /* <DEDUP_REMOVED lines=30> */
.L_x_7239:
[--C-:B0----5:R-:W-:Y:S02]  /*1660*/  HADD2.F32 R26, -RZ, R49.reuse.H0_H0 ;  /* 0x20000031ff1a7230 */ /* 0x121fe40000004100 */
[----:B------:R-:W-:Y:S02]  /*1670*/  HADD2.F32 R76, -RZ, R49.H1_H1 ;  /* 0x30000031ff4c7230 */ /* 0x000fe40000004100 */
        /* <DEDUP_REMOVED lines=23> */
.L_x_7238:
[----:B------:R-:W-:Y:S05]  /*17f0*/  @!P1 BRA `(.L_x_7241) ;  /* 0x0000000000449947 */ /* 0x000fea0003800000 */
[--C-:B-----5:R-:W-:Y:S02]  /*1800*/  HADD2.F32 R25, -RZ, R48.reuse.H0_H0 ;  /* 0x20000030ff197230 */ /* 0x120fe40000004100 */
[----:B------:R-:W-:Y:S02]  /*1810*/  HADD2.F32 R48, -RZ, R48.H1_H1 ;  /* 0x30000030ff307230 */ /* 0x000fe40000004100 */
[--C-:B0-----:R-:W-:Y:S02]  /*1820*/  HADD2.F32 R27, -RZ, R49.reuse.H0_H0 ;  /* 0x20000031ff1b7230 */ /* 0x101fe40000004100 */
        /* <DEDUP_REMOVED lines=14> */
.L_x_7241:
[--C-:B-----5:R-:W-:Y:S02]  /*1910*/  HADD2.F32 R24, -RZ, R48.reuse.H0_H0 ;  /* 0x20000030ff187230 */ /* 0x120fe40000004100 */
[----:B------:R-:W-:Y:S02]  /*1920*/  HADD2.F32 R25, -RZ, R48.H1_H1 ;  /* 0x30000030ff197230 */ /* 0x000fe40000004100 */
[--C-:B0-----:R-:W-:Y:S02]  /*1930*/  HADD2.F32 R26, -RZ, R49.reuse.H0_H0 ;  /* 0x20000031ff1a7230 */ /* 0x101fe40000004100 */
[----:B------:R-:W-:Y:S02]  /*1940*/  HADD2.F32 R27, -RZ, R49.H1_H1 ;  /* 0x30000031ff1b7230 */ /* 0x000fe40000004100 */
[--C-:B------:R-:W-:Y:S02]  /*1950*/  HADD2.F32 R48, -RZ, R50.reuse.H0_H0 ;  /* 0x20000032ff307230 */ /* 0x100fe40000004100 */
[----:B------:R-:W-:-:S02]  /*1960*/  HADD2.F32 R49, -RZ, R50.H1_H1 ;  /* 0x30000032ff317230 */ /* 0x000fc40000004100 */
[--C-:B------:R-:W-:Y:S02]  /*1970*/  HADD2.F32 R50, -RZ, R51.reuse.H0_H0 ;  /* 0x20000033ff327230 */ /* 0x100fe40000004100 */
[----:B------:R-:W-:-:S07]  /*1980*/  HADD2.F32 R51, -RZ, R51.H1_H1 ;  /* 0x30000033ff337230 */ /* 0x000fce0000004100 */
.L_x_7240:
        /* <DEDUP_REMOVED lines=75> */
.L_x_7255:
        /* <DEDUP_REMOVED lines=40> */
[----:B------:R-:W-:Y:S01]  /*20c0*/  F2FP.F16.F32.PACK_AB R24, R25, R24 ;  /* 0x000000181918723e */ /* 0x000fe200000000ff */
[----:B-1----:R-:W-:Y:S01]  /*20d0*/  IMAD.WIDE.U32 R104, R103, 0x10, R74 ;  /* 0x0000001067687825 */ /* 0x002fe200078e004a */
[----:B------:R-:W-:-:S03]  /*20e0*/  F2FP.F16.F32.PACK_AB R25, R31, R26 ;  /* 0x0000001a1f19723e */ /* 0x000fc600000000ff */
[----:B------:R-:W-:Y:S01]  /*20f0*/  FFMA.FTZ R35, R122, R62, R7 ;  /* 0x0000003e7a237223 */ /* 0x000fe20000010007 */
[----:B------:R-:W-:Y:S01]  /*2100*/  F2FP.F16.F32.PACK_AB R26, R124, R33 ;  /* 0x000000217c1a723e */ /* 0x000fe200000000ff */
[C---:B------:R-:W-:Y:S01]  /*2110*/  FMUL.FTZ R124, R101.reuse, R30 ;  /* 0x0000001e657c7220 */ /* 0x040fe20000410000 */
[----:B------:R-:W-:Y:S01]  /*2120*/  FMUL.FTZ R33, R101, R106 ;  /* 0x0000006a65217220 */ /* 0x000fe20000410000 */
[----:B---3--:R-:W-:-:S04]  /*2130*/  IMAD.WIDE.U32 R102, R103, 0x10, R28 ;  /* 0x0000001067667825 */ /* 0x008fc800078e001c */
[----:B------:R-:W-:Y:S01]  /*2140*/  FFMA.FTZ R30, R118, R63, R6 ;  /* 0x0000003f761e7223 */ /* 0x000fe20000010006 */
[----:B------:R-:W-:Y:S01]  /*2150*/  FMUL.FTZ R51, R101, R32 ;  /* 0x0000002065337220 */ /* 0x000fe20000410000 */
[----:B------:R-:W-:Y:S01]  /*2160*/  FFMA.FTZ R106, R33, R65, R66 ;  /* 0x00000041216a7223 */ /* 0x000fe20000010042 */
[----:B0-----:R-:W-:-:S04]  /*2170*/  IMAD.WIDE.U32 R76, R79, 0x10, R28 ;  /* 0x000000104f4c7825 */ /* 0x001fc800078e001c */
[----:B------:R-:W-:Y:S01]  /*2180*/  FFMA.FTZ R28, R27, R23, R2 ;  /* 0x000000171b1c7223 */ /* 0x000fe20000010002 */
[----:B------:R-:W-:Y:S01]  /*2190*/  FFMA.FTZ R29, R116, R57, R4 ;  /* 0x00000039741d7223 */ /* 0x000fe20000010004 */
[----:B------:R-:W-:Y:S01]  /*21a0*/  FFMA.FTZ R27, R124, R64, R67 ;  /* 0x000000407c1b7223 */ /* 0x000fe20000010043 */
[----:B------:R-:W-:Y:S01]  /*21b0*/  FFMA.FTZ R116, R33, R68, R9 ;  /* 0x0000004421747223 */ /* 0x000fe20000010009 */
[----:B------:R-:W-:Y:S01]  /*21c0*/  FFMA.FTZ R33, R114, R22, R3 ;  /* 0x0000001672217223 */ /* 0x000fe20000010003 */
[C---:B------:R-:W-:Y:S01]  /*21d0*/  FMUL.FTZ R49, R101.reuse, R34 ;  /* 0x0000002265317220 */ /* 0x040fe20000410000 */
[C---:B------:R-:W-:Y:S01]  /*21e0*/  FMUL.FTZ R109, R101.reuse, R78 ;  /* 0x0000004e656d7220 */ /* 0x040fe20000410000 */
[----:B------:R-:W-:Y:S01]  /*21f0*/  F2FP.F16.F32.PACK_AB R27, R106, R27 ;  /* 0x0000001b6a1b723e */ /* 0x000fe200000000ff */
        /* <DEDUP_REMOVED lines=8> */
[----:B------:R-:W-:-:S04]  /*2280*/  IMAD.WIDE.U32 R74, R79, 0x10, R74 ;  /* 0x000000104f4a7825 */ /* 0x000fc800078e004a */
[----:B------:R-:W-:Y:S01]  /*2290*/  FFMA.FTZ R34, R109, R82, R85 ;  /* 0x000000526d227223 */ /* 0x000fe20000010055 */
[----:B------:R-:W-:Y:S01]  /*22a0*/  FFMA.FTZ R35, R108, R83, R84 ;  /* 0x000000536c237223 */ /* 0x000fe20000010054 */
[----:B------:R-:W-:Y:S01]  /*22b0*/  FFMA.FTZ R48, R113, R88, R91 ;  /* 0x0000005871307223 */ /* 0x000fe2000001005b */
[----:B------:R-:W-:Y:S01]  /*22c0*/  FFMA.FTZ R79, R110, R89, R90 ;  /* 0x000000596e4f7223 */ /* 0x000fe2000001005a */
[----:B------:R-:W-:Y:S01]  /*22d0*/  F2FP.F16.F32.PACK_AB R32, R33, R32 ;  /* 0x000000202120723e */ /* 0x000fe200000000ff */
[----:B------:R-:W-:Y:S01]  /*22e0*/  FMUL.FTZ R114, R101, R50 ;  /* 0x0000003265727220 */ /* 0x000fe20000410000 */
        /* <DEDUP_REMOVED lines=25> */
[----:B------:R-:W-:Y:S02]  /*2480*/  F2FP.F16.F32.PACK_AB R48, R109, R48 ;  /* 0x000000306d30723e */ /* 0x000fe400000000ff */
[----:B-1----:R-:W-:Y:S01]  /*2490*/  LEA R100, R78, R100, 0x2 ;  /* 0x000000644e647211 */ /* 0x002fe200078e10ff */
[----:B------:R0:W-:Y:S03]  /*24a0*/  STG.E.128 desc[UR6][R102.64], R28 ;  /* 0x0000001c66007986 */ /* 0x0001e6000c101d06 */
[----:B------:R-:W-:Y:S01]  /*24b0*/  ISETP.GE.AND P1, PT, R100, R79, PT ;  /* 0x0000004f6400720c */ /* 0x000fe20003f26270 */
[----:B------:R0:W-:Y:S04]  /*24c0*/  STG.E.128 desc[UR6][R74.64], R32 ;  /* 0x000000204a007986 */ /* 0x0001e8000c101d06 */
[----:B------:R0:W-:Y:S08]  /*24d0*/  STG.E.128 desc[UR6][R76.64], R48 ;  /* 0x000000304c007986 */ /* 0x0001f0000c101d06 */
[----:B------:R-:W-:Y:S05]  /*24e0*/  @!P1 BRA `(.L_x_7243) ;  /* 0xffffffe400e89947 */ /* 0x000fea000383ffff */
[----:B------:R-:W-:Y:S05]  /*24f0*/  EXIT ;  /* 0x000000000000794d */ /* 0x000fea0003800000 */
.L_x_7242:
        /* <DEDUP_REMOVED lines=8> */
.L_x_7245:
[----:B------:R-:W-:Y:S05]  /*2580*/  BSYNC B0 ;  /* 0x0000000000007941 */ /* 0x000fea0003800000 */
.L_x_7244:
        /* <DEDUP_REMOVED lines=9> */
.L_x_7246:
[----:B------:R-:W-:Y:S01]  /*2620*/  HFMA2 R106, -RZ, RZ, 0, 2.384185791015625e-07 ;  /* 0x00000004ff6a7431 */ /* 0x000fe200000001ff */
[----:B------:R-:W-:-:S05]  /*2630*/  MOV R74, R105 ;  /* 0x00000069004a7202 */ /* 0x000fca0000000f00 */
[----:B------:R-:W-:-:S05]  /*2640*/  FADD.FTZ R78, R77, R74 ;  /* 0x0000004a4d4e7221 */ /* 0x000fca0000010000 */
[----:B------:R-:W-:-:S07]  /*2650*/  MOV R109, R78 ;  /* 0x0000004e006d7202 */ /* 0x000fce0000000f00 */
[----:B------:R-:W-:Y:S05]  /*2660*/  WARPSYNC.COLLECTIVE R104, `(.L_x_7247) ;  /* 0x0000000068087348 */ /* 0x000fea0003c00000 */
[----:B------:R0:W1:Y:S02]  /*2670*/  SHFL.BFLY P3, R105, R109, R106, R111 ;  /* 0x0c00006a6d697389 */ /* 0x000064000006006f */
[----:B01----:R-:W-:Y:S05]  /*2680*/  ENDCOLLECTIVE ;  /* 0x000000000000791b */ /* 0x003fea0003800000 */
.L_x_7247:
        /* <DEDUP_REMOVED lines=8> */
.L_x_7248:
[----:B------:R-:W-:Y:S01]  /*2710*/  HFMA2 R106, -RZ, RZ, 0, 9.5367431640625e-07 ;  /* 0x00000010ff6a7431 */ /* 0x000fe200000001ff */
[----:B------:R-:W-:-:S05]  /*2720*/  MOV R74, R105 ;  /* 0x00000069004a7202 */ /* 0x000fca0000000f00 */
[----:B------:R-:W-:-:S05]  /*2730*/  FADD.FTZ R102, R101, R74 ;  /* 0x0000004a65667221 */ /* 0x000fca0000010000 */
[----:B------:R-:W-:-:S07]  /*2740*/  MOV R109, R102 ;  /* 0x00000066006d7202 */ /* 0x000fce0000000f00 */
[----:B------:R-:W-:Y:S05]  /*2750*/  WARPSYNC.COLLECTIVE R104, `(.L_x_7249) ;  /* 0x0000000068087348 */ /* 0x000fea0003c00000 */
[----:B------:R0:W1:Y:S02]  /*2760*/  SHFL.BFLY P3, R105, R109, R106, R111 ;  /* 0x0c00006a6d697389 */ /* 0x000064000006006f */
[----:B01----:R-:W-:Y:S05]  /*2770*/  ENDCOLLECTIVE ;  /* 0x000000000000791b */ /* 0x003fea0003800000 */
.L_x_7249:
        /* <DEDUP_REMOVED lines=39> */
.L_x_7250:
[----:B------:R-:W-:Y:S01]  /*29f0*/  HFMA2 R106, -RZ, RZ, 0, 1.1920928955078125e-07 ;  /* 0x00000002ff6a7431 */ /* 0x000fe200000001ff */
[----:B------:R-:W-:-:S05]  /*2a00*/  MOV R77, R105 ;  /* 0x00000069004d7202 */ /* 0x000fca0000000f00 */
[----:B------:R-:W-:-:S05]  /*2a10*/  FADD.FTZ R77, R74, R77 ;  /* 0x0000004d4a4d7221 */ /* 0x000fca0000010000 */
[----:B------:R-:W-:-:S07]  /*2a20*/  MOV R109, R77 ;  /* 0x0000004d006d7202 */ /* 0x000fce0000000f00 */
[----:B------:R-:W-:Y:S05]  /*2a30*/  WARPSYNC.COLLECTIVE R104, `(.L_x_7251) ;  /* 0x0000000068087348 */ /* 0x000fea0003c00000 */
[----:B------:R0:W1:Y:S02]  /*2a40*/  SHFL.BFLY P3, R105, R109, R106, R111 ;  /* 0x0c00006a6d697389 */ /* 0x000064000006006f */
[----:B01----:R-:W-:Y:S05]  /*2a50*/  ENDCOLLECTIVE ;  /* 0x000000000000791b */ /* 0x003fea0003800000 */
.L_x_7251:
[----:B------:R-:W-:Y:S01]  /*2a60*/  HFMA2 R106, -RZ, RZ, 0, 2.384185791015625e-07 ;  /* 0x00000004ff6a7431 */ /* 0x000fe200000001ff */
[----:B------:R-:W-:-:S05]  /*2a70*/  MOV R76, R105 ;  /* 0x00000069004c7202 */ /* 0x000fca0000000f00 */
[----:B------:R-:W-:-:S05]  /*2a80*/  FADD.FTZ R76, R77, R76 ;  /* 0x0000004c4d4c7221 */ /* 0x000fca0000010000 */
[----:B------:R-:W-:-:S07]  /*2a90*/  MOV R109, R76 ;  /* 0x0000004c006d7202 */ /* 0x000fce0000000f00 */
[----:B------:R-:W-:Y:S05]  /*2aa0*/  WARPSYNC.COLLECTIVE R104, `(.L_x_7252) ;  /* 0x0000000068087348 */ /* 0x000fea0003c00000 */
[----:B------:R0:W1:Y:S02]  /*2ab0*/  SHFL.BFLY P3, R105, R109, R106, R111 ;  /* 0x0c00006a6d697389 */ /* 0x000064000006006f */
[----:B01----:R-:W-:Y:S05]  /*2ac0*/  ENDCOLLECTIVE ;  /* 0x000000000000791b */ /* 0x003fea0003800000 */
.L_x_7252:
[----:B------:R-:W-:Y:S01]  /*2ad0*/  HFMA2 R106, -RZ, RZ, 0, 4.76837158203125e-07 ;  /* 0x00000008ff6a7431 */ /* 0x000fe200000001ff */
[----:B------:R-:W-:-:S05]  /*2ae0*/  MOV R101, R105 ;  /* 0x0000006900657202 */ /* 0x000fca0000000f00 */
[----:B------:R-:W-:-:S05]  /*2af0*/  FADD.FTZ R101, R76, R101 ;  /* 0x000000654c657221 */ /* 0x000fca0000010000 */
[----:B------:R-:W-:-:S07]  /*2b00*/  MOV R109, R101 ;  /* 0x00000065006d7202 */ /* 0x000fce0000000f00 */
[----:B------:R-:W-:Y:S05]  /*2b10*/  WARPSYNC.COLLECTIVE R104, `(.L_x_7253) ;  /* 0x0000000068087348 */ /* 0x000fea0003c00000 */
[----:B------:R0:W1:Y:S02]  /*2b20*/  SHFL.BFLY P3, R105, R109, R106, R111 ;  /* 0x0c00006a6d697389 */ /* 0x000064000006006f */
[----:B01----:R-:W-:Y:S05]  /*2b30*/  ENDCOLLECTIVE ;  /* 0x000000000000791b */ /* 0x003fea0003800000 */
.L_x_7253:
[----:B------:R-:W-:Y:S01]  /*2b40*/  HFMA2 R106, -RZ, RZ, 0, 9.5367431640625e-07 ;  /* 0x00000010ff6a7431 */ /* 0x000fe200000001ff */
[----:B------:R-:W-:-:S05]  /*2b50*/  MOV R78, R105 ;  /* 0x00000069004e7202 */ /* 0x000fca0000000f00 */
[----:B------:R-:W-:-:S05]  /*2b60*/  FADD.FTZ R78, R101, R78 ;  /* 0x0000004e654e7221 */ /* 0x000fca0000010000 */
[----:B------:R-:W-:-:S07]  /*2b70*/  MOV R109, R78 ;  /* 0x0000004e006d7202 */ /* 0x000fce0000000f00 */
[----:B------:R-:W-:Y:S05]  /*2b80*/  WARPSYNC.COLLECTIVE R104, `(.L_x_7254) ;  /* 0x0000000068087348 */ /* 0x000fea0003c00000 */
[----:B------:R0:W1:Y:S02]  /*2b90*/  SHFL.BFLY P3, R105, R109, R106, R111 ;  /* 0x0c00006a6d697389 */ /* 0x000064000006006f */
[----:B01----:R-:W-:Y:S05]  /*2ba0*/  ENDCOLLECTIVE ;  /* 0x000000000000791b */ /* 0x003fea0003800000 */
.L_x_7254:
[----:B------:R-:W-:Y:S05]  /*2bb0*/  BRA `(.L_x_7255) ;  /* 0xfffffff000a07947 */ /* 0x000fea000383ffff */
.L_x_7256:
        /* <DEDUP_REMOVED lines=12> */
.L_x_12146:


//--------------------- .text._ZN10layer_norm31ln_parallel_residual_fwd_kernelINS_13Kernel_traitsI6__halfS2_fS2_fjLj512ELj1ELj4ELj1ELj16ENS_18Kernel_traits_baseILj512ES2_S2_fS2_fjLj128EEEEELb0ELb1ELb0EEEvNS_9FwdParamsE --------------------------
	.section	.text._ZN10layer_norm31ln_parallel_residual_fwd_kernelINS_13Kernel_traitsI6__halfS2_fS2_fjLj512ELj1ELj4ELj1ELj16ENS_18Kernel_traits_baseILj512ES2_S2_fS2_fjLj128EEEEELb0ELb1ELb0EEEvNS_9FwdParamsE,"ax",@progbits
	.align	128
        .global         _ZN10layer_norm31ln_parallel_residual_fwd_kernelINS_13Kernel_traitsI6__halfS2_fS2_fjLj512ELj1ELj4ELj1ELj16ENS_18Kernel_traits_baseILj512ES2_S2_fS2_fjLj128EEEEELb0ELb1ELb0EEEvNS_9FwdParamsE
        .type           _ZN10layer_norm31ln_parallel_residual_fwd_kernelINS_13Kernel_traitsI6__halfS2_fS2_fjLj512ELj1ELj4ELj1ELj16ENS_18Kernel_traits_baseILj512ES2_S2_fS2_fjLj128EEEEELb0ELb1ELb0EEEvNS_9FwdParamsE,@function
        .size           _ZN10layer_norm31ln_parallel_residual_fwd_kernelINS_13Kernel_traitsI6__halfS2_fS2_fjLj512ELj1ELj4ELj1ELj16ENS_18Kernel_traits_baseILj512ES2_S2_fS2_fjLj128EEEEELb0ELb1ELb0EEEvNS_9FwdParamsE,(.L_x_12147 - _ZN10layer_norm31ln_parallel_residual_fwd_kernelINS_13Kernel_traitsI6__halfS2_fS2_fjLj512ELj1ELj4ELj1ELj16ENS_18Kernel_traits_baseILj512ES2_S2_fS2_fjLj128EEEEELb0ELb1ELb0EEEvNS_9FwdParamsE)
        .other          _ZN10layer_norm31ln_parallel_residual_fwd_kernelINS_13Kernel_traitsI6__halfS2_fS2_fjLj512ELj1ELj4ELj1ELj16ENS_18Kernel_traits_baseILj512ES2_S2_fS2_fjLj128EEEEELb0ELb1ELb0EEEvNS_9FwdParamsE,@"STO_CUDA_ENTRY STV_DEFAULT"
_ZN10layer_norm31ln_parallel_residual_fwd_kernelINS_13Kernel_traitsI6__halfS2_fS2_fjLj512ELj1ELj4ELj1ELj16ENS_18Kernel_traits_baseILj512ES2_S2_fS2_fjLj128EEEEELb0ELb1ELb0EEEvNS_9FwdParamsE:
.text._ZN10layer_norm31ln_parallel_residual_fwd_kernelINS_13Kernel_traitsI6__halfS2_fS2_fjLj512ELj1ELj4ELj1ELj16ENS_18Kernel_traits_baseILj512ES2_S2_fS2_fjLj128EEEEELb0ELb1ELb0EEEvNS_9FwdParamsE:
        /* <DEDUP_REMOVED lines=30> */
.L_x_7260:
[----:B------:R-:W-:Y:S05]  /*01e0*/  BSYNC.RECONVERGENT B1 ;  /* 0x0000000000017941 */ /* 0x000fea0003800200 */
.L_x_7259:
        /* <DEDUP_REMOVED lines=8> */
.L_x_7258:
        /* <DEDUP_REMOVED lines=15> */
.L_x_7261:
[----:B------:R-:W-:Y:S05]  /*0360*/  BSYNC.RECONVERGENT B0 ;  /* 0x0000000000007941 */ /* 0x000fea0003800200 */
.L_x_7257:
        /* <DEDUP_REMOVED lines=9> */
.L_x_7279:
        /* <DEDUP_REMOVED lines=36> */
.L_x_7265:
        /* <DEDUP_REMOVED lines=17> */
.L_x_7264:
        /* <DEDUP_REMOVED lines=9> */
[----:B------:R-:W-:Y:S01]  /*07e0*/  FADD.FTZ R36, R39, R36 ;  /* 0x0000002427247221 */ /* 0x000fe20000010000 */
[----:B------:R-:W-:Y:S02]  /*07f0*/  HADD2.F32 R54, -RZ, R5.H1_H1 ;  /* 0x30000005ff367230 */ /* 0x000fe40000004100 */
[----:B------:R-:W-:Y:S01]  /*0800*/  FADD.FTZ R37, R48, R37 ;  /* 0x0000002530257221 */ /* 0x000fe20000010000 */
[--C-:B------:R-:W-:Y:S02]  /*0810*/  HADD2.F32 R4, -RZ, R6.reuse.H0_H0 ;  /* 0x20000006ff047230 */ /* 0x100fe40000004100 */
[----:B------:R-:W-:Y:S01]  /*0820*/  FADD.FTZ R38, R49, R38 ;  /* 0x0000002631267221 */ /* 0x000fe20000010000 */
[----:B------:R-:W-:Y:S02]  /*0830*/  HADD2.F32 R5, -RZ, R6.H1_H1 ;  /* 0x30000006ff057230 */ /* 0x000fe40000004100 */
        /* <DEDUP_REMOVED lines=13> */
.L_x_7267:
[----:B-----5:R-:W-:Y:S02]  /*0910*/  HADD2.F32 R37, -RZ, R4.H0_H0 ;  /* 0x20000004ff257230 */ /* 0x020fe40000004100 */
[----:B------:R-:W-:Y:S02]  /*0920*/  HADD2.F32 R36, -RZ, R24.H0_H0 ;  /* 0x20000018ff247230 */ /* 0x000fe40000004100 */
[----:B------:R-:W-:Y:S02]  /*0930*/  HADD2.F32 R38, -RZ, R4.H1_H1 ;  /* 0x30000004ff267230 */ /* 0x000fe40000004100 */
[----:B------:R-:W-:Y:S02]  /*0940*/  HADD2.F32 R48, -RZ, R5.H0_H0 ;  /* 0x20000005ff307230 */ /* 0x000fe40000004100 */
[----:B------:R-:W-:Y:S01]  /*0950*/  FADD.FTZ R37, R37, R36 ;  /* 0x0000002425257221 */ /* 0x000fe20000010000 */
[----:B------:R-:W-:Y:S02]  /*0960*/  HADD2.F32 R39, -RZ, R24.H1_H1 ;  /* 0x30000018ff277230 */ /* 0x000fe40000004100 */
[----:B------:R-:W-:-:S02]  /*0970*/  HADD2.F32 R49, -RZ, R25.H0_H0 ;  /* 0x20000019ff317230 */ /* 0x000fc40000004100 */
[----:B------:R-:W-:Y:S02]  /*0980*/  HADD2.F32 R50, -RZ, R5.H1_H1 ;  /* 0x30000005ff327230 */ /* 0x000fe40000004100 */
[----:B------:R-:W-:Y:S01]  /*0990*/  FADD.FTZ R38, R38, R39 ;  /* 0x0000002726267221 */ /* 0x000fe20000010000 */
[----:B------:R-:W-:Y:S02]  /*09a0*/  HADD2.F32 R5, -RZ, R6.H0_H0 ;  /* 0x20000006ff057230 */ /* 0x000fe40000004100 */
[----:B------:R-:W-:Y:S01]  /*09b0*/  FADD.FTZ R49, R48, R49 ;  /* 0x0000003130317221 */ /* 0x000fe20000010000 */
[----:B------:R-:W-:Y:S02]  /*09c0*/  HADD2.F32 R36, -RZ, R26.H0_H0 ;  /* 0x2000001aff247230 */ /* 0x000fe40000004100 */
[----:B------:R-:W-:Y:S02]  /*09d0*/  HADD2.F32 R6, -RZ, R6.H1_H1 ;  /* 0x30000006ff067230 */ /* 0x000fe40000004100 */
        /* <DEDUP_REMOVED lines=8> */
[----:B------:R-:W-:-:S02]  /*0a60*/  HADD2.F32 R53, -RZ, R27.H0_H0 ;  /* 0x2000001bff357230 */ /* 0x000fc40000004100 */
[----:B------:R-:W-:Y:S01]  /*0a70*/  FADD.FTZ R38, R30, R49 ;  /* 0x000000311e267221 */ /* 0x000fe20000010000 */
[----:B------:R-:W-:Y:S02]  /*0a80*/  HADD2.F32 R48, -RZ, R27.H1_H1 ;  /* 0x3000001bff307230 */ /* 0x000fe40000004100 */
        /* <DEDUP_REMOVED lines=8> */
.L_x_7266:
[----:B------:R-:W0:Y:S01]  /*0b10*/  LDC.64 R50, c[0x0][0x3a8] ;  /* 0x0000ea00ff327b82 */ /* 0x000e220000000a00 */
[C---:B------:R-:W-:Y:S01]  /*0b20*/  IADD3 R48, PT, PT, R52.reuse, 0x20, RZ ;  /* 0x0000002034307810 */ /* 0x040fe20007ffe0ff */
[----:B0-----:R-:W-:-:S05]  /*0b30*/  IMAD.WIDE.U32 R50, R52, 0x20, R50 ;  /* 0x0000002034327825 */ /* 0x001fca00078e0032 */
[----:B------:R1:W-:Y:S04]  /*0b40*/  STG.E.128 desc[UR6][R50.64], R36 ;  /* 0x0000002432007986 */ /* 0x0003e8000c101d06 */
[----:B------:R1:W-:Y:S02]  /*0b50*/  STG.E.128 desc[UR6][R50.64+0x10], R4 ;  /* 0x0000100432007986 */ /* 0x0003e4000c101d06 */
.L_x_7263:
[----:B0--34-:R-:W-:Y:S05]  /*0b60*/  BSYNC.RECONVERGENT B0 ;  /* 0x0000000000007941 */ /* 0x019fea0003800200 */
.L_x_7262:
        /* <DEDUP_REMOVED lines=23> */
[----:B-1----:R-:W-:Y:S02]  /*0ce0*/  HADD2.F32 R51, -RZ, R25.H0_H0 ;  /* 0x20000019ff337230 */ /* 0x002fe40000004100 */
[----:B------:R-:W-:Y:S01]  /*0cf0*/  FADD.FTZ R42, R49, R42 ;  /* 0x0000002a312a7221 */ /* 0x000fe20000010000 */
[----:B------:R-:W-:-:S02]  /*0d00*/  HADD2.F32 R50, -RZ, R24.H0_H0 ;  /* 0x20000018ff327230 */ /* 0x000fc40000004100 */
[----:B------:R-:W-:Y:S02]  /*0d10*/  HADD2.F32 R45, -RZ, R45.H1_H1 ;  /* 0x3000002dff2d7230 */ /* 0x000fe40000004100 */
[----:B------:R-:W-:Y:S01]  /*0d20*/  FADD.FTZ R49, R51, R44 ;  /* 0x0000002c33317221 */ /* 0x000fe20000010000 */
[--C-:B------:R-:W-:Y:S02]  /*0d30*/  HADD2.F32 R41, -RZ, R46.reuse.H0_H0 ;  /* 0x2000002eff297230 */ /* 0x100fe40000004100 */
[----:B------:R-:W-:Y:S01]  /*0d40*/  FADD.FTZ R43, R50, R43 ;  /* 0x0000002b322b7221 */ /* 0x000fe20000010000 */
[----:B------:R-:W-:Y:S02]  /*0d50*/  HADD2.F32 R44, -RZ, R25.H1_H1 ;  /* 0x30000019ff2c7230 */ /* 0x000fe40000004100 */
[----:B------:R-:W-:Y:S02]  /*0d60*/  HADD2.F32 R46, -RZ, R46.H1_H1 ;  /* 0x3000002eff2e7230 */ /* 0x000fe40000004100 */
[----:B------:R-:W-:-:S02]  /*0d70*/  HADD2.F32 R50, -RZ, R26.H0_H0 ;  /* 0x2000001aff327230 */ /* 0x000fc40000004100 */
[----:B------:R-:W-:Y:S01]  /*0d80*/  FADD.FTZ R44, R44, R45 ;  /* 0x0000002d2c2c7221 */ /* 0x000fe20000010000 */
[----:B------:R-:W-:Y:S02]  /*0d90*/  HADD2.F32 R51, -RZ, R26.H1_H1 ;  /* 0x3000001aff337230 */ /* 0x000fe40000004100 */
        /* <DEDUP_REMOVED lines=17> */
.L_x_7271:
[----:B0----5:R-:W-:Y:S02]  /*0eb0*/  HADD2.F32 R40, -RZ, R44.H0_H0 ;  /* 0x2000002cff287230 */ /* 0x021fe40000004100 */
[----:B------:R-:W-:Y:S02]  /*0ec0*/  HADD2.F32 R41, -RZ, R24.H0_H0 ;  /* 0x20000018ff297230 */ /* 0x000fe40000004100 */
[----:B------:R-:W-:Y:S02]  /*0ed0*/  HADD2.F32 R42, -RZ, R44.H1_H1 ;  /* 0x3000002cff2a7230 */ /* 0x000fe40000004100 */
[----:B------:R-:W-:Y:S02]  /*0ee0*/  HADD2.F32 R49, -RZ, R24.H1_H1 ;  /* 0x30000018ff317230 */ /* 0x000fe40000004100 */
[----:B------:R-:W-:Y:S01]  /*0ef0*/  FADD.FTZ R40, R41, R40 ;  /* 0x0000002829287221 */ /* 0x000fe20000010000 */
[----:B-1----:R-:W-:Y:S02]  /*0f00*/  HADD2.F32 R50, -RZ, R45.H0_H0 ;  /* 0x2000002dff327230 */ /* 0x002fe40000004100 */
[----:B------:R-:W-:-:S02]  /*0f10*/  HADD2.F32 R51, -RZ, R25.H0_H0 ;  /* 0x20000019ff337230 */ /* 0x000fc40000004100 */
[----:B------:R-:W-:Y:S01]  /*0f20*/  FADD.FTZ R41, R49, R42 ;  /* 0x0000002a31297221 */ /* 0x000fe20000010000 */
[----:B------:R-:W-:Y:S02]  /*0f30*/  HADD2.F32 R43, -RZ, R45.H1_H1 ;  /* 0x3000002dff2b7230 */ /* 0x000fe40000004100 */
        /* <DEDUP_REMOVED lines=16> */
.L_x_7270:
        /* <DEDUP_REMOVED lines=18> */
.L_x_7273:
        /* <DEDUP_REMOVED lines=8> */
.L_x_7272:
[----:B-1----:R-:W0:Y:S02]  /*11e0*/  LDC.64 R50, c[0x0][0x3a8] ;  /* 0x0000ea00ff327b82 */ /* 0x002e240000000a00 */
[----:B0-----:R-:W-:-:S05]  /*11f0*/  IMAD.WIDE.U32 R48, R48, 0x20, R50 ;  /* 0x0000002030307825 */ /* 0x001fca00078e0032 */
[----:B------:R0:W-:Y:S04]  /*1200*/  STG.E.128 desc[UR6][R48.64], R40 ;  /* 0x0000002830007986 */ /* 0x0001e8000c101d06 */
[----:B------:R0:W-:Y:S02]  /*1210*/  STG.E.128 desc[UR6][R48.64+0x10], R44 ;  /* 0x0000102c30007986 */ /* 0x0001e4000c101d06 */
.L_x_7269:
[----:B------:R-:W-:Y:S05]  /*1220*/  BSYNC.RECONVERGENT B0 ;  /* 0x0000000000007941 */ /* 0x000fea0003800200 */
.L_x_7268:
        /* <DEDUP_REMOVED lines=32> */
[----:B--2---:R-:W-:-:S04]  /*1430*/  FADD.FTZ R48, R59, R48 ;  /* 0x000000303b307221 */ /* 0x004fc80000010000 */
[----:B0-----:R-:W-:-:S04]  /*1440*/  FMUL.FTZ R54, R48, R49 ;  /* 0x0000003130367220 */ /* 0x001fc80000410000 */
[--C-:B------:R-:W-:Y:S01]  /*1450*/  FADD.FTZ R48, R36, -R54.reuse ;  /* 0x8000003624307221 */ /* 0x100fe20000010000 */
[--C-:B-1----:R-:W-:Y:S01]  /*1460*/  FADD.FTZ R51, R37, -R54.reuse ;  /* 0x8000003625337221 */ /* 0x102fe20000010000 */
        /* <DEDUP_REMOVED lines=40> */
.L_x_7291:
[----:B01----:R-:W-:Y:S01]  /*16f0*/  FADD.FTZ R58, R58, R59 ;  /* 0x0000003b3a3a7221 */ /* 0x003fe20000010000 */
[----:B------:R-:W-:Y:S01]  /*1700*/  FMUL.FTZ R55, R54, R54 ;  /* 0x0000003636377220 */ /* 0x000fe20000410000 */
[----:B------:R-:W0:Y:S01]  /*1710*/  @!P4 LDC.64 R50, c[0x0][0x3c0] ;  /* 0x0000f000ff32cb82 */ /* 0x000e220000000a00 */
[----:B------:R-:W-:Y:S01]  /*1720*/  BSSY.RECONVERGENT B0, `(.L_x_7275) ;  /* 0x000003c000007945 */ /* 0x000fe20003800200 */
[----:B------:R-:W-:Y:S02]  /*1730*/  FFMA.FTZ R53, R58, R49, UR5 ;  /* 0x000000053a357e23 */ /* 0x000fe40008010031 */
[----:B------:R-:W-:-:S04]  /*1740*/  FSEL R56, R55, RZ, P2 ;  /* 0x000000ff37387208 */ /* 0x000fc80001000000 */
[----:B------:R-:W1:Y:S01]  /*1750*/  @!P4 LDC.64 R48, c[0x0][0x3c8] ;  /* 0x0000f200ff30cb82 */ /* 0x000e620000000a00 */
[----:B------:R-:W-:Y:S01]  /*1760*/  FADD.FTZ R53, R53, R56 ;  /* 0x0000003835357221 */ /* 0x000fe20000010000 */
[----:B------:R-:W-:-:S05]  /*1770*/  FSEL R56, R54, RZ, !P2 ;  /* 0x000000ff36387208 */ /* 0x000fca0005000000 */
        /* <DEDUP_REMOVED lines=54> */
.L_x_7276:
[----:B------:R-:W-:Y:S05]  /*1ae0*/  BSYNC.RECONVERGENT B0 ;  /* 0x0000000000007941 */ /* 0x000fea0003800200 */
.L_x_7275:
        /* <DEDUP_REMOVED lines=49> */
.L_x_7278:
[----:B------:R-:W-:Y:S05]  /*1e00*/  BSYNC.RECONVERGENT B0 ;  /* 0x0000000000007941 */ /* 0x000fea0003800200 */
.L_x_7277:
[----:B012---:R-:W0:Y:S02]  /*1e10*/  LDC.64 R48, c[0x0][0x380] ;  /* 0x0000e000ff307b82 */ /* 0x007e240000000a00 */
[----:B0-----:R-:W-:-:S04]  /*1e20*/  LEA R0, R48, R0, 0x2 ;  /* 0x0000000030007211 */ /* 0x001fc800078e10ff */
[----:B------:R-:W-:-:S13]  /*1e30*/  ISETP.GE.AND P1, PT, R0, R49, PT ;  /* 0x000000310000720c */ /* 0x000fda0003f26270 */
[----:B------:R-:W-:Y:S05]  /*1e40*/  @!P1 BRA `(.L_x_7279) ;  /* 0xffffffe4006c9947 */ /* 0x000fea000383ffff */
[----:B------:R-:W-:Y:S05]  /*1e50*/  EXIT ;  /* 0x000000000000794d */ /* 0x000fea0003800000 */
.L_x_7274:
[----:B------:R-:W-:Y:S01]  /*1e60*/  HFMA2 R53, -RZ, RZ, 0, 5.9604644775390625e-08 ;  /* 0x00000001ff357431 */ /* 0x000fe200000001ff */
[----:B------:R-:W-:Y:S01]  /*1e70*/  BSSY B0, `(.L_x_7280) ;  /* 0x0000007000007945 */ /* 0x000fe20003800000 */
[----:B------:R-:W-:Y:S02]  /*1e80*/  MOV R61, R55 ;  /* 0x00000037003d7202 */ /* 0x000fe40000000f00 */
[----:B-1----:R-:W-:Y:S02]  /*1e90*/  MOV R51, 0x1f ;  /* 0x0000001f00337802 */ /* 0x002fe40000000f00 */
[----:B------:R-:W-:-:S07]  /*1ea0*/  MOV R50, 0xffffffff ;  /* 0xffffffff00327802 */ /* 0x000fce0000000f00 */
[----:B-----5:R-:W-:Y:S05]  /*1eb0*/  WARPSYNC.COLLECTIVE R50, `(.L_x_7281) ;  /* 0x0000000032087348 */ /* 0x020fea0003c00000 */
[----:B------:R0:W1:Y:S02]  /*1ec0*/  SHFL.BFLY P5, R60, R61, R53, R51 ;  /* 0x0c0000353d3c7389 */ /* 0x00006400000a0033 */
[----:B01---5:R-:W-:Y:S05]  /*1ed0*/  ENDCOLLECTIVE ;  /* 0x000000000000791b */ /* 0x023fea0003800000 */
.L_x_7281:
[----:B------:R-:W-:Y:S05]  /*1ee0*/  BSYNC B0 ;  /* 0x0000000000007941 */ /* 0x000fea0003800000 */
.L_x_7280:
        /* <DEDUP_REMOVED lines=9> */
.L_x_7282:
[----:B------:R-:W-:Y:S01]  /*1f80*/  HFMA2 R53, -RZ, RZ, 0, 2.384185791015625e-07 ;  /* 0x00000004ff357431 */ /* 0x000fe200000001ff */
[----:B------:R-:W-:-:S05]  /*1f90*/  MOV R49, R60 ;  /* 0x0000003c00317202 */ /* 0x000fca0000000f00 */
[----:B------:R-:W-:-:S05]  /*1fa0*/  FADD.FTZ R57, R56, R49 ;  /* 0x0000003138397221 */ /* 0x000fca0000010000 */
[----:B------:R-:W-:-:S07]  /*1fb0*/  MOV R61, R57 ;  /* 0x00000039003d7202 */ /* 0x000fce0000000f00 */
[----:B------:R-:W-:Y:S05]  /*1fc0*/  WARPSYNC.COLLECTIVE R50, `(.L_x_7283) ;  /* 0x0000000032087348 */ /* 0x000fea0003c00000 */
[----:B------:R0:W1:Y:S02]  /*1fd0*/  SHFL.BFLY P5, R60, R61, R53, R51 ;  /* 0x0c0000353d3c7389 */ /* 0x00006400000a0033 */
[----:B01----:R-:W-:Y:S05]  /*1fe0*/  ENDCOLLECTIVE ;  /* 0x000000000000791b */ /* 0x003fea0003800000 */
.L_x_7283:
[----:B------:R-:W-:Y:S01]  /*1ff0*/  HFMA2 R53, -RZ, RZ, 0, 4.76837158203125e-07 ;  /* 0x00000008ff357431 */ /* 0x000fe200000001ff */
[----:B------:R-:W-:-:S05]  /*2000*/  MOV R48, R60 ;  /* 0x0000003c00307202 */ /* 0x000fca0000000f00 */
[----:B------:R-:W-:-:S05]  /*2010*/  FADD.FTZ R58, R57, R48 ;  /* 0x00000030393a7221 */ /* 0x000fca0000010000 */
[----:B------:R-:W-:-:S07]  /*2020*/  MOV R61, R58 ;  /* 0x0000003a003d7202 */ /* 0x000fce0000000f00 */
[----:B------:R-:W-:Y:S05]  /*2030*/  WARPSYNC.COLLECTIVE R50, `(.L_x_7284) ;  /* 0x0000000032087348 */ /* 0x000fea0003c00000 */
[----:B------:R0:W1:Y:S02]  /*2040*/  SHFL.BFLY P5, R60, R61, R53, R51 ;  /* 0x0c0000353d3c7389 */ /* 0x00006400000a0033 */
[----:B01----:R-:W-:Y:S05]  /*2050*/  ENDCOLLECTIVE ;  /* 0x000000000000791b */ /* 0x003fea0003800000 */
.L_x_7284:
        /* <DEDUP_REMOVED lines=8> */
.L_x_7285:
        /* <DEDUP_REMOVED lines=43> */
.L_x_7286:
[----:B------:R-:W-:Y:S01]  /*2390*/  HFMA2 R53, -RZ, RZ, 0, 1.1920928955078125e-07 ;  /* 0x00000002ff357431 */ /* 0x000fe200000001ff */
[----:B------:R-:W-:-:S05]  /*23a0*/  MOV R55, R60 ;  /* 0x0000003c00377202 */ /* 0x000fca0000000f00 */
[----:B------:R-:W-:-:S05]  /*23b0*/  FADD.FTZ R55, R48, R55 ;  /* 0x0000003730377221 */ /* 0x000fca0000010000 */
[----:B------:R-:W-:-:S07]  /*23c0*/  MOV R61, R55 ;  /* 0x00000037003d7202 */ /* 0x000fce0000000f00 */
[----:B------:R-:W-:Y:S05]  /*23d0*/  WARPSYNC.COLLECTIVE R50, `(.L_x_7287) ;  /* 0x0000000032087348 */ /* 0x000fea0003c00000 */
[----:B------:R0:W1:Y:S02]  /*23e0*/  SHFL.BFLY P5, R60, R61, R53, R51 ;  /* 0x0c0000353d3c7389 */ /* 0x00006400000a0033 */
[----:B01----:R-:W-:Y:S05]  /*23f0*/  ENDCOLLECTIVE ;  /* 0x000000000000791b */ /* 0x003fea0003800000 */
.L_x_7287:
[----:B------:R-:W-:Y:S01]  /*2400*/  HFMA2 R53, -RZ, RZ, 0, 2.384185791015625e-07 ;  /* 0x00000004ff357431 */ /* 0x000fe200000001ff */
[----:B------:R-:W-:-:S05]  /*2410*/  MOV R56, R60 ;  /* 0x0000003c00387202 */ /* 0x000fca0000000f00 */
[----:B------:R-:W-:-:S05]  /*2420*/  FADD.FTZ R56, R55, R56 ;  /* 0x0000003837387221 */ /* 0x000fca0000010000 */
[----:B------:R-:W-:-:S07]  /*2430*/  MOV R61, R56 ;  /* 0x00000038003d7202 */ /* 0x000fce0000000f00 */
[----:B------:R-:W-:Y:S05]  /*2440*/  WARPSYNC.COLLECTIVE R50, `(.L_x_7288) ;  /* 0x0000000032087348 */ /* 0x000fea0003c00000 */
[----:B------:R0:W1:Y:S02]  /*2450*/  SHFL.BFLY P5, R60, R61, R53, R51 ;  /* 0x0c0000353d3c7389 */ /* 0x00006400000a0033 */
[----:B01----:R-:W-:Y:S05]  /*2460*/  ENDCOLLECTIVE ;  /* 0x000000000000791b */ /* 0x003fea0003800000 */
.L_x_7288:
[----:B------:R-:W-:Y:S01]  /*2470*/  HFMA2 R53, -RZ, RZ, 0, 4.76837158203125e-07 ;  /* 0x00000008ff357431 */ /* 0x000fe200000001ff */
[----:B------:R-:W-:-:S05]  /*2480*/  MOV R57, R60 ;  /* 0x0000003c00397202 */ /* 0x000fca0000000f00 */
[----:B------:R-:W-:-:S05]  /*2490*/  FADD.FTZ R57, R56, R57 ;  /* 0x0000003938397221 */ /* 0x000fca0000010000 */
[----:B------:R-:W-:-:S07]  /*24a0*/  MOV R61, R57 ;  /* 0x00000039003d7202 */ /* 0x000fce0000000f00 */
[----:B------:R-:W-:Y:S05]  /*24b0*/  WARPSYNC.COLLECTIVE R50, `(.L_x_7289) ;  /* 0x0000000032087348 */ /* 0x000fea0003c00000 */
[----:B------:R0:W1:Y:S02]  /*24c0*/  SHFL.BFLY P5, R60, R61, R53, R51 ;  /* 0x0c0000353d3c7389 */ /* 0x00006400000a0033 */
[----:B01----:R-:W-:Y:S05]  /*24d0*/  ENDCOLLECTIVE ;  /* 0x000000000000791b */ /* 0x003fea0003800000 */
.L_x_7289:
[----:B------:R-:W-:Y:S01]  /*24e0*/  HFMA2 R53, -RZ, RZ, 0, 9.5367431640625e-07 ;  /* 0x00000010ff357431 */ /* 0x000fe200000001ff */
[----:B------:R-:W-:-:S05]  /*24f0*/  MOV R58, R60 ;  /* 0x0000003c003a7202 */ /* 0x000fca0000000f00 */
[----:B------:R-:W-:-:S05]  /*2500*/  FADD.FTZ R58, R57, R58 ;  /* 0x0000003a393a7221 */ /* 0x000fca0000010000 */
[----:B------:R-:W-:-:S07]  /*2510*/  MOV R61, R58 ;  /* 0x0000003a003d7202 */ /* 0x000fce0000000f00 */
[----:B------:R-:W-:Y:S05]  /*2520*/  WARPSYNC.COLLECTIVE R50, `(.L_x_7290) ;  /* 0x0000000032087348 */ /* 0x000fea0003c00000 */
[----:B------:R0:W1:Y:S02]  /*2530*/  SHFL.BFLY P5, R60, R61, R53, R51 ;  /* 0x0c0000353d3c7389 */ /* 0x00006400000a0033 */
[----:B01----:R-:W-:Y:S05]  /*2540*/  ENDCOLLECTIVE ;  /* 0x000000000000791b */ /* 0x003fea0003800000 */
.L_x_7290:
[----:B------:R-:W-:Y:S01]  /*2550*/  MOV R59, R60 ;  /* 0x0000003c003b7202 */ /* 0x000fe20000000f00 */
[----:B------:R-:W-:Y:S06]  /*2560*/  BRA `(.L_x_7291) ;  /* 0xfffffff000607947 */ /* 0x000fec000383ffff */
.L_x_7292:
        /* <DEDUP_REMOVED lines=9> */
.L_x_12147:


//--------------------- .text._ZN10layer_norm31ln_parallel_residual_fwd_kernelINS_13Kernel_traitsI6__halfS2_fS2_fjLj512ELj1ELj4ELj1ELj16ENS_18Kernel_traits_baseILj512ES2_S2_fS2_fjLj128EEEEELb0ELb1ELb1EEEvNS_9FwdParamsE --------------------------
	.section	.text._ZN10layer_norm31ln_parallel_residual_fwd_kernelINS_13Kernel_traitsI6__halfS2_fS2_fjLj512ELj1ELj4ELj1ELj16ENS_18Kernel_traits_baseILj512ES2_S2_fS2_fjLj128EEEEELb0ELb1ELb1EEEvNS_9FwdParamsE,"ax",@progbits
	.align	128
        .global         _ZN10layer_norm31ln_parallel_residual_fwd_kernelINS_13Kernel_traitsI6__halfS2_fS2_fjLj512ELj1ELj4ELj1ELj16ENS_18Kernel_traits_baseILj512ES2_S2_fS2_fjLj128EEEEELb0ELb1ELb1EEEvNS_9FwdParamsE
        .type           _ZN10layer_norm31ln_parallel_residual_fwd_kernelINS_13Kernel_traitsI6__halfS2_fS2_fjLj512ELj1ELj4ELj1ELj16ENS_18Kernel_traits_baseILj512ES2_S2_fS2_fjLj128EEEEELb0ELb1ELb1EEEvNS_9FwdParamsE,@function
        .size           _ZN10layer_norm31ln_parallel_residual_fwd_kernelINS_13Kernel_traitsI6__halfS2_fS2_fjLj512ELj1ELj4ELj1ELj16ENS_18Kernel_traits_baseILj512ES2_S2_fS2_fjLj128EEEEELb0ELb1ELb1EEEvNS_9FwdParamsE,(.L_x_12148 - _ZN10layer_norm31ln_parallel_residual_fwd_kernelINS_13Kernel_traitsI6__halfS2_fS2_fjLj512ELj1ELj4ELj1ELj16ENS_18Kernel_traits_baseILj512ES2_S2_fS2_fjLj128EEEEELb0ELb1ELb1EEEvNS_9FwdParamsE)
        .other          _ZN10layer_norm31ln_parallel_residual_fwd_kernelINS_13Kernel_traitsI6__halfS2_fS2_fjLj512ELj1ELj4ELj1ELj16ENS_18Kernel_traits_baseILj512ES2_S2_fS2_fjLj128EEEEELb0ELb1ELb1EEEvNS_9FwdParamsE,@"STO_CUDA_ENTRY STV_DEFAULT"
_ZN10layer_norm31ln_parallel_residual_fwd_kernelINS_13Kernel_traitsI6__halfS2_fS2_fjLj512ELj1ELj4ELj1ELj16ENS_18Kernel_traits_baseILj512ES2_S2_fS2_fjLj128EEEEELb0ELb1ELb1EEEvNS_9FwdParamsE:
.text._ZN10layer_norm31ln_parallel_residual_fwd_kernelINS_13Kernel_traitsI6__halfS2_fS2_fjLj512ELj1ELj4ELj1ELj16ENS_18Kernel_traits_baseILj512ES2_S2_fS2_fjLj128EEEEELb0ELb1ELb1EEEvNS_9FwdParamsE:
        /* <DEDUP_REMOVED lines=13> */
[----:B------:R-:W4:Y:S01]  /*00d0*/  LDG.E.128 R20, desc[UR6][R2.64+0x200] ;  /* 0x0002000602147981 */ /* 0x000f22000c1e1d00 */
[----:B--2---:R-:W-:-:S05]  /*00e0*/  @P0 IMAD.WIDE.U32 R8, R62, 0x10, R8 ;  /* 0x000000103e080825 */ /* 0x004fca00078e0008 */
[----:B------:R2:W5:Y:S04]  /*00f0*/  @P0 LDG.E.128 R12, desc[UR6][R8.64] ;  /* 0x00000006080c0981 */ /* 0x000568000c1e1d00 */
[----:B------:R2:W5:Y:S01]  /*0100*/  @P0 LDG.E.128 R4, desc[UR6][R8.64+0x200] ;  /* 0x0002000608040981 */ /* 0x000562000c1e1d00 */
[----:B0-----:R-:W-:Y:S01]  /*0110*/  USHF.L.U32 UR4, UR4, 0x2, URZ ;  /* 0x0000000204047899 */ /* 0x001fe200080006ff */
[----:B------:R-:W-:-:S05]  /*0120*/  SHF.R.U32.HI R60, RZ, 0x5, R60 ;  /* 0x00000005ff3c7819 */ /* 0x000fca000001163c */
[----:B------:R-:W-:-:S04]  /*0130*/  LOP3.LUT R60, R60, UR4, RZ, 0xfc, !PT ;  /* 0x000000043c3c7c12 */ /* 0x000fc8000f8efcff */
[----:B-1----:R-:W-:Y:S02]  /*0140*/  ISETP.GE.AND P1, PT, R60, UR5, PT ;  /* 0x000000053c007c0c */ /* 0x002fe4000bf26270 */
[----:B---3--:R-:W-:Y:S02]  /*0150*/  @P0 MOV R45, R16 ;  /* 0x00000010002d0202 */ /* 0x008fe40000000f00 */
[----:B------:R-:W-:Y:S02]  /*0160*/  @P0 MOV R46, R17 ;  /* 0x00000011002e0202 */ /* 0x000fe40000000f00 */
[----:B------:R-:W-:Y:S02]  /*0170*/  @P0 MOV R48, R18 ;  /* 0x0000001200300202 */ /* 0x000fe40000000f00 */
[----:B------:R-:W-:Y:S02]  /*0180*/  @P0 MOV R50, R19 ;  /* 0x0000001300320202 */ /* 0x000fe40000000f00 */
[----:B----4-:R-:W-:-:S02]  /*0190*/  @P0 MOV R52, R20 ;  /* 0x0000001400340202 */ /* 0x010fc40000000f00 */
[----:B------:R-:W-:Y:S02]  /*01a0*/  @P0 MOV R54, R21 ;  /* 0x0000001500360202 */ /* 0x000fe40000000f00 */
[----:B------:R-:W-:Y:S02]  /*01b0*/  @P0 MOV R56, R22 ;  /* 0x0000001600380202 */ /* 0x000fe40000000f00 */
[----:B------:R-:W-:Y:S02]  /*01c0*/  @P0 MOV R58, R23 ;  /* 0x00000017003a0202 */ /* 0x000fe40000000f00 */
        /* <DEDUP_REMOVED lines=8> */
[----:B------:R-:W-:-:S02]  /*0250*/  @!P0 MOV R15, RZ ;  /* 0x000000ff000f8202 */ /* 0x000fc40000000f00 */
[----:B------:R-:W-:Y:S02]  /*0260*/  @!P0 CS2R R6, SRZ ;  /* 0x0000000000068805 */ /* 0x000fe4000001ff00 */
[----:B------:R-:W-:Y:S01]  /*0270*/  @!P0 CS2R R4, SRZ ;  /* 0x0000000000048805 */ /* 0x000fe2000001ff00 */
[----:B--2---:R-:W-:Y:S06]  /*0280*/  @P1 EXIT ;  /* 0x000000000000194d */ /* 0x004fec0003800000 */
[----:B------:R-:W0:Y:S01]  /*0290*/  LDCU.64 UR8, c[0x0][0x398] ;  /* 0x00007300ff0877ac */ /* 0x000e220008000a00 */
[----:B-----5:R-:W-:Y:S02]  /*02a0*/  @!P0 CS2R R12, SRZ ;  /* 0x00000000000c8805 */ /* 0x020fe4000001ff00 */
[----:B------:R-:W-:Y:S01]  /*02b0*/  @!P0 MOV R14, RZ ;  /* 0x000000ff000e8202 */ /* 0x000fe20000000f00 */
[--C-:B------:R-:W-:Y:S01]  /*02c0*/  HADD2.F32 R44, -RZ, R7.reuse.H0_H0 ;  /* 0x20000007ff2c7230 */ /* 0x100fe20000004100 */
[----:B------:R-:W1:Y:S01]  /*02d0*/  LDCU.U8 UR4, c[0x0][0x410] ;  /* 0x00008200ff0477ac */ /* 0x000e620008000000 */
[----:B------:R-:W-:Y:S02]  /*02e0*/  HADD2.F32 R43, -RZ, R7.H1_H1 ;  /* 0x30000007ff2b7230 */ /* 0x000fe40000004100 */
[--C-:B------:R-:W-:Y:S01]  /*02f0*/  HADD2.F32 R42, -RZ, R6.reuse.H0_H0 ;  /* 0x20000006ff2a7230 */ /* 0x100fe20000004100 */
[----:B------:R-:W2:Y:S01]  /*0300*/  LDCU UR5, c[0x0][0x388] ;  /* 0x00007100ff0577ac */ /* 0x000ea20008000800 */
[----:B------:R-:W-:-:S02]  /*0310*/  HADD2.F32 R41, -RZ, R6.H1_H1 ;  /* 0x30000006ff297230 */ /* 0x000fc40000004100 */
[--C-:B------:R-:W-:Y:S01]  /*0320*/  HADD2.F32 R40, -RZ, R5.reuse.H0_H0 ;  /* 0x20000005ff287230 */ /* 0x100fe20000004100 */
[----:B------:R-:W3:Y:S01]  /*0330*/  LDCU UR10, c[0x0][0x448] ;  /* 0x00008900ff0a77ac */ /* 0x000ee20008000800 */
[----:B------:R-:W-:Y:S02]  /*0340*/  HADD2.F32 R11, -RZ, R5.H1_H1 ;  /* 0x30000005ff0b7230 */ /* 0x000fe40000004100 */
[--C-:B------:R-:W-:Y:S01]  /*0350*/  HADD2.F32 R10, -RZ, R4.reuse.H0_H0 ;  /* 0x20000004ff0a7230 */ /* 0x100fe20000004100 */
[----:B------:R-:W4:Y:S01]  /*0360*/  LDCU.64 UR12, c[0x0][0x398] ;  /* 0x00007300ff0c77ac */ /* 0x000f220008000a00 */
[----:B------:R-:W-:Y:S01]  /*0370*/  HADD2.F32 R9, -RZ, R4.H1_H1 ;  /* 0x30000004ff097230 */ /* 0x000fe20000004100 */
[----:B0-----:R-:W-:Y:S01]  /*0380*/  ISETP.NE.U32.AND P0, PT, RZ, UR8, PT ;  /* 0x00000008ff007c0c */ /* 0x001fe2000bf05070 */
[----:B------:R-:W-:Y:S02]  /*0390*/  HADD2.F32 R61, -RZ, R45.H0_H0 ;  /* 0x2000002dff3d7230 */ /* 0x000fe40000004100 */
[----:B------:R-:W-:Y:S01]  /*03a0*/  HADD2.F32 R47, -RZ, R46.H0_H0 ;  /* 0x2000002eff2f7230 */ /* 0x000fe20000004100 */
[----:B-1----:R-:W-:Y:S01]  /*03b0*/  ISETP.NE.AND P2, PT, RZ, UR4, PT ;  /* 0x00000004ff007c0c */ /* 0x002fe2000bf45270 */
[----:B------:R-:W-:Y:S01]  /*03c0*/  HADD2.F32 R49, -RZ, R48.H0_H0 ;  /* 0x20000030ff317230 */ /* 0x000fe20000004100 */
[----:B------:R-:W-:Y:S01]  /*03d0*/  ISETP.NE.AND.EX P0, PT, RZ, UR9, PT, P0 ;  /* 0x00000009ff007c0c */ /* 0x000fe2000bf05300 */
[----:B------:R-:W-:Y:S01]  /*03e0*/  HADD2.F32 R51, -RZ, R50.H0_H0 ;  /* 0x20000032ff337230 */ /* 0x000fe20000004100 */
[----:B------:R-:W0:Y:S01]  /*03f0*/  LDCU.64 UR8, c[0x0][0x3a0] ;  /* 0x00007400ff0877ac */ /* 0x000e220008000a00 */
[----:B------:R-:W-:-:S02]  /*0400*/  HADD2.F32 R53, -RZ, R52.H0_H0 ;  /* 0x20000034ff357230 */ /* 0x000fc40000004100 */
[----:B------:R-:W-:Y:S02]  /*0410*/  HADD2.F32 R55, -RZ, R54.H0_H0 ;  /* 0x20000036ff377230 */ /* 0x000fe40000004100 */
[----:B------:R-:W-:Y:S02]  /*0420*/  HADD2.F32 R57, -RZ, R56.H0_H0 ;  /* 0x20000038ff397230 */ /* 0x000fe40000004100 */
[----:B------:R-:W-:Y:S02]  /*0430*/  HADD2.F32 R59, -RZ, R58.H0_H0 ;  /* 0x2000003aff3b7230 */ /* 0x000fe40000004100 */
        /* <DEDUP_REMOVED lines=15> */
[----:B0-234-:R-:W-:-:S07]  /*0530*/  HADD2.F32 R58, -RZ, R58.H1_H1 ;  /* 0x3000003aff3a7230 */ /* 0x01dfce0000004100 */
.L_x_7302:
        /* <DEDUP_REMOVED lines=31> */
.L_x_7294:
        /* <DEDUP_REMOVED lines=17> */
.L_x_7293:
[----:B------:R-:W-:-:S04]  /*0840*/  UISETP.NE.U32.AND UP0, UPT, UR8, URZ, UPT ;  /* 0x000000ff0800728c */ /* 0x000fc8000bf05070 */
[----:B------:R-:W-:-:S09]  /*0850*/  UISETP.NE.AND.EX UP0, UPT, UR9, URZ, UPT, UP0 ;  /* 0x000000ff0900728c */ /* 0x000fd2000bf05300 */
[----:B------:R-:W-:Y:S05]  /*0860*/  BRA.U UP0, `(.L_x_7296) ;  /* 0x0000000100647547 */ /* 0x000fea000b800000 */
[----:B-----5:R-:W-:Y:S02]  /*0870*/  HADD2.F32 R15, -RZ, R16.H0_H0 ;  /* 0x20000010ff0f7230 */ /* 0x020fe40000004100 */
[----:B------:R-:W-:Y:S02]  /*0880*/  HADD2.F32 R20, -RZ, R32.H0_H0 ;  /* 0x20000020ff147230 */ /* 0x000fe40000004100 */
[----:B------:R-:W-:Y:S02]  /*0890*/  HADD2.F32 R16, -RZ, R16.H1_H1 ;  /* 0x30000010ff107230 */ /* 0x000fe40000004100 */
[----:B------:R-:W-:Y:S02]  /*08a0*/  HADD2.F32 R21, -RZ, R32.H1_H1 ;  /* 0x30000020ff157230 */ /* 0x000fe40000004100 */
[----:B------:R-:W-:Y:S01]  /*08b0*/  FADD.FTZ R20, R15, R20 ;  /* 0x000000140f147221 */ /* 0x000fe20000010000 */
[--C-:B------:R-:W-:Y:S02]  /*08c0*/  HADD2.F32 R37, -RZ, R17.reuse.H0_H0 ;  /* 0x20000011ff257230 */ /* 0x100fe40000004100 */
        /* <DEDUP_REMOVED lines=19> */
.L_x_7296:
[----:B-----5:R-:W-:Y:S02]  /*0a00*/  HADD2.F32 R14, -RZ, R16.H0_H0 ;  /* 0x20000010ff0e7230 */ /* 0x020fe40000004100 */
[----:B------:R-:W-:Y:S02]  /*0a10*/  HADD2.F32 R15, -RZ, R32.H0_H0 ;  /* 0x20000020ff0f7230 */ /* 0x000fe40000004100 */
[--C-:B------:R-:W-:Y:S02]  /*0a20*/  HADD2.F32 R20, -RZ, R17.reuse.H0_H0 ;  /* 0x20000011ff147230 */ /* 0x100fe40000004100 */
[----:B------:R-:W-:Y:S02]  /*0a30*/  HADD2.F32 R16, -RZ, R16.H1_H1 ;  /* 0x30000010ff107230 */ /* 0x000fe40000004100 */
[----:B------:R-:W-:Y:S01]  /*0a40*/  FADD.FTZ R15, R14, R15 ;  /* 0x0000000f0e0f7221 */ /* 0x000fe20000010000 */
[----:B------:R-:W-:Y:S02]  /*0a50*/  HADD2.F32 R14, -RZ, R17.H1_H1 ;  /* 0x30000011ff0e7230 */ /* 0x000fe40000004100 */
[----:B------:R-:W-:-:S02]  /*0a60*/  HADD2.F32 R17, -RZ, R32.H1_H1 ;  /* 0x30000020ff117230 */ /* 0x000fc40000004100 */
        /* <DEDUP_REMOVED lines=10> */
[--C-:B------:R-:W-:Y:S02]  /*0b10*/  HADD2.F32 R19, -RZ, R34.reuse.H0_H0 ;  /* 0x20000022ff137230 */ /* 0x100fe40000004100 */
[----:B------:R-:W-:Y:S02]  /*0b20*/  HADD2.F32 R21, -RZ, R34.H1_H1 ;  /* 0x30000022ff157230 */ /* 0x000fe40000004100 */
        /* <DEDUP_REMOVED lines=13> */
.L_x_7295:
        /* <DEDUP_REMOVED lines=16> */
[----:B0----5:R-:W-:Y:S02]  /*0d00*/  HADD2.F32 R14, -RZ, R36.H1_H1 ;  /* 0x30000024ff0e7230 */ /* 0x021fe40000004100 */
[----:B------:R-:W-:Y:S02]  /*0d10*/  HADD2.F32 R15, -RZ, R32.H1_H1 ;  /* 0x30000020ff0f7230 */ /* 0x000fe40000004100 */
[----:B------:R-:W-:Y:S02]  /*0d20*/  HADD2.F32 R13, -RZ, R36.H0_H0 ;  /* 0x20000024ff0d7230 */ /* 0x000fe40000004100 */
[----:B------:R-:W-:Y:S02]  /*0d30*/  HADD2.F32 R12, -RZ, R32.H0_H0 ;  /* 0x20000020ff0c7230 */ /* 0x000fe40000004100 */
[----:B------:R-:W-:Y:S01]  /*0d40*/  FADD.FTZ R14, R15, R14 ;  /* 0x0000000e0f0e7221 */ /* 0x000fe20000010000 */
[--C-:B------:R-:W-:Y:S02]  /*0d50*/  HADD2.F32 R15, -RZ, R37.reuse.H0_H0 ;  /* 0x20000025ff0f7230 */ /* 0x100fe40000004100 */
[----:B------:R-:W-:-:S02]  /*0d60*/  HADD2.F32 R36, -RZ, R37.H1_H1 ;  /* 0x30000025ff247230 */ /* 0x000fc40000004100 */
[----:B------:R-:W-:Y:S01]  /*0d70*/  FADD.FTZ R13, R12, R13 ;  /* 0x0000000d0c0d7221 */ /* 0x000fe20000010000 */
[--C-:B------:R-:W-:Y:S02]  /*0d80*/  HADD2.F32 R37, -RZ, R33.reuse.H1_H1 ;  /* 0x30000021ff257230 */ /* 0x100fe40000004100 */
[----:B------:R-:W-:Y:S02]  /*0d90*/  HADD2.F32 R12, -RZ, R33.H0_H0 ;  /* 0x20000021ff0c7230 */ /* 0x000fe40000004100 */
[----:B------:R-:W-:Y:S02]  /*0da0*/  HADD2.F32 R69, -RZ, R34.H1_H1 ;  /* 0x30000022ff457230 */ /* 0x000fe40000004100 */
[----:B------:R-:W-:Y:S01]  /*0db0*/  FADD.FTZ R36, R37, R36 ;  /* 0x0000002425247221 */ /* 0x000fe20000010000 */
[----:B------:R-:W-:Y:S02]  /*0dc0*/  HADD2.F32 R37, -RZ, R38.H0_H0 ;  /* 0x20000026ff257230 */ /* 0x000fe40000004100 */
[----:B------:R-:W-:Y:S01]  /*0dd0*/  FADD.FTZ R15, R12, R15 ;  /* 0x0000000f0c0f7221 */ /* 0x000fe20000010000 */
[----:B------:R-:W-:-:S02]  /*0de0*/  HADD2.F32 R12, -RZ, R34.H0_H0 ;  /* 0x20000022ff0c7230 */ /* 0x000fc40000004100 */
[----:B------:R-:W-:Y:S02]  /*0df0*/  HADD2.F32 R38, -RZ, R38.H1_H1 ;  /* 0x30000026ff267230 */ /* 0x000fe40000004100 */
[----:B------:R-:W-:Y:S02]  /*0e00*/  HADD2.F32 R66, -RZ, R35.H1_H1 ;  /* 0x30000023ff427230 */ /* 0x000fe40000004100 */
[----:B------:R-:W-:Y:S01]  /*0e10*/  FADD.FTZ R37, R12, R37 ;  /* 0x000000250c257221 */ /* 0x000fe20000010000 */
[----:B------:R-:W-:Y:S02]  /*0e20*/  HADD2.F32 R12, -RZ, R39.H0_H0 ;  /* 0x20000027ff0c7230 */ /* 0x000fe40000004100 */
[----:B------:R-:W-:Y:S01]  /*0e30*/  FADD.FTZ R38, R69, R38 ;  /* 0x0000002645267221 */ /* 0x000fe20000010000 */
[----:B------:R-:W-:Y:S02]  /*0e40*/  HADD2.F32 R69, -RZ, R35.H0_H0 ;  /* 0x20000023ff457230 */ /* 0x000fe40000004100 */
[----:B------:R-:W-:-:S03]  /*0e50*/  HADD2.F32 R39, -RZ, R39.H1_H1 ;  /* 0x30000027ff277230 */ /* 0x000fc60000004100 */
        /* <DEDUP_REMOVED lines=11> */
.L_x_7298:
[----:B-----5:R-:W-:Y:S02]  /*0f10*/  HADD2.F32 R12, -RZ, R36.H0_H0 ;  /* 0x20000024ff0c7230 */ /* 0x020fe40000004100 */
[----:B------:R-:W-:Y:S02]  /*0f20*/  HADD2.F32 R13, -RZ, R32.H0_H0 ;  /* 0x20000020ff0d7230 */ /* 0x000fe40000004100 */
[----:B------:R-:W-:Y:S02]  /*0f30*/  HADD2.F32 R36, -RZ, R36.H1_H1 ;  /* 0x30000024ff247230 */ /* 0x000fe40000004100 */
[----:B0-----:R-:W-:Y:S02]  /*0f40*/  HADD2.F32 R15, -RZ, R32.H1_H1 ;  /* 0x30000020ff0f7230 */ /* 0x001fe40000004100 */
[----:B------:R-:W-:Y:S01]  /*0f50*/  FADD.FTZ R12, R13, R12 ;  /* 0x0000000c0d0c7221 */ /* 0x000fe20000010000 */
[----:B------:R-:W-:Y:S02]  /*0f60*/  HADD2.F32 R14, -RZ, R37.H0_H0 ;  /* 0x20000025ff0e7230 */ /* 0x000fe40000004100 */
[----:B------:R-:W-:-:S02]  /*0f70*/  HADD2.F32 R69, -RZ, R35.H0_H0 ;  /* 0x20000023ff457230 */ /* 0x000fc40000004100 */
[----:B------:R-:W-:Y:S01]  /*0f80*/  FADD.FTZ R13, R15, R36 ;  /* 0x000000240f0d7221 */ /* 0x000fe20000010000 */
[--C-:B------:R-:W-:Y:S02]  /*0f90*/  HADD2.F32 R15, -RZ, R33.reuse.H0_H0 ;  /* 0x20000021ff0f7230 */ /* 0x100fe40000004100 */
[----:B------:R-:W-:Y:S02]  /*0fa0*/  HADD2.F32 R36, -RZ, R33.H1_H1 ;  /* 0x30000021ff247230 */ /* 0x000fe40000004100 */
[----:B------:R-:W-:Y:S02]  /*0fb0*/  HADD2.F32 R66, -RZ, R35.H1_H1 ;  /* 0x30000023ff427230 */ /* 0x000fe40000004100 */
[----:B------:R-:W-:Y:S01]  /*0fc0*/  FADD.FTZ R14, R15, R14 ;  /* 0x0000000e0f0e7221 */ /* 0x000fe20000010000 */
[----:B------:R-:W-:Y:S02]  /*0fd0*/  HADD2.F32 R15, -RZ, R37.H1_H1 ;  /* 0x30000025ff0f7230 */ /* 0x000fe40000004100 */
[----:B------:R-:W-:-:S03]  /*0fe0*/  HADD2.F32 R37, -RZ, R34.H0_H0 ;  /* 0x20000022ff257230 */ /* 0x000fc60000004100 */
[----:B------:R-:W-:Y:S01]  /*0ff0*/  FADD.FTZ R15, R36, R15 ;  /* 0x0000000f240f7221 */ /* 0x000fe20000010000 */
[----:B------:R-:W-:-:S05]  /*1000*/  HADD2.F32 R36, -RZ, R38.H0_H0 ;  /* 0x20000026ff247230 */ /* 0x000fca0000004100 */
[----:B------:R-:W-:Y:S01]  /*1010*/  FADD.FTZ R36, R37, R36 ;  /* 0x0000002425247221 */ /* 0x000fe20000010000 */
[----:B------:R-:W-:Y:S02]  /*1020*/  HADD2.F32 R37, -RZ, R38.H1_H1 ;  /* 0x30000026ff257230 */ /* 0x000fe40000004100 */
[----:B------:R-:W-:-:S05]  /*1030*/  HADD2.F32 R38, -RZ, R34.H1_H1 ;  /* 0x30000022ff267230 */ /* 0x000fca0000004100 */
[----:B------:R-:W-:Y:S01]  /*1040*/  FADD.FTZ R37, R38, R37 ;  /* 0x0000002526257221 */ /* 0x000fe20000010000 */
[--C-:B------:R-:W-:Y:S02]  /*1050*/  HADD2.F32 R38, -RZ, R39.reuse.H0_H0 ;  /* 0x20000027ff267230 */ /* 0x100fe40000004100 */
[----:B------:R-:W-:-:S03]  /*1060*/  HADD2.F32 R39, -RZ, R39.H1_H1 ;  /* 0x30000027ff277230 */ /* 0x000fc60000004100 */
[----:B------:R-:W-:Y:S02]  /*1070*/  FADD.FTZ R38, R69, R38 ;  /* 0x0000002645267221 */ /* 0x000fe40000010000 */
[----:B------:R-:W-:Y:S01]  /*1080*/  FADD.FTZ R39, R66, R39 ;  /* 0x0000002742277221 */ /* 0x000fe20000010000 */
[----:B------:R-:W-:Y:S06]  /*1090*/  BRA `(.L_x_7299) ;  /* 0x0000000000687947 */ /* 0x000fec0003800000 */
.L_x_7297:
        /* <DEDUP_REMOVED lines=18> */
.L_x_7300:
        /* <DEDUP_REMOVED lines=8> */
.L_x_7299:
        /* <DEDUP_REMOVED lines=75> */
.L_x_7314:
[----:B-1----:R-:W-:Y:S01]  /*16f0*/  FADD.FTZ R66, R72, R77 ;  /* 0x0000004d48427221 */ /* 0x002fe20000010000 */
[----:B------:R-:W-:-:S03]  /*1700*/  FSEL R70, R73, RZ, !P2 ;  /* 0x000000ff49467208 */ /* 0x000fc60005000000 */
[----:B------:R-:W-:Y:S02]  /*1710*/  FFMA.FTZ R66, R66, R65, UR10 ;  /* 0x0000000a42427e23 */ /* 0x000fe40008010041 */
[----:B------:R-:W1:Y:S01]  /*1720*/  @!P1 LDC.64 R64, c[0x0][0x3c0] ;  /* 0x0000f000ff409b82 */ /* 0x000e620000000a00 */
[C---:B------:R-:W-:Y:S01]  /*1730*/  FADD.FTZ R74, -R70.reuse, R19 ;  /* 0x00000013464a7221 */ /* 0x040fe20000010100 */
[C---:B------:R-:W-:Y:S01]  /*1740*/  FADD.FTZ R18, -R70.reuse, R18 ;  /* 0x0000001246127221 */ /* 0x040fe20000010100 */
[C---:B------:R-:W-:Y:S01]  /*1750*/  FADD.FTZ R76, -R70.reuse, R12 ;  /* 0x0000000c464c7221 */ /* 0x040fe20000010100 */
[C---:B------:R-:W-:Y:S01]  /*1760*/  FADD.FTZ R20, -R70.reuse, R20 ;  /* 0x0000001446147221 */ /* 0x040fe20000010100 */
[C---:B------:R-:W-:Y:S01]  /*1770*/  FADD.FTZ R38, -R70.reuse, R38 ;  /* 0x0000002646267221 */ /* 0x040fe20000010100 */
[C---:B------:R-:W-:Y:S01]  /*1780*/  FADD.FTZ R16, -R70.reuse, R16 ;  /* 0x0000001046107221 */ /* 0x040fe20000010100 */
[C---:B0-----:R-:W-:Y:S01]  /*1790*/  FADD.FTZ R72, -R70.reuse, R17 ;  /* 0x0000001146487221 */ /* 0x041fe20000010100 */
        /* <DEDUP_REMOVED lines=11> */
[----:B------:R-:W-:Y:S01]  /*1850*/  FADD.FTZ R74, -R70, R15 ;  /* 0x0000000f464a7221 */ /* 0x000fe20000010100 */
[----:B------:R-:W-:Y:S01]  /*1860*/  FMUL.FTZ R21, R71, R76 ;  /* 0x0000004c47157220 */ /* 0x000fe20000410000 */
[----:B-1----:R-:W-:-:S04]  /*1870*/  @!P1 IMAD.WIDE R64, R60, 0x4, R64 ;  /* 0x000000043c409825 */ /* 0x002fc800078e0240 */
[----:B------:R-:W-:Y:S01]  /*1880*/  FFMA.FTZ R15, R12, R50, R7 ;  /* 0x000000320c0f7223 */ /* 0x000fe20000010007 */
[----:B------:R-:W-:Y:S01]  /*1890*/  FADD.FTZ R12, -R70, R37 ;  /* 0x00000025460c7221 */ /* 0x000fe20000010100 */
[----:B------:R-:W-:Y:S01]  /*18a0*/  FMUL.FTZ R69, R71, R38 ;  /* 0x0000002647457220 */ /* 0x000fe20000410000 */
[----:B------:R-:W-:Y:S01]  /*18b0*/  FFMA.FTZ R38, R21, R53, R10 ;  /* 0x0000003515267223 */ /* 0x000fe2000001000a */
[----:B------:R0:W-:Y:S01]  /*18c0*/  @!P1 STG.E desc[UR6][R64.64], R71 ;  /* 0x0000004740009986 */ /* 0x0001e2000c101906 */
[C---:B------:R-:W-:Y:S01]  /*18d0*/  FMUL.FTZ R17, R71.reuse, R66 ;  /* 0x0000004247117220 */ /* 0x040fe20000410000 */
[C---:B------:R-:W-:Y:S01]  /*18e0*/  FMUL.FTZ R23, R71.reuse, R16 ;  /* 0x0000001047177220 */ /* 0x040fe20000410000 */
[C---:B------:R-:W-:Y:S01]  /*18f0*/  FMUL.FTZ R16, R71.reuse, R12 ;  /* 0x0000000c47107220 */ /* 0x040fe20000410000 */
[----:B------:R-:W-:Y:S01]  /*1900*/  FMUL.FTZ R19, R71, R22 ;  /* 0x0000001647137220 */ /* 0x000fe20000410000 */
[----:B------:R-:W-:Y:S01]  /*1910*/  FFMA.FTZ R17, R17, R45, R0 ;  /* 0x0000002d11117223 */ /* 0x000fe20000010000 */
[C---:B------:R-:W-:Y:S01]  /*1920*/  FMUL.FTZ R68, R71.reuse, R68 ;  /* 0x0000004447447220 */ /* 0x040fe20000410000 */
[C---:B------:R-:W-:Y:S01]  /*1930*/  FMUL.FTZ R72, R71.reuse, R72 ;  /* 0x0000004847487220 */ /* 0x040fe20000410000 */
[----:B------:R-:W-:-:S02]  /*1940*/  FMUL.FTZ R74, R71, R74 ;  /* 0x0000004a474a7220 */ /* 0x000fc40000410000 */
[----:B------:R-:W-:Y:S01]  /*1950*/  FFMA.FTZ R68, R68, R46, R3 ;  /* 0x0000002e44447223 */ /* 0x000fe20000010003 */
[C---:B0-----:R-:W-:Y:S01]  /*1960*/  FADD.FTZ R64, -R70.reuse, R13 ;  /* 0x0000000d46407221 */ /* 0x041fe20000010100 */
[----:B------:R-:W-:Y:S01]  /*1970*/  FMUL.FTZ R13, R71, R18 ;  /* 0x00000012470d7220 */ /* 0x000fe20000410000 */
[C---:B------:R-:W-:Y:S01]  /*1980*/  FADD.FTZ R18, -R70.reuse, R14 ;  /* 0x0000000e46127221 */ /* 0x040fe20000010100 */
[C---:B------:R-:W-:Y:S01]  /*1990*/  FADD.FTZ R14, -R70.reuse, R36 ;  /* 0x00000024460e7221 */ /* 0x040fe20000010100 */
[----:B------:R-:W-:Y:S01]  /*19a0*/  FADD.FTZ R70, -R70, R39 ;  /* 0x0000002746467221 */ /* 0x000fe20000010100 */
[----:B------:R-:W0:Y:S01]  /*19b0*/  LDC.64 R36, c[0x0][0x428] ;  /* 0x00010a00ff247b82 */ /* 0x000e220000000a00 */
[----:B------:R-:W-:Y:S01]  /*19c0*/  FFMA.FTZ R13, R13, R51, R8 ;  /* 0x000000330d0d7223 */ /* 0x000fe20000010008 */
[C---:B------:R-:W-:Y:S01]  /*19d0*/  FMUL.FTZ R39, R71.reuse, R14 ;  /* 0x0000000e47277220 */ /* 0x040fe20000410000 */
[C---:B------:R-:W-:Y:S01]  /*19e0*/  FMUL.FTZ R64, R71.reuse, R64 ;  /* 0x0000004047407220 */ /* 0x040fe20000410000 */
[C---:B------:R-:W-:Y:S01]  /*19f0*/  FMUL.FTZ R65, R71.reuse, R18 ;  /* 0x0000001247417220 */ /* 0x040fe20000410000 */
[----:B------:R-:W-:Y:S01]  /*1a00*/  FMUL.FTZ R70, R71, R70 ;  /* 0x0000004647467220 */ /* 0x000fe20000410000 */
[----:B------:R-:W-:Y:S01]  /*1a10*/  F2FP.F16.F32.PACK_AB R15, R15, R13 ;  /* 0x0000000d0f0f723e */ /* 0x000fe200000000ff */
[----:B------:R-:W-:Y:S01]  /*1a20*/  FMUL.FTZ R13, R71, R20 ;  /* 0x00000014470d7220 */ /* 0x000fe20000410000 */
        /* <DEDUP_REMOVED lines=12> */
[----:B------:R-:W-:-:S02]  /*1af0*/  F2FP.F16.F32.PACK_AB R14, R71, R14 ;  /* 0x0000000e470e723e */ /* 0x000fc400000000ff */
[----:B------:R-:W-:Y:S01]  /*1b00*/  F2FP.F16.F32.PACK_AB R13, R68, R13 ;  /* 0x0000000d440d723e */ /* 0x000fe200000000ff */
[----:B0-----:R-:W-:-:S04]  /*1b10*/  IMAD.WIDE.U32 R22, R63, 0x10, R36 ;  /* 0x000000103f167825 */ /* 0x001fc800078e0024 */
[----:B------:R-:W-:Y:S01]  /*1b20*/  FFMA.FTZ R63, R16, R56, R41 ;  /* 0x00000038103f7223 */ /* 0x000fe20000010029 */
[----:B------:R-:W-:Y:S01]  /*1b30*/  F2FP.F16.F32.PACK_AB R19, R70, R19 ;  /* 0x000000134613723e */ /* 0x000fe200000000ff */
[----:B------:R-:W-:Y:S01]  /*1b40*/  IMAD.WIDE.U32 R36, R67, 0x10, R36 ;  /* 0x0000001043247825 */ /* 0x000fe200078e0024 */
[----:B------:R-:W-:Y:S01]  /*1b50*/  F2FP.F16.F32.PACK_AB R17, R74, R17 ;  /* 0x000000114a11723e */ /* 0x000fe200000000ff */
[----:B------:R0:W-:Y:S01]  /*1b60*/  STG.E.128 desc[UR6][R22.64], R12 ;  /* 0x0000000c16007986 */ /* 0x0001e2000c101d06 */
[----:B------:R-:W-:Y:S02]  /*1b70*/  F2FP.F16.F32.PACK_AB R18, R63, R18 ;  /* 0x000000123f12723e */ /* 0x000fe400000000ff */
[----:B------:R-:W-:Y:S02]  /*1b80*/  F2FP.F16.F32.PACK_AB R16, R39, R38 ;  /* 0x000000262710723e */ /* 0x000fe400000000ff */
[----:B-1----:R-:W-:-:S03]  /*1b90*/  LEA R60, R20, R60, 0x2 ;  /* 0x0000003c143c7211 */ /* 0x002fc600078e10ff */
[----:B------:R0:W-:Y:S01]  /*1ba0*/  STG.E.128 desc[UR6][R36.64], R16 ;  /* 0x0000001024007986 */ /* 0x0001e2000c101d06 */
[----:B------:R-:W-:-:S13]  /*1bb0*/  ISETP.GE.AND P1, PT, R60, R21, PT ;  /* 0x000000153c00720c */ /* 0x000fda0003f26270 */
[----:B------:R-:W-:Y:S05]  /*1bc0*/  @!P1 BRA `(.L_x_7302) ;  /* 0xffffffe8005c9947 */ /* 0x000fea000383ffff */
[----:B------:R-:W-:Y:S05]  /*1bd0*/  EXIT ;  /* 0x000000000000794d */ /* 0x000fea0003800000 */
.L_x_7301:
        /* <DEDUP_REMOVED lines=8> */
.L_x_7304:
[----:B------:R-:W-:Y:S05]  /*1c60*/  BSYNC B0 ;  /* 0x0000000000007941 */ /* 0x000fea0003800000 */
.L_x_7303:
        /* <DEDUP_REMOVED lines=9> */
.L_x_7305:
[----:B------:R-:W-:Y:S01]  /*1d00*/  HFMA2 R68, -RZ, RZ, 0, 2.384185791015625e-07 ;  /* 0x00000004ff447431 */ /* 0x000fe200000001ff */
[----:B------:R-:W-:-:S05]  /*1d10*/  MOV R65, R77 ;  /* 0x0000004d00417202 */ /* 0x000fca0000000f00 */
[----:B------:R-:W-:-:S05]  /*1d20*/  FADD.FTZ R71, R70, R65 ;  /* 0x0000004146477221 */ /* 0x000fca0000010000 */
[----:B------:R-:W-:-:S07]  /*1d30*/  MOV R76, R71 ;  /* 0x00000047004c7202 */ /* 0x000fce0000000f00 */
[----:B------:R-:W-:Y:S05]  /*1d40*/  WARPSYNC.COLLECTIVE R66, `(.L_x_7306) ;  /* 0x0000000042087348 */ /* 0x000fea0003c00000 */
[----:B------:R0:W1:Y:S02]  /*1d50*/  SHFL.BFLY P3, R77, R76, R68, R69 ;  /* 0x0c0000444c4d7389 */ /* 0x0000640000060045 */
[----:B01----:R-:W-:Y:S05]  /*1d60*/  ENDCOLLECTIVE ;  /* 0x000000000000791b */ /* 0x003fea0003800000 */
.L_x_7306:
[----:B------:R-:W-:Y:S01]  /*1d70*/  HFMA2 R68, -RZ, RZ, 0, 4.76837158203125e-07 ;  /* 0x00000008ff447431 */ /* 0x000fe200000001ff */
[----:B------:R-:W-:-:S05]  /*1d80*/  MOV R72, R77 ;  /* 0x0000004d00487202 */ /* 0x000fca0000000f00 */
[----:B------:R-:W-:-:S05]  /*1d90*/  FADD.FTZ R72, R71, R72 ;  /* 0x0000004847487221 */ /* 0x000fca0000010000 */
[----:B------:R-:W-:-:S07]  /*1da0*/  MOV R76, R72 ;  /* 0x00000048004c7202 */ /* 0x000fce0000000f00 */
[----:B------:R-:W-:Y:S05]  /*1db0*/  WARPSYNC.COLLECTIVE R66, `(.L_x_7307) ;  /* 0x0000000042087348 */ /* 0x000fea0003c00000 */
[----:B------:R0:W1:Y:S02]  /*1dc0*/  SHFL.BFLY P3, R77, R76, R68, R69 ;  /* 0x0c0000444c4d7389 */ /* 0x0000640000060045 */
[----:B01----:R-:W-:Y:S05]  /*1dd0*/  ENDCOLLECTIVE ;  /* 0x000000000000791b */ /* 0x003fea0003800000 */
.L_x_7307:
[----:B------:R-:W-:Y:S01]  /*1de0*/  HFMA2 R68, -RZ, RZ, 0, 9.5367431640625e-07 ;  /* 0x00000010ff447431 */ /* 0x000fe200000001ff */
[----:B------:R-:W-:-:S05]  /*1df0*/  MOV R65, R77 ;  /* 0x0000004d00417202 */ /* 0x000fca0000000f00 */
[----:B------:R-:W-:-:S05]  /*1e00*/  FADD.FTZ R74, R72, R65 ;  /* 0x00000041484a7221 */ /* 0x000fca0000010000 */
[----:B------:R-:W-:-:S07]  /*1e10*/  MOV R76, R74 ;  /* 0x0000004a004c7202 */ /* 0x000fce0000000f00 */
[----:B------:R-:W-:Y:S05]  /*1e20*/  WARPSYNC.COLLECTIVE R66, `(.L_x_7308) ;  /* 0x0000000042087348 */ /* 0x000fea0003c00000 */
[----:B------:R0:W1:Y:S02]  /*1e30*/  SHFL.BFLY P3, R77, R76, R68, R69 ;  /* 0x0c0000444c4d7389 */ /* 0x0000640000060045 */
[----:B01----:R-:W-:Y:S05]  /*1e40*/  ENDCOLLECTIVE ;  /* 0x000000000000791b */ /* 0x003fea0003800000 */
.L_x_7308:
        /* <DEDUP_REMOVED lines=42> */
.L_x_7309:
[----:B------:R-:W-:Y:S01]  /*20f0*/  HFMA2 R68, -RZ, RZ, 0, 1.1920928955078125e-07 ;  /* 0x00000002ff447431 */ /* 0x000fe200000001ff */
[----:B------:R-:W-:-:S05]  /*2100*/  MOV R71, R77 ;  /* 0x0000004d00477202 */ /* 0x000fca0000000f00 */
[----:B------:R-:W-:-:S05]  /*2110*/  FADD.FTZ R71, R64, R71 ;  /* 0x0000004740477221 */ /* 0x000fca0000010000 */
[----:B------:R-:W-:-:S07]  /*2120*/  MOV R76, R71 ;  /* 0x00000047004c7202 */ /* 0x000fce0000000f00 */
[----:B------:R-:W-:Y:S05]  /*2130*/  WARPSYNC.COLLECTIVE R66, `(.L_x_7310) ;  /* 0x0000000042087348 */ /* 0x000fea0003c00000 */
[----:B------:R0:W1:Y:S02]  /*2140*/  SHFL.BFLY P3, R77, R76, R68, R69 ;  /* 0x0c0000444c4d7389 */ /* 0x0000640000060045 */
[----:B01----:R-:W-:Y:S05]  /*2150*/  ENDCOLLECTIVE ;  /* 0x000000000000791b */ /* 0x003fea0003800000 */
.L_x_7310:
[----:B------:R-:W-:Y:S01]  /*2160*/  HFMA2 R68, -RZ, RZ, 0, 2.384185791015625e-07 ;  /* 0x00000004ff447431 */ /* 0x000fe200000001ff */
[----:B------:R-:W-:-:S05]  /*2170*/  MOV R70, R77 ;  /* 0x0000004d00467202 */ /* 0x000fca0000000f00 */
[----:B------:R-:W-:-:S05]  /*2180*/  FADD.FTZ R70, R71, R70 ;  /* 0x0000004647467221 */ /* 0x000fca0000010000 */
[----:B------:R-:W-:-:S07]  /*2190*/  MOV R76, R70 ;  /* 0x00000046004c7202 */ /* 0x000fce0000000f00 */
[----:B------:R-:W-:Y:S05]  /*21a0*/  WARPSYNC.COLLECTIVE R66, `(.L_x_7311) ;  /* 0x0000000042087348 */ /* 0x000fea0003c00000 */
[----:B------:R0:W1:Y:S02]  /*21b0*/  SHFL.BFLY P3, R77, R76, R68, R69 ;  /* 0x0c0000444c4d7389 */ /* 0x0000640000060045 */
[----:B01----:R-:W-:Y:S05]  /*21c0*/  ENDCOLLECTIVE ;  /* 0x000000000000791b */ /* 0x003fea0003800000 */
.L_x_7311:
[----:B------:R-:W-:Y:S01]  /*21d0*/  HFMA2 R68, -RZ, RZ, 0, 4.76837158203125e-07 ;  /* 0x00000008ff447431 */ /* 0x000fe200000001ff */
[----:B------:R-:W-:-:S05]  /*21e0*/  MOV R75, R77 ;  /* 0x0000004d004b7202 */ /* 0x000fca0000000f00 */
[----:B------:R-:W-:-:S05]  /*21f0*/  FADD.FTZ R75, R70, R75 ;  /* 0x0000004b464b7221 */ /* 0x000fca0000010000 */
[----:B------:R-:W-:-:S07]  /*2200*/  MOV R76, R75 ;  /* 0x0000004b004c7202 */ /* 0x000fce0000000f00 */
[----:B------:R-:W-:Y:S05]  /*2210*/  WARPSYNC.COLLECTIVE R66, `(.L_x_7312) ;  /* 0x0000000042087348 */ /* 0x000fea0003c00000 */
[----:B------:R0:W1:Y:S02]  /*2220*/  SHFL.BFLY P3, R77, R76, R68, R69 ;  /* 0x0c0000444c4d7389 */ /* 0x0000640000060045 */
[----:B01----:R-:W-:Y:S05]  /*2230*/  ENDCOLLECTIVE ;  /* 0x000000000000791b */ /* 0x003fea0003800000 */
.L_x_7312:
[----:B------:R-:W-:Y:S01]  /*2240*/  HFMA2 R68, -RZ, RZ, 0, 9.5367431640625e-07 ;  /* 0x00000010ff447431 */ /* 0x000fe200000001ff */
[----:B------:R-:W-:-:S05]  /*2250*/  MOV R72, R77 ;  /* 0x0000004d00487202 */ /* 0x000fca0000000f00 */
[----:B------:R-:W-:-:S05]  /*2260*/  FADD.FTZ R72, R75, R72 ;  /* 0x000000484b487221 */ /* 0x000fca0000010000 */
[----:B------:R-:W-:-:S07]  /*2270*/  MOV R76, R72 ;  /* 0x00000048004c7202 */ /* 0x000fce0000000f00 */
[----:B------:R-:W-:Y:S05]  /*2280*/  WARPSYNC.COLLECTIVE R66, `(.L_x_7313) ;  /* 0x0000000042087348 */ /* 0x000fea0003c00000 */
[----:B------:R0:W1:Y:S02]  /*2290*/  SHFL.BFLY P3, R77, R76, R68, R69 ;  /* 0x0c0000444c4d7389 */ /* 0x0000640000060045 */
[----:B01----:R-:W-:Y:S05]  /*22a0*/  ENDCOLLECTIVE ;  /* 0x000000000000791b */ /* 0x003fea0003800000 */
.L_x_7313:
[----:B------:R-:W-:Y:S05]  /*22b0*/  BRA `(.L_x_7314) ;  /* 0xfffffff4000c7947 */ /* 0x000fea000383ffff */
.L_x_7315:
        /* <DEDUP_REMOVED lines=12> */
.L_x_12148:


//--------------------- .text._ZN10layer_norm31ln_parallel_residual_fwd_kernelINS_13Kernel_traitsI6__halfS2_fS2_fjLj512ELj1ELj4ELj1ELj16ENS_18Kernel_traits_baseILj512ES2_S2_fS2_fjLj128EEEEELb1ELb0ELb0EEEvNS_9FwdParamsE --------------------------
	.section	.text._ZN10layer_norm31ln_parallel_residual_fwd_kernelINS_13Kernel_traitsI6__halfS2_fS2_fjLj512ELj1ELj4ELj1ELj16ENS_18Kernel_traits_baseILj512ES2_S2_fS2_fjLj128EEEEELb1ELb0ELb0EEEvNS_9FwdParamsE,"ax",@progbits
	.align	128
        .global         _ZN10layer_norm31ln_parallel_residual_fwd_kernelINS_13Kernel_traitsI6__halfS2_fS2_fjLj512ELj1ELj4ELj1ELj16ENS_18Kernel_traits_baseILj512ES2_S2_fS2_fjLj128EEEEELb1ELb0ELb0EEEvNS_9FwdParamsE
        .type           _ZN10layer_norm31ln_parallel_residual_fwd_kernelINS_13Kernel_traitsI6__halfS2_fS2_fjLj512ELj1ELj4ELj1ELj16ENS_18Kernel_traits_baseILj512ES2_S2_fS2_fjLj128EEEEELb1ELb0ELb0EEEvNS_9FwdParamsE,@function
        .size           _ZN10layer_norm31ln_parallel_residual_fwd_kernelINS_13Kernel_traitsI6__halfS2_fS2_fjLj512ELj1ELj4ELj1ELj16ENS_18Kernel_traits_baseILj512ES2_S2_fS2_fjLj128EEEEELb1ELb0ELb0EEEvNS_9FwdParamsE,(.L_x_12149 - _ZN10layer_norm31ln_parallel_residual_fwd_kernelINS_13Kernel_traitsI6__halfS2_fS2_fjLj512ELj1ELj4ELj1ELj16ENS_18Kernel_traits_baseILj512ES2_S2_fS2_fjLj128EEEEELb1ELb0ELb0EEEvNS_9FwdParamsE)
        .other          _ZN10layer_norm31ln_parallel_residual_fwd_kernelINS_13Kernel_traitsI6__halfS2_fS2_fjLj512ELj1ELj4ELj1ELj16ENS_18Kernel_traits_baseILj512ES2_S2_fS2_fjLj128EEEEELb1ELb0ELb0EEEvNS_9FwdParamsE,@"STO_CUDA_ENTRY STV_DEFAULT"
_ZN10layer_norm31ln_parallel_residual_fwd_kernelINS_13Kernel_traitsI6__halfS2_fS2_fjLj512ELj1ELj4ELj1ELj16ENS_18Kernel_traits_baseILj512ES2_S2_fS2_fjLj128EEEEELb1ELb0ELb0EEEvNS_9FwdParamsE:
.text._ZN10layer_norm31ln_parallel_residual_fwd_kernelINS_13Kernel_traitsI6__halfS2_fS2_fjLj512ELj1ELj4ELj1ELj16ENS_18Kernel_traits_baseILj512ES2_S2_fS2_fjLj128EEEEELb1ELb0ELb0EEEvNS_9FwdParamsE:
        /* <DEDUP_REMOVED lines=78> */
[----:B0-----:R-:W-:-:S04]  /*04e0*/  IMAD.WIDE.U32 R20, R23, 0x10, R20 ;  /* 0x0000001017147825 */ /* 0x001fc800078e0014 */
[----:B-1----:R-:W-:Y:S02]  /*04f0*/  IMAD.WIDE.U32 R24, R23, 0x10, R24 ;  /* 0x0000001017187825 */ /* 0x002fe400078e0018 */
[----:B------:R-:W5:Y:S04]  /*0500*/  LDG.E.128 R20, desc[UR8][R20.64] ;  /* 0x0000000814147981 */ /* 0x000f68000c1e1d00 */
[----:B------:R-:W5:Y:S01]  /*0510*/  LDG.E.128 R24, desc[UR8][R24.64] ;  /* 0x0000000818187981 */ /* 0x000f62000c1e1d00 */
[----:B------:R-:W-:Y:S01]  /*0520*/  HFMA2 R18, -RZ, RZ, 0, 0 ;  /* 0x00000000ff127431 */ /* 0x000fe200000001ff */
[----:B------:R-:W-:Y:S02]  /*0530*/  CS2R R30, SRZ ;  /* 0x00000000001e7805 */ /* 0x000fe4000001ff00 */
[----:B------:R-:W-:-:S02]  /*0540*/  CS2R R28, SRZ ;  /* 0x00000000001c7805 */ /* 0x000fc4000001ff00 */
[----:B------:R-:W-:Y:S02]  /*0550*/  CS2R R16, SRZ ;  /* 0x0000000000107805 */ /* 0x000fe4000001ff00 */
[----:B------:R-:W-:Y:S02]  /*0560*/  CS2R R34, SRZ ;  /* 0x0000000000227805 */ /* 0x000fe4000001ff00 */
[----:B------:R-:W-:Y:S02]  /*0570*/  CS2R R32, SRZ ;  /* 0x0000000000207805 */ /* 0x000fe4000001ff00 */
[----:B------:R-:W-:Y:S02]  /*0580*/  CS2R R14, SRZ ;  /* 0x00000000000e7805 */ /* 0x000fe4000001ff00 */
[----:B------:R-:W-:Y:S01]  /*0590*/  CS2R R12, SRZ ;  /* 0x00000000000c7805 */ /* 0x000fe2000001ff00 */
[----:B------:R-:W-:Y:S06]  /*05a0*/  BRA `(.L_x_7319) ;  /* 0x00000004007c7947 */ /* 0x000fec0003800000 */
.L_x_7318:
        /* <DEDUP_REMOVED lines=11> */
[----:B------:R-:W-:Y:S01]  /*0660*/  IMAD.MOV.U32 R27, RZ, RZ, R81 ;  /* 0x000000ffff1b7224 */ /* 0x000fe200078e0051 */
[----:B------:R-:W-:Y:S01]  /*0670*/  CS2R R16, SRZ ;  /* 0x0000000000107805 */ /* 0x000fe2000001ff00 */
[----:B------:R-:W-:Y:S01]  /*0680*/  IMAD.MOV.U32 R18, RZ, RZ, RZ ;  /* 0x000000ffff127224 */ /* 0x000fe200078e00ff */
[----:B------:R-:W-:Y:S02]  /*0690*/  @P0 LOP3.LUT R27, R81, 0x20, RZ, 0xfc, !PT ;  /* 0x00000020511b0812 */ /* 0x000fe400078efcff */
[----:B------:R-:W-:-:S07]  /*06a0*/  @P0 MOV R19, RZ ;  /* 0x000000ff00130202 */ /* 0x000fce0000000f00 */
        /* <DEDUP_REMOVED lines=11> */
[----:B------:R-:W-:Y:S01]  /*0760*/  CS2R R28, SRZ ;  /* 0x00000000001c7805 */ /* 0x000fe2000001ff00 */
[----:B------:R-:W-:Y:S01]  /*0770*/  IMAD.MOV.U32 R18, RZ, RZ, RZ ;  /* 0x000000ffff127224 */ /* 0x000fe200078e00ff */
[----:B------:R-:W-:Y:S01]  /*0780*/  CS2R R16, SRZ ;  /* 0x0000000000107805 */ /* 0x000fe2000001ff00 */
[----:B------:R-:W-:Y:S06]  /*0790*/  BRA `(.L_x_7319) ;  /* 0x0000000400007947 */ /* 0x000fec0003800000 */
.L_x_7317:
        /* <DEDUP_REMOVED lines=13> */
[----:B0-----:R-:W-:-:S06]  /*0870*/  IMAD.WIDE.U32 R16, R81, 0x10, R16 ;  /* 0x0000001051107825 */ /* 0x001fcc00078e0010 */
[----:B------:R-:W5:Y:S01]  /*0880*/  LD.E.128 R16, desc[UR8][R16.64] ;  /* 0x0000000810107980 */ /* 0x000f62000c101d00 */
[----:B-1----:R-:W-:-:S06]  /*0890*/  IMAD.WIDE.U32 R8, R81, 0x10, R4 ;  /* 0x0000001051087825 */ /* 0x002fcc00078e0004 */
[----:B------:R-:W5:Y:S01]  /*08a0*/  LDG.E.128 R8, desc[UR8][R8.64] ;  /* 0x0000000808087981 */ /* 0x000f62000c1e1d00 */
[----:B--2---:R-:W-:-:S06]  /*08b0*/  IMAD.WIDE.U32 R12, R81, 0x10, R6 ;  /* 0x00000010510c7825 */ /* 0x004fcc00078e0006 */
[----:B------:R-:W5:Y:S01]  /*08c0*/  LD.E.128 R12, desc[UR8][R12.64] ;  /* 0x000000080c0c7980 */ /* 0x000f62000c101d00 */
[----:B---3--:R-:W-:-:S05]  /*08d0*/  IMAD.WIDE.U32 R2, R81, 0x10, R2 ;  /* 0x0000001051027825 */ /* 0x008fca00078e0002 */
[----:B------:R0:W5:Y:S01]  /*08e0*/  LDG.E.128 R4, desc[UR8][R2.64] ;  /* 0x0000000802047981 */ /* 0x000162000c1e1d00 */
[----:B------:R-:W-:-:S07]  /*08f0*/  LOP3.LUT R23, R81, 0x20, RZ, 0xfc, !PT ;  /* 0x0000002051177812 */ /* 0x000fce00078efcff */
.L_x_7322:
[----:B------:R-:W-:Y:S05]  /*0900*/  BSYNC.RECONVERGENT B1 ;  /* 0x0000000000017941 */ /* 0x000fea0003800200 */
.L_x_7321:
[----:B------:R-:W-:Y:S05]  /*0910*/  @!P1 BRA `(.L_x_7319) ;  /* 0x0000000000a09947 */ /* 0x000fea0003800000 */
[----:B------:R-:W1:Y:S08]  /*0920*/  LDC.64 R20, c[0x0][0x3d0] ;  /* 0x0000f400ff147b82 */ /* 0x000e700000000a00 */
[----:B------:R-:W2:Y:S08]  /*0930*/  LDC.64 R28, c[0x0][0x438] ;  /* 0x00010e00ff1c7b82 */ /* 0x000eb00000000a00 */
[----:B------:R-:W3:Y:S08]  /*0940*/  LDC.64 R24, c[0x0][0x3d8] ;  /* 0x0000f600ff187b82 */ /* 0x000ef00000000a00 */
[----:B------:R-:W4:Y:S01]  /*0950*/  LDC.64 R32, c[0x0][0x440] ;  /* 0x00011000ff207b82 */ /* 0x000f220000000a00 */
[----:B-1----:R-:W-:-:S04]  /*0960*/  IMAD.WIDE.U32 R20, R23, 0x10, R20 ;  /* 0x0000001017147825 */ /* 0x002fc800078e0014 */
[----:B--2---:R-:W-:-:S06]  /*0970*/  IMAD.WIDE.U32 R28, R23, 0x10, R28 ;  /* 0x00000010171c7825 */ /* 0x004fcc00078e001c */
[----:B------:R-:W5:Y:S01]  /*0980*/  LD.E.128 R28, desc[UR8][R28.64] ;  /* 0x000000081c1c7980 */ /* 0x000f62000c101d00 */
[----:B---3--:R-:W-:-:S06]  /*0990*/  IMAD.WIDE.U32 R24, R23, 0x10, R24 ;  /* 0x0000001017187825 */ /* 0x008fcc00078e0018 */
[----:B------:R-:W5:Y:S01]  /*09a0*/  LDG.E.128 R24, desc[UR8][R24.64] ;  /* 0x0000000818187981 */ /* 0x000f62000c1e1d00 */
[----:B----4-:R-:W-:-:S03]  /*09b0*/  IMAD.WIDE.U32 R32, R23, 0x10, R32 ;  /* 0x0000001017207825 */ /* 0x010fc600078e0020 */
[----:B------:R-:W5:Y:S04]  /*09c0*/  LDG.E.128 R20, desc[UR8][R20.64] ;  /* 0x0000000814147981 */ /* 0x000f68000c1e1d00 */
[----:B------:R-:W5:Y:S01]  /*09d0*/  LD.E.128 R32, desc[UR8][R32.64] ;  /* 0x0000000820207980 */ /* 0x000f62000c101d00 */
[----:B------:R-:W-:Y:S05]  /*09e0*/  BRA `(.L_x_7319) ;  /* 0x00000000006c7947 */ /* 0x000fea0003800000 */
.L_x_7320:
        /* <DEDUP_REMOVED lines=27> */
.L_x_7319:
[----:B------:R-:W-:Y:S05]  /*0ba0*/  BSYNC.RECONVERGENT B0 ;  /* 0x0000000000007941 */ /* 0x000fea0003800200 */
.L_x_7316:
[----:B------:R-:W1:Y:S02]  /*0bb0*/  LDCU UR4, c[0x0][0x384] ;  /* 0x00007080ff0477ac */ /* 0x000e640008000800 */
[----:B-1----:R-:W-:-:S13]  /*0bc0*/  ISETP.GE.AND P1, PT, R80, UR4, PT ;  /* 0x0000000450007c0c */ /* 0x002fda000bf26270 */
[----:B------:R-:W-:Y:S05]  /*0bd0*/  @P1 EXIT ;  /* 0x000000000000194d */ /* 0x000fea0003800000 */
[----:B0---4-:R-:W-:-:S04]  /*0be0*/  IMAD.HI.U32 R2, R82, -0x326172a9, RZ ;  /* 0xcd9e8d5752027827 */ /* 0x011fc800078e00ff */
[----:B------:R-:W-:Y:S01]  /*0bf0*/  HFMA2 R74, -RZ, RZ, 0, 0 ;  /* 0x00000000ff4a7431 */ /* 0x000fe200000001ff */
[----:B------:R-:W-:Y:S01]  /*0c00*/  BSSY B0, `(.L_x_7323) ;  /* 0x00010b3000007945 */ /* 0x000fe20003800000 */
[----:B------:R-:W-:Y:S01]  /*0c10*/  LOP3.LUT R95, R0, 0x3, RZ, 0xc0, !PT ;  /* 0x00000003005f7812 */ /* 0x000fe200078ec0ff */
[----:B------:R-:W-:Y:S01]  /*0c20*/  IMAD.HI.U32 R3, R85, -0x2daee0ad, RZ ;  /* 0xd2511f5355037827 */ /* 0x000fe200078e00ff */
[----:B------:R-:W-:Y:S01]  /*0c30*/  LOP3.LUT R2, R75, UR6, R2, 0x96, !PT ;  /* 0x000000064b027c12 */ /* 0x000fe2000f8e9602 */
[----:B------:R-:W0:Y:S02]  /*0c40*/  LDCU UR12, c[0x0][0x408] ;  /* 0x00008100ff0c77ac */ /* 0x000e240008000800 */
[----:B------:R-:W-:Y:S01]  /*0c50*/  IMAD R37, R82, -0x326172a9, RZ ;  /* 0xcd9e8d5752257824 */ /* 0x000fe200078e02ff */
[----:B------:R-:W-:Y:S01]  /*0c60*/  LOP3.LUT R3, R3, UR7, RZ, 0x3c, !PT ;  /* 0x0000000703037c12 */ /* 0x000fe2000f8e3cff */
[----:B------:R-:W-:Y:S01]  /*0c70*/  IMAD R39, R85, -0x2daee0ad, RZ ;  /* 0xd2511f5355277824 */ /* 0x000fe200078e02ff */
[----:B------:R-:W1:Y:S01]  /*0c80*/  LDCU UR33, c[0x0][0x388] ;  /* 0x00007100ff2177ac */ /* 0x000e620008000800 */
[C---:B------:R-:W-:Y:S01]  /*0c90*/  IMAD.HI.U32 R38, R2.reuse, -0x2daee0ad, RZ ;  /* 0xd2511f5302267827 */ /* 0x040fe200078e00ff */
[----:B------:R-:W2:Y:S03]  /*0ca0*/  LDCU.U8 UR13, c[0x0][0x410] ;  /* 0x00008200ff0d77ac */ /* 0x000ea60008000000 */
[----:B------:R-:W-:Y:S01]  /*0cb0*/  IMAD.HI.U32 R36, R3, -0x326172a9, RZ ;  /* 0xcd9e8d5703247827 */ /* 0x000fe200078e00ff */
[----:B------:R-:W-:Y:S01]  /*0cc0*/  LOP3.LUT R38, R39, UR16, R38, 0x96, !PT ;  /* 0x0000001027267c12 */ /* 0x000fe2000f8e9626 */
[----:B------:R-:W3:Y:S02]  /*0cd0*/  LDCU UR14, c[0x0][0x448] ;  /* 0x00008900ff0e77ac */ /* 0x000ee40008000800 */
        /* <DEDUP_REMOVED lines=53> */
.L_x_7578:
        /* <DEDUP_REMOVED lines=40> */
.L_x_7329:
        /* <DEDUP_REMOVED lines=13> */
.L_x_7331:
[----:B------:R-:W-:Y:S05]  /*1380*/  BSYNC.RECONVERGENT B3 ;  /* 0x0000000000037941 */ /* 0x000fea0003800200 */
.L_x_7330:
        /* <DEDUP_REMOVED lines=42> */
.L_x_7328:
[----:B------:R-:W-:Y:S05]  /*1630*/  BSYNC.RECONVERGENT B2 ;  /* 0x0000000000027941 */ /* 0x000fea0003800200 */
.L_x_7327:
[----:B------:R-:W0:Y:S01]  /*1640*/  LDC R60, c[0x0][0x404] ;  /* 0x00010100ff3c7b82 */ /* 0x000e220000000800 */
[----:B------:R-:W-:Y:S01]  /*1650*/  HFMA2 R61, -RZ, RZ, 0.1171875, 0 ;  /* 0x2f800000ff3d7431 */ /* 0x000fe200000001ff */
[----:B------:R-:W-:Y:S01]  /*1660*/  ISETP.NE.AND P2, PT, R38, 0x1, PT ;  /* 0x000000012600780c */ /* 0x000fe20003f45270 */
[----:B------:R-:W-:Y:S01]  /*1670*/  BSSY.RECONVERGENT B2, `(.L_x_7332) ;  /* 0x0000049000027945 */ /* 0x000fe20003800200 */
[----:B------:R-:W-:Y:S01]  /*1680*/  I2FP.F32.U32 R36, R36 ;  /* 0x0000002400247245 */ /* 0x000fe20000201000 */
[----:B-----5:R-:W-:Y:S02]  /*1690*/  HADD2.F32 R64, -RZ, R52.H0_H0 ;  /* 0x20000034ff407230 */ /* 0x020fe40000004100 */
[----:B------:R-:W-:Y:S02]  /*16a0*/  IMAD.MOV.U32 R39, RZ, RZ, 0x2 ;  /* 0x00000002ff277424 */ /* 0x000fe400078e00ff */
[----:B------:R-:W-:Y:S01]  /*16b0*/  FFMA.FTZ R37, R36, R61, 1.1641532182693481445e-10 ;  /* 0x2f00000024257423 */ /* 0x000fe2000001003d */
[----:B------:R-:W-:-:S04]  /*16c0*/  IMAD.MOV.U32 R36, RZ, RZ, R90 ;  /* 0x000000ffff247224 */ /* 0x000fc800078e005a */
[----:B0-----:R-:W-:-:S04]  /*16d0*/  FSETP.LE.FTZ.AND P3, PT, R37, R60, PT ;  /* 0x0000003c2500720b */ /* 0x001fc80003f73000 */
        /* <DEDUP_REMOVED lines=10> */
.L_x_7334:
        /* <DEDUP_REMOVED lines=13> */
.L_x_7336:
[----:B------:R-:W-:Y:S05]  /*1850*/  BSYNC.RECONVERGENT B3 ;  /* 0x0000000000037941 */ /* 0x000fea0003800200 */
.L_x_7335:
        /* <DEDUP_REMOVED lines=42> */
.L_x_7333:
[----:B------:R-:W-:Y:S05]  /*1b00*/  BSYNC.RECONVERGENT B2 ;  /* 0x0000000000027941 */ /* 0x000fea0003800200 */
.L_x_7332:
[----:B------:R-:W-:Y:S01]  /*1b10*/  ISETP.NE.AND P2, PT, R39, 0x1, PT ;  /* 0x000000012700780c */ /* 0x000fe20003f45270 */
[----:B------:R-:W-:Y:S01]  /*1b20*/  BSSY.RECONVERGENT B2, `(.L_x_7337) ;  /* 0x0000049000027945 */ /* 0x000fe20003800200 */
[----:B------:R-:W-:Y:S01]  /*1b30*/  I2FP.F32.U32 R36, R36 ;  /* 0x0000002400247245 */ /* 0x000fe20000201000 */
[----:B------:R-:W-:Y:S02]  /*1b40*/  HADD2.F32 R65, -RZ, R52.H1_H1 ;  /* 0x30000034ff417230 */ /* 0x000fe40000004100 */
        /* <DEDUP_REMOVED lines=14> */
.L_x_7339:
        /* <DEDUP_REMOVED lines=13> */
.L_x_7341:
[----:B------:R-:W-:Y:S05]  /*1d00*/  BSYNC.RECONVERGENT B3 ;  /* 0x0000000000037941 */ /* 0x000fea0003800200 */
.L_x_7340:
        /* <DEDUP_REMOVED lines=42> */
.L_x_7338:
[----:B------:R-:W-:Y:S05]  /*1fb0*/  BSYNC.RECONVERGENT B2 ;  /* 0x0000000000027941 */ /* 0x000fea0003800200 */
.L_x_7337:
[----:B------:R-:W-:Y:S01]  /*1fc0*/  ISETP.NE.AND P2, PT, R38, 0x1, PT ;  /* 0x000000012600780c */ /* 0x000fe20003f45270 */
[----:B------:R-:W-:Y:S01]  /*1fd0*/  BSSY.RECONVERGENT B2, `(.L_x_7342) ;  /* 0x000004a000027945 */ /* 0x000fe20003800200 */
[----:B------:R-:W-:Y:S01]  /*1fe0*/  I2FP.F32.U32 R36, R36 ;  /* 0x0000002400247245 */ /* 0x000fe20000201000 */
[----:B------:R-:W-:Y:S02]  /*1ff0*/  HFMA2 R39, -RZ, RZ, 0, 1.1920928955078125e-07 ;  /* 0x00000002ff277431 */ /* 0x000fe400000001ff */
[----:B------:R-:W-:Y:S02]  /*2000*/  HADD2.F32 R66, -RZ, R53.H0_H0 ;  /* 0x20000035ff427230 */ /* 0x000fe40000004100 */
        /* <DEDUP_REMOVED lines=13> */
.L_x_7344:
        /* <DEDUP_REMOVED lines=13> */
.L_x_7346:
[----:B------:R-:W-:Y:S05]  /*21b0*/  BSYNC.RECONVERGENT B3 ;  /* 0x0000000000037941 */ /* 0x000fea0003800200 */
.L_x_7345:
        /* <DEDUP_REMOVED lines=43> */
.L_x_7343:
[----:B------:R-:W-:Y:S05]  /*2470*/  BSYNC.RECONVERGENT B2 ;  /* 0x0000000000027941 */ /* 0x000fea0003800200 */
.L_x_7342:
[----:B------:R-:W-:Y:S01]  /*2480*/  ISETP.NE.AND P2, PT, R39, 0x1, PT ;  /* 0x000000012700780c */ /* 0x000fe20003f45270 */
[----:B------:R-:W-:Y:S01]  /*2490*/  BSSY.RECONVERGENT B2, `(.L_x_7347) ;  /* 0x000004a000027945 */ /* 0x000fe20003800200 */
[----:B------:R-:W-:Y:S01]  /*24a0*/  I2FP.F32.U32 R36, R36 ;  /* 0x0000002400247245 */ /* 0x000fe20000201000 */
[----:B------:R-:W-:Y:S02]  /*24b0*/  HADD2.F32 R67, -RZ, R53.H1_H1 ;  /* 0x30000035ff437230 */ /* 0x000fe40000004100 */
        /* <DEDUP_REMOVED lines=14> */
.L_x_7349:
        /* <DEDUP_REMOVED lines=13> */
.L_x_7351:
[----:B------:R-:W-:Y:S05]  /*2670*/  BSYNC.RECONVERGENT B3 ;  /* 0x0000000000037941 */ /* 0x000fea0003800200 */
.L_x_7350:
        /* <DEDUP_REMOVED lines=43> */
.L_x_7348:
[----:B------:R-:W-:Y:S05]  /*2930*/  BSYNC.RECONVERGENT B2 ;  /* 0x0000000000027941 */ /* 0x000fea0003800200 */
.L_x_7347:
[----:B------:R-:W-:Y:S01]  /*2940*/  ISETP.NE.AND P3, PT, R38, 0x1, PT ;  /* 0x000000012600780c */ /* 0x000fe20003f65270 */
[----:B------:R-:W-:Y:S01]  /*2950*/  BSSY.RECONVERGENT B2, `(.L_x_7352) ;  /* 0x0000049000027945 */ /* 0x000fe20003800200 */
[----:B------:R-:W-:Y:S01]  /*2960*/  I2FP.F32.U32 R36, R37 ;  /* 0x0000002500247245 */ /* 0x000fe20000201000 */
[----:B------:R-:W-:Y:S02]  /*2970*/  HADD2.F32 R86, -RZ, R54.H0_H0 ;  /* 0x20000036ff567230 */ /* 0x000fe40000004100 */
[----:B------:R-:W-:Y:S02]  /*2980*/  IMAD.MOV.U32 R39, RZ, RZ, 0x2 ;  /* 0x00000002ff277424 */ /* 0x000fe400078e00ff */
        /* <DEDUP_REMOVED lines=12> */
.L_x_7354:
        /* <DEDUP_REMOVED lines=13> */
.L_x_7356:
[----:B------:R-:W-:Y:S05]  /*2b20*/  BSYNC.RECONVERGENT B3 ;  /* 0x0000000000037941 */ /* 0x000fea0003800200 */
.L_x_7355:
        /* <DEDUP_REMOVED lines=43> */
.L_x_7353:
[----:B------:R-:W-:Y:S05]  /*2de0*/  BSYNC.RECONVERGENT B2 ;  /* 0x0000000000027941 */ /* 0x000fea0003800200 */
.L_x_7352:
[----:B------:R-:W-:Y:S01]  /*2df0*/  ISETP.NE.AND P4, PT, R39, 0x1, PT ;  /* 0x000000012700780c */ /* 0x000fe20003f85270 */
[----:B------:R-:W-:Y:S01]  /*2e00*/  BSSY.RECONVERGENT B2, `(.L_x_7357) ;  /* 0x0000049000027945 */ /* 0x000fe20003800200 */
[----:B------:R-:W-:Y:S01]  /*2e10*/  I2FP.F32.U32 R36, R36 ;  /* 0x0000002400247245 */ /* 0x000fe20000201000 */
[----:B------:R-:W-:Y:S02]  /*2e20*/  HFMA2 R38, -RZ, RZ, 0, 1.1920928955078125e-07 ;  /* 0x00000002ff267431 */ /* 0x000fe400000001ff */
[----:B------:R-:W-:Y:S02]  /*2e30*/  HADD2.F32 R54, -RZ, R54.H1_H1 ;  /* 0x30000036ff367230 */ /* 0x000fe40000004100 */
        /* <DEDUP_REMOVED lines=12> */
.L_x_7359:
        /* <DEDUP_REMOVED lines=13> */
.L_x_7361:
[----:B------:R-:W-:Y:S05]  /*2fd0*/  BSYNC.RECONVERGENT B3 ;  /* 0x0000000000037941 */ /* 0x000fea0003800200 */
.L_x_7360:
        /* <DEDUP_REMOVED lines=43> */
.L_x_7358:
[----:B------:R-:W-:Y:S05]  /*3290*/  BSYNC.RECONVERGENT B2 ;  /* 0x0000000000027941 */ /* 0x000fea0003800200 */
.L_x_7357:
[----:B------:R-:W-:Y:S01]  /*32a0*/  ISETP.NE.AND P5, PT, R38, 0x1, PT ;  /* 0x000000012600780c */ /* 0x000fe20003fa5270 */
[----:B------:R-:W-:Y:S01]  /*32b0*/  BSSY.RECONVERGENT B2, `(.L_x_7362) ;  /* 0x0000049000027945 */ /* 0x000fe20003800200 */
[----:B------:R-:W-:Y:S01]  /*32c0*/  I2FP.F32.U32 R36, R36 ;  /* 0x0000002400247245 */ /* 0x000fe20000201000 */
[----:B------:R-:W-:Y:S02]  /*32d0*/  HADD2.F32 R94, -RZ, R55.H0_H0 ;  /* 0x20000037ff5e7230 */ /* 0x000fe40000004100 */
        /* <DEDUP_REMOVED lines=13> */
.L_x_7364:
        /* <DEDUP_REMOVED lines=13> */
.L_x_7366:
[----:B------:R-:W-:Y:S05]  /*3480*/  BSYNC.RECONVERGENT B3 ;  /* 0x0000000000037941 */ /* 0x000fea0003800200 */
.L_x_7365:
        /* <DEDUP_REMOVED lines=43> */
.L_x_7363:
[----:B------:R-:W-:Y:S05]  /*3740*/  BSYNC.RECONVERGENT B2 ;  /* 0x0000000000027941 */ /* 0x000fea0003800200 */
.L_x_7362:
[----:B------:R-:W-:Y:S01]  /*3750*/  I2FP.F32.U32 R36, R36 ;  /* 0x0000002400247245 */ /* 0x000fe20000201000 */
[----:B------:R-:W-:Y:S01]  /*3760*/  FMUL.FTZ R64, R64, UR12 ;  /* 0x0000000c40407c20 */ /* 0x000fe20008410000 */
[----:B------:R-:W-:Y:S01]  /*3770*/  P2R R37, PR, RZ, 0x2 ;  /* 0x00000002ff257803 */ /* 0x000fe20000000000 */
[----:B------:R-:W-:Y:S01]  /*3780*/  HADD2.F32 R55, -RZ, R55.H1_H1 ;  /* 0x30000037ff377230 */ /* 0x000fe20000004100 */
[----:B------:R-:W-:Y:S01]  /*3790*/  ISETP.NE.AND P1, PT, R87, RZ, PT ;  /* 0x000000ff5700720c */ /* 0x000fe20003f25270 */
[----:B------:R-:W-:Y:S01]  /*37a0*/  FFMA.FTZ R61, R36, R61, 1.1641532182693481445e-10 ;  /* 0x2f000000243d7423 */ /* 0x000fe2000001003d */
[----:B------:R-:W-:Y:S01]  /*37b0*/  FMUL.FTZ R67, R67, UR12 ;  /* 0x0000000c43437c20 */ /* 0x000fe20008410000 */
[----:B------:R-:W-:Y:S01]  /*37c0*/  ISETP.NE.AND P5, PT, R93, RZ, PT ;  /* 0x000000ff5d00720c */ /* 0x000fe20003fa5270 */
[----:B------:R-:W-:Y:S01]  /*37d0*/  FMUL.FTZ R65, R65, UR12 ;  /* 0x0000000c41417c20 */ /* 0x000fe20008410000 */
        /* <DEDUP_REMOVED lines=9> */
[----:B------:R-:W-:-:S02]  /*3870*/  FSEL R39, R67, RZ, P5 ;  /* 0x000000ff43277208 */ /* 0x000fc40002800000 */
[----:B------:R-:W-:Y:S02]  /*3880*/  ISETP.NE.AND P6, PT, R91, RZ, PT ;  /* 0x000000ff5b00720c */ /* 0x000fe40003fc5270 */
[----:B------:R-:W-:Y:S02]  /*3890*/  FSETP.GTU.FTZ.AND P5, PT, R61, R60, PT ;  /* 0x0000003c3d00720b */ /* 0x000fe40003fbc000 */
[----:B------:R-:W-:Y:S01]  /*38a0*/  FSEL R37, R65, RZ, P0 ;  /* 0x000000ff41257208 */ /* 0x000fe20000000000 */
[----:B------:R-:W-:Y:S01]  /*38b0*/  @P1 FADD.FTZ R36, R44, R36 ;  /* 0x000000242c241221 */ /* 0x000fe20000010000 */
[----:B------:R-:W-:Y:S01]  /*38c0*/  ISETP.NE.AND P0, PT, R38, RZ, PT ;  /* 0x000000ff2600720c */ /* 0x000fe20003f05270 */
[----:B------:R-:W-:Y:S01]  /*38d0*/  @P1 FADD.FTZ R39, R47, R39 ;  /* 0x000000272f271221 */ /* 0x000fe20000010000 */
        /* <DEDUP_REMOVED lines=11> */
[----:B------:R-:W-:Y:S01]  /*3990*/  @P1 FADD.FTZ R55, R43, R55 ;  /* 0x000000372b371221 */ /* 0x000fe20000010000 */
[----:B------:R-:W-:Y:S09]  /*39a0*/  BRA `(.L_x_7367) ;  /* 0x0000004c00c07947 */ /* 0x000ff20003800000 */
.L_x_7326:
        /* <DEDUP_REMOVED lines=16> */
.L_x_7370:
        /* <DEDUP_REMOVED lines=13> */
.L_x_7372:
[----:B------:R-:W-:Y:S05]  /*3b80*/  BSYNC.RECONVERGENT B3 ;  /* 0x0000000000037941 */ /* 0x000fea0003800200 */
.L_x_7371:
        /* <DEDUP_REMOVED lines=42> */
.L_x_7369:
[----:B------:R-:W-:Y:S05]  /*3e30*/  BSYNC.RECONVERGENT B2 ;  /* 0x0000000000027941 */ /* 0x000fea0003800200 */
.L_x_7368:
[----:B------:R-:W0:Y:S01]  /*3e40*/  LDC R2, c[0x0][0x404] ;  /* 0x00010100ff027b82 */ /* 0x000e220000000800 */
[----:B------:R-:W-:Y:S01]  /*3e50*/  I2FP.F32.U32 R36, R3 ;  /* 0x0000000300247245 */ /* 0x000fe20000201000 */
[----:B------:R-:W-:Y:S01]  /*3e60*/  IMAD.MOV.U32 R61, RZ, RZ, 0x2f800000 ;  /* 0x2f800000ff3d7424 */ /* 0x000fe200078e00ff */
[----:B------:R-:W-:Y:S01]  /*3e70*/  ISETP.NE.AND P2, PT, R37, 0x1, PT ;  /* 0x000000012500780c */ /* 0x000fe20003f45270 */
[----:B------:R-:W-:Y:S01]  /*3e80*/  BSSY.RECONVERGENT B2, `(.L_x_7373) ;  /* 0x000004a000027945 */ /* 0x000fe20003800200 */
[----:B------:R-:W-:Y:S02]  /*3e90*/  HFMA2 R38, -RZ, RZ, 0, 1.1920928955078125e-07 ;  /* 0x00000002ff267431 */ /* 0x000fe400000001ff */
[----:B------:R-:W-:Y:S01]  /*3ea0*/  FFMA.FTZ R3, R36, R61, 1.1641532182693481445e-10 ;  /* 0x2f00000024037423 */ /* 0x000fe2000001003d */
[----:B------:R-:W-:Y:S01]  /*3eb0*/  IMAD.MOV.U32 R36, RZ, RZ, R90 ;  /* 0x000000ffff247224 */ /* 0x000fe200078e005a */
[----:B------:R-:W1:Y:S03]  /*3ec0*/  LDC R60, c[0x0][0x408] ;  /* 0x00010200ff3c7b82 */ /* 0x000e660000000800 */
[----:B0-----:R-:W-:Y:S01]  /*3ed0*/  FSETP.LE.FTZ.AND P4, PT, R3, R2, PT ;  /* 0x000000020300720b */ /* 0x001fe20003f93000 */
[----:B-----5:R-:W-:-:S03]  /*3ee0*/  HADD2.F32 R3, -RZ, R52.H0_H0 ;  /* 0x20000034ff037230 */ /* 0x020fc60000004100 */
[----:B------:R-:W-:Y:S02]  /*3ef0*/  P2R R87, PR, RZ, 0x10 ;  /* 0x00000010ff577803 */ /* 0x000fe40000000000 */
[----:B-1----:R-:W-:Y:S01]  /*3f00*/  FMUL.FTZ R3, R60, R3 ;  /* 0x000000033c037220 */ /* 0x002fe20000410000 */
        /* <DEDUP_REMOVED lines=9> */
.L_x_7375:
        /* <DEDUP_REMOVED lines=13> */
.L_x_7377:
[----:B------:R-:W-:Y:S05]  /*4070*/  BSYNC.RECONVERGENT B3 ;  /* 0x0000000000037941 */ /* 0x000fea0003800200 */
.L_x_7376:
        /* <DEDUP_REMOVED lines=42> */
.L_x_7374:
[----:B------:R-:W-:Y:S05]  /*4320*/  BSYNC.RECONVERGENT B2 ;  /* 0x0000000000027941 */ /* 0x000fea0003800200 */
.L_x_7373:
[----:B------:R-:W-:Y:S01]  /*4330*/  I2FP.F32.U32 R36, R36 ;  /* 0x0000002400247245 */ /* 0x000fe20000201000 */
[----:B------:R-:W-:Y:S01]  /*4340*/  HADD2.F32 R39, -RZ, R76.H0_H0 ;  /* 0x2000004cff277230 */ /* 0x000fe20000004100 */
[----:B------:R-:W-:Y:S01]  /*4350*/  ISETP.NE.AND P3, PT, R38, 0x1, PT ;  /* 0x000000012600780c */ /* 0x000fe20003f65270 */
[----:B------:R-:W-:Y:S02]  /*4360*/  BSSY.RECONVERGENT B2, `(.L_x_7378) ;  /* 0x000004c000027945 */ /* 0x000fe40003800200 */
[----:B------:R-:W-:Y:S01]  /*4370*/  FFMA.FTZ R37, R36, R61, 1.1641532182693481445e-10 ;  /* 0x2f00000024257423 */ /* 0x000fe2000001003d */
[----:B------:R-:W-:Y:S01]  /*4380*/  FMUL.FTZ R39, R39, R60 ;  /* 0x0000003c27277220 */ /* 0x000fe20000410000 */
[----:B------:R-:W-:Y:S01]  /*4390*/  FSEL R36, R3, RZ, P4 ;  /* 0x000000ff03247208 */ /* 0x000fe20002000000 */
[----:B------:R-:W-:Y:S02]  /*43a0*/  IMAD.MOV.U32 R3, RZ, RZ, R90 ;  /* 0x000000ffff037224 */ /* 0x000fe400078e005a */
        /* <DEDUP_REMOVED lines=15> */
.L_x_7380:
        /* <DEDUP_REMOVED lines=13> */
.L_x_7382:
[----:B------:R-:W-:Y:S05]  /*4570*/  BSYNC.RECONVERGENT B3 ;  /* 0x0000000000037941 */ /* 0x000fea0003800200 */
.L_x_7381:
        /* <DEDUP_REMOVED lines=42> */
.L_x_7379:
[----:B------:R-:W-:Y:S05]  /*4820*/  BSYNC.RECONVERGENT B2 ;  /* 0x0000000000027941 */ /* 0x000fea0003800200 */
.L_x_7378:
[----:B------:R-:W-:Y:S01]  /*4830*/  I2FP.F32.U32 R38, R3 ;  /* 0x0000000300267245 */ /* 0x000fe20000201000 */
[----:B------:R-:W-:Y:S01]  /*4840*/  BSSY.RECONVERGENT B2, `(.L_x_7383) ;  /* 0x000004a000027945 */ /* 0x000fe20003800200 */
[----:B------:R-:W-:Y:S02]  /*4850*/  ISETP.NE.AND P2, PT, R39, 0x1, PT ;  /* 0x000000012700780c */ /* 0x000fe40003f45270 */
[----:B------:R-:W-:Y:S01]  /*4860*/  MOV R37, R90 ;  /* 0x0000005a00257202 */ /* 0x000fe20000000f00 */
[----:B------:R-:W-:-:S05]  /*4870*/  FFMA.FTZ R3, R38, R61, 1.1641532182693481445e-10 ;  /* 0x2f00000026037423 */ /* 0x000fca000001003d */
[----:B------:R-:W-:Y:S01]  /*4880*/  FSETP.LE.FTZ.AND P4, PT, R3, R2, PT ;  /* 0x000000020300720b */ /* 0x000fe20003f93000 */
[----:B------:R-:W-:Y:S02]  /*4890*/  HADD2.F32 R3, -RZ, R52.H1_H1 ;  /* 0x30000034ff037230 */ /* 0x000fe40000004100 */
[----:B------:R-:W-:Y:S01]  /*48a0*/  IMAD.MOV.U32 R52, RZ, RZ, 0x2 ;  /* 0x00000002ff347424 */ /* 0x000fe200078e00ff */
[----:B------:R-:W-:Y:S02]  /*48b0*/  P2R R92, PR, RZ, 0x10 ;  /* 0x00000010ff5c7803 */ /* 0x000fe40000000000 */
[----:B------:R-:W-:Y:S01]  /*48c0*/  FMUL.FTZ R3, R60, R3 ;  /* 0x000000033c037220 */ /* 0x000fe20000410000 */
        /* <DEDUP_REMOVED lines=9> */
.L_x_7385:
        /* <DEDUP_REMOVED lines=13> */
.L_x_7387:
[----:B------:R-:W-:Y:S05]  /*4a30*/  BSYNC.RECONVERGENT B3 ;  /* 0x0000000000037941 */ /* 0x000fea0003800200 */
.L_x_7386:
        /* <DEDUP_REMOVED lines=42> */
.L_x_7384:
[----:B------:R-:W-:Y:S05]  /*4ce0*/  BSYNC.RECONVERGENT B2 ;  /* 0x0000000000027941 */ /* 0x000fea0003800200 */
.L_x_7383:
[----:B------:R-:W-:Y:S01]  /*4cf0*/  I2FP.F32.U32 R38, R37 ;  /* 0x0000002500267245 */ /* 0x000fe20000201000 */
[----:B------:R-:W-:Y:S01]  /*4d00*/  HADD2.F32 R39, -RZ, R76.H1_H1 ;  /* 0x3000004cff277230 */ /* 0x000fe20000004100 */
        /* <DEDUP_REMOVED lines=21> */
.L_x_7390:
        /* <DEDUP_REMOVED lines=13> */
.L_x_7392:
[----:B------:R-:W-:Y:S05]  /*4f30*/  BSYNC.RECONVERGENT B3 ;  /* 0x0000000000037941 */ /* 0x000fea0003800200 */
.L_x_7391:
        /* <DEDUP_REMOVED lines=42> */
.L_x_7389:
[----:B------:R-:W-:Y:S05]  /*51e0*/  BSYNC.RECONVERGENT B2 ;  /* 0x0000000000027941 */ /* 0x000fea0003800200 */
.L_x_7388:
[----:B------:R-:W-:Y:S01]  /*51f0*/  I2FP.F32.U32 R38, R3 ;  /* 0x0000000300267245 */ /* 0x000fe20000201000 */
[----:B------:R-:W-:Y:S01]  /*5200*/  BSSY.RECONVERGENT B2, `(.L_x_7393) ;  /* 0x000004b000027945 */ /* 0x000fe20003800200 */
[----:B------:R-:W-:Y:S01]  /*5210*/  ISETP.NE.AND P2, PT, R39, 0x1, PT ;  /* 0x000000012700780c */ /* 0x000fe20003f45270 */
[----:B------:R-:W-:Y:S02]  /*5220*/  IMAD.MOV.U32 R52, RZ, RZ, 0x2 ;  /* 0x00000002ff347424 */ /* 0x000fe400078e00ff */
[----:B------:R-:W-:Y:S01]  /*5230*/  FFMA.FTZ R3, R38, R61, 1.1641532182693481445e-10 ;  /* 0x2f00000026037423 */ /* 0x000fe2000001003d */
[----:B------:R-:W-:-:S04]  /*5240*/  IMAD.MOV.U32 R38, RZ, RZ, R90 ;  /* 0x000000ffff267224 */ /* 0x000fc800078e005a */
[----:B------:R-:W-:Y:S01]  /*5250*/  FSETP.LE.FTZ.AND P4, PT, R3, R2, PT ;  /* 0x000000020300720b */ /* 0x000fe20003f93000 */
[----:B------:R-:W-:-:S03]  /*5260*/  HADD2.F32 R3, -RZ, R53.H0_H0 ;  /* 0x20000035ff037230 */ /* 0x000fc60000004100 */
[----:B------:R-:W-:Y:S02]  /*5270*/  P2R R91, PR, RZ, 0x10 ;  /* 0x00000010ff5b7803 */ /* 0x000fe40000000000 */
        /* <DEDUP_REMOVED lines=10> */
.L_x_7395:
        /* <DEDUP_REMOVED lines=13> */
.L_x_7397:
[----:B------:R-:W-:Y:S05]  /*53f0*/  BSYNC.RECONVERGENT B3 ;  /* 0x0000000000037941 */ /* 0x000fea0003800200 */
.L_x_7396:
        /* <DEDUP_REMOVED lines=43> */
.L_x_7394:
[----:B------:R-:W-:Y:S05]  /*56b0*/  BSYNC.RECONVERGENT B2 ;  /* 0x0000000000027941 */ /* 0x000fea0003800200 */
.L_x_7393:
[----:B------:R-:W-:Y:S01]  /*56c0*/  I2FP.F32.U32 R38, R38 ;  /* 0x0000002600267245 */ /* 0x000fe20000201000 */
[----:B------:R-:W-:Y:S01]  /*56d0*/  HADD2.F32 R63, -RZ, R77.H0_H0 ;  /* 0x2000004dff3f7230 */ /* 0x000fe20000004100 */
[----:B------:R-:W-:Y:S01]  /*56e0*/  ISETP.NE.AND P3, PT, R52, 0x1, PT ;  /* 0x000000013400780c */ /* 0x000fe20003f65270 */
[----:B------:R-:W-:Y:S01]  /*56f0*/  BSSY.RECONVERGENT B2, `(.L_x_7398) ;  /* 0x000004d000027945 */ /* 0x000fe20003800200 */
[----:B------:R-:W-:Y:S02]  /*5700*/  HFMA2 R62, -RZ, RZ, 0, 1.1920928955078125e-07 ;  /* 0x00000002ff3e7431 */ /* 0x000fe400000001ff */
[----:B------:R-:W-:Y:S01]  /*5710*/  FFMA.FTZ R39, R38, R61, 1.1641532182693481445e-10 ;  /* 0x2f00000026277423 */ /* 0x000fe2000001003d */
[----:B------:R-:W-:Y:S01]  /*5720*/  FMUL.FTZ R63, R63, R60 ;  /* 0x0000003c3f3f7220 */ /* 0x000fe20000410000 */
[----:B------:R-:W-:Y:S01]  /*5730*/  FSEL R38, R3, RZ, P4 ;  /* 0x000000ff03267208 */ /* 0x000fe20002000000 */
[----:B------:R-:W-:Y:S02]  /*5740*/  IMAD.MOV.U32 R3, RZ, RZ, R90 ;  /* 0x000000ffff037224 */ /* 0x000fe400078e005a */
        /* <DEDUP_REMOVED lines=14> */
.L_x_7400:
        /* <DEDUP_REMOVED lines=13> */
.L_x_7402:
[----:B------:R-:W-:Y:S05]  /*5900*/  BSYNC.RECONVERGENT B3 ;  /* 0x0000000000037941 */ /* 0x000fea0003800200 */
.L_x_7401:
        /* <DEDUP_REMOVED lines=43> */
.L_x_7399:
[----:B------:R-:W-:Y:S05]  /*5bc0*/  BSYNC.RECONVERGENT B2 ;  /* 0x0000000000027941 */ /* 0x000fea0003800200 */
.L_x_7398:
[----:B------:R-:W-:Y:S01]  /*5bd0*/  I2FP.F32.U32 R52, R3 ;  /* 0x0000000300347245 */ /* 0x000fe20000201000 */
[----:B------:R-:W-:Y:S01]  /*5be0*/  BSSY.RECONVERGENT B2, `(.L_x_7403) ;  /* 0x000004b000027945 */ /* 0x000fe20003800200 */
[----:B------:R-:W-:Y:S01]  /*5bf0*/  ISETP.NE.AND P2, PT, R62, 0x1, PT ;  /* 0x000000013e00780c */ /* 0x000fe20003f45270 */
[----:B------:R-:W-:Y:S01]  /*5c00*/  IMAD.MOV.U32 R63, RZ, RZ, 0x2 ;  /* 0x00000002ff3f7424 */ /* 0x000fe200078e00ff */
[----:B------:R-:W-:Y:S01]  /*5c10*/  MOV R39, R90 ;  /* 0x0000005a00277202 */ /* 0x000fe20000000f00 */
[----:B------:R-:W-:-:S05]  /*5c20*/  FFMA.FTZ R3, R52, R61, 1.1641532182693481445e-10 ;  /* 0x2f00000034037423 */ /* 0x000fca000001003d */
[----:B------:R-:W-:Y:S01]  /*5c30*/  FSETP.LE.FTZ.AND P4, PT, R3, R2, PT ;  /* 0x000000020300720b */ /* 0x000fe20003f93000 */
[----:B------:R-:W-:-:S03]  /*5c40*/  HADD2.F32 R3, -RZ, R53.H1_H1 ;  /* 0x30000035ff037230 */ /* 0x000fc60000004100 */
        /* <DEDUP_REMOVED lines=11> */
.L_x_7405:
        /* <DEDUP_REMOVED lines=13> */
.L_x_7407:
[----:B------:R-:W-:Y:S05]  /*5dd0*/  BSYNC.RECONVERGENT B3 ;  /* 0x0000000000037941 */ /* 0x000fea0003800200 */
.L_x_7406:
        /* <DEDUP_REMOVED lines=43> */
.L_x_7404:
[----:B------:R-:W-:Y:S05]  /*6090*/  BSYNC.RECONVERGENT B2 ;  /* 0x0000000000027941 */ /* 0x000fea0003800200 */
.L_x_7403:
[----:B------:R-:W-:Y:S01]  /*60a0*/  I2FP.F32.U32 R52, R39 ;  /* 0x0000002700347245 */ /* 0x000fe20000201000 */
[----:B------:R-:W-:Y:S01]  /*60b0*/  HADD2.F32 R53, -RZ, R77.H1_H1 ;  /* 0x3000004dff357230 */ /* 0x000fe20000004100 */
[----:B------:R-:W-:Y:S01]  /*60c0*/  BSSY.RECONVERGENT B2, `(.L_x_7408) ;  /* 0x000004e000027945 */ /* 0x000fe20003800200 */
[----:B------:R-:W-:Y:S02]  /*60d0*/  IMAD.MOV.U32 R62, RZ, RZ, 0x2 ;  /* 0x00000002ff3e7424 */ /* 0x000fe400078e00ff */
[----:B------:R-:W-:Y:S01]  /*60e0*/  FFMA.FTZ R39, R52, R61, 1.1641532182693481445e-10 ;  /* 0x2f00000034277423 */ /* 0x000fe2000001003d */
[----:B------:R-:W-:Y:S01]  /*60f0*/  FMUL.FTZ R53, R53, R60 ;  /* 0x0000003c35357220 */ /* 0x000fe20000410000 */
[----:B------:R-:W-:Y:S01]  /*6100*/  FSEL R52, R3, RZ, P4 ;  /* 0x000000ff03347208 */ /* 0x000fe20002000000 */
[----:B------:R-:W-:Y:S02]  /*6110*/  IMAD.MOV.U32 R3, RZ, RZ, R90 ;  /* 0x000000ffff037224 */ /* 0x000fe400078e005a */
        /* <DEDUP_REMOVED lines=15> */
.L_x_7410:
        /* <DEDUP_REMOVED lines=13> */
.L_x_7412:
[----:B------:R-:W-:Y:S05]  /*62e0*/  BSYNC.RECONVERGENT B3 ;  /* 0x0000000000037941 */ /* 0x000fea0003800200 */
.L_x_7411:
        /* <DEDUP_REMOVED lines=43> */
.L_x_7409:
[----:B------:R-:W-:Y:S05]  /*65a0*/  BSYNC.RECONVERGENT B2 ;  /* 0x0000000000027941 */ /* 0x000fea0003800200 */
.L_x_7408:
[----:B------:R-:W-:Y:S01]  /*65b0*/  ISETP.NE.AND P3, PT, R62, 0x1, PT ;  /* 0x000000013e00780c */ /* 0x000fe20003f65270 */
[----:B------:R-:W-:Y:S01]  /*65c0*/  HADD2.F32 R53, -RZ, R54.H0_H0 ;  /* 0x20000036ff357230 */ /* 0x000fe20000004100 */
[----:B------:R-:W-:Y:S01]  /*65d0*/  I2FP.F32.U32 R52, R3 ;  /* 0x0000000300347245 */ /* 0x000fe20000201000 */
[----:B------:R-:W-:Y:S01]  /*65e0*/  BSSY.RECONVERGENT B2, `(.L_x_7413) ;  /* 0x0000048000027945 */ /* 0x000fe20003800200 */
[----:B------:R-:W-:-:S03]  /*65f0*/  HFMA2 R64, -RZ, RZ, 0, 1.1920928955078125e-07 ;  /* 0x00000002ff407431 */ /* 0x000fc600000001ff */
        /* <DEDUP_REMOVED lines=13> */
.L_x_7415:
        /* <DEDUP_REMOVED lines=13> */
.L_x_7417:
[----:B------:R-:W-:Y:S05]  /*67a0*/  BSYNC.RECONVERGENT B3 ;  /* 0x0000000000037941 */ /* 0x000fea0003800200 */
.L_x_7416:
        /* <DEDUP_REMOVED lines=43> */
.L_x_7414:
[----:B------:R-:W-:Y:S05]  /*6a60*/  BSYNC.RECONVERGENT B2 ;  /* 0x0000000000027941 */ /* 0x000fea0003800200 */
.L_x_7413:
[----:B------:R-:W-:Y:S01]  /*6a70*/  I2FP.F32.U32 R52, R52 ;  /* 0x0000003400347245 */ /* 0x000fe20000201000 */
[----:B------:R-:W-:Y:S01]  /*6a80*/  HADD2.F32 R63, -RZ, R78.H0_H0 ;  /* 0x2000004eff3f7230 */ /* 0x000fe20000004100 */
[----:B------:R-:W-:Y:S03]  /*6a90*/  BSSY.RECONVERGENT B2, `(.L_x_7418) ;  /* 0x000004e000027945 */ /* 0x000fe60003800200 */
[----:B------:R-:W-:Y:S01]  /*6aa0*/  FFMA.FTZ R53, R52, R61, 1.1641532182693481445e-10 ;  /* 0x2f00000034357423 */ /* 0x000fe2000001003d */
[----:B------:R-:W-:Y:S01]  /*6ab0*/  FMUL.FTZ R63, R63, R60 ;  /* 0x0000003c3f3f7220 */ /* 0x000fe20000410000 */
[----:B------:R-:W-:Y:S02]  /*6ac0*/  FSEL R52, R3, RZ, P2 ;  /* 0x000000ff03347208 */ /* 0x000fe40001000000 */
[----:B------:R-:W-:Y:S02]  /*6ad0*/  MOV R3, R90 ;  /* 0x0000005a00037202 */ /* 0x000fe40000000f00 */
        /* <DEDUP_REMOVED lines=16> */
.L_x_7420:
        /* <DEDUP_REMOVED lines=13> */
.L_x_7422:
[----:B------:R-:W-:Y:S05]  /*6cb0*/  BSYNC.RECONVERGENT B3 ;  /* 0x0000000000037941 */ /* 0x000fea0003800200 */
.L_x_7421:
        /* <DEDUP_REMOVED lines=43> */
.L_x_7419:
[----:B------:R-:W-:Y:S05]  /*6f70*/  BSYNC.RECONVERGENT B2 ;  /* 0x0000000000027941 */ /* 0x000fea0003800200 */
.L_x_7418:
[----:B------:R-:W-:Y:S01]  /*6f80*/  ISETP.NE.AND P4, PT, R63, 0x1, PT ;  /* 0x000000013f00780c */ /* 0x000fe20003f85270 */
[----:B------:R-:W-:Y:S01]  /*6f90*/  BSSY.RECONVERGENT B2, `(.L_x_7423) ;  /* 0x000004a000027945 */ /* 0x000fe20003800200 */
[----:B------:R-:W-:Y:S01]  /*6fa0*/  I2FP.F32.U32 R62, R3 ;  /* 0x00000003003e7245 */ /* 0x000fe20000201000 */
[----:B------:R-:W-:Y:S02]  /*6fb0*/  HADD2.F32 R3, -RZ, R54.H1_H1 ;  /* 0x30000036ff037230 */ /* 0x000fe40000004100 */
[----:B------:R-:W-:Y:S02]  /*6fc0*/  IMAD.MOV.U32 R54, RZ, RZ, R90 ;  /* 0x000000ffff367224 */ /* 0x000fe400078e005a */
[----:B------:R-:W-:Y:S01]  /*6fd0*/  FFMA.FTZ R53, R62, R61, 1.1641532182693481445e-10 ;  /* 0x2f0000003e357423 */ /* 0x000fe2000001003d */
[----:B------:R-:W-:Y:S02]  /*6fe0*/  IMAD.MOV.U32 R62, RZ, RZ, 0x2 ;  /* 0x00000002ff3e7424 */ /* 0x000fe400078e00ff */
        /* <DEDUP_REMOVED lines=11> */
.L_x_7425:
        /* <DEDUP_REMOVED lines=13> */
.L_x_7427:
[----:B------:R-:W-:Y:S05]  /*7170*/  BSYNC.RECONVERGENT B3 ;  /* 0x0000000000037941 */ /* 0x000fea0003800200 */
.L_x_7426:
        /* <DEDUP_REMOVED lines=43> */
.L_x_7424:
[----:B------:R-:W-:Y:S05]  /*7430*/  BSYNC.RECONVERGENT B2 ;  /* 0x0000000000027941 */ /* 0x000fea0003800200 */
.L_x_7423:
[----:B------:R-:W-:Y:S01]  /*7440*/  I2FP.F32.U32 R54, R54 ;  /* 0x0000003600367245 */ /* 0x000fe20000201000 */
[----:B------:R-:W-:Y:S01]  /*7450*/  HADD2.F32 R63, -RZ, R78.H1_H1 ;  /* 0x3000004eff3f7230 */ /* 0x000fe20000004100 */
        /* <DEDUP_REMOVED lines=21> */
.L_x_7430:
        /* <DEDUP_REMOVED lines=13> */
.L_x_7432:
[----:B------:R-:W-:Y:S05]  /*7680*/  BSYNC.RECONVERGENT B3 ;  /* 0x0000000000037941 */ /* 0x000fea0003800200 */
.L_x_7431:
        /* <DEDUP_REMOVED lines=43> */
.L_x_7429:
[----:B------:R-:W-:Y:S05]  /*7940*/  BSYNC.RECONVERGENT B2 ;  /* 0x0000000000027941 */ /* 0x000fea0003800200 */
.L_x_7428:
[----:B------:R-:W-:Y:S01]  /*7950*/  ISETP.NE.AND P5, PT, R64, 0x1, PT ;  /* 0x000000014000780c */ /* 0x000fe20003fa5270 */
[----:B------:R-:W-:Y:S01]  /*7960*/  BSSY.RECONVERGENT B2, `(.L_x_7433) ;  /* 0x000004a000027945 */ /* 0x000fe20003800200 */
[----:B------:R-:W-:Y:S01]  /*7970*/  I2FP.F32.U32 R54, R3 ;  /* 0x0000000300367245 */ /* 0x000fe20000201000 */
[----:B------:R-:W-:Y:S02]  /*7980*/  HADD2.F32 R3, -RZ, R55.H0_H0 ;  /* 0x20000037ff037230 */ /* 0x000fe40000004100 */
[----:B------:R-:W-:Y:S02]  /*7990*/  IMAD.MOV.U32 R66, RZ, RZ, 0x2 ;  /* 0x00000002ff427424 */ /* 0x000fe400078e00ff */
[----:B------:R-:W-:Y:S01]  /*79a0*/  FFMA.FTZ R63, R54, R61, 1.1641532182693481445e-10 ;  /* 0x2f000000363f7423 */ /* 0x000fe2000001003d */
[----:B------:R-:W-:Y:S01]  /*79b0*/  MOV R54, R90 ;  /* 0x0000005a00367202 */ /* 0x000fe20000000f00 */
[----:B------:R-:W-:-:S03]  /*79c0*/  FMUL.FTZ R3, R60, R3 ;  /* 0x000000033c037220 */ /* 0x000fc60000410000 */
        /* <DEDUP_REMOVED lines=10> */
.L_x_7435:
        /* <DEDUP_REMOVED lines=13> */
.L_x_7437:
[----:B------:R-:W-:Y:S05]  /*7b40*/  BSYNC.RECONVERGENT B3 ;  /* 0x0000000000037941 */ /* 0x000fea0003800200 */
.L_x_7436:
        /* <DEDUP_REMOVED lines=43> */
.L_x_7434:
[----:B------:R-:W-:Y:S05]  /*7e00*/  BSYNC.RECONVERGENT B2 ;  /* 0x0000000000027941 */ /* 0x000fea0003800200 */
.L_x_7433:
[----:B------:R-:W-:Y:S01]  /*7e10*/  I2FP.F32.U32 R54, R54 ;  /* 0x0000003600367245 */ /* 0x000fe20000201000 */
[----:B------:R-:W-:Y:S01]  /*7e20*/  HADD2.F32 R65, -RZ, R79.H0_H0 ;  /* 0x2000004fff417230 */ /* 0x000fe20000004100 */
[----:B------:R-:W-:Y:S03]  /*7e30*/  BSSY.RECONVERGENT B2, `(.L_x_7438) ;  /* 0x000004f000027945 */ /* 0x000fe60003800200 */
[----:B------:R-:W-:Y:S01]  /*7e40*/  FFMA.FTZ R63, R54, R61, 1.1641532182693481445e-10 ;  /* 0x2f000000363f7423 */ /* 0x000fe2000001003d */
[----:B------:R-:W-:Y:S01]  /*7e50*/  FMUL.FTZ R65, R65, R60 ;  /* 0x0000003c41417220 */ /* 0x000fe20000410000 */
[----:B------:R-:W-:-:S03]  /*7e60*/  FSEL R54, R3, RZ, P4 ;  /* 0x000000ff03367208 */ /* 0x000fc60002000000 */
[----:B------:R-:W-:Y:S01]  /*7e70*/  FSETP.GTU.FTZ.AND P5, PT, R63, R2, PT ;  /* 0x000000023f00720b */ /* 0x000fe20003fbc000 */
[----:B------:R-:W-:-:S03]  /*7e80*/  IMAD.MOV.U32 R63, RZ, RZ, R90 ;  /* 0x000000ffff3f7224 */ /* 0x000fc600078e005a */
[----:B------:R-:W-:Y:S02]  /*7e90*/  FSEL R65, R65, RZ, !P5 ;  /* 0x000000ff41417208 */ /* 0x000fe40006800000 */
[----:B------:R-:W-:Y:S02]  /*7ea0*/  SEL R62, RZ, 0x1, P5 ;  /* 0x00000001ff3e7807 */ /* 0x000fe40002800000 */
[----:B------:R-:W-:Y:S01]  /*7eb0*/  ISETP.NE.AND P5, PT, R66, 0x1, PT ;  /* 0x000000014200780c */ /* 0x000fe20003fa5270 */
[----:B------:R-:W-:Y:S01]  /*7ec0*/  FADD.FTZ R54, R65, R54 ;  /* 0x0000003641367221 */ /* 0x000fe20000010000 */
[----:B------:R-:W-:Y:S01]  /*7ed0*/  IMAD.MOV.U32 R65, RZ, RZ, 0x2 ;  /* 0x00000002ff417424 */ /* 0x000fe200078e00ff */
[----:B------:R-:W-:Y:S02]  /*7ee0*/  PRMT R3, R62, 0x7610, R3 ;  /* 0x000076103e037816 */ /* 0x000fe40000000003 */
        /* <DEDUP_REMOVED lines=10> */
.L_x_7440:
        /* <DEDUP_REMOVED lines=13> */
.L_x_7442:
[----:B------:R-:W-:Y:S05]  /*8060*/  BSYNC.RECONVERGENT B3 ;  /* 0x0000000000037941 */ /* 0x000fea0003800200 */
.L_x_7441:
        /* <DEDUP_REMOVED lines=43> */
.L_x_7439:
[----:B------:R-:W-:Y:S05]  /*8320*/  BSYNC.RECONVERGENT B2 ;  /* 0x0000000000027941 */ /* 0x000fea0003800200 */
.L_x_7438:
[----:B------:R-:W-:Y:S01]  /*8330*/  ISETP.NE.AND P6, PT, R65, 0x1, PT ;  /* 0x000000014100780c */ /* 0x000fe20003fc5270 */
[----:B------:R-:W-:Y:S01]  /*8340*/  HADD2.F32 R55, -RZ, R55.H1_H1 ;  /* 0x30000037ff377230 */ /* 0x000fe20000004100 */
        /* <DEDUP_REMOVED lines=16> */
.L_x_7445:
        /* <DEDUP_REMOVED lines=15> */
.L_x_7447:
[----:B------:R-:W-:Y:S05]  /*8540*/  BSYNC.RECONVERGENT B3 ;  /* 0x0000000000037941 */ /* 0x000fea0003800200 */
.L_x_7446:
        /* <DEDUP_REMOVED lines=41> */
[----:B------:R-:W-:Y:S01]  /*87e0*/  IMAD.MOV.U32 R64, RZ, RZ, R0 ;  /* 0x000000ffff407224 */ /* 0x000fe200078e0000 */
[----:B------:R-:W-:-:S07]  /*87f0*/  MOV R0, R62 ;  /* 0x0000003e00007202 */ /* 0x000fce0000000f00 */
.L_x_7444:
[----:B------:R-:W-:Y:S05]  /*8800*/  BSYNC.RECONVERGENT B2 ;  /* 0x0000000000027941 */ /* 0x000fea0003800200 */
.L_x_7443:
[----:B------:R-:W-:Y:S01]  /*8810*/  I2FP.F32.U32 R62, R64 ;  /* 0x00000040003e7245 */ /* 0x000fe20000201000 */
[----:B------:R-:W-:-:S04]  /*8820*/  HADD2.F32 R63, -RZ, R79.H1_H1 ;  /* 0x3000004fff3f7230 */ /* 0x000fc80000004100 */
[----:B------:R-:W-:Y:S01]  /*8830*/  FFMA.FTZ R61, R62, R61, 1.1641532182693481445e-10 ;  /* 0x2f0000003e3d7423 */ /* 0x000fe2000001003d */
[----:B------:R-:W-:Y:S01]  /*8840*/  FMUL.FTZ R63, R63, R60 ;  /* 0x0000003c3f3f7220 */ /* 0x000fe20000410000 */
[----:B------:R-:W-:-:S03]  /*8850*/  FSEL R60, R55, RZ, P5 ;  /* 0x000000ff373c7208 */ /* 0x000fc60002800000 */
[----:B------:R-:W-:-:S04]  /*8860*/  FSETP.GTU.FTZ.AND P6, PT, R61, R2, PT ;  /* 0x000000023d00720b */ /* 0x000fc80003fdc000 */
[----:B------:R-:W-:Y:S02]  /*8870*/  FSEL R63, R63, RZ, !P6 ;  /* 0x000000ff3f3f7208 */ /* 0x000fe40007000000 */
[----:B------:R-:W-:-:S03]  /*8880*/  SEL R2, RZ, 0x1, P6 ;  /* 0x00000001ff027807 */ /* 0x000fc60003000000 */
[----:B------:R-:W-:-:S04]  /*8890*/  FADD.FTZ R55, R63, R60 ;  /* 0x0000003c3f377221 */ /* 0x000fc80000010000 */
[----:B------:R-:W-:-:S07]  /*88a0*/  @P1 FADD.FTZ R55, R43, R55 ;  /* 0x000000372b371221 */ /* 0x000fce0000010000 */
.L_x_7367:
[----:B------:R-:W0:Y:S01]  /*88b0*/  LDC.64 R62, c[0x0][0x3a8] ;  /* 0x0000ea00ff3e7b82 */ /* 0x000e220000000a00 */
[----:B------:R-:W-:Y:S02]  /*88c0*/  ISETP.NE.AND P1, PT, R87, RZ, PT ;  /* 0x000000ff5700720c */ /* 0x000fe40003f25270 */
[----:B------:R-:W-:Y:S02]  /*88d0*/  SEL R87, RZ, 0x1000000, !P5 ;  /* 0x01000000ff577807 */ /* 0x000fe40006800000 */
[----:B------:R-:W-:Y:S02]  /*88e0*/  SEL R67, RZ, 0x10000, !P4 ;  /* 0x00010000ff437807 */ /* 0x000fe40006000000 */
        /* <DEDUP_REMOVED lines=40> */
.L_x_7448:
[----:B------:R-:W-:Y:S01]  /*8b70*/  IMAD.MOV.U32 R86, RZ, RZ, R0 ;  /* 0x000000ffff567224 */ /* 0x000fe200078e0000 */
[----:B01----:R-:W-:-:S07]  /*8b80*/  IADD3 R60, PT, PT, R84, 0x20, RZ ;  /* 0x00000020543c7810 */ /* 0x003fce0007ffe0ff */
.L_x_7325:
[----:B------:R-:W-:Y:S05]  /*8b90*/  BSYNC.RECONVERGENT B1 ;  /* 0x0000000000017941 */ /* 0x000fea0003800200 */
.L_x_7324:
        /* <DEDUP_REMOVED lines=35> */
.L_x_7454:
        /* <DEDUP_REMOVED lines=13> */
.L_x_7456:
[----:B------:R-:W-:Y:S05]  /*8ea0*/  BSYNC.RECONVERGENT B3 ;  /* 0x0000000000037941 */ /* 0x000fea0003800200 */
.L_x_7455:
        /* <DEDUP_REMOVED lines=42> */
.L_x_7453:
[----:B------:R-:W-:Y:S05]  /*9150*/  BSYNC.RECONVERGENT B2 ;  /* 0x0000000000027941 */ /* 0x000fea0003800200 */
.L_x_7452:
[----:B------:R-:W0:Y:S01]  /*9160*/  LDC R2, c[0x0][0x404] ;  /* 0x00010100ff027b82 */ /* 0x000e220000000800 */
[----:B------:R-:W-:Y:S01]  /*9170*/  HFMA2 R62, -RZ, RZ, 0.1171875, 0 ;  /* 0x2f800000ff3e7431 */ /* 0x000fe200000001ff */
[----:B------:R-:W-:Y:S01]  /*9180*/  ISETP.NE.AND P2, PT, R50, 0x1, PT ;  /* 0x000000013200780c */ /* 0x000fe20003f45270 */
[----:B-----5:R-:W-:Y:S01]  /*9190*/  HADD2.F32 R48, -RZ, R56.H0_H0 ;  /* 0x20000038ff307230 */ /* 0x020fe20000004100 */
[----:B------:R-:W-:Y:S01]  /*91a0*/  I2FP.F32.U32 R3, R3 ;  /* 0x0000000300037245 */ /* 0x000fe20000201000 */
[----:B------:R-:W-:Y:S01]  /*91b0*/  BSSY.RECONVERGENT B2, `(.L_x_7457) ;  /* 0x000004a000027945 */ /* 0x000fe20003800200 */
[----:B------:R-:W-:Y:S01]  /*91c0*/  IMAD.MOV.U32 R51, RZ, RZ, 0x2 ;  /* 0x00000002ff337424 */ /* 0x000fe200078e00ff */
[----:B------:R-:W-:Y:S01]  /*91d0*/  MOV R49, R90 ;  /* 0x0000005a00317202 */ /* 0x000fe20000000f00 */
[----:B------:R-:W1:Y:S01]  /*91e0*/  LDC R61, c[0x0][0x408] ;  /* 0x00010200ff3d7b82 */ /* 0x000e620000000800 */
[----:B------:R-:W-:-:S05]  /*91f0*/  FFMA.FTZ R3, R3, R62, 1.1641532182693481445e-10 ;  /* 0x2f00000003037423 */ /* 0x000fca000001003e */
        /* <DEDUP_REMOVED lines=12> */
.L_x_7459:
        /* <DEDUP_REMOVED lines=13> */
.L_x_7461:
[----:B------:R-:W-:Y:S05]  /*9390*/  BSYNC.RECONVERGENT B3 ;  /* 0x0000000000037941 */ /* 0x000fea0003800200 */
.L_x_7460:
        /* <DEDUP_REMOVED lines=39> */
[----:B------:R-:W-:Y:S02]  /*9610*/  MOV R90, R64 ;  /* 0x00000040005a7202 */ /* 0x000fe40000000f00 */
[----:B------:R-:W-:Y:S01]  /*9620*/  LOP3.LUT R89, R48, UR32, R51, 0x96, !PT ;  /* 0x0000002030597c12 */ /* 0x000fe2000f8e9633 */
[----:B------:R-:W-:Y:S01]  /*9630*/  IMAD.MOV.U32 R51, RZ, RZ, RZ ;  /* 0x000000ffff337224 */ /* 0x000fe200078e00ff */
[----:B------:R-:W-:-:S07]  /*9640*/  MOV R0, R50 ;  /* 0x0000003200007202 */ /* 0x000fce0000000f00 */
.L_x_7458:
[----:B------:R-:W-:Y:S05]  /*9650*/  BSYNC.RECONVERGENT B2 ;  /* 0x0000000000027941 */ /* 0x000fea0003800200 */
.L_x_7457:
[----:B------:R-:W-:Y:S01]  /*9660*/  I2FP.F32.U32 R49, R49 ;  /* 0x0000003100317245 */ /* 0x000fe20000201000 */
[----:B------:R-:W-:Y:S01]  /*9670*/  HADD2.F32 R48, -RZ, R76.H0_H0 ;  /* 0x2000004cff307230 */ /* 0x000fe20000004100 */
[----:B------:R-:W-:Y:S01]  /*9680*/  ISETP.NE.AND P3, PT, R51, 0x1, PT ;  /* 0x000000013300780c */ /* 0x000fe20003f65270 */
[----:B------:R-:W-:Y:S01]  /*9690*/  BSSY.RECONVERGENT B2, `(.L_x_7462) ;  /* 0x000004d000027945 */ /* 0x000fe20003800200 */
[----:B------:R-:W-:Y:S01]  /*96a0*/  FSEL R3, R3, RZ, P4 ;  /* 0x000000ff03037208 */ /* 0x000fe20002000000 */
        /* <DEDUP_REMOVED lines=18> */
.L_x_7464:
        /* <DEDUP_REMOVED lines=13> */
.L_x_7466:
[----:B------:R-:W-:Y:S05]  /*98a0*/  BSYNC.RECONVERGENT B3 ;  /* 0x0000000000037941 */ /* 0x000fea0003800200 */
.L_x_7465:
        /* <DEDUP_REMOVED lines=43> */
.L_x_7463:
[----:B------:R-:W-:Y:S05]  /*9b60*/  BSYNC.RECONVERGENT B2 ;  /* 0x0000000000027941 */ /* 0x000fea0003800200 */
.L_x_7462:
[----:B------:R-:W-:Y:S01]  /*9b70*/  ISETP.NE.AND P2, PT, R50, 0x1, PT ;  /* 0x000000013200780c */ /* 0x000fe20003f45270 */
[----:B------:R-:W-:Y:S01]  /*9b80*/  HADD2.F32 R56, -RZ, R56.H1_H1 ;  /* 0x30000038ff387230 */ /* 0x000fe20000004100 */
        /* <DEDUP_REMOVED lines=17> */
.L_x_7469:
        /* <DEDUP_REMOVED lines=13> */
.L_x_7471:
[----:B------:R-:W-:Y:S05]  /*9d70*/  BSYNC.RECONVERGENT B3 ;  /* 0x0000000000037941 */ /* 0x000fea0003800200 */
.L_x_7470:
        /* <DEDUP_REMOVED lines=43> */
.L_x_7468:
[----:B------:R-:W-:Y:S05]  /*a030*/  BSYNC.RECONVERGENT B2 ;  /* 0x0000000000027941 */ /* 0x000fea0003800200 */
.L_x_7467:
[----:B------:R-:W-:Y:S01]  /*a040*/  I2FP.F32.U32 R49, R49 ;  /* 0x0000003100317245 */ /* 0x000fe20000201000 */
[----:B------:R-:W-:Y:S01]  /*a050*/  HADD2.F32 R50, -RZ, R76.H1_H1 ;  /* 0x3000004cff327230 */ /* 0x000fe20000004100 */
        /* <DEDUP_REMOVED lines=21> */
.L_x_7474:
        /* <DEDUP_REMOVED lines=13> */
.L_x_7476:
[----:B------:R-:W-:Y:S05]  /*a280*/  BSYNC.RECONVERGENT B3 ;  /* 0x0000000000037941 */ /* 0x000fea0003800200 */
.L_x_7475:
        /* <DEDUP_REMOVED lines=43> */
.L_x_7473:
[----:B------:R-:W-:Y:S05]  /*a540*/  BSYNC.RECONVERGENT B2 ;  /* 0x0000000000027941 */ /* 0x000fea0003800200 */
.L_x_7472:
[----:B------:R-:W-:Y:S01]  /*a550*/  ISETP.NE.AND P2, PT, R56, 0x1, PT ;  /* 0x000000013800780c */ /* 0x000fe20003f45270 */
[----:B------:R-:W-:Y:S01]  /*a560*/  HADD2.F32 R50, -RZ, R57.H0_H0 ;  /* 0x20000039ff327230 */ /* 0x000fe20000004100 */
        /* <DEDUP_REMOVED lines=17> */
.L_x_7479:
        /* <DEDUP_REMOVED lines=13> */
.L_x_7481:
[----:B------:R-:W-:Y:S05]  /*a750*/  BSYNC.RECONVERGENT B3 ;  /* 0x0000000000037941 */ /* 0x000fea0003800200 */
.L_x_7480:
        /* <DEDUP_REMOVED lines=41> */
[----:B------:R-:W-:Y:S02]  /*a9f0*/  LOP3.LUT R89, R50, UR32, R65, 0x96, !PT ;  /* 0x0000002032597c12 */ /* 0x000fe4000f8e9641 */
[----:B------:R-:W-:-:S07]  /*aa00*/  MOV R0, R64 ;  /* 0x0000004000007202 */ /* 0x000fce0000000f00 */
.L_x_7478:
[----:B------:R-:W-:Y:S05]  /*aa10*/  BSYNC.RECONVERGENT B2 ;  /* 0x0000000000027941 */ /* 0x000fea0003800200 */
.L_x_7477:
[----:B------:R-:W-:Y:S01]  /*aa20*/  I2FP.F32.U32 R51, R51 ;  /* 0x0000003300337245 */ /* 0x000fe20000201000 */
[----:B------:R-:W-:Y:S01]  /*aa30*/  HADD2.F32 R50, -RZ, R77.H0_H0 ;  /* 0x2000004dff327230 */ /* 0x000fe20000004100 */
        /* <DEDUP_REMOVED lines=21> */
.L_x_7484:
        /* <DEDUP_REMOVED lines=13> */
.L_x_7486:
[----:B------:R-:W-:Y:S05]  /*ac60*/  BSYNC.RECONVERGENT B3 ;  /* 0x0000000000037941 */ /* 0x000fea0003800200 */
.L_x_7485:
        /* <DEDUP_REMOVED lines=43> */
.L_x_7483:
[----:B------:R-:W-:Y:S05]  /*af20*/  BSYNC.RECONVERGENT B2 ;  /* 0x0000000000027941 */ /* 0x000fea0003800200 */
.L_x_7482:
        /* <DEDUP_REMOVED lines=19> */
.L_x_7489:
        /* <DEDUP_REMOVED lines=13> */
.L_x_7491:
[----:B------:R-:W-:Y:S05]  /*b130*/  BSYNC.RECONVERGENT B3 ;  /* 0x0000000000037941 */ /* 0x000fea0003800200 */
.L_x_7490:
        /* <DEDUP_REMOVED lines=40> */
[----:B------:R-:W-:Y:S02]  /*b3c0*/  MOV R90, R66 ;  /* 0x00000042005a7202 */ /* 0x000fe40000000f00 */
[----:B------:R-:W-:Y:S02]  /*b3d0*/  LOP3.LUT R89, R56, UR32, R65, 0x96, !PT ;  /* 0x0000002038597c12 */ /* 0x000fe4000f8e9641 */
[----:B------:R-:W-:-:S07]  /*b3e0*/  MOV R0, R64 ;  /* 0x0000004000007202 */ /* 0x000fce0000000f00 */
.L_x_7488:
[----:B------:R-:W-:Y:S05]  /*b3f0*/  BSYNC.RECONVERGENT B2 ;  /* 0x0000000000027941 */ /* 0x000fea0003800200 */
.L_x_7487:
[----:B------:R-:W-:Y:S01]  /*b400*/  I2FP.F32.U32 R51, R51 ;  /* 0x0000003300337245 */ /* 0x000fe20000201000 */
[----:B------:R-:W-:Y:S01]  /*b410*/  HADD2.F32 R56, -RZ, R77.H1_H1 ;  /* 0x3000004dff387230 */ /* 0x000fe20000004100 */
[----:B------:R-:W-:Y:S01]  /*b420*/  BSSY.RECONVERGENT B2, `(.L_x_7492) ;  /* 0x000004e000027945 */ /* 0x000fe20003800200 */
[----:B------:R-:W-:Y:S02]  /*b430*/  HFMA2 R64, -RZ, RZ, 0, 1.1920928955078125e-07 ;  /* 0x00000002ff407431 */ /* 0x000fe400000001ff */
[----:B------:R-:W-:Y:S01]  /*b440*/  FFMA.FTZ R51, R51, R62, 1.1641532182693481445e-10 ;  /* 0x2f00000033337423 */ /* 0x000fe2000001003e */
[----:B------:R-:W-:-:S04]  /*b450*/  FMUL.FTZ R56, R56, R61 ;  /* 0x0000003d38387220 */ /* 0x000fc80000410000 */
[----:B------:R-:W-:-:S04]  /*b460*/  FSETP.GTU.FTZ.AND P2, PT, R51, R2, PT ;  /* 0x000000023300720b */ /* 0x000fc80003f5c000 */
[----:B------:R-:W-:Y:S02]  /*b470*/  FSEL R51, R56, RZ, !P2 ;  /* 0x000000ff38337208 */ /* 0x000fe40005000000 */
[----:B------:R-:W-:Y:S02]  /*b480*/  SEL R70, RZ, 0x1, P2 ;  /* 0x00000001ff467807 */ /* 0x000fe40001000000 */
[----:B------:R-:W-:Y:S02]  /*b490*/  ISETP.NE.AND P2, PT, R57, 0x1, PT ;  /* 0x000000013900780c */ /* 0x000fe40003f45270 */
[----:B------:R-:W-:Y:S01]  /*b4a0*/  FSEL R56, R3, RZ, P4 ;  /* 0x000000ff03387208 */ /* 0x000fe20002000000 */
[----:B------:R-:W-:-:S04]  /*b4b0*/  IMAD.MOV.U32 R3, RZ, RZ, R90 ;  /* 0x000000ffff037224 */ /* 0x000fc800078e005a */
[----:B------:R-:W-:-:S04]  /*b4c0*/  FADD.FTZ R51, R51, R56 ;  /* 0x0000003833337221 */ /* 0x000fc80000010000 */
[----:B------:R-:W-:Y:S02]  /*b4d0*/  @P1 FADD.FTZ R51, R47, R51 ;  /* 0x000000332f331221 */ /* 0x000fe40000010000 */
        /* <DEDUP_REMOVED lines=9> */
.L_x_7494:
        /* <DEDUP_REMOVED lines=13> */
.L_x_7496:
[----:B------:R-:W-:Y:S05]  /*b640*/  BSYNC.RECONVERGENT B3 ;  /* 0x0000000000037941 */ /* 0x000fea0003800200 */
.L_x_7495:
        /* <DEDUP_REMOVED lines=40> */
[----:B------:R-:W-:Y:S02]  /*b8d0*/  HFMA2 R64, -RZ, RZ, 0, 0 ;  /* 0x00000000ff407431 */ /* 0x000fe400000001ff */
[----:B------:R-:W-:Y:S01]  /*b8e0*/  IMAD.MOV.U32 R90, RZ, RZ, R66 ;  /* 0x000000ffff5a7224 */ /* 0x000fe200078e0042 */
[----:B------:R-:W-:-:S07]  /*b8f0*/  LOP3.LUT R89, R56, UR32, R65, 0x96, !PT ;  /* 0x0000002038597c12 */ /* 0x000fce000f8e9641 */
.L_x_7493:
[----:B------:R-:W-:Y:S05]  /*b900*/  BSYNC.RECONVERGENT B2 ;  /* 0x0000000000027941 */ /* 0x000fea0003800200 */
.L_x_7492:
[----:B------:R-:W-:Y:S01]  /*b910*/  ISETP.NE.AND P3, PT, R64, 0x1, PT ;  /* 0x000000014000780c */ /* 0x000fe20003f65270 */
[----:B------:R-:W-:Y:S01]  /*b920*/  HADD2.F32 R56, -RZ, R58.H0_H0 ;  /* 0x2000003aff387230 */ /* 0x000fe20000004100 */
        /* <DEDUP_REMOVED lines=16> */
.L_x_7499:
        /* <DEDUP_REMOVED lines=13> */
.L_x_7501:
[----:B------:R-:W-:Y:S05]  /*bb00*/  BSYNC.RECONVERGENT B3 ;  /* 0x0000000000037941 */ /* 0x000fea0003800200 */
.L_x_7500:
        /* <DEDUP_REMOVED lines=43> */
.L_x_7498:
[----:B------:R-:W-:Y:S05]  /*bdc0*/  BSYNC.RECONVERGENT B2 ;  /* 0x0000000000027941 */ /* 0x000fea0003800200 */
.L_x_7497:
        /* <DEDUP_REMOVED lines=23> */
.L_x_7504:
        /* <DEDUP_REMOVED lines=13> */
.L_x_7506:
[----:B------:R-:W-:Y:S05]  /*c010*/  BSYNC.RECONVERGENT B3 ;  /* 0x0000000000037941 */ /* 0x000fea0003800200 */
.L_x_7505:
        /* <DEDUP_REMOVED lines=43> */
.L_x_7503:
[----:B------:R-:W-:Y:S05]  /*c2d0*/  BSYNC.RECONVERGENT B2 ;  /* 0x0000000000027941 */ /* 0x000fea0003800200 */
.L_x_7502:
[----:B------:R-:W-:Y:S01]  /*c2e0*/  ISETP.NE.AND P4, PT, R64, 0x1, PT ;  /* 0x000000014000780c */ /* 0x000fe20003f85270 */
[----:B------:R-:W-:Y:S01]  /*c2f0*/  HADD2.F32 R58, -RZ, R58.H1_H1 ;  /* 0x3000003aff3a7230 */ /* 0x000fe20000004100 */
        /* <DEDUP_REMOVED lines=16> */
.L_x_7509:
        /* <DEDUP_REMOVED lines=13> */
.L_x_7511:
[----:B------:R-:W-:Y:S05]  /*c4d0*/  BSYNC.RECONVERGENT B3 ;  /* 0x0000000000037941 */ /* 0x000fea0003800200 */
.L_x_7510:
        /* <DEDUP_REMOVED lines=43> */
.L_x_7508:
[----:B------:R-:W-:Y:S05]  /*c790*/  BSYNC.RECONVERGENT B2 ;  /* 0x0000000000027941 */ /* 0x000fea0003800200 */
.L_x_7507:
        /* <DEDUP_REMOVED lines=23> */
.L_x_7514:
        /* <DEDUP_REMOVED lines=13> */
.L_x_7516:
[----:B------:R-:W-:Y:S05]  /*c9e0*/  BSYNC.RECONVERGENT B3 ;  /* 0x0000000000037941 */ /* 0x000fea0003800200 */
.L_x_7515:
        /* <DEDUP_REMOVED lines=43> */
.L_x_7513:
[----:B------:R-:W-:Y:S05]  /*cca0*/  BSYNC.RECONVERGENT B2 ;  /* 0x0000000000027941 */ /* 0x000fea0003800200 */
.L_x_7512:
        /* <DEDUP_REMOVED lines=18> */
.L_x_7519:
        /* <DEDUP_REMOVED lines=13> */
.L_x_7521:
[----:B------:R-:W-:Y:S05]  /*cea0*/  BSYNC.RECONVERGENT B3 ;  /* 0x0000000000037941 */ /* 0x000fea0003800200 */
.L_x_7520:
        /* <DEDUP_REMOVED lines=40> */
[----:B------:R-:W-:Y:S01]  /*d130*/  IMAD.MOV.U32 R65, RZ, RZ, R0 ;  /* 0x000000ffff417224 */ /* 0x000fe200078e0000 */
[----:B------:R-:W-:Y:S01]  /*d140*/  MOV R0, R64 ;  /* 0x0000004000007202 */ /* 0x000fe20000000f00 */
[----:B------:R-:W-:-:S07]  /*d150*/  IMAD.MOV.U32 R66, RZ, RZ, RZ ;  /* 0x000000ffff427224 */ /* 0x000fce00078e00ff */
.L_x_7518:
[----:B------:R-:W-:Y:S05]  /*d160*/  BSYNC.RECONVERGENT B2 ;  /* 0x0000000000027941 */ /* 0x000fea0003800200 */
.L_x_7517:
[----:B------:R-:W-:Y:S01]  /*d170*/  I2FP.F32.U32 R63, R65 ;  /* 0x00000041003f7245 */ /* 0x000fe20000201000 */
[----:B------:R-:W-:Y:S01]  /*d180*/  HADD2.F32 R58, -RZ, R79.H0_H0 ;  /* 0x2000004fff3a7230 */ /* 0x000fe20000004100 */
        /* <DEDUP_REMOVED lines=10> */
[--C-:B------:R-:W-:Y:S01]  /*d230*/  FADD.FTZ R58, R58, R3.reuse ;  /* 0x000000033a3a7221 */ /* 0x100fe20000010000 */
[----:B------:R-:W-:-:S03]  /*d240*/  PRMT R3, R63, 0x7610, R3 ;  /* 0x000076103f037816 */ /* 0x000fc60000000003 */
        /* <DEDUP_REMOVED lines=10> */
.L_x_7524:
        /* <DEDUP_REMOVED lines=13> */
.L_x_7526:
[----:B------:R-:W-:Y:S05]  /*d3c0*/  BSYNC.RECONVERGENT B3 ;  /* 0x0000000000037941 */ /* 0x000fea0003800200 */
.L_x_7525:
        /* <DEDUP_REMOVED lines=40> */
[----:B------:R-:W-:Y:S01]  /*d650*/  HFMA2 R67, -RZ, RZ, 0, 0 ;  /* 0x00000000ff437431 */ /* 0x000fe200000001ff */
[----:B------:R-:W-:Y:S01]  /*d660*/  MOV R64, R0 ;  /* 0x0000000000407202 */ /* 0x000fe20000000f00 */
[----:B------:R-:W-:-:S07]  /*d670*/  IMAD.MOV.U32 R0, RZ, RZ, R66 ;  /* 0x000000ffff007224 */ /* 0x000fce00078e0042 */
.L_x_7523:
[----:B------:R-:W-:Y:S05]  /*d680*/  BSYNC.RECONVERGENT B2 ;  /* 0x0000000000027941 */ /* 0x000fea0003800200 */
.L_x_7522:
[----:B------:R-:W-:Y:S01]  /*d690*/  ISETP.NE.AND P6, PT, R67, 0x1, PT ;  /* 0x000000014300780c */ /* 0x000fe20003fc5270 */
[----:B------:R-:W-:Y:S01]  /*d6a0*/  BSSY.RECONVERGENT B2, `(.L_x_7527) ;  /* 0x000004c000027945 */ /* 0x000fe20003800200 */
[----:B------:R-:W-:Y:S01]  /*d6b0*/  I2FP.F32.U32 R63, R64 ;  /* 0x00000040003f7245 */ /* 0x000fe20000201000 */
[----:B------:R-:W-:Y:S01]  /*d6c0*/  HADD2.F32 R64, -RZ, R59.H1_H1 ;  /* 0x3000003bff407230 */ /* 0x000fe20000004100 */
[----:B------:R-:W-:Y:S01]  /*d6d0*/  MOV R65, R90 ;  /* 0x0000005a00417202 */ /* 0x000fe20000000f00 */
[----:B------:R-:W-:Y:S02]  /*d6e0*/  IMAD.MOV.U32 R95, RZ, RZ, 0x2 ;  /* 0x00000002ff5f7424 */ /* 0x000fe400078e00ff */
        /* <DEDUP_REMOVED lines=12> */
.L_x_7529:
        /* <DEDUP_REMOVED lines=15> */
.L_x_7531:
[----:B------:R-:W-:Y:S05]  /*d8a0*/  BSYNC.RECONVERGENT B3 ;  /* 0x0000000000037941 */ /* 0x000fea0003800200 */
.L_x_7530:
        /* <DEDUP_REMOVED lines=43> */
.L_x_7528:
[----:B------:R-:W-:Y:S05]  /*db60*/  BSYNC.RECONVERGENT B2 ;  /* 0x0000000000027941 */ /* 0x000fea0003800200 */
.L_x_7527:
        /* <DEDUP_REMOVED lines=9> */
[----:B------:R-:W-:Y:S01]  /*dc00*/  @P1 FADD.FTZ R59, R43, R59 ;  /* 0x0000003b2b3b1221 */ /* 0x000fe20000010000 */
[----:B------:R-:W-:Y:S06]  /*dc10*/  BRA `(.L_x_7532) ;  /* 0x0000002800047947 */ /* 0x000fec0003800000 */
.L_x_7451:
        /* <DEDUP_REMOVED lines=16> */
.L_x_7535:
        /* <DEDUP_REMOVED lines=13> */
.L_x_7537:
[----:B------:R-:W-:Y:S05]  /*ddf0*/  BSYNC.RECONVERGENT B3 ;  /* 0x0000000000037941 */ /* 0x000fea0003800200 */
.L_x_7536:
        /* <DEDUP_REMOVED lines=41> */
[----:B------:R-:W-:-:S07]  /*e090*/  IMAD.MOV.U32 R48, RZ, RZ, R86 ;  /* 0x000000ffff307224 */ /* 0x000fce00078e0056 */
.L_x_7534:
[----:B------:R-:W-:Y:S05]  /*e0a0*/  BSYNC.RECONVERGENT B2 ;  /* 0x0000000000027941 */ /* 0x000fea0003800200 */
.L_x_7533:
[----:B------:R-:W0:Y:S01]  /*e0b0*/  LDC R61, c[0x0][0x404] ;  /* 0x00010100ff3d7b82 */ /* 0x000e220000000800 */
[----:B------:R-:W-:Y:S01]  /*e0c0*/  ISETP.NE.AND P2, PT, R50, 0x1, PT ;  /* 0x000000013200780c */ /* 0x000fe20003f45270 */
[----:B------:R-:W-:Y:S01]  /*e0d0*/  IMAD.MOV.U32 R64, RZ, RZ, 0x2f800000 ;  /* 0x2f800000ff407424 */ /* 0x000fe200078e00ff */
[----:B------:R-:W-:Y:S01]  /*e0e0*/  I2FP.F32.U32 R49, R48 ;  /* 0x0000003000317245 */ /* 0x000fe20000201000 */
[----:B------:R-:W-:Y:S01]  /*e0f0*/  BSSY.RECONVERGENT B2, `(.L_x_7538) ;  /* 0x0000049000027945 */ /* 0x000fe20003800200 */
[----:B-----5:R-:W-:Y:S01]  /*e100*/  HADD2.F32 R65, -RZ, R56.H0_H0 ;  /* 0x20000038ff417230 */ /* 0x020fe20000004100 */
[----:B------:R-:W-:Y:S02]  /*e110*/  MOV R51, 0x2 ;  /* 0x0000000200337802 */ /* 0x000fe40000000f00 */
        /* <DEDUP_REMOVED lines=13> */
.L_x_7540:
        /* <DEDUP_REMOVED lines=13> */
.L_x_7542:
[----:B------:R-:W-:Y:S05]  /*e2c0*/  BSYNC.RECONVERGENT B3 ;  /* 0x0000000000037941 */ /* 0x000fea0003800200 */
.L_x_7541:
        /* <DEDUP_REMOVED lines=43> */
.L_x_7539:
[----:B------:R-:W-:Y:S05]  /*e580*/  BSYNC.RECONVERGENT B2 ;  /* 0x0000000000027941 */ /* 0x000fea0003800200 */
.L_x_7538:
        /* <DEDUP_REMOVED lines=18> */
.L_x_7545:
        /* <DEDUP_REMOVED lines=13> */
.L_x_7547:
[----:B------:R-:W-:Y:S05]  /*e780*/  BSYNC.RECONVERGENT B3 ;  /* 0x0000000000037941 */ /* 0x000fea0003800200 */
.L_x_7546:
        /* <DEDUP_REMOVED lines=43> */
.L_x_7544:
[----:B------:R-:W-:Y:S05]  /*ea40*/  BSYNC.RECONVERGENT B2 ;  /* 0x0000000000027941 */ /* 0x000fea0003800200 */
.L_x_7543:
        /* <DEDUP_REMOVED lines=18> */
.L_x_7550:
        /* <DEDUP_REMOVED lines=13> */
.L_x_7552:
[----:B------:R-:W-:Y:S05]  /*ec40*/  BSYNC.RECONVERGENT B3 ;  /* 0x0000000000037941 */ /* 0x000fea0003800200 */
.L_x_7551:
        /* <DEDUP_REMOVED lines=43> */
.L_x_7549:
[----:B------:R-:W-:Y:S05]  /*ef00*/  BSYNC.RECONVERGENT B2 ;  /* 0x0000000000027941 */ /* 0x000fea0003800200 */
.L_x_7548:
        /* <DEDUP_REMOVED lines=18> */
.L_x_7555:
        /* <DEDUP_REMOVED lines=13> */
.L_x_7557:
[----:B------:R-:W-:Y:S05]  /*f100*/  BSYNC.RECONVERGENT B3 ;  /* 0x0000000000037941 */ /* 0x000fea0003800200 */
.L_x_7556:
        /* <DEDUP_REMOVED lines=43> */
.L_x_7554:
[----:B------:R-:W-:Y:S05]  /*f3c0*/  BSYNC.RECONVERGENT B2 ;  /* 0x0000000000027941 */ /* 0x000fea0003800200 */
.L_x_7553:
[----:B------:R-:W-:Y:S01]  /*f3d0*/  ISETP.NE.AND P3, PT, R50, 0x1, PT ;  /* 0x000000013200780c */ /* 0x000fe20003f65270 */
[----:B------:R-:W-:Y:S01]  /*f3e0*/  BSSY.RECONVERGENT B2, `(.L_x_7558) ;  /* 0x0000049000027945 */ /* 0x000fe20003800200 */
[----:B------:R-:W-:Y:S01]  /*f3f0*/  I2FP.F32.U32 R49, R48 ;  /* 0x0000003000317245 */ /* 0x000fe20000201000 */
[----:B------:R-:W-:Y:S02]  /*f400*/  HFMA2 R51, -RZ, RZ, 0, 1.1920928955078125e-07 ;  /* 0x00000002ff337431 */ /* 0x000fe400000001ff */
[----:B------:R-:W-:Y:S02]  /*f410*/  HADD2.F32 R87, -RZ, R58.H0_H0 ;  /* 0x2000003aff577230 */ /* 0x000fe40000004100 */
        /* <DEDUP_REMOVED lines=12> */
.L_x_7560:
        /* <DEDUP_REMOVED lines=13> */
.L_x_7562:
[----:B------:R-:W-:Y:S05]  /*f5b0*/  BSYNC.RECONVERGENT B3 ;  /* 0x0000000000037941 */ /* 0x000fea0003800200 */
.L_x_7561:
        /* <DEDUP_REMOVED lines=43> */
.L_x_7559:
[----:B------:R-:W-:Y:S05]  /*f870*/  BSYNC.RECONVERGENT B2 ;  /* 0x0000000000027941 */ /* 0x000fea0003800200 */
.L_x_7558:
[----:B------:R-:W-:Y:S01]  /*f880*/  ISETP.NE.AND P4, PT, R51, 0x1, PT ;  /* 0x000000013300780c */ /* 0x000fe20003f85270 */
[----:B------:R-:W-:Y:S01]  /*f890*/  BSSY.RECONVERGENT B2, `(.L_x_7563) ;  /* 0x0000049000027945 */ /* 0x000fe20003800200 */
[----:B------:R-:W-:Y:S01]  /*f8a0*/  I2FP.F32.U32 R49, R49 ;  /* 0x0000003100317245 */ /* 0x000fe20000201000 */
[----:B------:R-:W-:Y:S02]  /*f8b0*/  HADD2.F32 R58, -RZ, R58.H1_H1 ;  /* 0x3000003aff3a7230 */ /* 0x000fe40000004100 */
        /* <DEDUP_REMOVED lines=13> */
.L_x_7565:
        /* <DEDUP_REMOVED lines=13> */
.L_x_7567:
[----:B------:R-:W-:Y:S05]  /*fa60*/  BSYNC.RECONVERGENT B3 ;  /* 0x0000000000037941 */ /* 0x000fea0003800200 */
.L_x_7566:
        /* <DEDUP_REMOVED lines=40> */
[----:B------:R-:W-:Y:S01]  /*fcf0*/  MOV R0, R50 ;  /* 0x0000003200007202 */ /* 0x000fe20000000f00 */
[----:B------:R-:W-:Y:S01]  /*fd00*/  IMAD.MOV.U32 R50, RZ, RZ, RZ ;  /* 0x000000ffff327224 */ /* 0x000fe200078e00ff */
[----:B------:R-:W-:-:S07]  /*fd10*/  LOP3.LUT R89, R48, UR32, R51, 0x96, !PT ;  /* 0x0000002030597c12 */ /* 0x000fce000f8e9633 */
.L_x_7564:
[----:B------:R-:W-:Y:S05]  /*fd20*/  BSYNC.RECONVERGENT B2 ;  /* 0x0000000000027941 */ /* 0x000fea0003800200 */
.L_x_7563:
        /* <DEDUP_REMOVED lines=17> */
.L_x_7570:
        /* <DEDUP_REMOVED lines=13> */
.L_x_7572:
[----:B------:R-:W-:Y:S05]  /*ff10*/  BSYNC.RECONVERGENT B3 ;  /* 0x0000000000037941 */ /* 0x000fea0003800200 */
.L_x_7571:
        /* <DEDUP_REMOVED lines=43> */
.L_x_7569:
[----:B------:R-:W-:Y:S05]  /*101d0*/  BSYNC.RECONVERGENT B2 ;  /* 0x0000000000027941 */ /* 0x000fea0003800200 */
.L_x_7568:
[----:B------:R-:W-:Y:S01]  /*101e0*/  P2R R50, PR, RZ, 0x2 ;  /* 0x00000002ff327803 */ /* 0x000fe20000000000 */
[----:B------:R-:W-:Y:S01]  /*101f0*/  FMUL.FTZ R65, R65, UR12 ;  /* 0x0000000c41417c20 */ /* 0x000fe20008410000 */
[----:B------:R-:W-:Y:S01]  /*10200*/  I2FP.F32.U32 R49, R49 ;  /* 0x0000003100317245 */ /* 0x000fe20000201000 */
[----:B------:R-:W-:Y:S01]  /*10210*/  FMUL.FTZ R66, R66, UR12 ;  /* 0x0000000c42427c20 */ /* 0x000fe20008410000 */
[----:B------:R-:W-:Y:S01]  /*10220*/  ISETP.NE.AND P1, PT, R91, RZ, PT ;  /* 0x000000ff5b00720c */ /* 0x000fe20003f25270 */
[----:B------:R-:W-:Y:S01]  /*10230*/  HADD2.F32 R59, -RZ, R59.H1_H1 ;  /* 0x3000003bff3b7230 */ /* 0x000fe20000004100 */
[----:B------:R-:W-:Y:S01]  /*10240*/  P2R R51, PR, RZ, 0x1 ;  /* 0x00000001ff337803 */ /* 0x000fe20000000000 */
[----:B------:R-:W-:Y:S01]  /*10250*/  FMUL.FTZ R86, R86, UR12 ;  /* 0x0000000c56567c20 */ /* 0x000fe20008410000 */
[----:B------:R-:W-:Y:S01]  /*10260*/  ISETP.NE.AND P0, PT, R93, RZ, PT ;  /* 0x000000ff5d00720c */ /* 0x000fe20003f05270 */
[----:B------:R-:W-:Y:S01]  /*10270*/  FFMA.FTZ R64, R49, R64, 1.1641532182693481445e-10 ;  /* 0x2f00000031407423 */ /* 0x000fe20000010040 */
[----:B------:R-:W-:Y:S01]  /*10280*/  ISETP.NE.AND P5, PT, R94, RZ, PT ;  /* 0x000000ff5e00720c */ /* 0x000fe20003fa5270 */
[----:B------:R-:W-:Y:S01]  /*10290*/  FMUL.FTZ R96, R96, UR12 ;  /* 0x0000000c60607c20 */ /* 0x000fe20008410000 */
[----:B------:R-:W-:Y:S01]  /*102a0*/  FSEL R48, R65, RZ, P1 ;  /* 0x000000ff41307208 */ /* 0x000fe20000800000 */
        /* <DEDUP_REMOVED lines=24> */
.L_x_7532:
        /* <DEDUP_REMOVED lines=21> */
[----:B------:R0:W-:Y:S02]  /*10580*/  STG.E.128 desc[UR8][R64.64+0x10], R56 ;  /* 0x0000103840007986 */ /* 0x0001e4000c101d08 */
[----:B------:R-:W-:Y:S02]  /*10590*/  IMAD.MOV.U32 R86, RZ, RZ, R0 ;  /* 0x000000ffff567224 */ /* 0x000fe400078e0000 */
        /* <DEDUP_REMOVED lines=22> */
.L_x_7450:
[----:B------:R-:W-:Y:S05]  /*10700*/  BSYNC.RECONVERGENT B1 ;  /* 0x0000000000017941 */ /* 0x000fea0003800200 */
.L_x_7449:
        /* <DEDUP_REMOVED lines=76> */
.L_x_7590:
        /* <DEDUP_REMOVED lines=16> */
[--C-:B------:R-:W-:Y:S01]  /*10cd0*/  FADD.FTZ R61, R54, -R87.reuse ;  /* 0x80000057363d7221 */ /* 0x100fe20000010000 */
[----:B-1---5:R-:W-:Y:S02]  /*10ce0*/  HADD2.F32 R60, -RZ, R7.H0_H0 ;  /* 0x20000007ff3c7230 */ /* 0x022fe40000004100 */
        /* <DEDUP_REMOVED lines=14> */
[C---:B------:R-:W-:Y:S01]  /*10dd0*/  FMUL.FTZ R61, R0.reuse, R61 ;  /* 0x0000003d003d7220 */ /* 0x040fe20000410000 */
        /* <DEDUP_REMOVED lines=8> */
[----:B------:R-:W-:Y:S02]  /*10e60*/  HADD2.F32 R93, -RZ, R6.H1_H1 ;  /* 0x30000006ff5d7230 */ /* 0x000fe40000004100 */
[----:B------:R-:W-:Y:S01]  /*10e70*/  FADD.FTZ R65, R38, -R87 ;  /* 0x8000005726417221 */ /* 0x000fe20000010000 */
[----:B------:R-:W-:Y:S02]  /*10e80*/  HADD2.F32 R97, -RZ, R18.H1_H1 ;  /* 0x30000012ff617230 */ /* 0x000fe40000004100 */
[----:B------:R-:W-:Y:S01]  /*10e90*/  FFMA.FTZ R64, R94, R99, R101 ;  /* 0x000000635e407223 */ /* 0x000fe20000010065 */
[----:B------:R-:W-:Y:S02]  /*10ea0*/  HADD2.F32 R92, -RZ, R5.H0_H0 ;  /* 0x20000005ff5c7230 */ /* 0x000fe40000004100 */
[----:B------:R-:W-:Y:S01]  /*10eb0*/  FMUL.FTZ R91, R0, R65 ;  /* 0x00000041005b7220 */ /* 0x000fe20000410000 */
[----:B------:R-:W-:-:S02]  /*10ec0*/  HADD2.F32 R94, -RZ, R17.H0_H0 ;  /* 0x20000011ff5e7230 */ /* 0x000fc40000004100 */
        /* <DEDUP_REMOVED lines=9> */
[----:B------:R-:W-:Y:S01]  /*10f60*/  HADD2.F32 R103, -RZ, R10.H1_H1 ;  /* 0x3000000aff677230 */ /* 0x000fe20000004100 */
[----:B------:R-:W0:Y:S01]  /*10f70*/  LDC.64 R92, c[0x0][0x428] ;  /* 0x00010a00ff5c7b82 */ /* 0x000e220000000a00 */
[----:B------:R-:W-:Y:S02]  /*10f80*/  HADD2.F32 R105, -RZ, R14.H1_H1 ;  /* 0x3000000eff697230 */ /* 0x000fe40000004100 */
[----:B------:R-:W-:Y:S01]  /*10f90*/  FFMA.FTZ R110, R108, R99, R101 ;  /* 0x000000636c6e7223 */ /* 0x000fe20000010065 */
[----:B------:R-:W-:Y:S01]  /*10fa0*/  FADD.FTZ R99, R36, -R87 ;  /* 0x8000005724637221 */ /* 0x000fe20000010000 */
[----:B------:R-:W-:Y:S01]  /*10fb0*/  HADD2.F32 R94, -RZ, R4.H0_H0 ;  /* 0x20000004ff5e7230 */ /* 0x000fe20000004100 */
[----:B------:R-:W-:Y:S01]  /*10fc0*/  F2FP.F16.F32.PACK_AB R63, R63, R60 ;  /* 0x0000003c3f3f723e */ /* 0x000fe200000000ff */
[----:B------:R-:W-:Y:S01]  /*10fd0*/  FFMA.FTZ R65, R98, R103, R105 ;  /* 0x0000006762417223 */ /* 0x000fe20000010069 */
[----:B------:R-:W-:Y:S01]  /*10fe0*/  FADD.FTZ R103, R37, -R87 ;  /* 0x8000005725677221 */ /* 0x000fe20000010000 */
[----:B------:R-:W1:Y:S01]  /*10ff0*/  LDC.64 R96, c[0x0][0x430] ;  /* 0x00010c00ff607b82 */ /* 0x000e620000000a00 */
[----:B------:R-:W-:-:S02]  /*11000*/  HADD2.F32 R98, -RZ, R16.H0_H0 ;  /* 0x20000010ff627230 */ /* 0x000fc40000004100 */
[C---:B------:R-:W-:Y:S01]  /*11010*/  FMUL.FTZ R99, R0.reuse, R99 ;  /* 0x0000006300637220 */ /* 0x040fe20000410000 */
[----:B------:R-:W-:Y:S02]  /*11020*/  HADD2.F32 R100, -RZ, R8.H0_H0 ;  /* 0x20000008ff647230 */ /* 0x000fe40000004100 */
[----:B------:R-:W-:Y:S01]  /*11030*/  FMUL.FTZ R103, R0, R103 ;  /* 0x0000006700677220 */ /* 0x000fe20000410000 */
[----:B------:R-:W-:Y:S02]  /*11040*/  HADD2.F32 R101, -RZ, R12.H0_H0 ;  /* 0x2000000cff657230 */ /* 0x000fe40000004100 */
[----:B------:R-:W-:Y:S01]  /*11050*/  FFMA.FTZ R94, R99, R94, R98 ;  /* 0x0000005e635e7223 */ /* 0x000fe20000010062 */
        /* <DEDUP_REMOVED lines=8> */
[----:B------:R-:W-:Y:S01]  /*110e0*/  HADD2.F32 R106, -RZ, R8.H1_H1 ;  /* 0x30000008ff6a7230 */ /* 0x000fe20000004100 */
[----:B------:R-:W-:Y:S01]  /*110f0*/  F2FP.F16.F32.PACK_AB R67, R64, R67 ;  /* 0x000000434043723e */ /* 0x000fe200000000ff */
[----:B------:R-:W-:Y:S02]  /*11100*/  HADD2.F32 R105, -RZ, R12.H1_H1 ;  /* 0x3000000cff697230 */ /* 0x000fe40000004100 */
[----:B------:R-:W-:Y:S01]  /*11110*/  FFMA.FTZ R108, R108, R109, R111 ;  /* 0x0000006d6c6c7223 */ /* 0x000fe2000001006f */
[----:B------:R-:W-:Y:S01]  /*11120*/  F2FP.F16.F32.PACK_AB R60, R99, R94 ;  /* 0x0000005e633c723e */ /* 0x000fe200000000ff */
[----:B0-----:R-:W-:Y:S01]  /*11130*/  IMAD.WIDE.U32 R92, R84, 0x10, R92 ;  /* 0x00000010545c7825 */ /* 0x001fe200078e005c */
[----:B------:R-:W-:-:S03]  /*11140*/  F2FP.F16.F32.PACK_AB R66, R65, R66 ;  /* 0x000000424142723e */ /* 0x000fc600000000ff */
[----:B------:R-:W-:Y:S01]  /*11150*/  FFMA.FTZ R105, R103, R106, R105 ;  /* 0x0000006a67697223 */ /* 0x000fe20000010069 */
[----:B------:R-:W-:Y:S01]  /*11160*/  F2FP.F16.F32.PACK_AB R65, R108, R91 ;  /* 0x0000005b6c41723e */ /* 0x000fe200000000ff */
[C---:B-1----:R-:W-:Y:S01]  /*11170*/  IMAD.WIDE.U32 R96, R84.reuse, 0x10, R96 ;  /* 0x0000001054607825 */ /* 0x042fe200078e0060 */
[----:B------:R0:W-:Y:S02]  /*11180*/  STG.E.128 desc[UR8][R92.64], R60 ;  /* 0x0000003c5c007986 */ /* 0x0001e4000c101d08 */
[----:B------:R-:W-:Y:S01]  /*11190*/  F2FP.F16.F32.PACK_AB R64, R105, R100 ;  /* 0x000000646940723e */ /* 0x000fe200000000ff */
[----:B------:R-:W-:-:S04]  /*111a0*/  VIADD R84, R84, 0x20 ;  /* 0x0000002054547836 */ /* 0x000fc80000000000 */
[----:B------:R0:W-:Y:S03]  /*111b0*/  STG.E.128 desc[UR8][R96.64], R64 ;  /* 0x0000004060007986 */ /* 0x0001e6000c101d08 */
.L_x_7575:
[----:B------:R-:W-:Y:S05]  /*111c0*/  BSYNC.RECONVERGENT B1 ;  /* 0x0000000000017941 */ /* 0x000fea0003800200 */
.L_x_7574:
[----:B------:R-:W-:Y:S01]  /*111d0*/  ISETP.GE.U32.AND P1, PT, R83, 0x40, PT ;  /* 0x000000405300780c */ /* 0x000fe20003f26070 */
[----:B------:R-:W-:-:S12]  /*111e0*/  BSSY.RECONVERGENT B1, `(.L_x_7576) ;  /* 0x0000050000017945 */ /* 0x000fd80003800200 */
[----:B------:R-:W-:Y:S05]  /*111f0*/  @!P1 BRA `(.L_x_7577) ;  /* 0x0000000400389947 */ /* 0x000fea0003800000 */
[--C-:B0-----:R-:W-:Y:S01]  /*11200*/  FADD.FTZ R61, R48, -R87.reuse ;  /* 0x80000057303d7221 */ /* 0x101fe20000010000 */
[--C-:B------:R-:W-:Y:S01]  /*11210*/  FADD.FTZ R67, R51, -R87.reuse ;  /* 0x8000005733437221 */ /* 0x100fe20000010000 */
[--C-:B-1----:R-:W-:Y:S01]  /*11220*/  FADD.FTZ R63, R49, -R87.reuse ;  /* 0x80000057313f7221 */ /* 0x102fe20000010000 */
[--C-:B------:R-:W-:Y:S01]  /*11230*/  FADD.FTZ R65, R50, -R87.reuse ;  /* 0x8000005732417221 */ /* 0x100fe20000010000 */
[--C-:B------:R-:W-:Y:S01]  /*11240*/  FADD.FTZ R91, R56, -R87.reuse ;  /* 0x80000057385b7221 */ /* 0x100fe20000010000 */
[--C-:B------:R-:W-:Y:S01]  /*11250*/  FADD.FTZ R97, R57, -R87.reuse ;  /* 0x8000005739617221 */ /* 0x100fe20000010000 */
[--C-:B------:R-:W-:Y:S01]  /*11260*/  FADD.FTZ R99, R58, -R87.reuse ;  /* 0x800000573a637221 */ /* 0x100fe20000010000 */
[----:B------:R-:W-:Y:S01]  /*11270*/  FADD.FTZ R87, R59, -R87 ;  /* 0x800000573b577221 */ /* 0x000fe20000010000 */
[----:B-----5:R-:W-:Y:S02]  /*11280*/  HADD2.F32 R60, -RZ, R20.H0_H0 ;  /* 0x20000014ff3c7230 */ /* 0x020fe40000004100 */
[----:B------:R-:W-:Y:S01]  /*11290*/  FMUL.FTZ R61, R0, R61 ;  /* 0x0000003d003d7220 */ /* 0x000fe20000410000 */
[----:B------:R-:W-:-:S02]  /*112a0*/  HADD2.F32 R62, -RZ, R28.H0_H0 ;  /* 0x2000001cff3e7230 */ /* 0x000fc40000004100 */
[C---:B------:R-:W-:Y:S01]  /*112b0*/  FMUL.FTZ R92, R0.reuse, R67 ;  /* 0x00000043005c7220 */ /* 0x040fe20000410000 */
[C---:B------:R-:W-:Y:S01]  /*112c0*/  FMUL.FTZ R93, R0.reuse, R65 ;  /* 0x00000041005d7220 */ /* 0x040fe20000410000 */
[C---:B------:R-:W-:Y:S01]  /*112d0*/  FMUL.FTZ R67, R0.reuse, R91 ;  /* 0x0000005b00437220 */ /* 0x040fe20000410000 */
[C---:B------:R-:W-:Y:S01]  /*112e0*/  FMUL.FTZ R63, R0.reuse, R63 ;  /* 0x0000003f003f7220 */ /* 0x040fe20000410000 */
[C---:B------:R-:W-:Y:S01]  /*112f0*/  FMUL.FTZ R65, R0.reuse, R97 ;  /* 0x0000006100417220 */ /* 0x040fe20000410000 */
[C---:B------:R-:W-:Y:S01]  /*11300*/  FMUL.FTZ R66, R0.reuse, R99 ;  /* 0x0000006300427220 */ /* 0x040fe20000410000 */
[----:B------:R-:W-:Y:S01]  /*11310*/  FMUL.FTZ R91, R0, R87 ;  /* 0x00000057005b7220 */ /* 0x000fe20000410000 */
[----:B------:R-:W-:Y:S01]  /*11320*/  FFMA.FTZ R0, R61, R60, R62 ;  /* 0x0000003c3d007223 */ /* 0x000fe2000001003e */
[----:B------:R-:W-:Y:S02]  /*11330*/  HADD2.F32 R64, -RZ, R24.H0_H0 ;  /* 0x20000018ff407230 */ /* 0x000fe40000004100 */
[----:B------:R-:W-:-:S02]  /*11340*/  HADD2.F32 R60, -RZ, R32.H0_H0 ;  /* 0x20000020ff3c7230 */ /* 0x000fc40000004100 */
[----:B------:R-:W-:Y:S02]  /*11350*/  HADD2.F32 R62, -RZ, R20.H1_H1 ;  /* 0x30000014ff3e7230 */ /* 0x000fe40000004100 */
[----:B------:R-:W-:Y:S02]  /*11360*/  HADD2.F32 R94, -RZ, R28.H1_H1 ;  /* 0x3000001cff5e7230 */ /* 0x000fe40000004100 */
[----:B------:R-:W-:Y:S01]  /*11370*/  FFMA.FTZ R64, R61, R64, R60 ;  /* 0x000000403d407223 */ /* 0x000fe2000001003c */
[----:B------:R-:W-:Y:S01]  /*11380*/  HADD2.F32 R96, -RZ, R24.H1_H1 ;  /* 0x30000018ff607230 */ /* 0x000fe20000004100 */
[----:B------:R-:W0:Y:S01]  /*11390*/  LDC.64 R60, c[0x0][0x430] ;  /* 0x00010c00ff3c7b82 */ /* 0x000e220000000a00 */
[----:B------:R-:W-:Y:S02]  /*113a0*/  HADD2.F32 R87, -RZ, R32.H1_H1 ;  /* 0x30000020ff577230 */ /* 0x000fe40000004100 */
[----:B------:R-:W-:Y:S01]  /*113b0*/  FFMA.FTZ R99, R63, R62, R94 ;  /* 0x0000003e3f637223 */ /* 0x000fe2000001005e */
[----:B------:R-:W-:-:S02]  /*113c0*/  HADD2.F32 R98, -RZ, R21.H0_H0 ;  /* 0x20000015ff627230 */ /* 0x000fc40000004100 */
[----:B------:R-:W-:Y:S02]  /*113d0*/  HADD2.F32 R100, -RZ, R29.H0_H0 ;  /* 0x2000001dff647230 */ /* 0x000fe40000004100 */
[----:B------:R-:W-:Y:S01]  /*113e0*/  FFMA.FTZ R87, R63, R96, R87 ;  /* 0x000000603f577223 */ /* 0x000fe20000010057 */
[----:B------:R-:W-:Y:S01]  /*113f0*/  HADD2.F32 R102, -RZ, R25.H0_H0 ;  /* 0x20000019ff667230 */ /* 0x000fe20000004100 */
[----:B------:R-:W1:Y:S01]  /*11400*/  LDC.64 R62, c[0x0][0x428] ;  /* 0x00010a00ff3e7b82 */ /* 0x000e620000000a00 */
[----:B------:R-:W-:Y:S02]  /*11410*/  HADD2.F32 R97, -RZ, R33.H0_H0 ;  /* 0x20000021ff617230 */ /* 0x000fe40000004100 */
[----:B------:R-:W-:Y:S01]  /*11420*/  FFMA.FTZ R98, R93, R98, R100 ;  /* 0x000000625d627223 */ /* 0x000fe20000010064 */
[----:B------:R-:W-:Y:S01]  /*11430*/  HADD2.F32 R100, -RZ, R22.H0_H0 ;  /* 0x20000016ff647230 */ /* 0x000fe20000004100 */
[----:B------:R-:W-:Y:S01]  /*11440*/  F2FP.F16.F32.PACK_AB R64, R87, R64 ;  /* 0x000000405740723e */ /* 0x000fe200000000ff */
[----:B------:R-:W-:-:S02]  /*11450*/  HADD2.F32 R104, -RZ, R26.H0_H0 ;  /* 0x2000001aff687230 */ /* 0x000fc40000004100 */
[----:B------:R-:W-:Y:S01]  /*11460*/  FFMA.FTZ R94, R93, R102, R97 ;  /* 0x000000665d5e7223 */ /* 0x000fe20000010061 */
[----:B------:R-:W-:Y:S02]  /*11470*/  HADD2.F32 R102, -RZ, R30.H0_H0 ;  /* 0x2000001eff667230 */ /* 0x000fe40000004100 */
[----:B------:R-:W-:Y:S02]  /*11480*/  HADD2.F32 R97, -RZ, R34.H0_H0 ;  /* 0x20000022ff617230 */ /* 0x000fe40000004100 */
[----:B------:R-:W-:Y:S02]  /*11490*/  HADD2.F32 R103, -RZ, R21.H1_H1 ;  /* 0x30000015ff677230 */ /* 0x000fe40000004100 */
[C---:B------:R-:W-:Y:S01]  /*114a0*/  FFMA.FTZ R100, R67.reuse, R100, R102 ;  /* 0x0000006443647223 */ /* 0x040fe20000010066 */
[----:B------:R-:W-:Y:S02]  /*114b0*/  HADD2.F32 R93, -RZ, R29.H1_H1 ;  /* 0x3000001dff5d7230 */ /* 0x000fe40000004100 */
[----:B------:R-:W-:Y:S01]  /*114c0*/  FFMA.FTZ R104, R67, R104, R97 ;  /* 0x0000006843687223 */ /* 0x000fe20000010061 */
[----:B------:R-:W-:-:S02]  /*114d0*/  HADD2.F32 R101, -RZ, R25.H1_H1 ;  /* 0x30000019ff657230 */ /* 0x000fc40000004100 */
[----:B------:R-:W-:Y:S02]  /*114e0*/  HADD2.F32 R96, -RZ, R33.H1_H1 ;  /* 0x30000021ff607230 */ /* 0x000fe40000004100 */
[C---:B------:R-:W-:Y:S01]  /*114f0*/  FFMA.FTZ R103, R92.reuse, R103, R93 ;  /* 0x000000675c677223 */ /* 0x040fe2000001005d */
[----:B------:R-:W-:Y:S02]  /*11500*/  HADD2.F32 R106, -RZ, R22.H1_H1 ;  /* 0x30000016ff6a7230 */ /* 0x000fe40000004100 */
        /* <DEDUP_REMOVED lines=8> */
[----:B------:R-:W-:Y:S02]  /*11590*/  HADD2.F32 R108, -RZ, R23.H1_H1 ;  /* 0x30000017ff6c7230 */ /* 0x000fe40000004100 */
        /* <DEDUP_REMOVED lines=8> */
[----:B-1----:R-:W-:Y:S01]  /*11620*/  IMAD.WIDE.U32 R92, R84, 0x10, R62 ;  /* 0x00000010545c7825 */ /* 0x002fe200078e003e */
[----:B------:R-:W-:-:S03]  /*11630*/  F2FP.F16.F32.PACK_AB R62, R67, R100 ;  /* 0x00000064433e723e */ /* 0x000fc600000000ff */
[----:B------:R-:W-:Y:S01]  /*11640*/  FFMA.FTZ R112, R91, R112, R109 ;  /* 0x000000705b707223 */ /* 0x000fe2000001006d */
[----:B0-----:R-:W-:Y:S01]  /*11650*/  IMAD.WIDE.U32 R96, R84, 0x10, R60 ;  /* 0x0000001054607825 */ /* 0x001fe200078e003c */
[----:B------:R-:W-:Y:S02]  /*11660*/  F2FP.F16.F32.PACK_AB R61, R103, R98 ;  /* 0x00000062673d723e */ /* 0x000fe400000000ff */
[----:B------:R-:W-:Y:S02]  /*11670*/  F2FP.F16.F32.PACK_AB R60, R99, R0 ;  /* 0x00000000633c723e */ /* 0x000fe400000000ff */
[----:B------:R-:W-:Y:S02]  /*11680*/  F2FP.F16.F32.PACK_AB R63, R107, R102 ;  /* 0x000000666b3f723e */ /* 0x000fe400000000ff */
[----:B------:R-:W-:Y:S02]  /*11690*/  F2FP.F16.F32.PACK_AB R66, R65, R104 ;  /* 0x000000684142723e */ /* 0x000fe400000000ff */
[----:B------:R-:W-:Y:S01]  /*116a0*/  F2FP.F16.F32.PACK_AB R67, R112, R105 ;  /* 0x000000697043723e */ /* 0x000fe200000000ff */
[----:B------:R2:W-:Y:S01]  /*116b0*/  STG.E.128 desc[UR8][R92.64], R60 ;  /* 0x0000003c5c007986 */ /* 0x0005e2000c101d08 */
[----:B------:R-:W-:-:S05]  /*116c0*/  F2FP.F16.F32.PACK_AB R65, R101, R94 ;  /* 0x0000005e6541723e */ /* 0x000fca00000000ff */
[----:B------:R2:W-:Y:S02]  /*116d0*/  STG.E.128 desc[UR8][R96.64], R64 ;  /* 0x0000004060007986 */ /* 0x0005e4000c101d08 */
.L_x_7577:
[----:B------:R-:W-:Y:S05]  /*116e0*/  BSYNC.RECONVERGENT B1 ;  /* 0x0000000000017941 */ /* 0x000fea0003800200 */
.L_x_7576:
[----:B012---:R-:W0:Y:S02]  /*116f0*/  LDC.64 R60, c[0x0][0x380] ;  /* 0x0000e000ff3c7b82 */ /* 0x007e240000000a00 */
[----:B0-----:R-:W-:-:S04]  /*11700*/  LEA R80, R60, R80, 0x2 ;  /* 0x000000503c507211 */ /* 0x001fc800078e10ff */
[----:B------:R-:W-:-:S13]  /*11710*/  ISETP.GE.AND P1, PT, R80, R61, PT ;  /* 0x0000003d5000720c */ /* 0x000fda0003f26270 */
[----:B------:R-:W-:Y:S05]  /*11720*/  @!P1 BRA `(.L_x_7578) ;  /* 0xfffffef800409947 */ /* 0x000fea000383ffff */
[----:B------:R-:W-:Y:S05]  /*11730*/  BSYNC B0 ;  /* 0x0000000000007941 */ /* 0x000fea0003800000 */
.L_x_7323:
[----:B------:R-:W-:Y:S05]  /*11740*/  EXIT ;  /* 0x000000000000794d */ /* 0x000fea0003800000 */
.L_x_7573:
        /* <DEDUP_REMOVED lines=8> */
.L_x_7580:
[----:B------:R-:W-:Y:S05]  /*117d0*/  BSYNC B1 ;  /* 0x0000000000017941 */ /* 0x000fea0003800000 */
.L_x_7579:
        /* <DEDUP_REMOVED lines=9> */
.L_x_7581:
[----:B------:R-:W-:Y:S01]  /*11870*/  HFMA2 R91, -RZ, RZ, 0, 2.384185791015625e-07 ;  /* 0x00000004ff5b7431 */ /* 0x000fe200000001ff */
[----:B------:R-:W-:-:S05]  /*11880*/  MOV R61, R67 ;  /* 0x00000043003d7202 */ /* 0x000fca0000000f00 */
[----:B------:R-:W-:-:S04]  /*11890*/  FADD.FTZ R64, R62, R61 ;  /* 0x0000003d3e407221 */ /* 0x000fc80000010000 */
[----:B------:R-:W-:-:S07]  /*118a0*/  IMAD.MOV.U32 R92, RZ, RZ, R64 ;  /* 0x000000ffff5c7224 */ /* 0x000fce00078e0040 */
[----:B------:R-:W-:Y:S05]  /*118b0*/  WARPSYNC.COLLECTIVE R87, `(.L_x_7582) ;  /* 0x0000000057087348 */ /* 0x000fea0003c00000 */
[----:B------:R0:W1:Y:S02]  /*118c0*/  SHFL.BFLY P3, R67, R92, R91, R94 ;  /* 0x0c00005b5c437389 */ /* 0x000064000006005e */
[----:B01----:R-:W-:Y:S05]  /*118d0*/  ENDCOLLECTIVE ;  /* 0x000000000000791b */ /* 0x003fea0003800000 */
.L_x_7582:
        /* <DEDUP_REMOVED lines=8> */
.L_x_7583:
[----:B------:R-:W-:Y:S01]  /*11960*/  HFMA2 R91, -RZ, RZ, 0, 9.5367431640625e-07 ;  /* 0x00000010ff5b7431 */ /* 0x000fe200000001ff */
[----:B------:R-:W-:-:S05]  /*11970*/  MOV R0, R67 ;  /* 0x0000004300007202 */ /* 0x000fca0000000f00 */
[----:B------:R-:W-:-:S04]  /*11980*/  FADD.FTZ R66, R65, R0 ;  /* 0x0000000041427221 */ /* 0x000fc80000010000 */
[----:B------:R-:W-:-:S07]  /*11990*/  IMAD.MOV.U32 R92, RZ, RZ, R66 ;  /* 0x000000ffff5c7224 */ /* 0x000fce00078e0042 */
[----:B------:R-:W-:Y:S05]  /*119a0*/  WARPSYNC.COLLECTIVE R87, `(.L_x_7584) ;  /* 0x0000000057087348 */ /* 0x000fea0003c00000 */
[----:B------:R0:W1:Y:S02]  /*119b0*/  SHFL.BFLY P3, R67, R92, R91, R94 ;  /* 0x0c00005b5c437389 */ /* 0x000064000006005e */
[----:B01----:R-:W-:Y:S05]  /*119c0*/  ENDCOLLECTIVE ;  /* 0x000000000000791b */ /* 0x003fea0003800000 */
.L_x_7584:
        /* <DEDUP_REMOVED lines=40> */
.L_x_7585:
[----:B------:R-:W-:Y:S02]  /*11c50*/  IMAD.MOV.U32 R91, RZ, RZ, 0x2 ;  /* 0x00000002ff5b7424 */ /* 0x000fe400078e00ff */
[----:B------:R-:W-:-:S04]  /*11c60*/  IMAD.MOV.U32 R63, RZ, RZ, R67 ;  /* 0x000000ffff3f7224 */ /* 0x000fc800078e0043 */
[----:B------:R-:W-:-:S05]  /*11c70*/  FADD.FTZ R63, R0, R63 ;  /* 0x0000003f003f7221 */ /* 0x000fca0000010000 */
[----:B------:R-:W-:-:S07]  /*11c80*/  MOV R92, R63 ;  /* 0x0000003f005c7202 */ /* 0x000fce0000000f00 */
[----:B------:R-:W-:Y:S05]  /*11c90*/  WARPSYNC.COLLECTIVE R87, `(.L_x_7586) ;  /* 0x0000000057087348 */ /* 0x000fea0003c00000 */
[----:B------:R0:W1:Y:S02]  /*11ca0*/  SHFL.BFLY P3, R67, R92, R91, R94 ;  /* 0x0c00005b5c437389 */ /* 0x000064000006005e */
[----:B01----:R-:W-:Y:S05]  /*11cb0*/  ENDCOLLECTIVE ;  /* 0x000000000000791b */ /* 0x003fea0003800000 */
.L_x_7586:
[----:B------:R-:W-:Y:S01]  /*11cc0*/  HFMA2 R91, -RZ, RZ, 0, 2.384185791015625e-07 ;  /* 0x00000004ff5b7431 */ /* 0x000fe200000001ff */
[----:B------:R-:W-:-:S05]  /*11cd0*/  MOV R62, R67 ;  /* 0x00000043003e7202 */ /* 0x000fca0000000f00 */
[----:B------:R-:W-:-:S04]  /*11ce0*/  FADD.FTZ R62, R63, R62 ;  /* 0x0000003e3f3e7221 */ /* 0x000fc80000010000 */
[----:B------:R-:W-:-:S07]  /*11cf0*/  IMAD.MOV.U32 R92, RZ, RZ, R62 ;  /* 0x000000ffff5c7224 */ /* 0x000fce00078e003e */
[----:B------:R-:W-:Y:S05]  /*11d00*/  WARPSYNC.COLLECTIVE R87, `(.L_x_7587) ;  /* 0x0000000057087348 */ /* 0x000fea0003c00000 */
[----:B------:R0:W1:Y:S02]  /*11d10*/  SHFL.BFLY P3, R67, R92, R91, R94 ;  /* 0x0c00005b5c437389 */ /* 0x000064000006005e */
[----:B01----:R-:W-:Y:S05]  /*11d20*/  ENDCOLLECTIVE ;  /* 0x000000000000791b */ /* 0x003fea0003800000 */
.L_x_7587:
[----:B------:R-:W-:Y:S02]  /*11d30*/  IMAD.MOV.U32 R91, RZ, RZ, 0x8 ;  /* 0x00000008ff5b7424 */ /* 0x000fe400078e00ff */
[----:B------:R-:W-:-:S04]  /*11d40*/  IMAD.MOV.U32 R65, RZ, RZ, R67 ;  /* 0x000000ffff417224 */ /* 0x000fc800078e0043 */
[----:B------:R-:W-:-:S05]  /*11d50*/  FADD.FTZ R65, R62, R65 ;  /* 0x000000413e417221 */ /* 0x000fca0000010000 */
[----:B------:R-:W-:-:S07]  /*11d60*/  MOV R92, R65 ;  /* 0x00000041005c7202 */ /* 0x000fce0000000f00 */
[----:B------:R-:W-:Y:S05]  /*11d70*/  WARPSYNC.COLLECTIVE R87, `(.L_x_7588) ;  /* 0x0000000057087348 */ /* 0x000fea0003c00000 */
[----:B------:R0:W1:Y:S02]  /*11d80*/  SHFL.BFLY P3, R67, R92, R91, R94 ;  /* 0x0c00005b5c437389 */ /* 0x000064000006005e */
[----:B01----:R-:W-:Y:S05]  /*11d90*/  ENDCOLLECTIVE ;  /* 0x000000000000791b */ /* 0x003fea0003800000 */
.L_x_7588:
[----:B------:R-:W-:Y:S01]  /*11da0*/  HFMA2 R91, -RZ, RZ, 0, 9.5367431640625e-07 ;  /* 0x00000010ff5b7431 */ /* 0x000fe200000001ff */
[----:B------:R-:W-:-:S05]  /*11db0*/  MOV R64, R67 ;  /* 0x0000004300407202 */ /* 0x000fca0000000f00 */
[----:B------:R-:W-:-:S04]  /*11dc0*/  FADD.FTZ R64, R65, R64 ;  /* 0x0000004041407221 */ /* 0x000fc80000010000 */
[----:B------:R-:W-:-:S07]  /*11dd0*/  IMAD.MOV.U32 R92, RZ, RZ, R64 ;  /* 0x000000ffff5c7224 */ /* 0x000fce00078e0040 */
[----:B------:R-:W-:Y:S05]  /*11de0*/  WARPSYNC.COLLECTIVE R87, `(.L_x_7589) ;  /* 0x0000000057087348 */ /* 0x000fea0003c00000 */
[----:B------:R0:W1:Y:S02]  /*11df0*/  SHFL.BFLY P3, R67, R92, R91, R94 ;  /* 0x0c00005b5c437389 */ /* 0x000064000006005e */
[----:B01----:R-:W-:Y:S05]  /*11e00*/  ENDCOLLECTIVE ;  /* 0x000000000000791b */ /* 0x003fea0003800000 */
.L_x_7589:
[----:B------:R-:W-:Y:S05]  /*11e10*/  BRA `(.L_x_7590) ;  /* 0xffffffec006c7947 */ /* 0x000fea000383ffff */
.L_x_7591:
        /* <DEDUP_REMOVED lines=14> */
.L_x_12149:


//--------------------- .text._ZN10layer_norm31ln_parallel_residual_fwd_kernelINS_13Kernel_traitsI6__halfS2_fS2_fjLj512ELj1ELj4ELj1ELj16ENS_18Kernel_traits_baseILj512ES2_S2_fS2_fjLj128EEEEELb1ELb0ELb1EEEvNS_9FwdParamsE --------------------------
	.section	.text._ZN10layer_norm31ln_parallel_residual_fwd_kernelINS_13Kernel_traitsI6__halfS2_fS2_fjLj512ELj1ELj4ELj1ELj16ENS_18Kernel_traits_baseILj512ES2_S2_fS2_fjLj128EEEEELb1ELb0ELb1EEEvNS_9FwdParamsE,"ax",@progbits
	.align	128
        .global         _ZN10layer_norm31ln_parallel_residual_fwd_kernelINS_13Kernel_traitsI6__halfS2_fS2_fjLj512ELj1ELj4ELj1ELj16ENS_18Kernel_traits_baseILj512ES2_S2_fS2_fjLj128EEEEELb1ELb0ELb1EEEvNS_9FwdParamsE
        .type           _ZN10layer_norm31ln_parallel_residual_fwd_kernelINS_13Kernel_traitsI6__halfS2_fS2_fjLj512ELj1ELj4ELj1ELj16ENS_18Kernel_traits_baseILj512ES2_S2_fS2_fjLj128EEEEELb1ELb0ELb1EEEvNS_9FwdParamsE,@function
        .size           _ZN10layer_norm31ln_parallel_residual_fwd_kernelINS_13Kernel_traitsI6__halfS2_fS2_fjLj512ELj1ELj4ELj1ELj16ENS_18Kernel_traits_baseILj512ES2_S2_fS2_fjLj128EEEEELb1ELb0ELb1EEEvNS_9FwdParamsE,(.L_x_12150 - _ZN10layer_norm31ln_parallel_residual_fwd_kernelINS_13Kernel_traitsI6__halfS2_fS2_fjLj512ELj1ELj4ELj1ELj16ENS_18Kernel_traits_baseILj512ES2_S2_fS2_fjLj128EEEEELb1ELb0ELb1EEEvNS_9FwdParamsE)
        .other          _ZN10layer_norm31ln_parallel_residual_fwd_kernelINS_13Kernel_traitsI6__halfS2_fS2_fjLj512ELj1ELj4ELj1ELj16ENS_18Kernel_traits_baseILj512ES2_S2_fS2_fjLj128EEEEELb1ELb0ELb1EEEvNS_9FwdParamsE,@"STO_CUDA_ENTRY STV_DEFAULT"
_ZN10layer_norm31ln_parallel_residual_fwd_kernelINS_13Kernel_traitsI6__halfS2_fS2_fjLj512ELj1ELj4ELj1ELj16ENS_18Kernel_traits_baseILj512ES2_S2_fS2_fjLj128EEEEELb1ELb0ELb1EEEvNS_9FwdParamsE:
.text._ZN10layer_norm31ln_parallel_residual_fwd_kernelINS_13Kernel_traitsI6__halfS2_fS2_fjLj512ELj1ELj4ELj1ELj16ENS_18Kernel_traits_baseILj512ES2_S2_fS2_fjLj128EEEEELb1ELb0ELb1EEEvNS_9FwdParamsE:
        /* <DEDUP_REMOVED lines=56> */
[----:B------:R-:W2:Y:S03]  /*0380*/  LDG.E.128 R20, desc[UR8][R6.64+0x200] ;  /* 0x0002000806147981 */ /* 0x000ea6000c1e1d00 */
[----:B------:R-:W0:Y:S01]  /*0390*/  @P0 LDC.64 R14, c[0x0][0x440] ;  /* 0x00011000ff0e0b82 */ /* 0x000e220000000a00 */
[----:B------:R-:W-:Y:S02]  /*03a0*/  @!P0 CS2R R98, SRZ ;  /* 0x0000000000628805 */ /* 0x000fe4000001ff00 */
[----:B------:R-:W-:Y:S01]  /*03b0*/  @!P0 CS2R R96, SRZ ;  /* 0x0000000000608805 */ /* 0x000fe2000001ff00 */
[----:B------:R-:W4:Y:S01]  /*03c0*/  LDG.E.128 R16, desc[UR8][R12.64+0x200] ;  /* 0x000200080c107981 */ /* 0x000f22000c1e1d00 */
[----:B------:R-:W-:Y:S02]  /*03d0*/  @!P0 CS2R R10, SRZ ;  /* 0x00000000000a8805 */ /* 0x000fe4000001ff00 */
[----:B------:R-:W-:Y:S01]  /*03e0*/  @!P0 CS2R R8, SRZ ;  /* 0x0000000000088805 */ /* 0x000fe2000001ff00 */
[----:B------:R4:W4:Y:S01]  /*03f0*/  LDG.E.128 R88, desc[UR8][R12.64] ;  /* 0x000000080c587981 */ /* 0x000922000c1e1d00 */
[----:B0-----:R-:W-:-:S05]  /*0400*/  @P0 IMAD.WIDE.U32 R14, R125, 0x10, R14 ;  /* 0x000000107d0e0825 */ /* 0x001fca00078e000e */
[----:B------:R0:W5:Y:S04]  /*0410*/  @P0 LDG.E.128 R96, desc[UR8][R14.64] ;  /* 0x000000080e600981 */ /* 0x000168000c1e1d00 */
[----:B------:R0:W5:Y:S01]  /*0420*/  @P0 LDG.E.128 R8, desc[UR8][R14.64+0x200] ;  /* 0x000200080e080981 */ /* 0x000162000c1e1d00 */
[----:B------:R-:W-:Y:S02]  /*0430*/  HFMA2 R24, -RZ, RZ, 0, 0 ;  /* 0x00000000ff187431 */ /* 0x000fe400000001ff */
[----:B------:R-:W-:Y:S01]  /*0440*/  IMAD.MOV.U32 R92, RZ, RZ, RZ ;  /* 0x000000ffff5c7224 */ /* 0x000fe200078e00ff */
[----:B------:R-:W-:Y:S01]  /*0450*/  MOV R100, RZ ;  /* 0x000000ff00647202 */ /* 0x000fe20000000f00 */
[----:B------:R-:W-:Y:S02]  /*0460*/  IMAD.MOV.U32 R116, RZ, RZ, RZ ;  /* 0x000000ffff747224 */ /* 0x000fe400078e00ff */
[----:B---3--:R-:W-:Y:S01]  /*0470*/  @!P0 IMAD.MOV.U32 R117, RZ, RZ, R108 ;  /* 0x000000ffff758224 */ /* 0x008fe200078e006c */
[----:B------:R-:W-:Y:S01]  /*0480*/  @!P0 MOV R93, R111 ;  /* 0x0000006f005d8202 */ /* 0x000fe20000000f00 */
[----:B------:R-:W-:-:S02]  /*0490*/  @!P0 IMAD.MOV.U32 R101, RZ, RZ, R110 ;  /* 0x000000ffff658224 */ /* 0x000fc400078e006e */
[----:B--2---:R-:W-:Y:S01]  /*04a0*/  @!P0 IMAD.MOV.U32 R85, RZ, RZ, R20 ;  /* 0x000000ffff558224 */ /* 0x004fe200078e0014 */
[----:B------:R-:W-:Y:S01]  /*04b0*/  @P0 MOV R93, R111 ;  /* 0x0000006f005d0202 */ /* 0x000fe20000000f00 */
[----:B------:R-:W-:Y:S01]  /*04c0*/  @P0 IMAD.MOV.U32 R117, RZ, RZ, R108 ;  /* 0x000000ffff750224 */ /* 0x000fe200078e006c */
[-C--:B----4-:R-:W-:Y:S01]  /*04d0*/  @!P0 MOV R12, R16.reuse ;  /* 0x00000010000c8202 */ /* 0x090fe20000000f00 */
[----:B------:R-:W-:Y:S01]  /*04e0*/  @!P0 IMAD.MOV.U32 R13, RZ, RZ, R17 ;  /* 0x000000ffff0d8224 */ /* 0x000fe200078e0011 */
[----:B------:R-:W-:Y:S01]  /*04f0*/  @P0 MOV R12, R16 ;  /* 0x00000010000c0202 */ /* 0x000fe20000000f00 */
[----:B------:R-:W-:Y:S01]  /*0500*/  @P0 IMAD.MOV.U32 R85, RZ, RZ, R20 ;  /* 0x000000ffff550224 */ /* 0x000fe200078e0014 */
[-C--:B------:R-:W-:Y:S01]  /*0510*/  @!P0 MOV R25, R90.reuse ;  /* 0x0000005a00198202 */ /* 0x080fe20000000f00 */
[----:B------:R-:W-:Y:S01]  /*0520*/  @!P0 IMAD.MOV.U32 R115, RZ, RZ, R88 ;  /* 0x000000ffff738224 */ /* 0x000fe200078e0058 */
[----:B------:R-:W-:Y:S01]  /*0530*/  @P0 MOV R25, R90 ;  /* 0x0000005a00190202 */ /* 0x000fe20000000f00 */
[----:B------:R-:W-:-:S02]  /*0540*/  @!P0 IMAD.MOV.U32 R107, RZ, RZ, R89 ;  /* 0x000000ffff6b8224 */ /* 0x000fc400078e0059 */
[----:B------:R-:W-:Y:S02]  /*0550*/  @!P0 IMAD.MOV.U32 R52, RZ, RZ, R19 ;  /* 0x000000ffff348224 */ /* 0x000fe400078e0013 */
[----:B------:R-:W-:Y:S01]  /*0560*/  @P0 IMAD.MOV.U32 R13, RZ, RZ, R17 ;  /* 0x000000ffff0d0224 */ /* 0x000fe200078e0011 */
[----:B------:R-:W-:Y:S01]  /*0570*/  CS2R R16, SRZ ;  /* 0x0000000000107805 */ /* 0x000fe2000001ff00 */
[----:B------:R-:W-:Y:S02]  /*0580*/  @P0 IMAD.MOV.U32 R101, RZ, RZ, R110 ;  /* 0x000000ffff650224 */ /* 0x000fe400078e006e */
[----:B------:R-:W-:Y:S02]  /*0590*/  @P0 IMAD.MOV.U32 R115, RZ, RZ, R88 ;  /* 0x000000ffff730224 */ /* 0x000fe400078e0058 */
[----:B------:R-:W-:Y:S02]  /*05a0*/  @P0 IMAD.MOV.U32 R107, RZ, RZ, R89 ;  /* 0x000000ffff6b0224 */ /* 0x000fe400078e0059 */
[----:B------:R-:W-:-:S02]  /*05b0*/  @P0 IMAD.MOV.U32 R52, RZ, RZ, R19 ;  /* 0x000000ffff340224 */ /* 0x000fc400078e0013 */
[----:B------:R-:W-:Y:S02]  /*05c0*/  IMAD.MOV.U32 R20, RZ, RZ, RZ ;  /* 0x000000ffff147224 */ /* 0x000fe400078e00ff */
[----:B------:R-:W-:Y:S01]  /*05d0*/  IMAD.MOV.U32 R108, RZ, RZ, RZ ;  /* 0x000000ffff6c7224 */ /* 0x000fe200078e00ff */
[----:B0-----:R-:W-:Y:S06]  /*05e0*/  BRA `(.L_x_7593) ;  /* 0x0000000000d47947 */ /* 0x001fec0003800000 */
.L_x_7592:
        /* <DEDUP_REMOVED lines=19> */
[----:B----4-:R-:W-:Y:S01]  /*0720*/  @P0 IMAD.MOV.U32 R85, RZ, RZ, R20 ;  /* 0x000000ffff550224 */ /* 0x010fe200078e0014 */
[----:B------:R-:W-:Y:S02]  /*0730*/  @!P0 MOV R85, R20 ;  /* 0x0000001400558202 */ /* 0x000fe40000000f00 */
[-C--:B--2---:R-:W-:Y:S01]  /*0740*/  @P0 MOV R117, R108.reuse ;  /* 0x0000006c00750202 */ /* 0x084fe20000000f00 */
[----:B------:R-:W-:Y:S01]  /*0750*/  @P0 IMAD.MOV.U32 R101, RZ, RZ, R110 ;  /* 0x000000ffff650224 */ /* 0x000fe200078e006e */
[----:B------:R-:W-:Y:S01]  /*0760*/  @!P0 MOV R117, R108 ;  /* 0x0000006c00758202 */ /* 0x000fe20000000f00 */
[----:B------:R-:W-:Y:S01]  /*0770*/  @P0 IMAD.MOV.U32 R20, RZ, RZ, R18 ;  /* 0x000000ffff140224 */ /* 0x000fe200078e0012 */
[----:B------:R-:W-:Y:S01]  /*0780*/  @!P0 MOV R20, R18 ;  /* 0x0000001200148202 */ /* 0x000fe20000000f00 */
[----:B------:R-:W-:Y:S01]  /*0790*/  @P0 IMAD.MOV.U32 R93, RZ, RZ, R111 ;  /* 0x000000ffff5d0224 */ /* 0x000fe200078e006f */
[----:B---3--:R-:W-:Y:S01]  /*07a0*/  @P0 MOV R116, R32 ;  /* 0x0000002000740202 */ /* 0x008fe20000000f00 */
[----:B------:R-:W-:Y:S01]  /*07b0*/  @P0 IMAD.MOV.U32 R108, RZ, RZ, R33 ;  /* 0x000000ffff6c0224 */ /* 0x000fe200078e0021 */
[----:B------:R-:W-:Y:S01]  /*07c0*/  @P0 MOV R92, R35 ;  /* 0x00000023005c0202 */ /* 0x000fe20000000f00 */
[----:B------:R-:W-:Y:S01]  /*07d0*/  @P0 IMAD.MOV.U32 R100, RZ, RZ, R34 ;  /* 0x000000ffff640224 */ /* 0x000fe200078e0022 */
[----:B------:R-:W-:Y:S01]  /*07e0*/  @P0 MOV R107, R89 ;  /* 0x00000059006b0202 */ /* 0x000fe20000000f00 */
[----:B------:R-:W-:Y:S01]  /*07f0*/  @P0 IMAD.MOV.U32 R115, RZ, RZ, R88 ;  /* 0x000000ffff730224 */ /* 0x000fe200078e0058 */
[----:B------:R-:W-:Y:S01]  /*0800*/  @!P0 MOV R100, R34 ;  /* 0x0000002200648202 */ /* 0x000fe20000000f00 */
[----:B------:R-:W-:Y:S01]  /*0810*/  @P0 IMAD.MOV.U32 R25, RZ, RZ, R90 ;  /* 0x000000ffff190224 */ /* 0x000fe200078e005a */
[----:B------:R-:W-:Y:S01]  /*0820*/  @P0 MOV R52, R15 ;  /* 0x0000000f00340202 */ /* 0x000fe20000000f00 */
[----:B------:R-:W-:Y:S01]  /*0830*/  @P0 IMAD.MOV.U32 R24, RZ, RZ, R19 ;  /* 0x000000ffff180224 */ /* 0x000fe200078e0013 */
[----:B------:R-:W-:Y:S01]  /*0840*/  @!P0 MOV R107, R89 ;  /* 0x00000059006b8202 */ /* 0x000fe20000000f00 */
[----:B------:R-:W-:-:S02]  /*0850*/  @P0 IMAD.MOV.U32 R18, RZ, RZ, R14 ;  /* 0x000000ffff120224 */ /* 0x000fc400078e000e */
[----:B------:R-:W-:Y:S02]  /*0860*/  @!P0 IMAD.MOV.U32 R101, RZ, RZ, R110 ;  /* 0x000000ffff658224 */ /* 0x000fe400078e006e */
[----:B------:R-:W-:Y:S02]  /*0870*/  @!P0 IMAD.MOV.U32 R93, RZ, RZ, R111 ;  /* 0x000000ffff5d8224 */ /* 0x000fe400078e006f */
[----:B------:R-:W-:Y:S02]  /*0880*/  @!P0 IMAD.MOV.U32 R116, RZ, RZ, R32 ;  /* 0x000000ffff748224 */ /* 0x000fe400078e0020 */
[----:B------:R-:W-:Y:S02]  /*0890*/  @!P0 IMAD.MOV.U32 R108, RZ, RZ, R33 ;  /* 0x000000ffff6c8224 */ /* 0x000fe400078e0021 */
        /* <DEDUP_REMOVED lines=9> */
[----:B0-----:R-:W-:-:S07]  /*0930*/  @!P0 IMAD.MOV.U32 R52, RZ, RZ, R15 ;  /* 0x000000ffff348224 */ /* 0x001fce00078e000f */
.L_x_7593:
[----:B------:R-:W0:Y:S02]  /*0940*/  LDCU UR4, c[0x0][0x384] ;  /* 0x00007080ff0477ac */ /* 0x000e240008000800 */
[----:B0-----:R-:W-:-:S13]  /*0950*/  ISETP.GE.AND P0, PT, R2, UR4, PT ;  /* 0x0000000402007c0c */ /* 0x001fda000bf06270 */
[----:B------:R-:W-:Y:S05]  /*0960*/  @P0 EXIT ;  /* 0x000000000000094d */ /* 0x000fea0003800000 */
[----:B------:R-:W-:Y:S01]  /*0970*/  IMAD.HI.U32 R5, R0, -0x326172a9, RZ ;  /* 0xcd9e8d5700057827 */ /* 0x000fe200078e00ff */
[----:B------:R-:W0:Y:S03]  /*0980*/  LDCU.64 UR4, c[0x0][0x398] ;  /* 0x00007300ff0477ac */ /* 0x000e260008000a00 */
[----:B------:R-:W-:Y:S01]  /*0990*/  HFMA2 R53, -RZ, RZ, 0, 0 ;  /* 0x00000000ff357431 */ /* 0x000fe200000001ff */
[----:B------:R-:W-:Y:S01]  /*09a0*/  BSSY B0, `(.L_x_7594) ;  /* 0x0001069000007945 */ /* 0x000fe20003800000 */
[C---:B------:R-:W-:Y:S01]  /*09b0*/  IMAD.HI.U32 R6, R3.reuse, -0x2daee0ad, RZ ;  /* 0xd2511f5303067827 */ /* 0x040fe200078e00ff */
[----:B------:R-:W-:Y:S01]  /*09c0*/  LOP3.LUT R5, R4, UR6, R5, 0x96, !PT ;  /* 0x0000000604057c12 */ /* 0x000fe2000f8e9605 */
[----:B------:R-:W1:Y:S01]  /*09d0*/  LDCU UR31, c[0x0][0x404] ;  /* 0x00008080ff1f77ac */ /* 0x000e620008000800 */
[----:B------:R-:W-:Y:S01]  /*09e0*/  LOP3.LUT R72, R72, 0x3, RZ, 0xc0, !PT ;  /* 0x0000000348487812 */ /* 0x000fe200078ec0ff */
[----:B------:R-:W-:Y:S01]  /*09f0*/  IMAD R26, R3, -0x2daee0ad, RZ ;  /* 0xd2511f53031a7824 */ /* 0x000fe200078e02ff */
[----:B------:R-:W-:Y:S01]  /*0a00*/  LOP3.LUT R6, R6, UR7, RZ, 0x3c, !PT ;  /* 0x0000000706067c12 */ /* 0x000fe2000f8e3cff */
[C---:B------:R-:W-:Y:S01]  /*0a10*/  IMAD.HI.U32 R15, R5.reuse, -0x2daee0ad, RZ ;  /* 0xd2511f53050f7827 */ /* 0x040fe200078e00ff */
[----:B------:R-:W2:Y:S03]  /*0a20*/  LDCU UR32, c[0x0][0x408] ;  /* 0x00008100ff2077ac */ /* 0x000ea60008000800 */
[----:B------:R-:W-:Y:S01]  /*0a30*/  IMAD R14, R0, -0x326172a9, RZ ;  /* 0xcd9e8d57000e7824 */ /* 0x000fe200078e02ff */
[----:B------:R-:W-:Y:S01]  /*0a40*/  LOP3.LUT R15, R26, UR14, R15, 0x96, !PT ;  /* 0x0000000e1a0f7c12 */ /* 0x000fe2000f8e960f */
[----:B------:R-:W-:Y:S01]  /*0a50*/  IMAD.HI.U32 R7, R6, -0x326172a9, RZ ;  /* 0xcd9e8d5706077827 */ /* 0x000fe200078e00ff */
        /* <DEDUP_REMOVED lines=100> */
[----:B------:R-:W-:Y:S02]  /*10a0*/  HADD2.F32 R17, -RZ, R18.H0_H0 ;  /* 0x20000012ff117230 */ /* 0x000fe40000004100 */
[----:B------:R-:W-:Y:S02]  /*10b0*/  HADD2.F32 R23, -RZ, R52.H0_H0 ;  /* 0x20000034ff177230 */ /* 0x000fe40000004100 */
        /* <DEDUP_REMOVED lines=19> */
[----:B------:R-:W-:Y:S02]  /*11f0*/  IMAD R10, R26, -0x2daee0ad, RZ ;  /* 0xd2511f531a0a7824 */ /* 0x000fe400078e02ff */
[----:B-1234-:R-:W-:-:S07]  /*1200*/  IMAD R74, R28, -0x326172a9, RZ ;  /* 0xcd9e8d571c4a7824 */ /* 0x01efce00078e02ff */
.L_x_7842:
[----:B------:R-:W-:Y:S01]  /*1210*/  ISETP.NE.U32.AND P1, PT, RZ, UR10, PT ;  /* 0x0000000aff007c0c */ /* 0x000fe2000bf25070 */
[----:B-1----:R-:W0:Y:S01]  /*1220*/  LDC.64 R30, c[0x0][0x390] ;  /* 0x0000e400ff1e7b82 */ /* 0x002e220000000a00 */
[----:B------:R-:W-:Y:S02]  /*1230*/  IMAD R28, R2, UR5, RZ ;  /* 0x00000005021c7c24 */ /* 0x000fe4000f8e02ff */
[----:B------:R-:W-:-:S03]  /*1240*/  ISETP.NE.AND.EX P1, PT, RZ, UR11, PT, P1 ;  /* 0x0000000bff007c0c */ /* 0x000fc6000bf25310 */
[----:B------:R-:W-:Y:S02]  /*1250*/  SHF.R.S32.HI R29, RZ, 0x1f, R28 ;  /* 0x0000001fff1d7819 */ /* 0x000fe4000001141c */
[----:B------:R-:W1:Y:S02]  /*1260*/  @P0 LDC.64 R24, c[0x0][0x398] ;  /* 0x0000e600ff180b82 */ /* 0x000e640000000a00 */
[----:B------:R-:W-:-:S04]  /*1270*/  LEA.HI R62, R29, R28, RZ, 0x3 ;  /* 0x0000001c1d3e7211 */ /* 0x000fc800078f18ff */
[----:B------:R-:W-:Y:S02]  /*1280*/  LEA.HI.SX32 R62, R62, R125, 0x1d ;  /* 0x0000007d3e3e7211 */ /* 0x000fe400078feaff */
[----:B------:R-:W2:Y:S03]  /*1290*/  @P1 LDC.64 R26, c[0x0][0x3a0] ;  /* 0x0000e800ff1a1b82 */ /* 0x000ea60000000a00 */
[----:B0-----:R-:W-:-:S05]  /*12a0*/  IMAD.WIDE.U32 R28, R62, 0x10, R30 ;  /* 0x000000103e1c7825 */ /* 0x001fca00078e001e */
[----:B------:R-:W0:Y:S01]  /*12b0*/  LDC.64 R48, c[0x0][0x398] ;  /* 0x0000e600ff307b82 */ /* 0x000e220000000a00 */
[----:B------:R-:W5:Y:S01]  /*12c0*/  LDG.E.128 R28, desc[UR8][R28.64] ;  /* 0x000000081c1c7981 */ /* 0x000f62000c1e1d00 */
[----:B-1----:R-:W-:-:S05]  /*12d0*/  @P0 IMAD.WIDE.U32 R24, R62, 0x10, R24 ;  /* 0x000000103e180825 */ /* 0x002fca00078e0018 */
[----:B------:R1:W5:Y:S01]  /*12e0*/  @P0 LDG.E.128 R40, desc[UR8][R24.64] ;  /* 0x0000000818280981 */ /* 0x000362000c1e1d00 */
[----:B--2---:R-:W-:-:S05]  /*12f0*/  @P1 IMAD.WIDE.U32 R26, R62, 0x20, R26 ;  /* 0x000000203e1a1825 */ /* 0x004fca00078e001a */
[----:B------:R1:W5:Y:S04]  /*1300*/  @P1 LDG.E.128 R36, desc[UR8][R26.64] ;  /* 0x000000081a241981 */ /* 0x000368000c1e1d00 */
[----:B------:R1:W5:Y:S01]  /*1310*/  @P1 LDG.E.128 R32, desc[UR8][R26.64+0x10] ;  /* 0x000010081a201981 */ /* 0x000362000c1e1d00 */
[----:B0-----:R-:W-:-:S04]  /*1320*/  ISETP.NE.U32.AND P0, PT, R48, RZ, PT ;  /* 0x000000ff3000720c */ /* 0x001fc80003f05070 */
[----:B------:R-:W-:Y:S01]  /*1330*/  ISETP.NE.AND.EX P0, PT, R49, RZ, PT, P0 ;  /* 0x000000ff3100720c */ /* 0x000fe20003f05300 */
[----:B------:R-:W-:-:S12]  /*1340*/  IMAD.MOV.U32 R64, RZ, RZ, 0x2f800000 ;  /* 0x2f800000ff407424 */ /* 0x000fd800078e00ff */
        /* <DEDUP_REMOVED lines=17> */
.L_x_7598:
        /* <DEDUP_REMOVED lines=13> */
.L_x_7600:
[----:B------:R-:W-:Y:S05]  /*1530*/  BSYNC.RECONVERGENT B2 ;  /* 0x0000000000027941 */ /* 0x000fea0003800200 */
.L_x_7599:
        /* <DEDUP_REMOVED lines=41> */
.L_x_7597:
[----:B------:R-:W-:Y:S05]  /*17d0*/  BSYNC.RECONVERGENT B1 ;  /* 0x0000000000017941 */ /* 0x000fea0003800200 */
.L_x_7596:
[----:B------:R-:W-:Y:S01]  /*17e0*/  ISETP.NE.AND P0, PT, R26, 0x1, PT ;  /* 0x000000011a00780c */ /* 0x000fe20003f05270 */
[----:B------:R-:W-:Y:S01]  /*17f0*/  IMAD.U32 R65, RZ, RZ, UR31 ;  /* 0x0000001fff417e24 */ /* 0x000fe2000f8e00ff */
[----:B------:R-:W-:Y:S01]  /*1800*/  I2FP.F32.U32 R25, R24 ;  /* 0x0000001800197245 */ /* 0x000fe20000201000 */
[----:B------:R-:W-:Y:S01]  /*1810*/  BSSY.RECONVERGENT B1, `(.L_x_7601) ;  /* 0x0000048000017945 */ /* 0x000fe20003800200 */
[----:B------:R-:W-:Y:S02]  /*1820*/  HFMA2 R27, -RZ, RZ, 0, 1.1920928955078125e-07 ;  /* 0x00000002ff1b7431 */ /* 0x000fe400000001ff */
[----:B-----5:R-:W-:Y:S02]  /*1830*/  HADD2.F32 R24, -RZ, R28.H0_H0 ;  /* 0x2000001cff187230 */ /* 0x020fe40000004100 */
        /* <DEDUP_REMOVED lines=13> */
.L_x_7603:
        /* <DEDUP_REMOVED lines=13> */
.L_x_7605:
[----:B------:R-:W-:Y:S05]  /*19e0*/  BSYNC.RECONVERGENT B2 ;  /* 0x0000000000027941 */ /* 0x000fea0003800200 */
.L_x_7604:
        /* <DEDUP_REMOVED lines=42> */
.L_x_7602:
[----:B------:R-:W-:Y:S05]  /*1c90*/  BSYNC.RECONVERGENT B1 ;  /* 0x0000000000017941 */ /* 0x000fea0003800200 */
.L_x_7601:
[----:B------:R-:W-:Y:S01]  /*1ca0*/  ISETP.NE.AND P0, PT, R27, 0x1, PT ;  /* 0x000000011b00780c */ /* 0x000fe20003f05270 */
[----:B------:R-:W-:Y:S01]  /*1cb0*/  BSSY.RECONVERGENT B1, `(.L_x_7606) ;  /* 0x0000049000017945 */ /* 0x000fe20003800200 */
[----:B------:R-:W-:Y:S01]  /*1cc0*/  I2FP.F32.U32 R25, R25 ;  /* 0x0000001900197245 */ /* 0x000fe20000201000 */
[----:B------:R-:W-:Y:S02]  /*1cd0*/  HADD2.F32 R28, -RZ, R28.H1_H1 ;  /* 0x3000001cff1c7230 */ /* 0x000fe40000004100 */
[----:B------:R-:W-:Y:S02]  /*1ce0*/  IMAD.MOV.U32 R46, RZ, RZ, 0x2 ;  /* 0x00000002ff2e7424 */ /* 0x000fe400078e00ff */
        /* <DEDUP_REMOVED lines=13> */
.L_x_7608:
        /* <DEDUP_REMOVED lines=13> */
.L_x_7610:
[----:B------:R-:W-:Y:S05]  /*1e90*/  BSYNC.RECONVERGENT B2 ;  /* 0x0000000000027941 */ /* 0x000fea0003800200 */
.L_x_7609:
        /* <DEDUP_REMOVED lines=42> */
.L_x_7607:
[----:B------:R-:W-:Y:S05]  /*2140*/  BSYNC.RECONVERGENT B1 ;  /* 0x0000000000017941 */ /* 0x000fea0003800200 */
.L_x_7606:
[----:B------:R-:W-:Y:S01]  /*2150*/  ISETP.NE.AND P2, PT, R46, 0x1, PT ;  /* 0x000000012e00780c */ /* 0x000fe20003f45270 */
[----:B------:R-:W-:Y:S01]  /*2160*/  BSSY.RECONVERGENT B1, `(.L_x_7611) ;  /* 0x0000048000017945 */ /* 0x000fe20003800200 */
[----:B------:R-:W-:Y:S01]  /*2170*/  I2FP.F32.U32 R25, R25 ;  /* 0x0000001900197245 */ /* 0x000fe20000201000 */
[----:B------:R-:W-:Y:S01]  /*2180*/  IMAD.MOV.U32 R47, RZ, RZ, 0x2 ;  /* 0x00000002ff2f7424 */ /* 0x000fe200078e00ff */
[----:B------:R-:W-:-:S03]  /*2190*/  MOV R27, R74 ;  /* 0x0000004a001b7202 */ /* 0x000fc60000000f00 */
[----:B------:R-:W-:Y:S01]  /*21a0*/  FFMA.FTZ R26, R25, R64, 1.1641532182693481445e-10 ;  /* 0x2f000000191a7423 */ /* 0x000fe20000010040 */
[----:B------:R-:W-:-:S04]  /*21b0*/  HADD2.F32 R25, -RZ, R29.H0_H0 ;  /* 0x2000001dff197230 */ /* 0x000fc80000004100 */
        /* <DEDUP_REMOVED lines=10> */
.L_x_7613:
        /* <DEDUP_REMOVED lines=13> */
.L_x_7615:
[----:B------:R-:W-:Y:S05]  /*2330*/  BSYNC.RECONVERGENT B2 ;  /* 0x0000000000027941 */ /* 0x000fea0003800200 */
.L_x_7614:
        /* <DEDUP_REMOVED lines=42> */
.L_x_7612:
[----:B------:R-:W-:Y:S05]  /*25e0*/  BSYNC.RECONVERGENT B1 ;  /* 0x0000000000017941 */ /* 0x000fea0003800200 */
.L_x_7611:
        /* <DEDUP_REMOVED lines=17> */
.L_x_7618:
        /* <DEDUP_REMOVED lines=13> */
.L_x_7620:
[----:B------:R-:W-:Y:S05]  /*27d0*/  BSYNC.RECONVERGENT B2 ;  /* 0x0000000000027941 */ /* 0x000fea0003800200 */
.L_x_7619:
        /* <DEDUP_REMOVED lines=42> */
.L_x_7617:
[----:B------:R-:W-:Y:S05]  /*2a80*/  BSYNC.RECONVERGENT B1 ;  /* 0x0000000000017941 */ /* 0x000fea0003800200 */
.L_x_7616:
[----:B------:R-:W-:Y:S01]  /*2a90*/  ISETP.NE.AND P3, PT, R50, 0x1, PT ;  /* 0x000000013200780c */ /* 0x000fe20003f65270 */
[----:B------:R-:W-:Y:S01]  /*2aa0*/  BSSY.RECONVERGENT B1, `(.L_x_7621) ;  /* 0x0000049000017945 */ /* 0x000fe20003800200 */
[----:B------:R-:W-:Y:S01]  /*2ab0*/  I2FP.F32.U32 R27, R27 ;  /* 0x0000001b001b7245 */ /* 0x000fe20000201000 */
[----:B------:R-:W-:-:S04]  /*2ac0*/  IMAD.MOV.U32 R47, RZ, RZ, 0x2 ;  /* 0x00000002ff2f7424 */ /* 0x000fc800078e00ff */
[----:B------:R-:W-:Y:S01]  /*2ad0*/  FFMA.FTZ R26, R27, R64, 1.1641532182693481445e-10 ;  /* 0x2f0000001b1a7423 */ /* 0x000fe20000010040 */
[----:B------:R-:W-:-:S04]  /*2ae0*/  IMAD.MOV.U32 R27, RZ, RZ, R74 ;  /* 0x000000ffff1b7224 */ /* 0x000fc800078e004a */
[----:B------:R-:W-:Y:S01]  /*2af0*/  FSETP.LE.FTZ.AND P4, PT, R26, R65, PT ;  /* 0x000000411a00720b */ /* 0x000fe20003f93000 */
[----:B------:R-:W-:-:S03]  /*2b00*/  HADD2.F32 R26, -RZ, R30.H0_H0 ;  /* 0x2000001eff1a7230 */ /* 0x000fc60000004100 */
        /* <DEDUP_REMOVED lines=10> */
.L_x_7623:
        /* <DEDUP_REMOVED lines=13> */
.L_x_7625:
[----:B------:R-:W-:Y:S05]  /*2c80*/  BSYNC.RECONVERGENT B2 ;  /* 0x0000000000027941 */ /* 0x000fea0003800200 */
.L_x_7624:
        /* <DEDUP_REMOVED lines=42> */
.L_x_7622:
[----:B------:R-:W-:Y:S05]  /*2f30*/  BSYNC.RECONVERGENT B1 ;  /* 0x0000000000017941 */ /* 0x000fea0003800200 */
.L_x_7621:
        /* <DEDUP_REMOVED lines=17> */
.L_x_7628:
        /* <DEDUP_REMOVED lines=13> */
.L_x_7630:
[----:B------:R-:W-:Y:S05]  /*3120*/  BSYNC.RECONVERGENT B2 ;  /* 0x0000000000027941 */ /* 0x000fea0003800200 */
.L_x_7629:
        /* <DEDUP_REMOVED lines=42> */
.L_x_7627:
[----:B------:R-:W-:Y:S05]  /*33d0*/  BSYNC.RECONVERGENT B1 ;  /* 0x0000000000017941 */ /* 0x000fea0003800200 */
.L_x_7626:
[----:B------:R-:W-:Y:S01]  /*33e0*/  ISETP.NE.AND P5, PT, R51, 0x1, PT ;  /* 0x000000013300780c */ /* 0x000fe20003fa5270 */
[----:B------:R-:W-:Y:S01]  /*33f0*/  BSSY.RECONVERGENT B1, `(.L_x_7631) ;  /* 0x0000048000017945 */ /* 0x000fe20003800200 */
[----:B------:R-:W-:Y:S01]  /*3400*/  I2FP.F32.U32 R27, R27 ;  /* 0x0000001b001b7245 */ /* 0x000fe20000201000 */
[----:B------:R-:W-:Y:S02]  /*3410*/  HFMA2 R67, -RZ, RZ, 0, 1.1920928955078125e-07 ;  /* 0x00000002ff437431 */ /* 0x000fe400000001ff */
[----:B------:R-:W-:Y:S02]  /*3420*/  IMAD.MOV.U32 R47, RZ, RZ, R74 ;  /* 0x000000ffff2f7224 */ /* 0x000fe400078e004a */
        /* <DEDUP_REMOVED lines=12> */
.L_x_7633:
        /* <DEDUP_REMOVED lines=13> */
.L_x_7635:
[----:B------:R-:W-:Y:S05]  /*35c0*/  BSYNC.RECONVERGENT B2 ;  /* 0x0000000000027941 */ /* 0x000fea0003800200 */
.L_x_7634:
        /* <DEDUP_REMOVED lines=42> */
.L_x_7632:
[----:B------:R-:W-:Y:S05]  /*3870*/  BSYNC.RECONVERGENT B1 ;  /* 0x0000000000017941 */ /* 0x000fea0003800200 */
.L_x_7631:
[----:B------:R-:W-:Y:S01]  /*3880*/  IMAD.U32 R66, RZ, RZ, UR32 ;  /* 0x00000020ff427e24 */ /* 0x000fe2000f8e00ff */
[----:B------:R-:W-:Y:S01]  /*3890*/  P2R R51, PR, RZ, 0x2 ;  /* 0x00000002ff337803 */ /* 0x000fe20000000000 */
[----:B------:R-:W-:Y:S01]  /*38a0*/  HADD2.F32 R69, -RZ, R31.H1_H1 ;  /* 0x3000001fff457230 */ /* 0x000fe20000004100 */
[----:B------:R-:W-:Y:S01]  /*38b0*/  I2FP.F32.U32 R47, R47 ;  /* 0x0000002f002f7245 */ /* 0x000fe20000201000 */
[-C--:B------:R-:W-:Y:S01]  /*38c0*/  FMUL.FTZ R26, R26, R66.reuse ;  /* 0x000000421a1a7220 */ /* 0x080fe20000410000 */
[----:B------:R-:W-:Y:S01]  /*38d0*/  ISETP.NE.AND P1, PT, R46, RZ, PT ;  /* 0x000000ff2e00720c */ /* 0x000fe20003f25270 */
[-C--:B------:R-:W-:Y:S01]  /*38e0*/  FMUL.FTZ R63, R28, R66.reuse ;  /* 0x000000421c3f7220 */ /* 0x080fe20000410000 */
        /* <DEDUP_REMOVED lines=29> */
.L_x_7595:
        /* <DEDUP_REMOVED lines=16> */
.L_x_7639:
        /* <DEDUP_REMOVED lines=13> */
.L_x_7641:
[----:B------:R-:W-:Y:S05]  /*3c90*/  BSYNC.RECONVERGENT B2 ;  /* 0x0000000000027941 */ /* 0x000fea0003800200 */
.L_x_7640:
        /* <DEDUP_REMOVED lines=41> */
.L_x_7638:
[----:B------:R-:W-:Y:S05]  /*3f30*/  BSYNC.RECONVERGENT B1 ;  /* 0x0000000000017941 */ /* 0x000fea0003800200 */
.L_x_7637:
[----:B------:R-:W-:Y:S01]  /*3f40*/  ISETP.NE.AND P0, PT, R26, 0x1, PT ;  /* 0x000000011a00780c */ /* 0x000fe20003f05270 */
[----:B------:R-:W-:Y:S01]  /*3f50*/  IMAD.U32 R65, RZ, RZ, UR31 ;  /* 0x0000001fff417e24 */ /* 0x000fe2000f8e00ff */
[----:B------:R-:W-:Y:S01]  /*3f60*/  I2FP.F32.U32 R25, R24 ;  /* 0x0000001800197245 */ /* 0x000fe20000201000 */
[----:B-----5:R-:W-:Y:S01]  /*3f70*/  HADD2.F32 R45, -RZ, R28.H0_H0 ;  /* 0x2000001cff2d7230 */ /* 0x020fe20000004100 */
[----:B------:R-:W-:Y:S01]  /*3f80*/  MOV R66, UR32 ;  /* 0x0000002000427c02 */ /* 0x000fe20008000f00 */
[----:B------:R-:W-:Y:S01]  /*3f90*/  BSSY.RECONVERGENT B1, `(.L_x_7642) ;  /* 0x0000048000017945 */ /* 0x000fe20003800200 */
[----:B------:R-:W-:Y:S02]  /*3fa0*/  IMAD.MOV.U32 R46, RZ, RZ, 0x2 ;  /* 0x00000002ff2e7424 */ /* 0x000fe400078e00ff */
[----:B------:R-:W-:Y:S01]  /*3fb0*/  FFMA.FTZ R10, R25, R64, 1.1641532182693481445e-10 ;  /* 0x2f000000190a7423 */ /* 0x000fe20000010040 */
[----:B------:R-:W-:Y:S02]  /*3fc0*/  IMAD.MOV.U32 R25, RZ, RZ, R74 ;  /* 0x000000ffff197224 */ /* 0x000fe400078e004a */
[----:B------:R-:W-:-:S02]  /*3fd0*/  FMUL.FTZ R45, R66, R45 ;  /* 0x0000002d422d7220 */ /* 0x000fc40000410000 */
        /* <DEDUP_REMOVED lines=11> */
.L_x_7644:
        /* <DEDUP_REMOVED lines=13> */
.L_x_7646:
[----:B------:R-:W-:Y:S05]  /*4160*/  BSYNC.RECONVERGENT B2 ;  /* 0x0000000000027941 */ /* 0x000fea0003800200 */
.L_x_7645:
        /* <DEDUP_REMOVED lines=42> */
.L_x_7643:
[----:B------:R-:W-:Y:S05]  /*4410*/  BSYNC.RECONVERGENT B1 ;  /* 0x0000000000017941 */ /* 0x000fea0003800200 */
.L_x_7642:
        /* <DEDUP_REMOVED lines=23> */
.L_x_7649:
        /* <DEDUP_REMOVED lines=13> */
.L_x_7651:
[----:B------:R-:W-:Y:S05]  /*4660*/  BSYNC.RECONVERGENT B2 ;  /* 0x0000000000027941 */ /* 0x000fea0003800200 */
.L_x_7650:
        /* <DEDUP_REMOVED lines=42> */
.L_x_7648:
[----:B------:R-:W-:Y:S05]  /*4910*/  BSYNC.RECONVERGENT B1 ;  /* 0x0000000000017941 */ /* 0x000fea0003800200 */
.L_x_7647:
[----:B------:R-:W-:Y:S01]  /*4920*/  ISETP.NE.AND P0, PT, R47, 0x1, PT ;  /* 0x000000012f00780c */ /* 0x000fe20003f05270 */
[----:B------:R-:W-:Y:S01]  /*4930*/  BSSY.RECONVERGENT B1, `(.L_x_7652) ;  /* 0x000004a000017945 */ /* 0x000fe20003800200 */
[----:B------:R-:W-:Y:S01]  /*4940*/  I2FP.F32.U32 R25, R25 ;  /* 0x0000001900197245 */ /* 0x000fe20000201000 */
[----:B------:R-:W-:-:S04]  /*4950*/  IMAD.MOV.U32 R27, RZ, RZ, R74 ;  /* 0x000000ffff1b7224 */ /* 0x000fc800078e004a */
[----:B------:R-:W-:Y:S01]  /*4960*/  FFMA.FTZ R26, R25, R64, 1.1641532182693481445e-10 ;  /* 0x2f000000191a7423 */ /* 0x000fe20000010040 */
[----:B------:R-:W-:Y:S02]  /*4970*/  HADD2.F32 R25, -RZ, R28.H1_H1 ;  /* 0x3000001cff197230 */ /* 0x000fe40000004100 */
[----:B------:R-:W-:Y:S02]  /*4980*/  HFMA2 R28, -RZ, RZ, 0, 1.1920928955078125e-07 ;  /* 0x00000002ff1c7431 */ /* 0x000fe400000001ff */
        /* <DEDUP_REMOVED lines=12> */
.L_x_7654:
        /* <DEDUP_REMOVED lines=13> */
.L_x_7656:
[----:B------:R-:W-:Y:S05]  /*4b20*/  BSYNC.RECONVERGENT B2 ;  /* 0x0000000000027941 */ /* 0x000fea0003800200 */
.L_x_7655:
        /* <DEDUP_REMOVED lines=42> */
.L_x_7653:
[----:B------:R-:W-:Y:S05]  /*4dd0*/  BSYNC.RECONVERGENT B1 ;  /* 0x0000000000017941 */ /* 0x000fea0003800200 */
.L_x_7652:
        /* <DEDUP_REMOVED lines=23> */
.L_x_7659:
        /* <DEDUP_REMOVED lines=13> */
.L_x_7661:
[----:B------:R-:W-:Y:S05]  /*5020*/  BSYNC.RECONVERGENT B2 ;  /* 0x0000000000027941 */ /* 0x000fea0003800200 */
.L_x_7660:
        /* <DEDUP_REMOVED lines=42> */
.L_x_7658:
[----:B------:R-:W-:Y:S05]  /*52d0*/  BSYNC.RECONVERGENT B1 ;  /* 0x0000000000017941 */ /* 0x000fea0003800200 */
.L_x_7657:
[----:B------:R-:W-:Y:S01]  /*52e0*/  ISETP.NE.AND P2, PT, R46, 0x1, PT ;  /* 0x000000012e00780c */ /* 0x000fe20003f45270 */
[----:B------:R-:W-:Y:S01]  /*52f0*/  HADD2.F32 R47, -RZ, R29.H0_H0 ;  /* 0x2000001dff2f7230 */ /* 0x000fe20000004100 */
[----:B------:R-:W-:Y:S01]  /*5300*/  I2FP.F32.U32 R27, R27 ;  /* 0x0000001b001b7245 */ /* 0x000fe20000201000 */
[----:B------:R-:W-:Y:S01]  /*5310*/  BSSY.RECONVERGENT B1, `(.L_x_7662) ;  /* 0x0000047000017945 */ /* 0x000fe20003800200 */
[----:B------:R-:W-:Y:S02]  /*5320*/  IMAD.MOV.U32 R50, RZ, RZ, 0x2 ;  /* 0x00000002ff327424 */ /* 0x000fe400078e00ff */
[----:B------:R-:W-:Y:S01]  /*5330*/  FMUL.FTZ R28, R66, R47 ;  /* 0x0000002f421c7220 */ /* 0x000fe20000410000 */
        /* <DEDUP_REMOVED lines=12> */
.L_x_7664:
        /* <DEDUP_REMOVED lines=13> */
.L_x_7666:
[----:B------:R-:W-:Y:S05]  /*54d0*/  BSYNC.RECONVERGENT B2 ;  /* 0x0000000000027941 */ /* 0x000fea0003800200 */
.L_x_7665:
        /* <DEDUP_REMOVED lines=42> */
.L_x_7663:
[----:B------:R-:W-:Y:S05]  /*5780*/  BSYNC.RECONVERGENT B1 ;  /* 0x0000000000017941 */ /* 0x000fea0003800200 */
.L_x_7662:
[----:B------:R-:W-:Y:S01]  /*5790*/  I2FP.F32.U32 R27, R27 ;  /* 0x0000001b001b7245 */ /* 0x000fe20000201000 */
[----:B------:R-:W-:Y:S01]  /*57a0*/  HADD2.F32 R47, -RZ, R41.H0_H0 ;  /* 0x20000029ff2f7230 */ /* 0x000fe20000004100 */
[----:B------:R-:W-:Y:S01]  /*57b0*/  ISETP.NE.AND P3, PT, R50, 0x1, PT ;  /* 0x000000013200780c */ /* 0x000fe20003f65270 */
[----:B------:R-:W-:Y:S01]  /*57c0*/  BSSY.RECONVERGENT B1, `(.L_x_7667) ;  /* 0x000004c000017945 */ /* 0x000fe20003800200 */
[----:B------:R-:W-:Y:S01]  /*57d0*/  FSEL R28, R28, RZ, P0 ;  /* 0x000000ff1c1c7208 */ /* 0x000fe20000000000 */
[----:B------:R-:W-:Y:S01]  /*57e0*/  FFMA.FTZ R26, R27, R64, 1.1641532182693481445e-10 ;  /* 0x2f0000001b1a7423 */ /* 0x000fe20000010040 */
[----:B------:R-:W-:Y:S01]  /*57f0*/  FMUL.FTZ R47, R47, R66 ;  /* 0x000000422f2f7220 */ /* 0x000fe20000410000 */
[----:B------:R-:W-:Y:S02]  /*5800*/  HFMA2 R46, -RZ, RZ, 0, 1.1920928955078125e-07 ;  /* 0x00000002ff2e7431 */ /* 0x000fe400000001ff */
        /* <DEDUP_REMOVED lines=15> */
.L_x_7669:
        /* <DEDUP_REMOVED lines=13> */
.L_x_7671:
[----:B------:R-:W-:Y:S05]  /*59d0*/  BSYNC.RECONVERGENT B2 ;  /* 0x0000000000027941 */ /* 0x000fea0003800200 */
.L_x_7670:
        /* <DEDUP_REMOVED lines=42> */
.L_x_7668:
[----:B------:R-:W-:Y:S05]  /*5c80*/  BSYNC.RECONVERGENT B1 ;  /* 0x0000000000017941 */ /* 0x000fea0003800200 */
.L_x_7667:
[----:B------:R-:W-:Y:S01]  /*5c90*/  ISETP.NE.AND P3, PT, R46, 0x1, PT ;  /* 0x000000012e00780c */ /* 0x000fe20003f65270 */
[----:B------:R-:W-:Y:S01]  /*5ca0*/  BSSY.RECONVERGENT B1, `(.L_x_7672) ;  /* 0x0000049000017945 */ /* 0x000fe20003800200 */
[----:B------:R-:W-:Y:S01]  /*5cb0*/  I2FP.F32.U32 R27, R27 ;  /* 0x0000001b001b7245 */ /* 0x000fe20000201000 */
[----:B------:R-:W-:-:S04]  /*5cc0*/  IMAD.MOV.U32 R50, RZ, RZ, 0x2 ;  /* 0x00000002ff327424 */ /* 0x000fc800078e00ff */
[----:B------:R-:W-:Y:S01]  /*5cd0*/  FFMA.FTZ R28, R27, R64, 1.1641532182693481445e-10 ;  /* 0x2f0000001b1c7423 */ /* 0x000fe20000010040 */
[----:B------:R-:W-:Y:S02]  /*5ce0*/  HADD2.F32 R27, -RZ, R29.H1_H1 ;  /* 0x3000001dff1b7230 */ /* 0x000fe40000004100 */
[----:B------:R-:W-:Y:S02]  /*5cf0*/  IMAD.MOV.U32 R29, RZ, RZ, R74 ;  /* 0x000000ffff1d7224 */ /* 0x000fe400078e004a */
        /* <DEDUP_REMOVED lines=11> */
.L_x_7674:
        /* <DEDUP_REMOVED lines=13> */
.L_x_7676:
[----:B------:R-:W-:Y:S05]  /*5e80*/  BSYNC.RECONVERGENT B2 ;  /* 0x0000000000027941 */ /* 0x000fea0003800200 */
.L_x_7675:
        /* <DEDUP_REMOVED lines=42> */
.L_x_7673:
[----:B------:R-:W-:Y:S05]  /*6130*/  BSYNC.RECONVERGENT B1 ;  /* 0x0000000000017941 */ /* 0x000fea0003800200 */
.L_x_7672:
        /* <DEDUP_REMOVED lines=23> */
.L_x_7679:
        /* <DEDUP_REMOVED lines=13> */
.L_x_7681:
[----:B------:R-:W-:Y:S05]  /*6380*/  BSYNC.RECONVERGENT B2 ;  /* 0x0000000000027941 */ /* 0x000fea0003800200 */
.L_x_7680:
        /* <DEDUP_REMOVED lines=42> */
.L_x_7678:
[----:B------:R-:W-:Y:S05]  /*6630*/  BSYNC.RECONVERGENT B1 ;  /* 0x0000000000017941 */ /* 0x000fea0003800200 */
.L_x_7677:
[----:B------:R-:W-:Y:S01]  /*6640*/  ISETP.NE.AND P3, PT, R51, 0x1, PT ;  /* 0x000000013300780c */ /* 0x000fe20003f65270 */
[----:B------:R-:W-:Y:S01]  /*6650*/  HADD2.F32 R47, -RZ, R30.H0_H0 ;  /* 0x2000001eff2f7230 */ /* 0x000fe20000004100 */
[----:B------:R-:W-:Y:S01]  /*6660*/  I2FP.F32.U32 R29, R29 ;  /* 0x0000001d001d7245 */ /* 0x000fe20000201000 */
[----:B------:R-:W-:Y:S01]  /*6670*/  BSSY.RECONVERGENT B1, `(.L_x_7682) ;  /* 0x0000048000017945 */ /* 0x000fe20003800200 */
[----:B------:R-:W-:Y:S02]  /*6680*/  HFMA2 R50, -RZ, RZ, 0, 1.1920928955078125e-07 ;  /* 0x00000002ff327431 */ /* 0x000fe400000001ff */
[----:B------:R-:W-:Y:S01]  /*6690*/  FMUL.FTZ R47, R66, R47 ;  /* 0x0000002f422f7220 */ /* 0x000fe20000410000 */
        /* <DEDUP_REMOVED lines=13> */
.L_x_7684:
        /* <DEDUP_REMOVED lines=13> */
.L_x_7686:
[----:B------:R-:W-:Y:S05]  /*6840*/  BSYNC.RECONVERGENT B2 ;  /* 0x0000000000027941 */ /* 0x000fea0003800200 */
.L_x_7685:
        /* <DEDUP_REMOVED lines=42> */
.L_x_7683:
[----:B------:R-:W-:Y:S05]  /*6af0*/  BSYNC.RECONVERGENT B1 ;  /* 0x0000000000017941 */ /* 0x000fea0003800200 */
.L_x_7682:
[----:B------:R-:W-:Y:S01]  /*6b00*/  I2FP.F32.U32 R29, R29 ;  /* 0x0000001d001d7245 */ /* 0x000fe20000201000 */
[----:B------:R-:W-:Y:S01]  /*6b10*/  HADD2.F32 R51, -RZ, R42.H0_H0 ;  /* 0x2000002aff337230 */ /* 0x000fe20000004100 */
[----:B------:R-:W-:Y:S03]  /*6b20*/  BSSY.RECONVERGENT B1, `(.L_x_7687) ;  /* 0x000004d000017945 */ /* 0x000fe60003800200 */
[----:B------:R-:W-:Y:S01]  /*6b30*/  FFMA.FTZ R28, R29, R64, 1.1641532182693481445e-10 ;  /* 0x2f0000001d1c7423 */ /* 0x000fe20000010040 */
[----:B------:R-:W-:Y:S01]  /*6b40*/  FMUL.FTZ R51, R51, R66 ;  /* 0x0000004233337220 */ /* 0x000fe20000410000 */
[----:B------:R-:W-:-:S03]  /*6b50*/  IMAD.MOV.U32 R29, RZ, RZ, R74 ;  /* 0x000000ffff1d7224 */ /* 0x000fc600078e004a */
[----:B------:R-:W-:Y:S02]  /*6b60*/  FSETP.GTU.FTZ.AND P3, PT, R28, R65, PT ;  /* 0x000000411c00720b */ /* 0x000fe40003f7c000 */
[----:B------:R-:W-:Y:S01]  /*6b70*/  FSEL R28, R47, RZ, P5 ;  /* 0x000000ff2f1c7208 */ /* 0x000fe20002800000 */
[----:B------:R-:W-:Y:S01]  /*6b80*/  HFMA2 R47, -RZ, RZ, 0, 1.1920928955078125e-07 ;  /* 0x00000002ff2f7431 */ /* 0x000fe200000001ff */
        /* <DEDUP_REMOVED lines=14> */
.L_x_7689:
        /* <DEDUP_REMOVED lines=13> */
.L_x_7691:
[----:B------:R-:W-:Y:S05]  /*6d40*/  BSYNC.RECONVERGENT B2 ;  /* 0x0000000000027941 */ /* 0x000fea0003800200 */
.L_x_7690:
        /* <DEDUP_REMOVED lines=42> */
.L_x_7688:
[----:B------:R-:W-:Y:S05]  /*6ff0*/  BSYNC.RECONVERGENT B1 ;  /* 0x0000000000017941 */ /* 0x000fea0003800200 */
.L_x_7687:
[----:B------:R-:W-:Y:S01]  /*7000*/  ISETP.NE.AND P4, PT, R47, 0x1, PT ;  /* 0x000000012f00780c */ /* 0x000fe20003f85270 */
[----:B------:R-:W-:Y:S01]  /*7010*/  BSSY.RECONVERGENT B1, `(.L_x_7692) ;  /* 0x0000049000017945 */ /* 0x000fe20003800200 */
[----:B------:R-:W-:Y:S01]  /*7020*/  I2FP.F32.U32 R29, R29 ;  /* 0x0000001d001d7245 */ /* 0x000fe20000201000 */
[----:B------:R-:W-:-:S04]  /*7030*/  HFMA2 R60, -RZ, RZ, 0, 1.1920928955078125e-07 ;  /* 0x00000002ff3c7431 */ /* 0x000fc800000001ff */
        /* <DEDUP_REMOVED lines=14> */
.L_x_7694:
        /* <DEDUP_REMOVED lines=13> */
.L_x_7696:
[----:B------:R-:W-:Y:S05]  /*71f0*/  BSYNC.RECONVERGENT B2 ;  /* 0x0000000000027941 */ /* 0x000fea0003800200 */
.L_x_7695:
        /* <DEDUP_REMOVED lines=42> */
.L_x_7693:
[----:B------:R-:W-:Y:S05]  /*74a0*/  BSYNC.RECONVERGENT B1 ;  /* 0x0000000000017941 */ /* 0x000fea0003800200 */
.L_x_7692:
[----:B------:R-:W-:Y:S01]  /*74b0*/  I2FP.F32.U32 R47, R30 ;  /* 0x0000001e002f7245 */ /* 0x000fe20000201000 */
[----:B------:R-:W-:Y:S01]  /*74c0*/  HADD2.F32 R51, -RZ, R42.H1_H1 ;  /* 0x3000002aff337230 */ /* 0x000fe20000004100 */
        /* <DEDUP_REMOVED lines=21> */
.L_x_7699:
        /* <DEDUP_REMOVED lines=13> */
.L_x_7701:
[----:B------:R-:W-:Y:S05]  /*76f0*/  BSYNC.RECONVERGENT B2 ;  /* 0x0000000000027941 */ /* 0x000fea0003800200 */
.L_x_7700:
        /* <DEDUP_REMOVED lines=42> */
.L_x_7698:
[----:B------:R-:W-:Y:S05]  /*79a0*/  BSYNC.RECONVERGENT B1 ;  /* 0x0000000000017941 */ /* 0x000fea0003800200 */
.L_x_7697:
        /* <DEDUP_REMOVED lines=18> */
.L_x_7704:
        /* <DEDUP_REMOVED lines=13> */
.L_x_7706:
[----:B------:R-:W-:Y:S05]  /*7ba0*/  BSYNC.RECONVERGENT B2 ;  /* 0x0000000000027941 */ /* 0x000fea0003800200 */
.L_x_7705:
        /* <DEDUP_REMOVED lines=42> */
.L_x_7703:
[----:B------:R-:W-:Y:S05]  /*7e50*/  BSYNC.RECONVERGENT B1 ;  /* 0x0000000000017941 */ /* 0x000fea0003800200 */
.L_x_7702:
[----:B------:R-:W-:Y:S01]  /*7e60*/  I2FP.F32.U32 R47, R47 ;  /* 0x0000002f002f7245 */ /* 0x000fe20000201000 */
[----:B------:R-:W-:Y:S01]  /*7e70*/  HADD2.F32 R51, -RZ, R43.H0_H0 ;  /* 0x2000002bff337230 */ /* 0x000fe20000004100 */
[----:B------:R-:W-:Y:S01]  /*7e80*/  FSEL R30, R30, RZ, P4 ;  /* 0x000000ff1e1e7208 */ /* 0x000fe20002000000 */
[----:B------:R-:W-:Y:S02]  /*7e90*/  BSSY.RECONVERGENT B1, `(.L_x_7707) ;  /* 0x000004c000017945 */ /* 0x000fe40003800200 */
[----:B------:R-:W-:Y:S01]  /*7ea0*/  FFMA.FTZ R50, R47, R64, 1.1641532182693481445e-10 ;  /* 0x2f0000002f327423 */ /* 0x000fe20000010040 */
[----:B------:R-:W-:Y:S01]  /*7eb0*/  FMUL.FTZ R51, R51, R66 ;  /* 0x0000004233337220 */ /* 0x000fe20000410000 */
[----:B------:R-:W-:-:S03]  /*7ec0*/  IMAD.MOV.U32 R47, RZ, RZ, R74 ;  /* 0x000000ffff2f7224 */ /* 0x000fc600078e004a */
[----:B------:R-:W-:-:S04]  /*7ed0*/  FSETP.GTU.FTZ.AND P5, PT, R50, R65, PT ;  /* 0x000000413200720b */ /* 0x000fc80003fbc000 */
        /* <DEDUP_REMOVED lines=15> */
.L_x_7709:
        /* <DEDUP_REMOVED lines=13> */
.L_x_7711:
[----:B------:R-:W-:Y:S05]  /*80a0*/  BSYNC.RECONVERGENT B2 ;  /* 0x0000000000027941 */ /* 0x000fea0003800200 */
.L_x_7710:
        /* <DEDUP_REMOVED lines=42> */
.L_x_7708:
[----:B------:R-:W-:Y:S05]  /*8350*/  BSYNC.RECONVERGENT B1 ;  /* 0x0000000000017941 */ /* 0x000fea0003800200 */
.L_x_7707:
[----:B------:R-:W-:Y:S01]  /*8360*/  ISETP.NE.AND P6, PT, R51, 0x1, PT ;  /* 0x000000013300780c */ /* 0x000fe20003fc5270 */
[----:B------:R-:W-:Y:S01]  /*8370*/  HADD2.F32 R31, -RZ, R31.H1_H1 ;  /* 0x3000001fff1f7230 */ /* 0x000fe20000004100 */
        /* <DEDUP_REMOVED lines=16> */
.L_x_7714:
        /* <DEDUP_REMOVED lines=15> */
.L_x_7716:
[----:B------:R-:W-:Y:S05]  /*8570*/  BSYNC.RECONVERGENT B2 ;  /* 0x0000000000027941 */ /* 0x000fea0003800200 */
.L_x_7715:
        /* <DEDUP_REMOVED lines=42> */
.L_x_7713:
[----:B------:R-:W-:Y:S05]  /*8820*/  BSYNC.RECONVERGENT B1 ;  /* 0x0000000000017941 */ /* 0x000fea0003800200 */
.L_x_7712:
[----:B------:R-:W-:Y:S01]  /*8830*/  I2FP.F32.U32 R47, R47 ;  /* 0x0000002f002f7245 */ /* 0x000fe20000201000 */
[----:B------:R-:W-:-:S04]  /*8840*/  HADD2.F32 R51, -RZ, R43.H1_H1 ;  /* 0x3000002bff337230 */ /* 0x000fc80000004100 */
        /* <DEDUP_REMOVED lines=8> */
.L_x_7636:
[----:B------:R-:W0:Y:S01]  /*88d0*/  LDC.64 R68, c[0x0][0x3a8] ;  /* 0x0000ea00ff447b82 */ /* 0x000e220000000a00 */
[----:B------:R-:W-:Y:S02]  /*88e0*/  ISETP.NE.AND P6, PT, R10, RZ, PT ;  /* 0x000000ff0a00720c */ /* 0x000fe40003fc5270 */
[----:B------:R-:W-:Y:S02]  /*88f0*/  SEL R10, RZ, 0x1000000, !P5 ;  /* 0x01000000ff0a7807 */ /* 0x000fe40006800000 */
[----:B------:R-:W-:Y:S02]  /*8900*/  ISETP.NE.AND P5, PT, R46, RZ, PT ;  /* 0x000000ff2e00720c */ /* 0x000fe40003fa5270 */
[----:B------:R-:W-:Y:S02]  /*8910*/  SEL R51, RZ, 0x10000, !P4 ;  /* 0x00010000ff337807 */ /* 0x000fe40006000000 */
[----:B------:R-:W-:Y:S02]  /*8920*/  SEL R50, RZ, 0x100, !P3 ;  /* 0x00000100ff327807 */ /* 0x000fe40005800000 */
[----:B------:R-:W-:-:S02]  /*8930*/  ISETP.NE.AND P4, PT, R45, RZ, PT ;  /* 0x000000ff2d00720c */ /* 0x000fc40003f85270 */
[----:B------:R-:W-:Y:S02]  /*8940*/  LOP3.LUT R50, R50, R10, R51, 0xfe, !PT ;  /* 0x0000000a32327212 */ /* 0x000fe400078efe33 */
[----:B------:R-:W-:Y:S02]  /*8950*/  ISETP.NE.U32.AND P3, PT, R48, RZ, PT ;  /* 0x000000ff3000720c */ /* 0x000fe40003f65070 */
[----:B------:R-:W-:Y:S02]  /*8960*/  SEL R48, RZ, 0x1000000, !P2 ;  /* 0x01000000ff307807 */ /* 0x000fe40005000000 */
[----:B------:R-:W-:Y:S02]  /*8970*/  SEL R45, RZ, 0x10000, !P0 ;  /* 0x00010000ff2d7807 */ /* 0x000fe40004000000 */
[----:B------:R-:W-:Y:S02]  /*8980*/  SEL R10, RZ, 0x100, !P4 ;  /* 0x00000100ff0a7807 */ /* 0x000fe40006000000 */
[----:B------:R-:W-:Y:S01]  /*8990*/  ISETP.NE.AND.EX P0, PT, R49, RZ, PT, P3 ;  /* 0x000000ff3100720c */ /* 0x000fe20003f05330 */
[----:B0-----:R-:W-:Y:S01]  /*89a0*/  IMAD.WIDE.U32 R46, R62, 0x20, R68 ;  /* 0x000000203e2e7825 */ /* 0x001fe200078e0044 */
[----:B------:R-:W-:Y:S01]  /*89b0*/  LOP3.LUT R10, R10, R48, R45, 0xfe, !PT ;  /* 0x000000300a0a7212 */ /* 0x000fe200078efe2d */
[----:B------:R-:W0:Y:S01]  /*89c0*/  LDC.64 R68, c[0x0][0x3b0] ;  /* 0x0000ec00ff447b82 */ /* 0x000e220000000a00 */
[----:B------:R-:W-:-:S02]  /*89d0*/  SEL R45, RZ, 0x1, !P5 ;  /* 0x00000001ff2d7807 */ /* 0x000fc40006800000 */
[----:B------:R-:W-:Y:S04]  /*89e0*/  STG.E.128 desc[UR8][R46.64], R24 ;  /* 0x000000182e007986 */ /* 0x000fe8000c101d08 */
[----:B------:R1:W-:Y:S01]  /*89f0*/  STG.E.128 desc[UR8][R46.64+0x10], R28 ;  /* 0x0000101c2e007986 */ /* 0x0003e2000c101d08 */
[----:B0-----:R-:W-:Y:S01]  /*8a00*/  IMAD.WIDE.U32 R48, R62, 0x8, R68 ;  /* 0x000000083e307825 */ /* 0x001fe200078e0044 */
[----:B-1----:R-:W-:Y:S02]  /*8a10*/  LOP3.LUT R47, R50, R45, RZ, 0xfc, !PT ;  /* 0x0000002d322f7212 */ /* 0x002fe400078efcff */
[----:B------:R-:W-:-:S04]  /*8a20*/  SEL R45, RZ, 0x1, !P6 ;  /* 0x00000001ff2d7807 */ /* 0x000fc80007000000 */
[----:B------:R-:W-:-:S05]  /*8a30*/  LOP3.LUT R46, R10, R45, RZ, 0xfc, !PT ;  /* 0x0000002d0a2e7212 */ /* 0x000fca00078efcff */
[----:B------:R0:W-:Y:S01]  /*8a40*/  STG.E.64 desc[UR8][R48.64], R46 ;  /* 0x0000002e30007986 */ /* 0x0001e2000c101b08 */
[----:B------:R-:W-:Y:S05]  /*8a50*/  @!P0 BRA `(.L_x_7717) ;  /* 0x0000000000508947 */ /* 0x000fea0003800000 */
[----:B------:R-:W-:Y:S02]  /*8a60*/  SHF.L.U32 R10, R60, 0x10, RZ ;  /* 0x000000103c0a7819 */ /* 0x000fe400000006ff */
[----:B0-----:R-:W-:Y:S02]  /*8a70*/  LOP3.LUT R46, R57, 0xff, RZ, 0xc0, !PT ;  /* 0x000000ff392e7812 */ /* 0x001fe400078ec0ff */
[----:B------:R-:W-:Y:S02]  /*8a80*/  LOP3.LUT R45, R10, 0xff0000, RZ, 0xc0, !PT ;  /* 0x00ff00000a2d7812 */ /* 0x000fe400078ec0ff */
[----:B------:R-:W-:Y:S01]  /*8a90*/  LOP3.LUT R10, R61, 0xffff, RZ, 0xc0, !PT ;  /* 0x0000ffff3d0a7812 */ /* 0x000fe200078ec0ff */
[----:B------:R-:W-:Y:S01]  /*8aa0*/  IMAD.WIDE.U32 R46, R46, 0x1000000, RZ ;  /* 0x010000002e2e7825 */ /* 0x000fe200078e00ff */
[----:B------:R-:W-:Y:S02]  /*8ab0*/  LOP3.LUT R48, R56, 0xff, RZ, 0xc0, !PT ;  /* 0x000000ff38307812 */ /* 0x000fe400078ec0ff */
        /* <DEDUP_REMOVED lines=14> */
.L_x_7717:
[----:B0-----:R-:W0:Y:S01]  /*8ba0*/  @P0 LDC.64 R48, c[0x0][0x398] ;  /* 0x0000e600ff300b82 */ /* 0x001e220000000a00 */
[----:B------:R-:W-:-:S07]  /*8bb0*/  VIADD R63, R62, 0x20 ;  /* 0x000000203e3f7836 */ /* 0x000fce0000000000 */
[----:B-1----:R-:W1:Y:S08]  /*8bc0*/  LDC.64 R50, c[0x0][0x390] ;  /* 0x0000e400ff327b82 */ /* 0x002e700000000a00 */
[----:B------:R-:W2:Y:S01]  /*8bd0*/  @P1 LDC.64 R46, c[0x0][0x3a0] ;  /* 0x0000e800ff2e1b82 */ /* 0x000ea20000000a00 */
[----:B0-----:R-:W-:-:S05]  /*8be0*/  @P0 IMAD.WIDE.U32 R48, R63, 0x10, R48 ;  /* 0x000000103f300825 */ /* 0x001fca00078e0030 */
[----:B------:R1:W5:Y:S02]  /*8bf0*/  @P0 LDG.E.128 R40, desc[UR8][R48.64] ;  /* 0x0000000830280981 */ /* 0x000364000c1e1d00 */
[----:B-1----:R-:W-:-:S04]  /*8c00*/  IMAD.WIDE.U32 R48, R63, 0x10, R50 ;  /* 0x000000103f307825 */ /* 0x002fc800078e0032 */
[----:B--2---:R-:W-:Y:S02]  /*8c10*/  @P1 IMAD.WIDE.U32 R46, R63, 0x20, R46 ;  /* 0x000000203f2e1825 */ /* 0x004fe400078e002e */
[----:B------:R-:W5:Y:S04]  /*8c20*/  LDG.E.128 R48, desc[UR8][R48.64] ;  /* 0x0000000830307981 */ /* 0x000f68000c1e1d00 */
[----:B------:R0:W5:Y:S04]  /*8c30*/  @P1 LDG.E.128 R36, desc[UR8][R46.64] ;  /* 0x000000082e241981 */ /* 0x000168000c1e1d00 */
[----:B------:R0:W5:Y:S01]  /*8c40*/  @P1 LDG.E.128 R32, desc[UR8][R46.64+0x10] ;  /* 0x000010082e201981 */ /* 0x000162000c1e1d00 */
[----:B------:R-:W-:Y:S05]  /*8c50*/  @!P0 BRA `(.L_x_7718) ;  /* 0x0000004c00908947 */ /* 0x000fea0003800000 */
        /* <DEDUP_REMOVED lines=16> */
.L_x_7721:
        /* <DEDUP_REMOVED lines=13> */
.L_x_7723:
[----:B------:R-:W-:Y:S05]  /*8e30*/  BSYNC.RECONVERGENT B2 ;  /* 0x0000000000027941 */ /* 0x000fea0003800200 */
.L_x_7722:
        /* <DEDUP_REMOVED lines=42> */
.L_x_7720:
[----:B------:R-:W-:Y:S05]  /*90e0*/  BSYNC.RECONVERGENT B1 ;  /* 0x0000000000017941 */ /* 0x000fea0003800200 */
.L_x_7719:
[----:B------:R-:W-:Y:S01]  /*90f0*/  ISETP.NE.AND P2, PT, R47, 0x1, PT ;  /* 0x000000012f00780c */ /* 0x000fe20003f45270 */
[----:B------:R-:W-:Y:S01]  /*9100*/  BSSY.RECONVERGENT B1, `(.L_x_7724) ;  /* 0x000004a000017945 */ /* 0x000fe20003800200 */
[----:B------:R-:W-:Y:S01]  /*9110*/  I2FP.F32.U32 R45, R45 ;  /* 0x0000002d002d7245 */ /* 0x000fe20000201000 */
[----:B------:R-:W-:Y:S01]  /*9120*/  IMAD.MOV.U32 R55, RZ, RZ, 0x2 ;  /* 0x00000002ff377424 */ /* 0x000fe200078e00ff */
[----:B------:R-:W-:-:S03]  /*9130*/  MOV R46, R74 ;  /* 0x0000004a002e7202 */ /* 0x000fc60000000f00 */
[----:B------:R-:W-:Y:S01]  /*9140*/  FFMA.FTZ R44, R45, R64, 1.1641532182693481445e-10 ;  /* 0x2f0000002d2c7423 */ /* 0x000fe20000010040 */
[----:B-----5:R-:W-:-:S04]  /*9150*/  HADD2.F32 R45, -RZ, R48.H0_H0 ;  /* 0x20000030ff2d7230 */ /* 0x020fc80000004100 */
        /* <DEDUP_REMOVED lines=12> */
.L_x_7726:
        /* <DEDUP_REMOVED lines=13> */
.L_x_7728:
[----:B------:R-:W-:Y:S05]  /*92f0*/  BSYNC.RECONVERGENT B2 ;  /* 0x0000000000027941 */ /* 0x000fea0003800200 */
.L_x_7727:
        /* <DEDUP_REMOVED lines=42> */
.L_x_7725:
[----:B------:R-:W-:Y:S05]  /*95a0*/  BSYNC.RECONVERGENT B1 ;  /* 0x0000000000017941 */ /* 0x000fea0003800200 */
.L_x_7724:
[----:B------:R-:W-:Y:S01]  /*95b0*/  I2FP.F32.U32 R45, R46 ;  /* 0x0000002e002d7245 */ /* 0x000fe20000201000 */
[----:B------:R-:W-:Y:S01]  /*95c0*/  HADD2.F32 R47, -RZ, R40.H0_H0 ;  /* 0x20000028ff2f7230 */ /* 0x000fe20000004100 */
[----:B------:R-:W-:Y:S01]  /*95d0*/  ISETP.NE.AND P3, PT, R55, 0x1, PT ;  /* 0x000000013700780c */ /* 0x000fe20003f65270 */
[----:B------:R-:W-:Y:S01]  /*95e0*/  BSSY.RECONVERGENT B1, `(.L_x_7729) ;  /* 0x000004c000017945 */ /* 0x000fe20003800200 */
[----:B------:R-:W-:Y:S02]  /*95f0*/  IMAD.MOV.U32 R56, RZ, RZ, 0x2 ;  /* 0x00000002ff387424 */ /* 0x000fe400078e00ff */
[----:B------:R-:W-:Y:S01]  /*9600*/  FFMA.FTZ R44, R45, R64, 1.1641532182693481445e-10 ;  /* 0x2f0000002d2c7423 */ /* 0x000fe20000010040 */
[----:B------:R-:W-:Y:S01]  /*9610*/  FMUL.FTZ R47, R47, R66 ;  /* 0x000000422f2f7220 */ /* 0x000fe20000410000 */
[----:B------:R-:W-:-:S03]  /*9620*/  FSEL R45, R58, RZ, P4 ;  /* 0x000000ff3a2d7208 */ /* 0x000fc60002000000 */
        /* <DEDUP_REMOVED lines=15> */
.L_x_7731:
        /* <DEDUP_REMOVED lines=13> */
.L_x_7733:
[----:B------:R-:W-:Y:S05]  /*97f0*/  BSYNC.RECONVERGENT B2 ;  /* 0x0000000000027941 */ /* 0x000fea0003800200 */
.L_x_7732:
        /* <DEDUP_REMOVED lines=42> */
.L_x_7730:
[----:B------:R-:W-:Y:S05]  /*9aa0*/  BSYNC.RECONVERGENT B1 ;  /* 0x0000000000017941 */ /* 0x000fea0003800200 */
.L_x_7729:
[----:B------:R-:W-:Y:S01]  /*9ab0*/  ISETP.NE.AND P2, PT, R56, 0x1, PT ;  /* 0x000000013800780c */ /* 0x000fe20003f45270 */
[----:B------:R-:W-:Y:S01]  /*9ac0*/  BSSY.RECONVERGENT B1, `(.L_x_7734) ;  /* 0x000004a000017945 */ /* 0x000fe20003800200 */
[----:B------:R-:W-:Y:S02]  /*9ad0*/  I2FP.F32.U32 R45, R45 ;  /* 0x0000002d002d7245 */ /* 0x000fe40000201000 */
[----:B------:R-:W-:-:S03]  /*9ae0*/  MOV R47, R74 ;  /* 0x0000004a002f7202 */ /* 0x000fc60000000f00 */
[----:B------:R-:W-:Y:S01]  /*9af0*/  FFMA.FTZ R46, R45, R64, 1.1641532182693481445e-10 ;  /* 0x2f0000002d2e7423 */ /* 0x000fe20000010040 */
[----:B------:R-:W-:Y:S02]  /*9b00*/  HADD2.F32 R45, -RZ, R48.H1_H1 ;  /* 0x30000030ff2d7230 */ /* 0x000fe40000004100 */
        /* <DEDUP_REMOVED lines=13> */
.L_x_7736:
        /* <DEDUP_REMOVED lines=13> */
.L_x_7738:
[----:B------:R-:W-:Y:S05]  /*9cb0*/  BSYNC.RECONVERGENT B2 ;  /* 0x0000000000027941 */ /* 0x000fea0003800200 */
.L_x_7737:
        /* <DEDUP_REMOVED lines=42> */
.L_x_7735:
[----:B------:R-:W-:Y:S05]  /*9f60*/  BSYNC.RECONVERGENT B1 ;  /* 0x0000000000017941 */ /* 0x000fea0003800200 */
.L_x_7734:
        /* <DEDUP_REMOVED lines=23> */
.L_x_7741:
        /* <DEDUP_REMOVED lines=13> */
.L_x_7743:
[----:B------:R-:W-:Y:S05]  /*a1b0*/  BSYNC.RECONVERGENT B2 ;  /* 0x0000000000027941 */ /* 0x000fea0003800200 */
.L_x_7742:
        /* <DEDUP_REMOVED lines=42> */
.L_x_7740:
[----:B------:R-:W-:Y:S05]  /*a460*/  BSYNC.RECONVERGENT B1 ;  /* 0x0000000000017941 */ /* 0x000fea0003800200 */
.L_x_7739:
[----:B------:R-:W-:Y:S01]  /*a470*/  ISETP.NE.AND P2, PT, R56, 0x1, PT ;  /* 0x000000013800780c */ /* 0x000fe20003f45270 */
[----:B------:R-:W-:Y:S01]  /*a480*/  BSSY.RECONVERGENT B1, `(.L_x_7744) ;  /* 0x000004a000017945 */ /* 0x000fe20003800200 */
[----:B------:R-:W-:Y:S01]  /*a490*/  I2FP.F32.U32 R47, R47 ;  /* 0x0000002f002f7245 */ /* 0x000fe20000201000 */
[----:B------:R-:W-:-:S04]  /*a4a0*/  IMAD.MOV.U32 R57, RZ, RZ, 0x2 ;  /* 0x00000002ff397424 */ /* 0x000fc800078e00ff */
[----:B------:R-:W-:Y:S01]  /*a4b0*/  FFMA.FTZ R46, R47, R64, 1.1641532182693481445e-10 ;  /* 0x2f0000002f2e7423 */ /* 0x000fe20000010040 */
[----:B------:R-:W-:-:S04]  /*a4c0*/  HADD2.F32 R47, -RZ, R49.H0_H0 ;  /* 0x20000031ff2f7230 */ /* 0x000fc80000004100 */
        /* <DEDUP_REMOVED lines=13> */
.L_x_7746:
        /* <DEDUP_REMOVED lines=13> */
.L_x_7748:
[----:B------:R-:W-:Y:S05]  /*a670*/  BSYNC.RECONVERGENT B2 ;  /* 0x0000000000027941 */ /* 0x000fea0003800200 */
.L_x_7747:
        /* <DEDUP_REMOVED lines=42> */
.L_x_7745:
[----:B------:R-:W-:Y:S05]  /*a920*/  BSYNC.RECONVERGENT B1 ;  /* 0x0000000000017941 */ /* 0x000fea0003800200 */
.L_x_7744:
[----:B------:R-:W-:Y:S01]  /*a930*/  I2FP.F32.U32 R47, R47 ;  /* 0x0000002f002f7245 */ /* 0x000fe20000201000 */
[----:B------:R-:W-:Y:S01]  /*a940*/  BSSY.RECONVERGENT B1, `(.L_x_7749) ;  /* 0x000004e000017945 */ /* 0x000fe20003800200 */
[----:B------:R-:W-:-:S03]  /*a950*/  IMAD.MOV.U32 R59, RZ, RZ, 0x2 ;  /* 0x00000002ff3b7424 */ /* 0x000fc600078e00ff */
[----:B------:R-:W-:Y:S01]  /*a960*/  FFMA.FTZ R46, R47, R64, 1.1641532182693481445e-10 ;  /* 0x2f0000002f2e7423 */ /* 0x000fe20000010040 */
[----:B------:R-:W-:-:S04]  /*a970*/  HADD2.F32 R47, -RZ, R41.H0_H0 ;  /* 0x20000029ff2f7230 */ /* 0x000fc80000004100 */
[----:B------:R-:W-:Y:S01]  /*a980*/  FSETP.GTU.FTZ.AND P2, PT, R46, R65, PT ;  /* 0x000000412e00720b */ /* 0x000fe20003f5c000 */
[----:B------:R-:W-:Y:S01]  /*a990*/  FMUL.FTZ R46, R47, R66 ;  /* 0x000000422f2e7220 */ /* 0x000fe20000410000 */
[----:B------:R-:W-:Y:S02]  /*a9a0*/  FSEL R47, R48, RZ, P4 ;  /* 0x000000ff302f7208 */ /* 0x000fe40002000000 */
        /* <DEDUP_REMOVED lines=15> */
.L_x_7751:
        /* <DEDUP_REMOVED lines=13> */
.L_x_7753:
[----:B------:R-:W-:Y:S05]  /*ab70*/  BSYNC.RECONVERGENT B2 ;  /* 0x0000000000027941 */ /* 0x000fea0003800200 */
.L_x_7752:
        /* <DEDUP_REMOVED lines=42> */
.L_x_7750:
[----:B------:R-:W-:Y:S05]  /*ae20*/  BSYNC.RECONVERGENT B1 ;  /* 0x0000000000017941 */ /* 0x000fea0003800200 */
.L_x_7749:
[----:B------:R-:W-:Y:S01]  /*ae30*/  ISETP.NE.AND P2, PT, R59, 0x1, PT ;  /* 0x000000013b00780c */ /* 0x000fe20003f45270 */
[----:B------:R-:W-:Y:S01]  /*ae40*/  BSSY.RECONVERGENT B1, `(.L_x_7754) ;  /* 0x000004a000017945 */ /* 0x000fe20003800200 */
[----:B------:R-:W-:Y:S01]  /*ae50*/  I2FP.F32.U32 R47, R47 ;  /* 0x0000002f002f7245 */ /* 0x000fe20000201000 */
[----:B------:R-:W-:-:S04]  /*ae60*/  IMAD.MOV.U32 R58, RZ, RZ, 0x2 ;  /* 0x00000002ff3a7424 */ /* 0x000fc800078e00ff */
[----:B------:R-:W-:Y:S01]  /*ae70*/  FFMA.FTZ R48, R47, R64, 1.1641532182693481445e-10 ;  /* 0x2f0000002f307423 */ /* 0x000fe20000010040 */
[----:B------:R-:W-:Y:S01]  /*ae80*/  HADD2.F32 R47, -RZ, R49.H1_H1 ;  /* 0x30000031ff2f7230 */ /* 0x000fe20000004100 */
[----:B------:R-:W-:-:S03]  /*ae90*/  MOV R49, R74 ;  /* 0x0000004a00317202 */ /* 0x000fc60000000f00 */
        /* <DEDUP_REMOVED lines=12> */
.L_x_7756:
        /* <DEDUP_REMOVED lines=13> */
.L_x_7758:
[----:B------:R-:W-:Y:S05]  /*b030*/  BSYNC.RECONVERGENT B2 ;  /* 0x0000000000027941 */ /* 0x000fea0003800200 */
.L_x_7757:
        /* <DEDUP_REMOVED lines=38> */
[----:B------:R-:W-:-:S05]  /*b2a0*/  IMAD.WIDE.U32 R48, R49, -0x2daee0ad, RZ ;  /* 0xd2511f5331307825 */ /* 0x000fca00078e00ff */
[----:B------:R-:W-:Y:S02]  /*b2b0*/  LOP3.LUT R76, R76, UR30, R49, 0x96, !PT ;  /* 0x0000001e4c4c7c12 */ /* 0x000fe4000f8e9631 */
[----:B------:R-:W-:Y:S01]  /*b2c0*/  MOV R49, R10 ;  /* 0x0000000a00317202 */ /* 0x000fe20000000f00 */
[----:B------:R-:W-:-:S07]  /*b2d0*/  IMAD.MOV.U32 R10, RZ, RZ, R48 ;  /* 0x000000ffff0a7224 */ /* 0x000fce00078e0030 */
.L_x_7755:
[----:B------:R-:W-:Y:S05]  /*b2e0*/  BSYNC.RECONVERGENT B1 ;  /* 0x0000000000017941 */ /* 0x000fea0003800200 */
.L_x_7754:
[----:B------:R-:W-:Y:S01]  /*b2f0*/  I2FP.F32.U32 R49, R49 ;  /* 0x0000003100317245 */ /* 0x000fe20000201000 */
[----:B------:R-:W-:Y:S01]  /*b300*/  BSSY.RECONVERGENT B1, `(.L_x_7759) ;  /* 0x000004e000017945 */ /* 0x000fe20003800200 */
[----:B------:R-:W-:-:S03]  /*b310*/  IMAD.MOV.U32 R59, RZ, RZ, 0x2 ;  /* 0x00000002ff3b7424 */ /* 0x000fc600078e00ff */
[----:B------:R-:W-:Y:S01]  /*b320*/  FFMA.FTZ R48, R49, R64, 1.1641532182693481445e-10 ;  /* 0x2f00000031307423 */ /* 0x000fe20000010040 */
[----:B------:R-:W-:-:S04]  /*b330*/  HADD2.F32 R49, -RZ, R41.H1_H1 ;  /* 0x30000029ff317230 */ /* 0x000fc80000004100 */
[----:B------:R-:W-:Y:S01]  /*b340*/  FSETP.GTU.FTZ.AND P2, PT, R48, R65, PT ;  /* 0x000000413000720b */ /* 0x000fe20003f5c000 */
[----:B------:R-:W-:Y:S01]  /*b350*/  FMUL.FTZ R49, R49, R66 ;  /* 0x0000004231317220 */ /* 0x000fe20000410000 */
[----:B------:R-:W-:Y:S02]  /*b360*/  FSEL R48, R47, RZ, P4 ;  /* 0x000000ff2f307208 */ /* 0x000fe40002000000 */
[----:B------:R-:W-:Y:S02]  /*b370*/  SEL R57, RZ, 0x1, P2 ;  /* 0x00000001ff397807 */ /* 0x000fe40001000000 */
[----:B------:R-:W-:Y:S02]  /*b380*/  FSEL R47, R49, RZ, !P2 ;  /* 0x000000ff312f7208 */ /* 0x000fe40005000000 */
[----:B------:R-:W-:Y:S02]  /*b390*/  ISETP.NE.AND P2, PT, R58, 0x1, PT ;  /* 0x000000013a00780c */ /* 0x000fe40003f45270 */
[----:B------:R-:W-:Y:S01]  /*b3a0*/  MOV R49, R74 ;  /* 0x0000004a00317202 */ /* 0x000fe20000000f00 */
        /* <DEDUP_REMOVED lines=11> */
.L_x_7761:
        /* <DEDUP_REMOVED lines=13> */
.L_x_7763:
[----:B------:R-:W-:Y:S05]  /*b530*/  BSYNC.RECONVERGENT B2 ;  /* 0x0000000000027941 */ /* 0x000fea0003800200 */
.L_x_7762:
        /* <DEDUP_REMOVED lines=42> */
.L_x_7760:
[----:B------:R-:W-:Y:S05]  /*b7e0*/  BSYNC.RECONVERGENT B1 ;  /* 0x0000000000017941 */ /* 0x000fea0003800200 */
.L_x_7759:
        /* <DEDUP_REMOVED lines=18> */
.L_x_7766:
        /* <DEDUP_REMOVED lines=13> */
.L_x_7768:
[----:B------:R-:W-:Y:S05]  /*b9e0*/  BSYNC.RECONVERGENT B2 ;  /* 0x0000000000027941 */ /* 0x000fea0003800200 */
.L_x_7767:
        /* <DEDUP_REMOVED lines=42> */
.L_x_7765:
[----:B------:R-:W-:Y:S05]  /*bc90*/  BSYNC.RECONVERGENT B1 ;  /* 0x0000000000017941 */ /* 0x000fea0003800200 */
.L_x_7764:
[----:B------:R-:W-:Y:S01]  /*bca0*/  I2FP.F32.U32 R49, R49 ;  /* 0x0000003100317245 */ /* 0x000fe20000201000 */
[----:B------:R-:W-:Y:S01]  /*bcb0*/  BSSY.RECONVERGENT B1, `(.L_x_7769) ;  /* 0x000004e000017945 */ /* 0x000fe20003800200 */
[----:B------:R-:W-:-:S03]  /*bcc0*/  IMAD.MOV.U32 R59, RZ, RZ, 0x2 ;  /* 0x00000002ff3b7424 */ /* 0x000fc600078e00ff */
[----:B------:R-:W-:Y:S01]  /*bcd0*/  FFMA.FTZ R48, R49, R64, 1.1641532182693481445e-10 ;  /* 0x2f00000031307423 */ /* 0x000fe20000010040 */
[----:B------:R-:W-:-:S04]  /*bce0*/  HADD2.F32 R49, -RZ, R42.H0_H0 ;  /* 0x2000002aff317230 */ /* 0x000fc80000004100 */
[----:B------:R-:W-:Y:S01]  /*bcf0*/  FSETP.GTU.FTZ.AND P3, PT, R48, R65, PT ;  /* 0x000000413000720b */ /* 0x000fe20003f7c000 */
[----:B------:R-:W-:-:S03]  /*bd00*/  FMUL.FTZ R49, R49, R66 ;  /* 0x0000004231317220 */ /* 0x000fc60000410000 */
[----:B------:R-:W-:Y:S02]  /*bd10*/  SEL R58, RZ, 0x1, P3 ;  /* 0x00000001ff3a7807 */ /* 0x000fe40001800000 */
[----:B------:R-:W-:Y:S02]  /*bd20*/  FSEL R48, R49, RZ, !P3 ;  /* 0x000000ff31307208 */ /* 0x000fe40005800000 */
[----:B------:R-:W-:Y:S02]  /*bd30*/  ISETP.NE.AND P3, PT, R60, 0x1, PT ;  /* 0x000000013c00780c */ /* 0x000fe40003f65270 */
[----:B------:R-:W-:-:S05]  /*bd40*/  FSEL R49, R72, RZ, P2 ;  /* 0x000000ff48317208 */ /* 0x000fca0001000000 */
[----:B------:R-:W-:Y:S01]  /*bd50*/  FADD.FTZ R48, R48, R49 ;  /* 0x0000003130307221 */ /* 0x000fe20000010000 */
[----:B------:R-:W-:-:S03]  /*bd60*/  MOV R49, R74 ;  /* 0x0000004a00317202 */ /* 0x000fc60000000f00 */
[----:B------:R-:W-:Y:S02]  /*bd70*/  @P1 FADD.FTZ R48, R32, R48 ;  /* 0x0000003020301221 */ /* 0x000fe40000010000 */
        /* <DEDUP_REMOVED lines=9> */
.L_x_7771:
        /* <DEDUP_REMOVED lines=13> */
.L_x_7773:
[----:B------:R-:W-:Y:S05]  /*bee0*/  BSYNC.RECONVERGENT B2 ;  /* 0x0000000000027941 */ /* 0x000fea0003800200 */
.L_x_7772:
        /* <DEDUP_REMOVED lines=42> */
.L_x_7770:
[----:B------:R-:W-:Y:S05]  /*c190*/  BSYNC.RECONVERGENT B1 ;  /* 0x0000000000017941 */ /* 0x000fea0003800200 */
.L_x_7769:
[----:B------:R-:W-:Y:S01]  /*c1a0*/  ISETP.NE.AND P4, PT, R59, 0x1, PT ;  /* 0x000000013b00780c */ /* 0x000fe20003f85270 */
[----:B------:R-:W-:Y:S01]  /*c1b0*/  HADD2.F32 R61, -RZ, R50.H1_H1 ;  /* 0x30000032ff3d7230 */ /* 0x000fe20000004100 */
[----:B------:R-:W-:Y:S01]  /*c1c0*/  I2FP.F32.U32 R49, R49 ;  /* 0x0000003100317245 */ /* 0x000fe20000201000 */
[----:B------:R-:W-:Y:S01]  /*c1d0*/  BSSY.RECONVERGENT B1, `(.L_x_7774) ;  /* 0x0000047000017945 */ /* 0x000fe20003800200 */
[----:B------:R-:W-:-:S03]  /*c1e0*/  IMAD.MOV.U32 R60, RZ, RZ, 0x2 ;  /* 0x00000002ff3c7424 */ /* 0x000fc600078e00ff */
        /* <DEDUP_REMOVED lines=13> */
.L_x_7776:
        /* <DEDUP_REMOVED lines=13> */
.L_x_7778:
[----:B------:R-:W-:Y:S05]  /*c390*/  BSYNC.RECONVERGENT B2 ;  /* 0x0000000000027941 */ /* 0x000fea0003800200 */
.L_x_7777:
        /* <DEDUP_REMOVED lines=42> */
.L_x_7775:
[----:B------:R-:W-:Y:S05]  /*c640*/  BSYNC.RECONVERGENT B1 ;  /* 0x0000000000017941 */ /* 0x000fea0003800200 */
.L_x_7774:
[----:B------:R-:W-:Y:S01]  /*c650*/  I2FP.F32.U32 R59, R61 ;  /* 0x0000003d003b7245 */ /* 0x000fe20000201000 */
[----:B------:R-:W-:Y:S01]  /*c660*/  BSSY.RECONVERGENT B1, `(.L_x_7779) ;  /* 0x000004e000017945 */ /* 0x000fe20003800200 */
[----:B------:R-:W-:Y:S01]  /*c670*/  FSEL R49, R49, RZ, P3 ;  /* 0x000000ff31317208 */ /* 0x000fe20001800000 */
[----:B------:R-:W-:Y:S02]  /*c680*/  IMAD.MOV.U32 R75, RZ, RZ, 0x2 ;  /* 0x00000002ff4b7424 */ /* 0x000fe400078e00ff */
[----:B------:R-:W-:Y:S01]  /*c690*/  FFMA.FTZ R50, R59, R64, 1.1641532182693481445e-10 ;  /* 0x2f0000003b327423 */ /* 0x000fe20000010040 */
[----:B------:R-:W-:-:S04]  /*c6a0*/  HADD2.F32 R59, -RZ, R42.H1_H1 ;  /* 0x3000002aff3b7230 */ /* 0x000fc80000004100 */
[----:B------:R-:W-:Y:S01]  /*c6b0*/  FSETP.GTU.FTZ.AND P4, PT, R50, R65, PT ;  /* 0x000000413200720b */ /* 0x000fe20003f9c000 */
[----:B------:R-:W-:-:S05]  /*c6c0*/  FMUL.FTZ R59, R59, R66 ;  /* 0x000000423b3b7220 */ /* 0x000fca0000410000 */
        /* <DEDUP_REMOVED lines=15> */
.L_x_7781:
        /* <DEDUP_REMOVED lines=13> */
.L_x_7783:
[----:B------:R-:W-:Y:S05]  /*c890*/  BSYNC.RECONVERGENT B2 ;  /* 0x0000000000027941 */ /* 0x000fea0003800200 */
.L_x_7782:
        /* <DEDUP_REMOVED lines=40> */
[----:B------:R-:W-:Y:S01]  /*cb20*/  IMAD.MOV.U32 R10, RZ, RZ, R60 ;  /* 0x000000ffff0a7224 */ /* 0x000fe200078e003c */
[----:B------:R-:W-:-:S07]  /*cb30*/  LOP3.LUT R76, R76, UR30, R61, 0x96, !PT ;  /* 0x0000001e4c4c7c12 */ /* 0x000fce000f8e963d */
.L_x_7780:
[----:B------:R-:W-:Y:S05]  /*cb40*/  BSYNC.RECONVERGENT B1 ;  /* 0x0000000000017941 */ /* 0x000fea0003800200 */
.L_x_7779:
        /* <DEDUP_REMOVED lines=18> */
.L_x_7786:
        /* <DEDUP_REMOVED lines=13> */
.L_x_7788:
[----:B------:R-:W-:Y:S05]  /*cd40*/  BSYNC.RECONVERGENT B2 ;  /* 0x0000000000027941 */ /* 0x000fea0003800200 */
.L_x_7787:
        /* <DEDUP_REMOVED lines=41> */
[----:B------:R-:W-:Y:S01]  /*cfe0*/  IMAD.MOV.U32 R72, RZ, RZ, RZ ;  /* 0x000000ffff487224 */ /* 0x000fe200078e00ff */
[----:B------:R-:W-:-:S07]  /*cff0*/  MOV R10, R60 ;  /* 0x0000003c000a7202 */ /* 0x000fce0000000f00 */
.L_x_7785:
[----:B------:R-:W-:Y:S05]  /*d000*/  BSYNC.RECONVERGENT B1 ;  /* 0x0000000000017941 */ /* 0x000fea0003800200 */
.L_x_7784:
[----:B------:R-:W-:Y:S01]  /*d010*/  I2FP.F32.U32 R61, R61 ;  /* 0x0000003d003d7245 */ /* 0x000fe20000201000 */
[----:B------:R-:W-:Y:S01]  /*d020*/  BSSY.RECONVERGENT B1, `(.L_x_7789) ;  /* 0x000004e000017945 */ /* 0x000fe20003800200 */
[----:B------:R-:W-:Y:S01]  /*d030*/  FSEL R50, R50, RZ, P4 ;  /* 0x000000ff32327208 */ /* 0x000fe20002000000 */
[----:B------:R-:W-:Y:S02]  /*d040*/  HFMA2 R75, -RZ, RZ, 0, 1.1920928955078125e-07 ;  /* 0x00000002ff4b7431 */ /* 0x000fe400000001ff */
[----:B------:R-:W-:Y:S01]  /*d050*/  FFMA.FTZ R60, R61, R64, 1.1641532182693481445e-10 ;  /* 0x2f0000003d3c7423 */ /* 0x000fe20000010040 */
[----:B------:R-:W-:-:S04]  /*d060*/  HADD2.F32 R61, -RZ, R43.H0_H0 ;  /* 0x2000002bff3d7230 */ /* 0x000fc80000004100 */
        /* <DEDUP_REMOVED lines=17> */
.L_x_7791:
        /* <DEDUP_REMOVED lines=13> */
.L_x_7793:
[----:B------:R-:W-:Y:S05]  /*d250*/  BSYNC.RECONVERGENT B2 ;  /* 0x0000000000027941 */ /* 0x000fea0003800200 */
.L_x_7792:
        /* <DEDUP_REMOVED lines=39> */
[----:B------:R-:W-:-:S05]  /*d4d0*/  IMAD.WIDE.U32 R74, R77, -0x326172a9, RZ ;  /* 0xcd9e8d574d4a7825 */ /* 0x000fca00078e00ff */
[----:B------:R-:W-:Y:S01]  /*d4e0*/  LOP3.LUT R73, R72, UR29, R75, 0x96, !PT ;  /* 0x0000001d48497c12 */ /* 0x000fe2000f8e964b */
[----:B------:R-:W-:-:S07]  /*d4f0*/  IMAD.MOV.U32 R75, RZ, RZ, RZ ;  /* 0x000000ffff4b7224 */ /* 0x000fce00078e00ff */
.L_x_7790:
[----:B------:R-:W-:Y:S05]  /*d500*/  BSYNC.RECONVERGENT B1 ;  /* 0x0000000000017941 */ /* 0x000fea0003800200 */
.L_x_7789:
        /* <DEDUP_REMOVED lines=18> */
.L_x_7796:
        /* <DEDUP_REMOVED lines=15> */
.L_x_7798:
[----:B------:R-:W-:Y:S05]  /*d720*/  BSYNC.RECONVERGENT B2 ;  /* 0x0000000000027941 */ /* 0x000fea0003800200 */
.L_x_7797:
        /* <DEDUP_REMOVED lines=41> */
[----:B------:R-:W-:Y:S02]  /*d9c0*/  IMAD.MOV.U32 R74, RZ, RZ, R72 ;  /* 0x000000ffff4a7224 */ /* 0x000fe400078e0048 */
[----:B------:R-:W-:-:S07]  /*d9d0*/  HFMA2 R72, -RZ, RZ, 0, 0 ;  /* 0x00000000ff487431 */ /* 0x000fce00000001ff */
.L_x_7795:
[----:B------:R-:W-:Y:S05]  /*d9e0*/  BSYNC.RECONVERGENT B1 ;  /* 0x0000000000017941 */ /* 0x000fea0003800200 */
.L_x_7794:
[----:B------:R-:W-:Y:S02]  /*d9f0*/  I2FP.F32.U32 R61, R61 ;  /* 0x0000003d003d7245 */ /* 0x000fe40000201000 */
[----:B------:R-:W-:-:S03]  /*da00*/  FSEL R51, R51, RZ, P5 ;  /* 0x000000ff33337208 */ /* 0x000fc60002800000 */
[----:B------:R-:W-:Y:S01]  /*da10*/  FFMA.FTZ R64, R61, R64, 1.1641532182693481445e-10 ;  /* 0x2f0000003d407423 */ /* 0x000fe20000010040 */
[----:B------:R-:W-:-:S04]  /*da20*/  HADD2.F32 R61, -RZ, R43.H1_H1 ;  /* 0x3000002bff3d7230 */ /* 0x000fc80000004100 */
[----:B------:R-:W-:Y:S01]  /*da30*/  FSETP.GTU.FTZ.AND P6, PT, R64, R65, PT ;  /* 0x000000414000720b */ /* 0x000fe20003fdc000 */
[----:B------:R-:W-:-:S05]  /*da40*/  FMUL.FTZ R61, R61, R66 ;  /* 0x000000423d3d7220 */ /* 0x000fca0000410000 */
[----:B------:R-:W-:Y:S02]  /*da50*/  FSEL R64, R61, RZ, !P6 ;  /* 0x000000ff3d407208 */ /* 0x000fe40007000000 */
[----:B------:R-:W-:-:S03]  /*da60*/  SEL R61, RZ, 0x1, P6 ;  /* 0x00000001ff3d7807 */ /* 0x000fc60003000000 */
[----:B------:R-:W-:-:S04]  /*da70*/  FADD.FTZ R51, R64, R51 ;  /* 0x0000003340337221 */ /* 0x000fc80000010000 */
[----:B------:R-:W-:Y:S01]  /*da80*/  @P1 FADD.FTZ R51, R35, R51 ;  /* 0x0000003323331221 */ /* 0x000fe20000010000 */
[----:B------:R-:W-:Y:S06]  /*da90*/  BRA `(.L_x_7799) ;  /* 0x0000002400e07947 */ /* 0x000fec0003800000 */
.L_x_7718:
        /* <DEDUP_REMOVED lines=13> */
[----:B------:R-:W-:Y:S01]  /*db70*/  @!P2 MOV R45, R76 ;  /* 0x0000004c002da202 */ /* 0x000fe20000000f00 */
[----:B------:R-:W-:Y:S01]  /*db80*/  @P2 IMAD.MOV.U32 R45, RZ, RZ, R73 ;  /* 0x000000ffff2d2224 */ /* 0x000fe200078e0049 */
[----:B------:R-:W-:Y:S06]  /*db90*/  BRA `(.L_x_7801) ;  /* 0x0000000000e07947 */ /* 0x000fec0003800000 */
.L_x_7802:
        /* <DEDUP_REMOVED lines=13> */
.L_x_7804:
[----:B------:R-:W-:Y:S05]  /*dc70*/  BSYNC.RECONVERGENT B2 ;  /* 0x0000000000027941 */ /* 0x000fea0003800200 */
.L_x_7803:
        /* <DEDUP_REMOVED lines=42> */
.L_x_7801:
[----:B------:R-:W-:Y:S05]  /*df20*/  BSYNC.RECONVERGENT B1 ;  /* 0x0000000000017941 */ /* 0x000fea0003800200 */
.L_x_7800:
[----:B------:R-:W-:Y:S01]  /*df30*/  ISETP.NE.AND P2, PT, R46, 0x1, PT ;  /* 0x000000012e00780c */ /* 0x000fe20003f45270 */
[----:B------:R-:W-:Y:S01]  /*df40*/  BSSY.RECONVERGENT B1, `(.L_x_7805) ;  /* 0x0000049000017945 */ /* 0x000fe20003800200 */
[----:B------:R-:W-:Y:S01]  /*df50*/  I2FP.F32.U32 R45, R45 ;  /* 0x0000002d002d7245 */ /* 0x000fe20000201000 */
[----:B------:R-:W-:-:S04]  /*df60*/  HFMA2 R47, -RZ, RZ, 0, 1.1920928955078125e-07 ;  /* 0x00000002ff2f7431 */ /* 0x000fc800000001ff */
[----:B------:R-:W-:Y:S01]  /*df70*/  FFMA.FTZ R44, R45, R64, 1.1641532182693481445e-10 ;  /* 0x2f0000002d2c7423 */ /* 0x000fe20000010040 */
[----:B------:R-:W-:-:S04]  /*df80*/  IMAD.MOV.U32 R45, RZ, RZ, R74 ;  /* 0x000000ffff2d7224 */ /* 0x000fc800078e004a */
[----:B------:R-:W-:Y:S01]  /*df90*/  FSETP.LE.FTZ.AND P3, PT, R44, R65, PT ;  /* 0x000000412c00720b */ /* 0x000fe20003f73000 */
[----:B-----5:R-:W-:-:S03]  /*dfa0*/  HADD2.F32 R44, -RZ, R48.H0_H0 ;  /* 0x20000030ff2c7230 */ /* 0x020fc60000004100 */
        /* <DEDUP_REMOVED lines=10> */
.L_x_7807:
        /* <DEDUP_REMOVED lines=13> */
.L_x_7809:
[----:B------:R-:W-:Y:S05]  /*e120*/  BSYNC.RECONVERGENT B2 ;  /* 0x0000000000027941 */ /* 0x000fea0003800200 */
.L_x_7808:
        /* <DEDUP_REMOVED lines=42> */
.L_x_7806:
[----:B------:R-:W-:Y:S05]  /*e3d0*/  BSYNC.RECONVERGENT B1 ;  /* 0x0000000000017941 */ /* 0x000fea0003800200 */
.L_x_7805:
[----:B------:R-:W-:Y:S01]  /*e3e0*/  ISETP.NE.AND P2, PT, R47, 0x1, PT ;  /* 0x000000012f00780c */ /* 0x000fe20003f45270 */
[----:B------:R-:W-:Y:S01]  /*e3f0*/  BSSY.RECONVERGENT B1, `(.L_x_7810) ;  /* 0x0000049000017945 */ /* 0x000fe20003800200 */
[----:B------:R-:W-:Y:S01]  /*e400*/  I2FP.F32.U32 R45, R45 ;  /* 0x0000002d002d7245 */ /* 0x000fe20000201000 */
[----:B------:R-:W-:Y:S02]  /*e410*/  HFMA2 R70, -RZ, RZ, 0, 1.1920928955078125e-07 ;  /* 0x00000002ff467431 */ /* 0x000fe400000001ff */
[----:B------:R-:W-:Y:S02]  /*e420*/  HADD2.F32 R48, -RZ, R48.H1_H1 ;  /* 0x30000030ff307230 */ /* 0x000fe40000004100 */
        /* <DEDUP_REMOVED lines=13> */
.L_x_7812:
        /* <DEDUP_REMOVED lines=13> */
.L_x_7814:
[----:B------:R-:W-:Y:S05]  /*e5d0*/  BSYNC.RECONVERGENT B2 ;  /* 0x0000000000027941 */ /* 0x000fea0003800200 */
.L_x_7813:
        /* <DEDUP_REMOVED lines=42> */
.L_x_7811:
[----:B------:R-:W-:Y:S05]  /*e880*/  BSYNC.RECONVERGENT B1 ;  /* 0x0000000000017941 */ /* 0x000fea0003800200 */
.L_x_7810:
[----:B------:R-:W-:Y:S01]  /*e890*/  ISETP.NE.AND P2, PT, R70, 0x1, PT ;  /* 0x000000014600780c */ /* 0x000fe20003f45270 */
[----:B------:R-:W-:Y:S01]  /*e8a0*/  BSSY.RECONVERGENT B1, `(.L_x_7815) ;  /* 0x0000049000017945 */ /* 0x000fe20003800200 */
[----:B------:R-:W-:Y:S01]  /*e8b0*/  I2FP.F32.U32 R45, R45 ;  /* 0x0000002d002d7245 */ /* 0x000fe20000201000 */
[----:B------:R-:W-:-:S04]  /*e8c0*/  HFMA2 R47, -RZ, RZ, 0, 1.1920928955078125e-07 ;  /* 0x00000002ff2f7431 */ /* 0x000fc800000001ff */
[----:B------:R-:W-:Y:S01]  /*e8d0*/  FFMA.FTZ R46, R45, R64, 1.1641532182693481445e-10 ;  /* 0x2f0000002d2e7423 */ /* 0x000fe20000010040 */
[----:B------:R-:W-:-:S04]  /*e8e0*/  HADD2.F32 R45, -RZ, R49.H0_H0 ;  /* 0x20000031ff2d7230 */ /* 0x000fc80000004100 */
        /* <DEDUP_REMOVED lines=12> */
.L_x_7817:
        /* <DEDUP_REMOVED lines=13> */
.L_x_7819:
[----:B------:R-:W-:Y:S05]  /*ea80*/  BSYNC.RECONVERGENT B2 ;  /* 0x0000000000027941 */ /* 0x000fea0003800200 */
.L_x_7818:
        /* <DEDUP_REMOVED lines=36> */
[----:B------:R-:W-:Y:S02]  /*ecd0*/  IMAD.MOV.U32 R47, RZ, RZ, RZ ;  /* 0x000000ffff2f7224 */ /* 0x000fe400078e00ff */
[----:B------:R-:W-:-:S05]  /*ece0*/  IMAD.WIDE.U32 R72, R72, -0x2daee0ad, RZ ;  /* 0xd2511f5348487825 */ /* 0x000fca00078e00ff */
[----:B------:R-:W-:Y:S02]  /*ecf0*/  LOP3.LUT R76, R76, UR30, R73, 0x96, !PT ;  /* 0x0000001e4c4c7c12 */ /* 0x000fe4000f8e9649 */
[----:B------:R-:W-:Y:S01]  /*ed00*/  LOP3.LUT R73, R46, UR29, R75, 0x96, !PT ;  /* 0x0000001d2e497c12 */ /* 0x000fe2000f8e964b */
[----:B------:R-:W-:Y:S01]  /*ed10*/  IMAD.MOV.U32 R46, RZ, RZ, R10 ;  /* 0x000000ffff2e7224 */ /* 0x000fe200078e000a */
[----:B------:R-:W-:-:S07]  /*ed20*/  MOV R10, R72 ;  /* 0x00000048000a7202 */ /* 0x000fce0000000f00 */
.L_x_7816:
[----:B------:R-:W-:Y:S05]  /*ed30*/  BSYNC.RECONVERGENT B1 ;  /* 0x0000000000017941 */ /* 0x000fea0003800200 */
.L_x_7815:
[----:B------:R-:W-:Y:S01]  /*ed40*/  ISETP.NE.AND P2, PT, R47, 0x1, PT ;  /* 0x000000012f00780c */ /* 0x000fe20003f45270 */
[----:B------:R-:W-:Y:S01]  /*ed50*/  BSSY.RECONVERGENT B1, `(.L_x_7820) ;  /* 0x0000049000017945 */ /* 0x000fe20003800200 */
[----:B------:R-:W-:Y:S01]  /*ed60*/  I2FP.F32.U32 R75, R46 ;  /* 0x0000002e004b7245 */ /* 0x000fe20000201000 */
[----:B------:R-:W-:-:S04]  /*ed70*/  HADD2.F32 R49, -RZ, R49.H1_H1 ;  /* 0x30000031ff317230 */ /* 0x000fc80000004100 */
[----:B------:R-:W-:Y:S01]  /*ed80*/  FFMA.FTZ R46, R75, R64, 1.1641532182693481445e-10 ;  /* 0x2f0000004b2e7423 */ /* 0x000fe20000010040 */
[----:B------:R-:W-:-:S04]  /*ed90*/  HFMA2 R75, -RZ, RZ, 0, 1.1920928955078125e-07 ;  /* 0x00000002ff4b7431 */ /* 0x000fc800000001ff */
        /* <DEDUP_REMOVED lines=12> */
.L_x_7822:
        /* <DEDUP_REMOVED lines=13> */
.L_x_7824:
[----:B------:R-:W-:Y:S05]  /*ef30*/  BSYNC.RECONVERGENT B2 ;  /* 0x0000000000027941 */ /* 0x000fea0003800200 */
.L_x_7823:
        /* <DEDUP_REMOVED lines=38> */
[----:B------:R-:W-:Y:S01]  /*f1a0*/  LOP3.LUT R73, R46, UR29, R75, 0x96, !PT ;  /* 0x0000001d2e497c12 */ /* 0x000fe2000f8e964b */
[----:B------:R-:W-:Y:S01]  /*f1b0*/  IMAD.MOV.U32 R46, RZ, RZ, R10 ;  /* 0x000000ffff2e7224 */ /* 0x000fe200078e000a */
[----:B------:R-:W-:Y:S01]  /*f1c0*/  MOV R10, R72 ;  /* 0x00000048000a7202 */ /* 0x000fe20000000f00 */
[----:B------:R-:W-:-:S07]  /*f1d0*/  IMAD.MOV.U32 R75, RZ, RZ, RZ ;  /* 0x000000ffff4b7224 */ /* 0x000fce00078e00ff */
.L_x_7821:
[----:B------:R-:W-:Y:S05]  /*f1e0*/  BSYNC.RECONVERGENT B1 ;  /* 0x0000000000017941 */ /* 0x000fea0003800200 */
.L_x_7820:
[----:B------:R-:W-:Y:S01]  /*f1f0*/  ISETP.NE.AND P3, PT, R75, 0x1, PT ;  /* 0x000000014b00780c */ /* 0x000fe20003f65270 */
[----:B------:R-:W-:Y:S01]  /*f200*/  BSSY.RECONVERGENT B1, `(.L_x_7825) ;  /* 0x0000048000017945 */ /* 0x000fe20003800200 */
[----:B------:R-:W-:Y:S01]  /*f210*/  I2FP.F32.U32 R47, R46 ;  /* 0x0000002e002f7245 */ /* 0x000fe20000201000 */
[----:B------:R-:W-:-:S04]  /*f220*/  HFMA2 R72, -RZ, RZ, 0, 1.1920928955078125e-07 ;  /* 0x00000002ff487431 */ /* 0x000fc800000001ff */
[----:B------:R-:W-:Y:S01]  /*f230*/  FFMA.FTZ R46, R47, R64, 1.1641532182693481445e-10 ;  /* 0x2f0000002f2e7423 */ /* 0x000fe20000010040 */
[----:B------:R-:W-:-:S04]  /*f240*/  IMAD.MOV.U32 R47, RZ, RZ, R74 ;  /* 0x000000ffff2f7224 */ /* 0x000fc800078e004a */
[----:B------:R-:W-:Y:S01]  /*f250*/  FSETP.LE.FTZ.AND P2, PT, R46, R65, PT ;  /* 0x000000412e00720b */ /* 0x000fe20003f53000 */
[----:B------:R-:W-:Y:S01]  /*f260*/  HADD2.F32 R46, -RZ, R50.H0_H0 ;  /* 0x20000032ff2e7230 */ /* 0x000fe20000004100 */
        /* <DEDUP_REMOVED lines=9> */
.L_x_7827:
        /* <DEDUP_REMOVED lines=13> */
.L_x_7829:
[----:B------:R-:W-:Y:S05]  /*f3d0*/  BSYNC.RECONVERGENT B2 ;  /* 0x0000000000027941 */ /* 0x000fea0003800200 */
.L_x_7828:
        /* <DEDUP_REMOVED lines=42> */
.L_x_7826:
[----:B------:R-:W-:Y:S05]  /*f680*/  BSYNC.RECONVERGENT B1 ;  /* 0x0000000000017941 */ /* 0x000fea0003800200 */
.L_x_7825:
[----:B------:R-:W-:Y:S01]  /*f690*/  ISETP.NE.AND P4, PT, R72, 0x1, PT ;  /* 0x000000014800780c */ /* 0x000fe20003f85270 */
[----:B------:R-:W-:Y:S01]  /*f6a0*/  BSSY.RECONVERGENT B1, `(.L_x_7830) ;  /* 0x0000048000017945 */ /* 0x000fe20003800200 */
[----:B------:R-:W-:Y:S01]  /*f6b0*/  I2FP.F32.U32 R47, R47 ;  /* 0x0000002f002f7245 */ /* 0x000fe20000201000 */
[----:B------:R-:W-:Y:S02]  /*f6c0*/  HFMA2 R75, -RZ, RZ, 0, 1.1920928955078125e-07 ;  /* 0x00000002ff4b7431 */ /* 0x000fe400000001ff */
[----:B------:R-:W-:Y:S02]  /*f6d0*/  HADD2.F32 R50, -RZ, R50.H1_H1 ;  /* 0x30000032ff327230 */ /* 0x000fe40000004100 */
        /* <DEDUP_REMOVED lines=12> */
.L_x_7832:
        /* <DEDUP_REMOVED lines=13> */
.L_x_7834:
[----:B------:R-:W-:Y:S05]  /*f870*/  BSYNC.RECONVERGENT B2 ;  /* 0x0000000000027941 */ /* 0x000fea0003800200 */
.L_x_7833:
        /* <DEDUP_REMOVED lines=42> */
.L_x_7831:
[----:B------:R-:W-:Y:S05]  /*fb20*/  BSYNC.RECONVERGENT B1 ;  /* 0x0000000000017941 */ /* 0x000fea0003800200 */
.L_x_7830:
[----:B------:R-:W-:Y:S01]  /*fb30*/  ISETP.NE.AND P5, PT, R75, 0x1, PT ;  /* 0x000000014b00780c */ /* 0x000fe20003fa5270 */
[----:B------:R-:W-:Y:S01]  /*fb40*/  BSSY.RECONVERGENT B1, `(.L_x_7835) ;  /* 0x0000048000017945 */ /* 0x000fe20003800200 */
[----:B------:R-:W-:Y:S01]  /*fb50*/  I2FP.F32.U32 R47, R47 ;  /* 0x0000002f002f7245 */ /* 0x000fe20000201000 */
[----:B------:R-:W-:-:S04]  /*fb60*/  IMAD.MOV.U32 R77, RZ, RZ, R74 ;  /* 0x000000ffff4d7224 */ /* 0x000fc800078e004a */
[----:B------:R-:W-:Y:S01]  /*fb70*/  FFMA.FTZ R72, R47, R64, 1.1641532182693481445e-10 ;  /* 0x2f0000002f487423 */ /* 0x000fe20000010040 */
[----:B------:R-:W-:-:S04]  /*fb80*/  HADD2.F32 R47, -RZ, R51.H0_H0 ;  /* 0x20000033ff2f7230 */ /* 0x000fc80000004100 */
[----:B------:R-:W-:Y:S01]  /*fb90*/  FSETP.LE.FTZ.AND P4, PT, R72, R65, PT ;  /* 0x000000414800720b */ /* 0x000fe20003f93000 */
[----:B------:R-:W-:Y:S01]  /*fba0*/  HFMA2 R72, -RZ, RZ, 0, 1.1920928955078125e-07 ;  /* 0x00000002ff487431 */ /* 0x000fe200000001ff */
        /* <DEDUP_REMOVED lines=9> */
.L_x_7837:
        /* <DEDUP_REMOVED lines=13> */
.L_x_7839:
[----:B------:R-:W-:Y:S05]  /*fd10*/  BSYNC.RECONVERGENT B2 ;  /* 0x0000000000027941 */ /* 0x000fea0003800200 */
.L_x_7838:
        /* <DEDUP_REMOVED lines=42> */
.L_x_7836:
[----:B------:R-:W-:Y:S05]  /*ffc0*/  BSYNC.RECONVERGENT B1 ;  /* 0x0000000000017941 */ /* 0x000fea0003800200 */
.L_x_7835:
        /* <DEDUP_REMOVED lines=9> */
[----:B------:R-:W-:Y:S02]  /*10060*/  HADD2.F32 R77, -RZ, R51.H1_H1 ;  /* 0x30000033ff4d7230 */ /* 0x000fe40000004100 */
[-C--:B------:R-:W-:Y:S01]  /*10070*/  FMUL.FTZ R47, R46, R66.reuse ;  /* 0x000000422e2f7220 */ /* 0x080fe20000410000 */
        /* <DEDUP_REMOVED lines=25> */
[----:B------:R-:W-:-:S13]  /*10210*/  PLOP3.LUT P5, PT, P5, PT, PT, 0x8, 0x80 ;  /* 0x000000000080781c */ /* 0x000fda0002fae170 */
.L_x_7799:
[----:B------:R-:W-:Y:S01]  /*10220*/  ISETP.NE.AND P1, PT, R67, RZ, PT ;  /* 0x000000ff4300720c */ /* 0x000fe20003f25270 */
[----:B------:R-:W0:Y:S01]  /*10230*/  LDC.64 R64, c[0x0][0x3a8] ;  /* 0x0000ea00ff407b82 */ /* 0x000e220000000a00 */
[----:B------:R-:W-:Y:S02]  /*10240*/  SEL R67, RZ, 0x10000, !P4 ;  /* 0x00010000ff437807 */ /* 0x000fe40006000000 */
[----:B------:R-:W-:Y:S02]  /*10250*/  ISETP.NE.AND P4, PT, R70, RZ, PT ;  /* 0x000000ff4600720c */ /* 0x000fe40003f85270 */
[----:B------:R-:W-:Y:S02]  /*10260*/  SEL R66, RZ, 0x1000000, !P5 ;  /* 0x01000000ff427807 */ /* 0x000fe40006800000 */
[----:B------:R-:W-:Y:S02]  /*10270*/  SEL R70, RZ, 0x100, !P3 ;  /* 0x00000100ff467807 */ /* 0x000fe40005800000 */
[----:B------:R-:W-:-:S02]  /*10280*/  ISETP.NE.AND P6, PT, R69, RZ, PT ;  /* 0x000000ff4500720c */ /* 0x000fc40003fc5270 */
[----:B------:R-:W-:Y:S02]  /*10290*/  ISETP.NE.AND P5, PT, R68, RZ, PT ;  /* 0x000000ff4400720c */ /* 0x000fe40003fa5270 */
[----:B------:R-:W-:Y:S02]  /*102a0*/  LOP3.LUT R70, R70, R66, R67, 0xfe, !PT ;  /* 0x0000004246467212 */ /* 0x000fe400078efe43 */
[----:B------:R-:W-:Y:S02]  /*102b0*/  SEL R68, RZ, 0x1000000, !P4 ;  /* 0x01000000ff447807 */ /* 0x000fe40006000000 */
[----:B------:R-:W-:Y:S02]  /*102c0*/  SEL R67, RZ, 0x10000, !P5 ;  /* 0x00010000ff437807 */ /* 0x000fe40006800000 */
[----:B------:R-:W-:-:S04]  /*102d0*/  SEL R66, RZ, 0x100, !P6 ;  /* 0x00000100ff427807 */ /* 0x000fc80007000000 */
[----:B------:R-:W-:Y:S01]  /*102e0*/  LOP3.LUT R66, R66, R68, R67, 0xfe, !PT ;  /* 0x0000004442427212 */ /* 0x000fe200078efe43 */
[----:B0-----:R-:W-:Y:S01]  /*102f0*/  IMAD.WIDE.U32 R64, R63, 0x20, R64 ;  /* 0x000000203f407825 */ /* 0x001fe200078e0040 */
[----:B------:R-:W0:Y:S01]  /*10300*/  LDC.64 R68, c[0x0][0x3b0] ;  /* 0x0000ec00ff447b82 */ /* 0x000e220000000a00 */
[----:B------:R-:W-:-:S03]  /*10310*/  SEL R67, RZ, 0x1, !P2 ;  /* 0x00000001ff437807 */ /* 0x000fc60005000000 */
[----:B------:R-:W-:Y:S04]  /*10320*/  STG.E.128 desc[UR8][R64.64], R44 ;  /* 0x0000002c40007986 */ /* 0x000fe8000c101d08 */
[----:B------:R1:W-:Y:S02]  /*10330*/  STG.E.128 desc[UR8][R64.64+0x10], R48 ;  /* 0x0000103040007986 */ /* 0x0003e4000c101d08 */
[----:B-1----:R-:W-:Y:S02]  /*10340*/  LOP3.LUT R65, R70, R67, RZ, 0xfc, !PT ;  /* 0x0000004346417212 */ /* 0x002fe400078efcff */
[----:B------:R-:W-:-:S04]  /*10350*/  SEL R67, RZ, 0x1, !P1 ;  /* 0x00000001ff437807 */ /* 0x000fc80004800000 */
[----:B------:R-:W-:Y:S01]  /*10360*/  LOP3.LUT R64, R66, R67, RZ, 0xfc, !PT ;  /* 0x0000004342407212 */ /* 0x000fe200078efcff */
[----:B0-----:R-:W-:-:S05]  /*10370*/  IMAD.WIDE.U32 R66, R63, 0x8, R68 ;  /* 0x000000083f427825 */ /* 0x001fca00078e0044 */
[----:B------:R0:W-:Y:S01]  /*10380*/  STG.E.64 desc[UR8][R66.64], R64 ;  /* 0x0000004042007986 */ /* 0x0001e2000c101b08 */
[----:B------:R-:W-:Y:S05]  /*10390*/  @!P0 BRA `(.L_x_7840) ;  /* 0x0000000000508947 */ /* 0x000fea0003800000 */
[----:B0-----:R-:W-:Y:S02]  /*103a0*/  SHF.L.U32 R64, R60, 0x10, RZ ;  /* 0x000000103c407819 */ /* 0x001fe400000006ff */
        /* <DEDUP_REMOVED lines=19> */
.L_x_7840:
        /* <DEDUP_REMOVED lines=72> */
.L_x_7854:
        /* <DEDUP_REMOVED lines=23> */
[C---:B------:R-:W-:Y:S01]  /*10ad0*/  FADD.FTZ R75, -R66.reuse, R28 ;  /* 0x0000001c424b7221 */ /* 0x040fe20000010100 */
[----:B------:R-:W-:Y:S01]  /*10ae0*/  FADD.FTZ R77, -R66, R29 ;  /* 0x0000001d424d7221 */ /* 0x000fe20000010100 */
[----:B------:R-:W-:Y:S01]  /*10af0*/  FFMA.FTZ R24, R64, R122, R120 ;  /* 0x0000007a40187223 */ /* 0x000fe20000010078 */
[----:B------:R-:W-:Y:S01]  /*10b00*/  FFMA.FTZ R25, R65, R117, R116 ;  /* 0x0000007541197223 */ /* 0x000fe20000010074 */
[C---:B------:R-:W-:Y:S01]  /*10b10*/  FADD.FTZ R121, -R66.reuse, R30 ;  /* 0x0000001e42797221 */ /* 0x040fe20000010100 */
[----:B0-----:R-:W-:Y:S01]  /*10b20*/  FADD.FTZ R123, -R66, R31 ;  /* 0x0000001f427b7221 */ /* 0x001fe20000010100 */
[----:B------:R-:W-:Y:S01]  /*10b30*/  FFMA.FTZ R26, R67, R113, R112 ;  /* 0x00000071431a7223 */ /* 0x000fe20000010070 */
[----:B------:R-:W-:Y:S01]  /*10b40*/  FFMA.FTZ R27, R69, R109, R108 ;  /* 0x0000006d451b7223 */ /* 0x000fe2000001006c */
        /* <DEDUP_REMOVED lines=19> */
[----:B------:R-:W-:Y:S01]  /*10c80*/  FFMA.FTZ R124, R77, R99, R98 ;  /* 0x000000634d7c7223 */ /* 0x000fe20000010062 */
[C---:B------:R-:W-:Y:S01]  /*10c90*/  FADD.FTZ R45, -R66.reuse, R45 ;  /* 0x0000002d422d7221 */ /* 0x040fe20000010100 */
[C---:B------:R-:W-:Y:S01]  /*10ca0*/  FADD.FTZ R49, -R66.reuse, R49 ;  /* 0x0000003142317221 */ /* 0x040fe20000010100 */
[C---:B------:R-:W-:Y:S01]  /*10cb0*/  FADD.FTZ R47, -R66.reuse, R47 ;  /* 0x0000002f422f7221 */ /* 0x040fe20000010100 */
[----:B------:R-:W-:-:S03]  /*10cc0*/  FADD.FTZ R77, -R66, R50 ;  /* 0x00000032424d7221 */ /* 0x000fc60000010100 */
[----:B------:R-:W-:Y:S01]  /*10cd0*/  FMUL.FTZ R50, R68, R47 ;  /* 0x0000002f44327220 */ /* 0x000fe20000410000 */
[----:B0-----:R-:W-:-:S05]  /*10ce0*/  IMAD.WIDE.U32 R30, R62, 0x10, R28 ;  /* 0x000000103e1e7825 */ /* 0x001fca00078e001c */
[----:B------:R0:W-:Y:S02]  /*10cf0*/  STG.E.128 desc[UR8][R30.64], R24 ;  /* 0x000000181e007986 */ /* 0x0001e4000c101d08 */
[----:B0-----:R-:W0:Y:S01]  /*10d00*/  LDC.64 R30, c[0x0][0x430] ;  /* 0x00010c00ff1e7b82 */ /* 0x001e220000000a00 */
[----:B------:R-:W-:Y:S01]  /*10d10*/  F2FP.F16.F32.PACK_AB R27, R70, R121 ;  /* 0x00000079461b723e */ /* 0x000fe200000000ff */
[----:B------:R-:W-:Y:S01]  /*10d20*/  FFMA.FTZ R70, R69, R107, R106 ;  /* 0x0000006b45467223 */ /* 0x000fe2000001006a */
[----:B------:R-:W-:Y:S01]  /*10d30*/  F2FP.F16.F32.PACK_AB R24, R65, R64 ;  /* 0x000000404118723e */ /* 0x000fe200000000ff */
[----:B------:R-:W-:Y:S01]  /*10d40*/  FADD.FTZ R69, -R66, R46 ;  /* 0x0000002e42457221 */ /* 0x000fe20000010100 */
[----:B------:R-:W-:Y:S01]  /*10d50*/  F2FP.F16.F32.PACK_AB R26, R124, R75 ;  /* 0x0000004b7c1a723e */ /* 0x000fe200000000ff */
[----:B------:R-:W-:Y:S01]  /*10d60*/  FADD.FTZ R121, -R66, R51 ;  /* 0x0000003342797221 */ /* 0x000fe20000010100 */
[----:B------:R-:W-:Y:S01]  /*10d70*/  F2FP.F16.F32.PACK_AB R25, R70, R67 ;  /* 0x000000434619723e */ /* 0x000fe200000000ff */
[----:B------:R-:W-:Y:S01]  /*10d80*/  FADD.FTZ R67, -R66, R44 ;  /* 0x0000002c42437221 */ /* 0x000fe20000010100 */
[----:B------:R-:W-:Y:S01]  /*10d90*/  FMUL.FTZ R51, R68, R45 ;  /* 0x0000002d44337220 */ /* 0x000fe20000410000 */
[----:B------:R-:W-:Y:S01]  /*10da0*/  FADD.FTZ R75, -R66, R48 ;  /* 0x00000030424b7221 */ /* 0x000fe20000010100 */
[----:B------:R-:W-:-:S04]  /*10db0*/  IMAD.WIDE.U32 R44, R63, 0x10, R28 ;  /* 0x000000103f2c7825 */ /* 0x000fc800078e001c */
[----:B------:R-:W-:Y:S01]  /*10dc0*/  FMUL.FTZ R67, R68, R67 ;  /* 0x0000004344437220 */ /* 0x000fe20000410000 */
[----:B0-----:R-:W-:-:S04]  /*10dd0*/  IMAD.WIDE.U32 R64, R62, 0x10, R30 ;  /* 0x000000103e407825 */ /* 0x001fc800078e001e */
[----:B------:R-:W-:Y:S01]  /*10de0*/  FMUL.FTZ R62, R68, R77 ;  /* 0x0000004d443e7220 */ /* 0x000fe20000410000 */
[----:B------:R-:W-:Y:S01]  /*10df0*/  IMAD.WIDE.U32 R46, R63, 0x10, R30 ;  /* 0x000000103f2e7825 */ /* 0x000fe200078e001e */
[----:B------:R0:W-:Y:S03]  /*10e00*/  STG.E.128 desc[UR8][R64.64], R24 ;  /* 0x0000001840007986 */ /* 0x0001e6000c101d08 */
[C---:B------:R-:W-:Y:S01]  /*10e10*/  FFMA.FTZ R29, R62.reuse, R19, R21 ;  /* 0x000000133e1d7223 */ /* 0x040fe20000010015 */
[----:B------:R-:W-:Y:S01]  /*10e20*/  FFMA.FTZ R31, R62, R23, R8 ;  /* 0x000000173e1f7223 */ /* 0x000fe20000010008 */
[C---:B0-----:R-:W-:Y:S01]  /*10e30*/  FMUL.FTZ R65, R68.reuse, R69 ;  /* 0x0000004544417220 */ /* 0x041fe20000410000 */
[C---:B------:R-:W-:Y:S01]  /*10e40*/  FMUL.FTZ R69, R68.reuse, R49 ;  /* 0x0000003144457220 */ /* 0x040fe20000410000 */
[----:B------:R-:W-:Y:S01]  /*10e50*/  FFMA.FTZ R24, R67, R89, R88 ;  /* 0x0000005943187223 */ /* 0x000fe20000010058 */
[----:B------:R-:W-:Y:S01]  /*10e60*/  FFMA.FTZ R25, R51, R85, R84 ;  /* 0x0000005533197223 */ /* 0x000fe20000010054 */
[----:B------:R-:W0:Y:S01]  /*10e70*/  LDC.64 R48, c[0x0][0x380] ;  /* 0x0000e000ff307b82 */ /* 0x000e220000000a00 */
[C---:B------:R-:W-:Y:S01]  /*10e80*/  FMUL.FTZ R64, R68.reuse, R75 ;  /* 0x0000004b44407220 */ /* 0x040fe20000410000 */
[----:B------:R-:W-:Y:S01]  /*10e90*/  FMUL.FTZ R75, R68, R121 ;  /* 0x00000079444b7220 */ /* 0x000fe20000410000 */
[----:B------:R-:W-:Y:S01]  /*10ea0*/  FFMA.FTZ R26, R50, R71, R11 ;  /* 0x00000047321a7223 */ /* 0x000fe2000001000b */
[----:B------:R-:W-:Y:S01]  /*10eb0*/  F2FP.F16.F32.PACK_AB R24, R25, R24 ;  /* 0x000000181918723e */ /* 0x000fe200000000ff */
        /* <DEDUP_REMOVED lines=12> */
[----:B------:R-:W-:Y:S01]  /*10f80*/  FFMA.FTZ R50, R50, R12, R5 ;  /* 0x0000000c32327223 */ /* 0x000fe20000010005 */
[----:B------:R-:W-:Y:S01]  /*10f90*/  FFMA.FTZ R51, R51, R83, R82 ;  /* 0x0000005333337223 */ /* 0x000fe20000010052 */
[----:B------:R-:W-:Y:S01]  /*10fa0*/  F2FP.F16.F32.PACK_AB R31, R62, R31 ;  /* 0x0000001f3e1f723e */ /* 0x000fe200000000ff */
[----:B------:R1:W-:Y:S01]  /*10fb0*/  STG.E.128 desc[UR8][R44.64], R24 ;  /* 0x000000182c007986 */ /* 0x0003e2000c101d08 */
[----:B------:R-:W-:-:S02]  /*10fc0*/  F2FP.F16.F32.PACK_AB R30, R69, R30 ;  /* 0x0000001e451e723e */ /* 0x000fc400000000ff */
[----:B------:R-:W-:Y:S01]  /*10fd0*/  F2FP.F16.F32.PACK_AB R29, R50, R29 ;  /* 0x0000001d321d723e */ /* 0x000fe200000000ff */
[----:B0-----:R-:W-:Y:S01]  /*10fe0*/  IMAD R2, R48, 0x4, R2 ;  /* 0x0000000430027824 */ /* 0x001fe200078e0202 */
[----:B------:R-:W-:-:S04]  /*10ff0*/  F2FP.F16.F32.PACK_AB R28, R51, R28 ;  /* 0x0000001c331c723e */ /* 0x000fc800000000ff */
[----:B------:R-:W-:Y:S01]  /*11000*/  ISETP.GE.AND P1, PT, R2, R49, PT ;  /* 0x000000310200720c */ /* 0x000fe20003f26270 */
[----:B------:R1:W-:-:S12]  /*11010*/  STG.E.128 desc[UR8][R46.64], R28 ;  /* 0x0000001c2e007986 */ /* 0x0003d8000c101d08 */
[----:B------:R-:W-:Y:S05]  /*11020*/  @!P1 BRA `(.L_x_7842) ;  /* 0xffffff0000789947 */ /* 0x000fea000383ffff */
[----:B------:R-:W-:Y:S05]  /*11030*/  BSYNC B0 ;  /* 0x0000000000007941 */ /* 0x000fea0003800000 */
.L_x_7594:
[----:B------:R-:W-:Y:S05]  /*11040*/  EXIT ;  /* 0x000000000000794d */ /* 0x000fea0003800000 */
.L_x_7841:
        /* <DEDUP_REMOVED lines=8> */
.L_x_7844:
[----:B------:R-:W-:Y:S05]  /*110d0*/  BSYNC B1 ;  /* 0x0000000000017941 */ /* 0x000fea0003800000 */
.L_x_7843:
        /* <DEDUP_REMOVED lines=8> */
.L_x_7845:
[----:B------:R-:W-:Y:S02]  /*11160*/  HFMA2 R68, -RZ, RZ, 0, 2.384185791015625e-07 ;  /* 0x00000004ff447431 */ /* 0x000fe400000001ff */
[----:B------:R-:W-:-:S04]  /*11170*/  FADD.FTZ R75, R70, R64 ;  /* 0x00000040464b7221 */ /* 0x000fc80000010000 */
[----:B------:R-:W-:-:S07]  /*11180*/  IMAD.MOV.U32 R70, RZ, RZ, R75 ;  /* 0x000000ffff467224 */ /* 0x000fce00078e004b */
[----:B------:R-:W-:Y:S05]  /*11190*/  WARPSYNC.COLLECTIVE R66, `(.L_x_7846) ;  /* 0x0000000042087348 */ /* 0x000fea0003c00000 */
[----:B------:R0:W1:Y:S02]  /*111a0*/  SHFL.BFLY P2, R64, R70, R68, R67 ;  /* 0x0c00004446407389 */ /* 0x0000640000040043 */
[----:B01----:R-:W-:Y:S05]  /*111b0*/  ENDCOLLECTIVE ;  /* 0x000000000000791b */ /* 0x003fea0003800000 */
.L_x_7846:
[----:B------:R-:W-:Y:S01]  /*111c0*/  MOV R68, 0x8 ;  /* 0x0000000800447802 */ /* 0x000fe20000000f00 */
[----:B------:R-:W-:-:S04]  /*111d0*/  FADD.FTZ R77, R75, R64 ;  /* 0x000000404b4d7221 */ /* 0x000fc80000010000 */
[----:B------:R-:W-:-:S07]  /*111e0*/  IMAD.MOV.U32 R70, RZ, RZ, R77 ;  /* 0x000000ffff467224 */ /* 0x000fce00078e004d */
[----:B------:R-:W-:Y:S05]  /*111f0*/  WARPSYNC.COLLECTIVE R66, `(.L_x_7847) ;  /* 0x0000000042087348 */ /* 0x000fea0003c00000 */
[----:B------:R0:W1:Y:S02]  /*11200*/  SHFL.BFLY P2, R64, R70, R68, R67 ;  /* 0x0c00004446407389 */ /* 0x0000640000040043 */
[----:B01----:R-:W-:Y:S05]  /*11210*/  ENDCOLLECTIVE ;  /* 0x000000000000791b */ /* 0x003fea0003800000 */
.L_x_7847:
[----:B------:R-:W-:Y:S02]  /*11220*/  HFMA2 R68, -RZ, RZ, 0, 9.5367431640625e-07 ;  /* 0x00000010ff447431 */ /* 0x000fe400000001ff */
[----:B------:R-:W-:-:S04]  /*11230*/  FADD.FTZ R121, R77, R64 ;  /* 0x000000404d797221 */ /* 0x000fc80000010000 */
[----:B------:R-:W-:-:S07]  /*11240*/  IMAD.MOV.U32 R70, RZ, RZ, R121 ;  /* 0x000000ffff467224 */ /* 0x000fce00078e0079 */
[----:B------:R-:W-:Y:S05]  /*11250*/  WARPSYNC.COLLECTIVE R66, `(.L_x_7848) ;  /* 0x0000000042087348 */ /* 0x000fea0003c00000 */
[----:B------:R0:W1:Y:S02]  /*11260*/  SHFL.BFLY P2, R64, R70, R68, R67 ;  /* 0x0c00004446407389 */ /* 0x0000640000040043 */
[----:B01----:R-:W-:Y:S05]  /*11270*/  ENDCOLLECTIVE ;  /* 0x000000000000791b */ /* 0x003fea0003800000 */
.L_x_7848:
        /* <DEDUP_REMOVED lines=39> */
.L_x_7849:
[----:B------:R-:W-:Y:S02]  /*114f0*/  HFMA2 R68, -RZ, RZ, 0, 1.1920928955078125e-07 ;  /* 0x00000002ff447431 */ /* 0x000fe400000001ff */
[----:B------:R-:W-:-:S04]  /*11500*/  FADD.FTZ R75, R70, R64 ;  /* 0x00000040464b7221 */ /* 0x000fc80000010000 */
[----:B------:R-:W-:-:S07]  /*11510*/  IMAD.MOV.U32 R70, RZ, RZ, R75 ;  /* 0x000000ffff467224 */ /* 0x000fce00078e004b */
[----:B------:R-:W-:Y:S05]  /*11520*/  WARPSYNC.COLLECTIVE R66, `(.L_x_7850) ;  /* 0x0000000042087348 */ /* 0x000fea0003c00000 */
[----:B------:R0:W1:Y:S02]  /*11530*/  SHFL.BFLY P2, R64, R70, R68, R67 ;  /* 0x0c00004446407389 */ /* 0x0000640000040043 */
[----:B01----:R-:W-:Y:S05]  /*11540*/  ENDCOLLECTIVE ;  /* 0x000000000000791b */ /* 0x003fea0003800000 */
.L_x_7850:
[----:B------:R-:W-:Y:S01]  /*11550*/  MOV R68, 0x4 ;  /* 0x0000000400447802 */ /* 0x000fe20000000f00 */
[----:B------:R-:W-:-:S04]  /*11560*/  FADD.FTZ R77, R75, R64 ;  /* 0x000000404b4d7221 */ /* 0x000fc80000010000 */
[----:B------:R-:W-:-:S07]  /*11570*/  IMAD.MOV.U32 R70, RZ, RZ, R77 ;  /* 0x000000ffff467224 */ /* 0x000fce00078e004d */
[----:B------:R-:W-:Y:S05]  /*11580*/  WARPSYNC.COLLECTIVE R66, `(.L_x_7851) ;  /* 0x0000000042087348 */ /* 0x000fea0003c00000 */
[----:B------:R0:W1:Y:S02]  /*11590*/  SHFL.BFLY P2, R64, R70, R68, R67 ;  /* 0x0c00004446407389 */ /* 0x0000640000040043 */
[----:B01----:R-:W-:Y:S05]  /*115a0*/  ENDCOLLECTIVE ;  /* 0x000000000000791b */ /* 0x003fea0003800000 */
.L_x_7851:
[----:B------:R-:W-:Y:S02]  /*115b0*/  HFMA2 R68, -RZ, RZ, 0, 4.76837158203125e-07 ;  /* 0x00000008ff447431 */ /* 0x000fe400000001ff */
[----:B------:R-:W-:-:S04]  /*115c0*/  FADD.FTZ R121, R77, R64 ;  /* 0x000000404d797221 */ /* 0x000fc80000010000 */
[----:B------:R-:W-:-:S07]  /*115d0*/  IMAD.MOV.U32 R70, RZ, RZ, R121 ;  /* 0x000000ffff467224 */ /* 0x000fce00078e0079 */
[----:B------:R-:W-:Y:S05]  /*115e0*/  WARPSYNC.COLLECTIVE R66, `(.L_x_7852) ;  /* 0x0000000042087348 */ /* 0x000fea0003c00000 */
[----:B------:R0:W1:Y:S02]  /*115f0*/  SHFL.BFLY P2, R64, R70, R68, R67 ;  /* 0x0c00004446407389 */ /* 0x0000640000040043 */
[----:B01----:R-:W-:Y:S05]  /*11600*/  ENDCOLLECTIVE ;  /* 0x000000000000791b */ /* 0x003fea0003800000 */
.L_x_7852:
[----:B------:R-:W-:Y:S01]  /*11610*/  MOV R68, 0x10 ;  /* 0x0000001000447802 */ /* 0x000fe20000000f00 */
[----:B------:R-:W-:-:S04]  /*11620*/  FADD.FTZ R123, R121, R64 ;  /* 0x00000040797b7221 */ /* 0x000fc80000010000 */
[----:B------:R-:W-:-:S07]  /*11630*/  IMAD.MOV.U32 R70, RZ, RZ, R123 ;  /* 0x000000ffff467224 */ /* 0x000fce00078e007b */
[----:B------:R-:W-:Y:S05]  /*11640*/  WARPSYNC.COLLECTIVE R66, `(.L_x_7853) ;  /* 0x0000000042087348 */ /* 0x000fea0003c00000 */
[----:B------:R0:W1:Y:S02]  /*11650*/  SHFL.BFLY P2, R64, R70, R68, R67 ;  /* 0x0c00004446407389 */ /* 0x0000640000040043 */
[----:B01----:R-:W-:Y:S05]  /*11660*/  ENDCOLLECTIVE ;  /* 0x000000000000791b */ /* 0x003fea0003800000 */
.L_x_7853:
[----:B------:R-:W-:Y:S05]  /*11670*/  BRA `(.L_x_7854) ;  /* 0xfffffff000b87947 */ /* 0x000fea000383ffff */
.L_x_7855:
        /* <DEDUP_REMOVED lines=16> */
.L_x_12150:


//--------------------- .text._ZN10layer_norm31ln_parallel_residual_fwd_kernelINS_13Kernel_traitsI6__halfS2_fS2_fjLj512ELj1ELj4ELj1ELj16ENS_18Kernel_traits_baseILj512ES2_S2_fS2_fjLj128EEEEELb1ELb1ELb0EEEvNS_9FwdParamsE --------------------------
	.section	.text._ZN10layer_norm31ln_parallel_residual_fwd_kernelINS_13Kernel_traitsI6__halfS2_fS2_fjLj512ELj1ELj4ELj1ELj16ENS_18Kernel_traits_baseILj512ES2_S2_fS2_fjLj128EEEEELb1ELb1ELb0EEEvNS_9FwdParamsE,"ax",@progbits
	.align	128
        .global         _ZN10layer_norm31ln_parallel_residual_fwd_kernelINS_13Kernel_traitsI6__halfS2_fS2_fjLj512ELj1ELj4ELj1ELj16ENS_18Kernel_traits_baseILj512ES2_S2_fS2_fjLj128EEEEELb1ELb1ELb0EEEvNS_9FwdParamsE
        .type           _ZN10layer_norm31ln_parallel_residual_fwd_kernelINS_13Kernel_traitsI6__halfS2_fS2_fjLj512ELj1ELj4ELj1ELj16ENS_18Kernel_traits_baseILj512ES2_S2_fS2_fjLj128EEEEELb1ELb1ELb0EEEvNS_9FwdParamsE,@function
        .size           _ZN10layer_norm31ln_parallel_residual_fwd_kernelINS_13Kernel_traitsI6__halfS2_fS2_fjLj512ELj1ELj4ELj1ELj16ENS_18Kernel_traits_baseILj512ES2_S2_fS2_fjLj128EEEEELb1ELb1ELb0EEEvNS_9FwdParamsE,(.L_x_12151 - _ZN10layer_norm31ln_parallel_residual_fwd_kernelINS_13Kernel_traitsI6__halfS2_fS2_fjLj512ELj1ELj4ELj1ELj16ENS_18Kernel_traits_baseILj512ES2_S2_fS2_fjLj128EEEEELb1ELb1ELb0EEEvNS_9FwdParamsE)
        .other          _ZN10layer_norm31ln_parallel_residual_fwd_kernelINS_13Kernel_traitsI6__halfS2_fS2_fjLj512ELj1ELj4ELj1ELj16ENS_18Kernel_traits_baseILj512ES2_S2_fS2_fjLj128EEEEELb1ELb1ELb0EEEvNS_9FwdParamsE,@"STO_CUDA_ENTRY STV_DEFAULT"
_ZN10layer_norm31ln_parallel_residual_fwd_kernelINS_13Kernel_traitsI6__halfS2_fS2_fjLj512ELj1ELj4ELj1ELj16ENS_18Kernel_traits_baseILj512ES2_S2_fS2_fjLj128EEEEELb1ELb1ELb0EEEvNS_9FwdParamsE:
.text._ZN10layer_norm31ln_parallel_residual_fwd_kernelINS_13Kernel_traitsI6__halfS2_fS2_fjLj512ELj1ELj4ELj1ELj16ENS_18Kernel_traits_baseILj512ES2_S2_fS2_fjLj128EEEEELb1ELb1ELb0EEEvNS_9FwdParamsE:
[----:B------:R-:W-:Y:S01]  /*0000*/  LDC R1, c[0x0][0x37c] ;  /* 0x0000df00ff017b82 */ /* 0x000fe20000000800 */
[----:B------:R-:W0:Y:S01]  /*0010*/  LDCU.U8 UR4, c[0x0][0x464] ;  /* 0x00008c80ff0477ac */ /* 0x000e220008000000 */
[----:B------:R-:W1:Y:S01]  /*0020*/  LDCU.64 UR6, c[0x0][0x450] ;  /* 0x00008a00ff0677ac */ /* 0x000e620008000a00 */
[----:B------:R-:W2:Y:S05]  /*0030*/  LDCU.64 UR8, c[0x0][0x358] ;  /* 0x00006b00ff0877ac */ /* 0x000eaa0008000a00 */
[----:B------:R-:W3:Y:S08]  /*0040*/  LDC R0, c[0x0][0x458] ;  /* 0x00011600ff007b82 */ /* 0x000ef00000000800 */
[----:B------:R-:W4:Y:S01]  /*0050*/  LDC R7, c[0x0][0x45c] ;  /* 0x00011700ff077b82 */ /* 0x000f220000000800 */
[----:B0-----:R-:W-:Y:S01]  /*0060*/  ISETP.NE.AND P0, PT, RZ, UR4, PT ;  /* 0x00000004ff007c0c */ /* 0x001fe2000bf05270 */
[----:B------:R-:W0:Y:S01]  /*0070*/  LDCU.64 UR10, c[0x0][0x438] ;  /* 0x00008700ff0a77ac */ /* 0x000e220008000a00 */
[----:B-1----:R-:W-:-:S02]  /*0080*/  IMAD.U32 R2, RZ, RZ, UR6 ;  /* 0x00000006ff027e24 */ /* 0x002fc4000f8e00ff */
[----:B------:R-:W-:Y:S01]  /*0090*/  IMAD.U32 R3, RZ, RZ, UR7 ;  /* 0x00000007ff037e24 */ /* 0x000fe2000f8e00ff */
[----:B------:R-:W1:Y:S02]  /*00a0*/  S2R R6, SR_TID.X ;  /* 0x0000000000067919 */ /* 0x000e640000002100 */
[----:B------:R-:W5:Y:S06]  /*00b0*/  LDC R11, c[0x0][0x388] ;  /* 0x0000e200ff0b7b82 */ /* 0x000f6c0000000800 */
[----:B--2---:R-:W2:Y:S01]  /*00c0*/  @P0 LDG.E.64 R2, desc[UR8][R2.64] ;  /* 0x0000000802020981 */ /* 0x004ea2000c1e1b00 */
[----:B---3--:R-:W-:Y:S01]  /*00d0*/  @P0 MOV R4, R0 ;  /* 0x0000000000040202 */ /* 0x008fe20000000f00 */
[----:B------:R-:W3:Y:S01]  /*00e0*/  @P0 LDC R9, c[0x0][0x460] ;  /* 0x00011800ff090b82 */ /* 0x000ee20000000800 */
[----:B----4-:R-:W-:-:S06]  /*00f0*/  @P0 IMAD.MOV.U32 R5, RZ, RZ, R7 ;  /* 0x000000ffff050224 */ /* 0x010fcc00078e0007 */
[----:B------:R-:W3:Y:S01]  /*0100*/  @P0 LDG.E.64 R4, desc[UR8][R4.64] ;  /* 0x0000000804040981 */ /* 0x000ee2000c1e1b00 */
[----:B------:R-:W4:Y:S01]  /*0110*/  S2UR UR5, SR_CTAID.X ;  /* 0x00000000000579c3 */ /* 0x000f220000002500 */
[----:B0-----:R-:W-:Y:S01]  /*0120*/  UISETP.NE.U32.AND UP0, UPT, UR10, URZ, UPT ;  /* 0x000000ff0a00728c */ /* 0x001fe2000bf05070 */
[----:B------:R-:W-:Y:S03]  /*0130*/  BSSY.RECONVERGENT B0, `(.L_x_7856) ;  /* 0x0000049000007945 */ /* 0x000fe60003800200 */
[----:B------:R-:W-:Y:S01]  /*0140*/  UISETP.NE.AND.EX UP0, UPT, UR11, URZ, UPT, UP0 ;  /* 0x000000ff0b00728c */ /* 0x000fe2000bf05300 */
[C---:B-1----:R-:W-:Y:S02]  /*0150*/  LOP3.LUT R71, R6.reuse, 0x1f, RZ, 0xc, !PT ;  /* 0x0000001f06477812 */ /* 0x042fe400078e0cff */
[----:B------:R-:W-:Y:S01]  /*0160*/  LOP3.LUT R26, R6, 0x1f, RZ, 0xc0, !PT ;  /* 0x0000001f061a7812 */ /* 0x000fe200078ec0ff */
[----:B----4-:R-:W-:Y:S01]  /*0170*/  USHF.L.U32 UR4, UR5, 0x2, URZ ;  /* 0x0000000205047899 */ /* 0x010fe200080006ff */
[----:B--2---:R-:W-:-:S02]  /*0180*/  @P0 R2UR UR7, R3 ;  /* 0x00000000030702ca */ /* 0x004fc400000e0000 */
[----:B------:R-:W0:Y:S01]  /*0190*/  LDC R3, c[0x0][0x360] ;  /* 0x0000d800ff037b82 */ /* 0x000e220000000800 */
[----:B------:R-:W-:Y:S02]  /*01a0*/  @P0 R2UR UR6, R2 ;  /* 0x00000000020602ca */ /* 0x000fe400000e0000 */
[----:B-----5:R-:W-:-:S04]  /*01b0*/  SHF.R.S32.HI R2, RZ, 0x1f, R11 ;  /* 0x0000001fff027819 */ /* 0x020fc8000001140b */
[----:B------:R-:W-:-:S04]  /*01c0*/  LEA.HI R2, R2, R11, RZ, 0x3 ;  /* 0x0000000b02027211 */ /* 0x000fc800078f18ff */
[----:B------:R-:W-:Y:S01]  /*01d0*/  LEA.HI.SX32 R71, R2, R71, 0x1d ;  /* 0x0000004702477211 */ /* 0x000fe200078feaff */
[----:B------:R-:W-:Y:S01]  /*01e0*/  UIADD3 UR16, UPT, UPT, UR7, -0x4498517b, URZ ;  /* 0xbb67ae8507107890 */ /* 0x000fe2000fffe0ff */
[----:B---3--:R-:W-:Y:S01]  /*01f0*/  @P0 IADD3 R0, P1, PT, R4, R9, RZ ;  /* 0x0000000904000210 */ /* 0x008fe20007f3e0ff */
[----:B------:R-:W-:Y:S01]  /*0200*/  UIADD3 UR15, UPT, UPT, UR6, -0x61c88647, URZ ;  /* 0x9e3779b9060f7890 */ /* 0x000fe2000fffe0ff */
[--C-:B------:R-:W-:Y:S01]  /*0210*/  SHF.R.U32.HI R4, RZ, 0x5, R6.reuse ;  /* 0x00000005ff047819 */ /* 0x100fe20000011606 */
[----:B------:R-:W-:Y:S02]  /*0220*/  UIADD3 UR17, UPT, UPT, UR6, 0x3c6ef372, URZ ;  /* 0x3c6ef37206117890 */ /* 0x000fe4000fffe0ff */
[----:B------:R-:W-:Y:S01]  /*0230*/  @P0 IMAD.X R7, RZ, RZ, R5, P1 ;  /* 0x000000ffff070224 */ /* 0x000fe200008e0605 */
[----:B------:R-:W-:Y:S01]  /*0240*/  LOP3.LUT R4, R4, UR4, RZ, 0xfc, !PT ;  /* 0x0000000404047c12 */ /* 0x000fe2000f8efcff */
[----:B------:R-:W-:Y:S02]  /*0250*/  UIADD3 UR18, UPT, UPT, UR7, 0x76cf5d0a, URZ ;  /* 0x76cf5d0a07127890 */ /* 0x000fe4000fffe0ff */
[----:B------:R-:W-:Y:S01]  /*0260*/  UIADD3 UR19, UPT, UPT, UR6, -0x255992d5, URZ ;  /* 0xdaa66d2b06137890 */ /* 0x000fe2000fffe0ff */
[----:B0-----:R-:W-:Y:S01]  /*0270*/  IMAD R3, R3, UR5, R6 ;  /* 0x0000000503037c24 */ /* 0x001fe2000f8e0206 */
[--C-:B------:R-:W-:Y:S01]  /*0280*/  SHF.R.U64 R5, R0, 0x2, R7.reuse ;  /* 0x0000000200057819 */ /* 0x100fe20000001207 */
[----:B------:R-:W-:Y:S01]  /*0290*/  UIADD3 UR20, UPT, UPT, UR7, 0x32370b8f, URZ ;  /* 0x32370b8f07147890 */ /* 0x000fe2000fffe0ff */
[----:B------:R-:W-:Y:S01]  /*02a0*/  SHF.R.U32.HI R6, RZ, 0x2, R7 ;  /* 0x00000002ff067819 */ /* 0x000fe20000011607 */
[----:B------:R-:W-:-:S02]  /*02b0*/  UIADD3 UR21, UPT, UPT, UR6, 0x78dde6e4, URZ ;  /* 0x78dde6e406157890 */ /* 0x000fc4000fffe0ff */
[----:B------:R-:W-:Y:S02]  /*02c0*/  UIADD3 UR22, UPT, UPT, UR7, -0x126145ec, URZ ;  /* 0xed9eba1407167890 */ /* 0x000fe4000fffe0ff */
[----:B------:R-:W-:Y:S02]  /*02d0*/  UIADD3 UR23, UPT, UPT, UR6, 0x1715609d, URZ ;  /* 0x1715609d06177890 */ /* 0x000fe4000fffe0ff */
[----:B------:R-:W-:Y:S02]  /*02e0*/  UIADD3 UR24, UPT, UPT, UR7, -0x56f99767, URZ ;  /* 0xa906689907187890 */ /* 0x000fe4000fffe0ff */
[----:B------:R-:W-:Y:S02]  /*02f0*/  UIADD3 UR25, UPT, UPT, UR6, -0x4ab325aa, URZ ;  /* 0xb54cda5606197890 */ /* 0x000fe4000fffe0ff */
[----:B------:R-:W-:Y:S02]  /*0300*/  UIADD3 UR26, UPT, UPT, UR7, 0x646e171e, URZ ;  /* 0x646e171e071a7890 */ /* 0x000fe4000fffe0ff */
[----:B------:R-:W-:-:S02]  /*0310*/  UIADD3 UR27, UPT, UPT, UR6, 0x5384540f, URZ ;  /* 0x5384540f061b7890 */ /* 0x000fc4000fffe0ff */
        /* <DEDUP_REMOVED lines=18> */
.L_x_7859:
[----:B------:R-:W-:Y:S05]  /*0440*/  BSYNC.RECONVERGENT B1 ;  /* 0x0000000000017941 */ /* 0x000fea0003800200 */
.L_x_7858:
        /* <DEDUP_REMOVED lines=8> */
.L_x_7857:
        /* <DEDUP_REMOVED lines=15> */
.L_x_7860:
[----:B------:R-:W-:Y:S05]  /*05c0*/  BSYNC.RECONVERGENT B0 ;  /* 0x0000000000007941 */ /* 0x000fea0003800200 */
.L_x_7856:
[----:B------:R-:W1:Y:S02]  /*05d0*/  LDCU UR4, c[0x0][0x384] ;  /* 0x00007080ff0477ac */ /* 0x000e640008000800 */
[----:B-1----:R-:W-:-:S13]  /*05e0*/  ISETP.GE.AND P1, PT, R4, UR4, PT ;  /* 0x0000000404007c0c */ /* 0x002fda000bf26270 */
[----:B------:R-:W-:Y:S05]  /*05f0*/  @P1 EXIT ;  /* 0x000000000000194d */ /* 0x000fea0003800000 */
[----:B------:R-:W-:Y:S01]  /*0600*/  IMAD.HI.U32 R7, R3, -0x326172a9, RZ ;  /* 0xcd9e8d5703077827 */ /* 0x000fe200078e00ff */
[----:B------:R-:W-:Y:S01]  /*0610*/  BSSY B0, `(.L_x_7861) ;  /* 0x0001085000007945 */ /* 0x000fe20003800000 */
[----:B------:R-:W-:Y:S01]  /*0620*/  LOP3.LUT R61, R0, 0x3, RZ, 0xc0, !PT ;  /* 0x00000003003d7812 */ /* 0x000fe200078ec0ff */
[----:B------:R-:W1:Y:S01]  /*0630*/  LDCU UR12, c[0x0][0x408] ;  /* 0x00008100ff0c77ac */ /* 0x000e620008000800 */
[C---:B------:R-:W-:Y:S01]  /*0640*/  IMAD.HI.U32 R2, R5.reuse, -0x2daee0ad, RZ ;  /* 0xd2511f5305027827 */ /* 0x040fe200078e00ff */
[----:B------:R-:W-:Y:S01]  /*0650*/  LOP3.LUT R7, R6, UR6, R7, 0x96, !PT ;  /* 0x0000000606077c12 */ /* 0x000fe2000f8e9607 */
[----:B------:R-:W2:Y:S02]  /*0660*/  LDCU UR33, c[0x0][0x388] ;  /* 0x00007100ff2177ac */ /* 0x000ea40008000800 */
[----:B0-----:R-:W-:Y:S01]  /*0670*/  IMAD R27, R5, -0x2daee0ad, RZ ;  /* 0xd2511f53051b7824 */ /* 0x001fe200078e02ff */
[----:B------:R-:W-:Y:S01]  /*0680*/  LOP3.LUT R2, R2, UR7, RZ, 0x3c, !PT ;  /* 0x0000000702027c12 */ /* 0x000fe2000f8e3cff */
[----:B------:R-:W-:Y:S01]  /*0690*/  IMAD.HI.U32 R26, R7, -0x2daee0ad, RZ ;  /* 0xd2511f53071a7827 */ /* 0x000fe200078e00ff */
[----:B------:R-:W0:Y:S03]  /*06a0*/  LDCU.U8 UR13, c[0x0][0x410] ;  /* 0x00008200ff0d77ac */ /* 0x000e260008000000 */
        /* <DEDUP_REMOVED lines=57> */
[----:B01234-:R-:W-:-:S07]  /*0a40*/  IMAD R0, R24, -0x326172a9, RZ ;  /* 0xcd9e8d5718007824 */ /* 0x01ffce00078e02ff */
.L_x_8116:
        /* <DEDUP_REMOVED lines=42> */
.L_x_7867:
        /* <DEDUP_REMOVED lines=13> */
.L_x_7869:
[----:B------:R-:W-:Y:S05]  /*0dc0*/  BSYNC.RECONVERGENT B3 ;  /* 0x0000000000037941 */ /* 0x000fea0003800200 */
.L_x_7868:
        /* <DEDUP_REMOVED lines=42> */
.L_x_7866:
[----:B------:R-:W-:Y:S05]  /*1070*/  BSYNC.RECONVERGENT B2 ;  /* 0x0000000000027941 */ /* 0x000fea0003800200 */
.L_x_7865:
[----:B------:R-:W0:Y:S01]  /*1080*/  LDC R66, c[0x0][0x404] ;  /* 0x00010100ff427b82 */ /* 0x000e220000000800 */
[----:B------:R-:W-:Y:S01]  /*1090*/  ISETP.NE.AND P2, PT, R38, 0x1, PT ;  /* 0x000000012600780c */ /* 0x000fe20003f45270 */
[----:B------:R-:W-:Y:S01]  /*10a0*/  IMAD.MOV.U32 R69, RZ, RZ, 0x2f800000 ;  /* 0x2f800000ff457424 */ /* 0x000fe200078e00ff */
[----:B------:R-:W-:Y:S01]  /*10b0*/  I2FP.F32.U32 R36, R36 ;  /* 0x0000002400247245 */ /* 0x000fe20000201000 */
[----:B------:R-:W-:Y:S01]  /*10c0*/  BSSY.RECONVERGENT B2, `(.L_x_7870) ;  /* 0x0000049000027945 */ /* 0x000fe20003800200 */
[----:B-----5:R-:W-:Y:S01]  /*10d0*/  HADD2.F32 R68, -RZ, R40.H0_H0 ;  /* 0x20000028ff447230 */ /* 0x020fe20000004100 */
[----:B------:R-:W-:Y:S01]  /*10e0*/  MOV R37, R0 ;  /* 0x0000000000257202 */ /* 0x000fe20000000f00 */
[----:B------:R-:W-:Y:S02]  /*10f0*/  IMAD.MOV.U32 R39, RZ, RZ, 0x2 ;  /* 0x00000002ff277424 */ /* 0x000fe400078e00ff */
[----:B------:R-:W-:-:S05]  /*1100*/  FFMA.FTZ R36, R36, R69, 1.1641532182693481445e-10 ;  /* 0x2f00000024247423 */ /* 0x000fca0000010045 */
        /* <DEDUP_REMOVED lines=11> */
.L_x_7872:
        /* <DEDUP_REMOVED lines=13> */
.L_x_7874:
[----:B------:R-:W-:Y:S05]  /*1290*/  BSYNC.RECONVERGENT B3 ;  /* 0x0000000000037941 */ /* 0x000fea0003800200 */
.L_x_7873:
        /* <DEDUP_REMOVED lines=43> */
.L_x_7871:
[----:B------:R-:W-:Y:S05]  /*1550*/  BSYNC.RECONVERGENT B2 ;  /* 0x0000000000027941 */ /* 0x000fea0003800200 */
.L_x_7870:
        /* <DEDUP_REMOVED lines=18> */
.L_x_7877:
        /* <DEDUP_REMOVED lines=13> */
.L_x_7879:
[----:B------:R-:W-:Y:S05]  /*1750*/  BSYNC.RECONVERGENT B3 ;  /* 0x0000000000037941 */ /* 0x000fea0003800200 */
.L_x_7878:
        /* <DEDUP_REMOVED lines=43> */
.L_x_7876:
[----:B------:R-:W-:Y:S05]  /*1a10*/  BSYNC.RECONVERGENT B2 ;  /* 0x0000000000027941 */ /* 0x000fea0003800200 */
.L_x_7875:
[----:B------:R-:W-:Y:S01]  /*1a20*/  ISETP.NE.AND P2, PT, R38, 0x1, PT ;  /* 0x000000012600780c */ /* 0x000fe20003f45270 */
[----:B------:R-:W-:Y:S01]  /*1a30*/  BSSY.RECONVERGENT B2, `(.L_x_7880) ;  /* 0x000004a000027945 */ /* 0x000fe20003800200 */
[----:B------:R-:W-:Y:S01]  /*1a40*/  I2FP.F32.U32 R36, R37 ;  /* 0x0000002500247245 */ /* 0x000fe20000201000 */
[----:B------:R-:W-:Y:S02]  /*1a50*/  HFMA2 R39, -RZ, RZ, 0, 1.1920928955078125e-07 ;  /* 0x00000002ff277431 */ /* 0x000fe400000001ff */
[----:B------:R-:W-:Y:S02]  /*1a60*/  HADD2.F32 R40, -RZ, R41.H0_H0 ;  /* 0x20000029ff287230 */ /* 0x000fe40000004100 */
        /* <DEDUP_REMOVED lines=13> */
.L_x_7882:
        /* <DEDUP_REMOVED lines=13> */
.L_x_7884:
[----:B------:R-:W-:Y:S05]  /*1c10*/  BSYNC.RECONVERGENT B3 ;  /* 0x0000000000037941 */ /* 0x000fea0003800200 */
.L_x_7883:
        /* <DEDUP_REMOVED lines=43> */
.L_x_7881:
[----:B------:R-:W-:Y:S05]  /*1ed0*/  BSYNC.RECONVERGENT B2 ;  /* 0x0000000000027941 */ /* 0x000fea0003800200 */
.L_x_7880:
[----:B------:R-:W-:Y:S01]  /*1ee0*/  ISETP.NE.AND P2, PT, R39, 0x1, PT ;  /* 0x000000012700780c */ /* 0x000fe20003f45270 */
[----:B------:R-:W-:Y:S01]  /*1ef0*/  BSSY.RECONVERGENT B2, `(.L_x_7885) ;  /* 0x000004a000027945 */ /* 0x000fe20003800200 */
[----:B------:R-:W-:Y:S01]  /*1f00*/  I2FP.F32.U32 R36, R37 ;  /* 0x0000002500247245 */ /* 0x000fe20000201000 */
[----:B------:R-:W-:Y:S01]  /*1f10*/  HADD2.F32 R41, -RZ, R41.H1_H1 ;  /* 0x30000029ff297230 */ /* 0x000fe20000004100 */
[----:B------:R-:W-:Y:S01]  /*1f20*/  MOV R37, R0 ;  /* 0x0000000000257202 */ /* 0x000fe20000000f00 */
[----:B------:R-:W-:Y:S02]  /*1f30*/  IMAD.MOV.U32 R38, RZ, RZ, 0x2 ;  /* 0x00000002ff267424 */ /* 0x000fe400078e00ff */
        /* <DEDUP_REMOVED lines=12> */
.L_x_7887:
        /* <DEDUP_REMOVED lines=13> */
.L_x_7889:
[----:B------:R-:W-:Y:S05]  /*20d0*/  BSYNC.RECONVERGENT B3 ;  /* 0x0000000000037941 */ /* 0x000fea0003800200 */
.L_x_7888:
        /* <DEDUP_REMOVED lines=43> */
.L_x_7886:
[----:B------:R-:W-:Y:S05]  /*2390*/  BSYNC.RECONVERGENT B2 ;  /* 0x0000000000027941 */ /* 0x000fea0003800200 */
.L_x_7885:
[----:B------:R-:W-:Y:S01]  /*23a0*/  ISETP.NE.AND P3, PT, R38, 0x1, PT ;  /* 0x000000012600780c */ /* 0x000fe20003f65270 */
[----:B------:R-:W-:Y:S01]  /*23b0*/  BSSY.RECONVERGENT B2, `(.L_x_7890) ;  /* 0x0000049000027945 */ /* 0x000fe20003800200 */
[----:B------:R-:W-:Y:S01]  /*23c0*/  I2FP.F32.U32 R36, R37 ;  /* 0x0000002500247245 */ /* 0x000fe20000201000 */
[----:B------:R-:W-:-:S04]  /*23d0*/  IMAD.MOV.U32 R61, RZ, RZ, 0x2 ;  /* 0x00000002ff3d7424 */ /* 0x000fc800078e00ff */
[----:B------:R-:W-:Y:S01]  /*23e0*/  FFMA.FTZ R37, R36, R69, 1.1641532182693481445e-10 ;  /* 0x2f00000024257423 */ /* 0x000fe20000010045 */
[----:B------:R-:W-:-:S04]  /*23f0*/  HADD2.F32 R36, -RZ, R42.H0_H0 ;  /* 0x2000002aff247230 */ /* 0x000fc80000004100 */
        /* <DEDUP_REMOVED lines=11> */
.L_x_7892:
        /* <DEDUP_REMOVED lines=13> */
.L_x_7894:
[----:B------:R-:W-:Y:S05]  /*2580*/  BSYNC.RECONVERGENT B3 ;  /* 0x0000000000037941 */ /* 0x000fea0003800200 */
.L_x_7893:
        /* <DEDUP_REMOVED lines=43> */
.L_x_7891:
[----:B------:R-:W-:Y:S05]  /*2840*/  BSYNC.RECONVERGENT B2 ;  /* 0x0000000000027941 */ /* 0x000fea0003800200 */
.L_x_7890:
[----:B------:R-:W0:Y:S01]  /*2850*/  LDC R62, c[0x0][0x404] ;  /* 0x00010100ff3e7b82 */ /* 0x000e220000000800 */
[----:B------:R-:W-:Y:S01]  /*2860*/  ISETP.NE.AND P4, PT, R61, 0x1, PT ;  /* 0x000000013d00780c */ /* 0x000fe20003f85270 */
[----:B------:R-:W-:Y:S01]  /*2870*/  BSSY.RECONVERGENT B2, `(.L_x_7895) ;  /* 0x0000049000027945 */ /* 0x000fe20003800200 */
[----:B------:R-:W-:Y:S01]  /*2880*/  I2FP.F32.U32 R38, R37 ;  /* 0x0000002500267245 */ /* 0x000fe20000201000 */
[----:B------:R-:W-:Y:S02]  /*2890*/  HFMA2 R39, -RZ, RZ, 0, 1.1920928955078125e-07 ;  /* 0x00000002ff277431 */ /* 0x000fe400000001ff */
[----:B------:R-:W-:Y:S02]  /*28a0*/  HADD2.F32 R42, -RZ, R42.H1_H1 ;  /* 0x3000002aff2a7230 */ /* 0x000fe40000004100 */
[----:B------:R-:W-:Y:S02]  /*28b0*/  IMAD.MOV.U32 R37, RZ, RZ, R0 ;  /* 0x000000ffff257224 */ /* 0x000fe400078e0000 */
[----:B------:R-:W-:-:S05]  /*28c0*/  FFMA.FTZ R38, R38, R69, 1.1641532182693481445e-10 ;  /* 0x2f00000026267423 */ /* 0x000fca0000010045 */
[----:B0-----:R-:W-:Y:S01]  /*28d0*/  FSETP.LE.FTZ.AND P3, PT, R38, R62, PT ;  /* 0x0000003e2600720b */ /* 0x001fe20003f73000 */
        /* <DEDUP_REMOVED lines=9> */
.L_x_7897:
        /* <DEDUP_REMOVED lines=13> */
.L_x_7899:
[----:B------:R-:W-:Y:S05]  /*2a40*/  BSYNC.RECONVERGENT B3 ;  /* 0x0000000000037941 */ /* 0x000fea0003800200 */
.L_x_7898:
        /* <DEDUP_REMOVED lines=43> */
.L_x_7896:
[----:B------:R-:W-:Y:S05]  /*2d00*/  BSYNC.RECONVERGENT B2 ;  /* 0x0000000000027941 */ /* 0x000fea0003800200 */
.L_x_7895:
[----:B------:R-:W0:Y:S01]  /*2d10*/  LDC R66, c[0x0][0x404] ;  /* 0x00010100ff427b82 */ /* 0x000e220000000800 */
[----:B------:R-:W-:Y:S01]  /*2d20*/  ISETP.NE.AND P5, PT, R39, 0x1, PT ;  /* 0x000000012700780c */ /* 0x000fe20003fa5270 */
[----:B------:R-:W-:Y:S01]  /*2d30*/  BSSY.RECONVERGENT B2, `(.L_x_7900) ;  /* 0x0000049000027945 */ /* 0x000fe20003800200 */
[----:B------:R-:W-:Y:S01]  /*2d40*/  I2FP.F32.U32 R38, R37 ;  /* 0x0000002500267245 */ /* 0x000fe20000201000 */
[----:B------:R-:W-:Y:S01]  /*2d50*/  HADD2.F32 R37, -RZ, R43.H0_H0 ;  /* 0x2000002bff257230 */ /* 0x000fe20000004100 */
[----:B------:R-:W-:Y:S01]  /*2d60*/  MOV R62, R0 ;  /* 0x00000000003e7202 */ /* 0x000fe20000000f00 */
[----:B------:R-:W-:Y:S02]  /*2d70*/  IMAD.MOV.U32 R61, RZ, RZ, 0x2 ;  /* 0x00000002ff3d7424 */ /* 0x000fe400078e00ff */
[----:B------:R-:W-:-:S05]  /*2d80*/  FFMA.FTZ R38, R38, R69, 1.1641532182693481445e-10 ;  /* 0x2f00000026267423 */ /* 0x000fca0000010045 */
[----:B0-----:R-:W-:Y:S01]  /*2d90*/  FSETP.LE.FTZ.AND P4, PT, R38, R66, PT ;  /* 0x000000422600720b */ /* 0x001fe20003f93000 */
        /* <DEDUP_REMOVED lines=9> */
.L_x_7902:
        /* <DEDUP_REMOVED lines=13> */
.L_x_7904:
[----:B------:R-:W-:Y:S05]  /*2f00*/  BSYNC.RECONVERGENT B3 ;  /* 0x0000000000037941 */ /* 0x000fea0003800200 */
.L_x_7903:
        /* <DEDUP_REMOVED lines=43> */
.L_x_7901:
[----:B------:R-:W-:Y:S05]  /*31c0*/  BSYNC.RECONVERGENT B2 ;  /* 0x0000000000027941 */ /* 0x000fea0003800200 */
.L_x_7900:
[----:B------:R-:W-:Y:S01]  /*31d0*/  I2FP.F32.U32 R62, R62 ;  /* 0x0000003e003e7245 */ /* 0x000fe20000201000 */
[----:B------:R-:W-:Y:S01]  /*31e0*/  FMUL.FTZ R68, R68, UR12 ;  /* 0x0000000c44447c20 */ /* 0x000fe20008410000 */
[----:B------:R-:W-:Y:S01]  /*31f0*/  P2R R39, PR, RZ, 0x2 ;  /* 0x00000002ff277803 */ /* 0x000fe20000000000 */
[----:B------:R-:W-:Y:S01]  /*3200*/  HADD2.F32 R63, -RZ, R43.H1_H1 ;  /* 0x3000002bff3f7230 */ /* 0x000fe20000004100 */
[----:B------:R-:W-:Y:S01]  /*3210*/  ISETP.NE.AND P1, PT, R53, RZ, PT ;  /* 0x000000ff3500720c */ /* 0x000fe20003f25270 */
[----:B------:R-:W-:Y:S01]  /*3220*/  FMUL.FTZ R64, R37, UR12 ;  /* 0x0000000c25407c20 */ /* 0x000fe20008410000 */
[----:B------:R-:W-:Y:S01]  /*3230*/  FFMA.FTZ R69, R62, R69, 1.1641532182693481445e-10 ;  /* 0x2f0000003e457423 */ /* 0x000fe20000010045 */
[----:B------:R-:W-:Y:S01]  /*3240*/  FMUL.FTZ R37, R42, UR12 ;  /* 0x0000000c2a257c20 */ /* 0x000fe20008410000 */
[----:B------:R-:W-:Y:S01]  /*3250*/  FMUL.FTZ R43, R36, UR12 ;  /* 0x0000000c242b7c20 */ /* 0x000fe20008410000 */
[----:B------:R-:W-:Y:S01]  /*3260*/  FMUL.FTZ R62, R41, UR12 ;  /* 0x0000000c293e7c20 */ /* 0x000fe20008410000 */
[----:B------:R-:W-:Y:S01]  /*3270*/  P2R R38, PR, RZ, 0x1 ;  /* 0x00000001ff267803 */ /* 0x000fe20000000000 */
[----:B------:R-:W-:Y:S01]  /*3280*/  FMUL.FTZ R59, R59, UR12 ;  /* 0x0000000c3b3b7c20 */ /* 0x000fe20008410000 */
[----:B------:R-:W-:Y:S01]  /*3290*/  ISETP.NE.AND P5, PT, R58, RZ, PT ;  /* 0x000000ff3a00720c */ /* 0x000fe20003fa5270 */
[----:B------:R-:W-:Y:S01]  /*32a0*/  FMUL.FTZ R40, R40, UR12 ;  /* 0x0000000c28287c20 */ /* 0x000fe20008410000 */
[----:B------:R-:W-:Y:S01]  /*32b0*/  FSEL R36, R68, RZ, P1 ;  /* 0x000000ff44247208 */ /* 0x000fe20000800000 */
[----:B------:R-:W-:Y:S01]  /*32c0*/  FMUL.FTZ R63, R63, UR12 ;  /* 0x0000000c3f3f7c20 */ /* 0x000fe20008410000 */
[----:B------:R-:W-:-:S02]  /*32d0*/  ISETP.NE.AND P0, PT, R54, RZ, PT ;  /* 0x000000ff3600720c */ /* 0x000fc40003f05270 */
[----:B------:R-:W-:Y:S02]  /*32e0*/  ISETP.NE.AND P1, PT, R39, RZ, PT ;  /* 0x000000ff2700720c */ /* 0x000fe40003f25270 */
[----:B------:R-:W-:Y:S02]  /*32f0*/  ISETP.NE.AND P6, PT, R55, RZ, PT ;  /* 0x000000ff3700720c */ /* 0x000fe40003fc5270 */
[----:B------:R-:W-:Y:S02]  /*3300*/  FSEL R41, R37, RZ, P3 ;  /* 0x000000ff25297208 */ /* 0x000fe40001800000 */
[----:B------:R-:W-:Y:S02]  /*3310*/  FSEL R39, R62, RZ, P5 ;  /* 0x000000ff3e277208 */ /* 0x000fe40002800000 */
[----:B------:R-:W-:Y:S02]  /*3320*/  FSEL R37, R59, RZ, P0 ;  /* 0x000000ff3b257208 */ /* 0x000fe40000000000 */
[----:B------:R-:W-:-:S02]  /*3330*/  FSETP.GTU.FTZ.AND P5, PT, R69, R66, PT ;  /* 0x000000424500720b */ /* 0x000fc40003fbc000 */
[----:B------:R-:W-:Y:S01]  /*3340*/  ISETP.NE.AND P0, PT, R38, RZ, PT ;  /* 0x000000ff2600720c */ /* 0x000fe20003f05270 */
        /* <DEDUP_REMOVED lines=14> */
.L_x_7864:
        /* <DEDUP_REMOVED lines=16> */
.L_x_7908:
        /* <DEDUP_REMOVED lines=13> */
.L_x_7910:
[----:B------:R-:W-:Y:S05]  /*3600*/  BSYNC.RECONVERGENT B3 ;  /* 0x0000000000037941 */ /* 0x000fea0003800200 */
.L_x_7909:
        /* <DEDUP_REMOVED lines=42> */
.L_x_7907:
[----:B------:R-:W-:Y:S05]  /*38b0*/  BSYNC.RECONVERGENT B2 ;  /* 0x0000000000027941 */ /* 0x000fea0003800200 */
.L_x_7906:
[----:B------:R-:W0:Y:S01]  /*38c0*/  LDC R69, c[0x0][0x404] ;  /* 0x00010100ff457b82 */ /* 0x000e220000000800 */
[----:B------:R-:W-:Y:S01]  /*38d0*/  ISETP.NE.AND P2, PT, R38, 0x1, PT ;  /* 0x000000012600780c */ /* 0x000fe20003f45270 */
[----:B------:R-:W-:Y:S01]  /*38e0*/  IMAD.MOV.U32 R70, RZ, RZ, 0x2f800000 ;  /* 0x2f800000ff467424 */ /* 0x000fe200078e00ff */
[----:B------:R-:W-:Y:S01]  /*38f0*/  I2FP.F32.U32 R36, R36 ;  /* 0x0000002400247245 */ /* 0x000fe20000201000 */
[----:B-----5:R-:W-:Y:S01]  /*3900*/  HADD2.F32 R39, -RZ, R40.H0_H0 ;  /* 0x20000028ff277230 */ /* 0x020fe20000004100 */
[----:B------:R-:W-:Y:S01]  /*3910*/  BSSY.RECONVERGENT B2, `(.L_x_7911) ;  /* 0x000004a000027945 */ /* 0x000fe20003800200 */
[----:B------:R-:W-:Y:S02]  /*3920*/  HFMA2 R54, -RZ, RZ, 0, 1.1920928955078125e-07 ;  /* 0x00000002ff367431 */ /* 0x000fe400000001ff */
[----:B------:R-:W-:Y:S01]  /*3930*/  IMAD.MOV.U32 R37, RZ, RZ, R0 ;  /* 0x000000ffff257224 */ /* 0x000fe200078e0000 */
        /* <DEDUP_REMOVED lines=14> */
.L_x_7913:
        /* <DEDUP_REMOVED lines=13> */
.L_x_7915:
[----:B------:R-:W-:Y:S05]  /*3af0*/  BSYNC.RECONVERGENT B3 ;  /* 0x0000000000037941 */ /* 0x000fea0003800200 */
.L_x_7914:
        /* <DEDUP_REMOVED lines=43> */
.L_x_7912:
[----:B------:R-:W-:Y:S05]  /*3db0*/  BSYNC.RECONVERGENT B2 ;  /* 0x0000000000027941 */ /* 0x000fea0003800200 */
.L_x_7911:
[----:B------:R-:W-:Y:S01]  /*3dc0*/  I2FP.F32.U32 R36, R37 ;  /* 0x0000002500247245 */ /* 0x000fe20000201000 */
[----:B------:R-:W-:Y:S01]  /*3dd0*/  HADD2.F32 R37, -RZ, R24.H0_H0 ;  /* 0x20000018ff257230 */ /* 0x000fe20000004100 */
        /* <DEDUP_REMOVED lines=21> */
.L_x_7918:
        /* <DEDUP_REMOVED lines=13> */
.L_x_7920:
[----:B------:R-:W-:Y:S05]  /*4000*/  BSYNC.RECONVERGENT B3 ;  /* 0x0000000000037941 */ /* 0x000fea0003800200 */
.L_x_7919:
        /* <DEDUP_REMOVED lines=43> */
.L_x_7917:
[----:B------:R-:W-:Y:S05]  /*42c0*/  BSYNC.RECONVERGENT B2 ;  /* 0x0000000000027941 */ /* 0x000fea0003800200 */
.L_x_7916:
[----:B------:R-:W-:Y:S01]  /*42d0*/  ISETP.NE.AND P2, PT, R55, 0x1, PT ;  /* 0x000000013700780c */ /* 0x000fe20003f45270 */
[----:B------:R-:W-:Y:S01]  /*42e0*/  BSSY.RECONVERGENT B2, `(.L_x_7921) ;  /* 0x000004b000027945 */ /* 0x000fe20003800200 */
[----:B------:R-:W-:Y:S01]  /*42f0*/  I2FP.F32.U32 R37, R37 ;  /* 0x0000002500257245 */ /* 0x000fe20000201000 */
[----:B------:R-:W-:-:S04]  /*4300*/  IMAD.MOV.U32 R39, RZ, RZ, R0 ;  /* 0x000000ffff277224 */ /* 0x000fc800078e0000 */
        /* <DEDUP_REMOVED lines=15> */
.L_x_7923:
        /* <DEDUP_REMOVED lines=13> */
.L_x_7925:
[----:B------:R-:W-:Y:S05]  /*44d0*/  BSYNC.RECONVERGENT B3 ;  /* 0x0000000000037941 */ /* 0x000fea0003800200 */
.L_x_7924:
        /* <DEDUP_REMOVED lines=43> */
.L_x_7922:
[----:B------:R-:W-:Y:S05]  /*4790*/  BSYNC.RECONVERGENT B2 ;  /* 0x0000000000027941 */ /* 0x000fea0003800200 */
.L_x_7921:
[----:B------:R-:W-:Y:S01]  /*47a0*/  I2FP.F32.U32 R38, R39 ;  /* 0x0000002700267245 */ /* 0x000fe20000201000 */
[----:B------:R-:W-:Y:S01]  /*47b0*/  HADD2.F32 R39, -RZ, R24.H1_H1 ;  /* 0x30000018ff277230 */ /* 0x000fe20000004100 */
        /* <DEDUP_REMOVED lines=21> */
.L_x_7928:
        /* <DEDUP_REMOVED lines=13> */
.L_x_7930:
[----:B------:R-:W-:Y:S05]  /*49e0*/  BSYNC.RECONVERGENT B3 ;  /* 0x0000000000037941 */ /* 0x000fea0003800200 */
.L_x_7929:
        /* <DEDUP_REMOVED lines=43> */
.L_x_7927:
[----:B------:R-:W-:Y:S05]  /*4ca0*/  BSYNC.RECONVERGENT B2 ;  /* 0x0000000000027941 */ /* 0x000fea0003800200 */
.L_x_7926:
        /* <DEDUP_REMOVED lines=19> */
.L_x_7933:
        /* <DEDUP_REMOVED lines=13> */
.L_x_7935:
[----:B------:R-:W-:Y:S05]  /*4eb0*/  BSYNC.RECONVERGENT B3 ;  /* 0x0000000000037941 */ /* 0x000fea0003800200 */
.L_x_7934:
        /* <DEDUP_REMOVED lines=43> */
.L_x_7932:
[----:B------:R-:W-:Y:S05]  /*5170*/  BSYNC.RECONVERGENT B2 ;  /* 0x0000000000027941 */ /* 0x000fea0003800200 */
.L_x_7931:
[----:B------:R-:W-:Y:S01]  /*5180*/  I2FP.F32.U32 R39, R39 ;  /* 0x0000002700277245 */ /* 0x000fe20000201000 */
[----:B------:R-:W-:Y:S01]  /*5190*/  HADD2.F32 R59, -RZ, R25.H0_H0 ;  /* 0x20000019ff3b7230 */ /* 0x000fe20000004100 */
[----:B------:R-:W-:Y:S01]  /*51a0*/  ISETP.NE.AND P3, PT, R60, 0x1, PT ;  /* 0x000000013c00780c */ /* 0x000fe20003f65270 */
[----:B------:R-:W-:Y:S01]  /*51b0*/  BSSY.RECONVERGENT B2, `(.L_x_7936) ;  /* 0x000004d000027945 */ /* 0x000fe20003800200 */
[----:B------:R-:W-:Y:S01]  /*51c0*/  FSEL R38, R38, RZ, P4 ;  /* 0x000000ff26267208 */ /* 0x000fe20002000000 */
[----:B------:R-:W-:Y:S01]  /*51d0*/  FFMA.FTZ R40, R39, R70, 1.1641532182693481445e-10 ;  /* 0x2f00000027287423 */ /* 0x000fe20000010046 */
[----:B------:R-:W-:Y:S01]  /*51e0*/  FMUL.FTZ R59, R59, R68 ;  /* 0x000000443b3b7220 */ /* 0x000fe20000410000 */
[----:B------:R-:W-:Y:S02]  /*51f0*/  IMAD.MOV.U32 R61, RZ, RZ, 0x2 ;  /* 0x00000002ff3d7424 */ /* 0x000fe400078e00ff */
        /* <DEDUP_REMOVED lines=15> */
.L_x_7938:
        /* <DEDUP_REMOVED lines=13> */
.L_x_7940:
[----:B------:R-:W-:Y:S05]  /*53c0*/  BSYNC.RECONVERGENT B3 ;  /* 0x0000000000037941 */ /* 0x000fea0003800200 */
.L_x_7939:
        /* <DEDUP_REMOVED lines=43> */
.L_x_7937:
[----:B------:R-:W-:Y:S05]  /*5680*/  BSYNC.RECONVERGENT B2 ;  /* 0x0000000000027941 */ /* 0x000fea0003800200 */
.L_x_7936:
        /* <DEDUP_REMOVED lines=19> */
.L_x_7943:
        /* <DEDUP_REMOVED lines=13> */
.L_x_7945:
[----:B------:R-:W-:Y:S05]  /*5890*/  BSYNC.RECONVERGENT B3 ;  /* 0x0000000000037941 */ /* 0x000fea0003800200 */
.L_x_7944:
        /* <DEDUP_REMOVED lines=43> */
.L_x_7942:
[----:B------:R-:W-:Y:S05]  /*5b50*/  BSYNC.RECONVERGENT B2 ;  /* 0x0000000000027941 */ /* 0x000fea0003800200 */
.L_x_7941:
[----:B------:R-:W-:Y:S01]  /*5b60*/  I2FP.F32.U32 R40, R41 ;  /* 0x0000002900287245 */ /* 0x000fe20000201000 */
[----:B------:R-:W-:Y:S01]  /*5b70*/  HADD2.F32 R41, -RZ, R25.H1_H1 ;  /* 0x30000019ff297230 */ /* 0x000fe20000004100 */
        /* <DEDUP_REMOVED lines=21> */
.L_x_7948:
        /* <DEDUP_REMOVED lines=13> */
.L_x_7950:
[----:B------:R-:W-:Y:S05]  /*5da0*/  BSYNC.RECONVERGENT B3 ;  /* 0x0000000000037941 */ /* 0x000fea0003800200 */
.L_x_7949:
        /* <DEDUP_REMOVED lines=43> */
.L_x_7947:
[----:B------:R-:W-:Y:S05]  /*6060*/  BSYNC.RECONVERGENT B2 ;  /* 0x0000000000027941 */ /* 0x000fea0003800200 */
.L_x_7946:
[----:B------:R-:W-:Y:S01]  /*6070*/  ISETP.NE.AND P3, PT, R60, 0x1, PT ;  /* 0x000000013c00780c */ /* 0x000fe20003f65270 */
[----:B------:R-:W-:Y:S01]  /*6080*/  HADD2.F32 R59, -RZ, R42.H0_H0 ;  /* 0x2000002aff3b7230 */ /* 0x000fe20000004100 */
[----:B------:R-:W-:Y:S01]  /*6090*/  I2FP.F32.U32 R40, R41 ;  /* 0x0000002900287245 */ /* 0x000fe20000201000 */
[----:B------:R-:W-:Y:S01]  /*60a0*/  BSSY.RECONVERGENT B2, `(.L_x_7951) ;  /* 0x0000048000027945 */ /* 0x000fe20003800200 */
[----:B------:R-:W-:Y:S02]  /*60b0*/  IMAD.MOV.U32 R61, RZ, RZ, 0x2 ;  /* 0x00000002ff3d7424 */ /* 0x000fe400078e00ff */
[----:B------:R-:W-:Y:S02]  /*60c0*/  IMAD.MOV.U32 R41, RZ, RZ, R0 ;  /* 0x000000ffff297224 */ /* 0x000fe400078e0000 */
        /* <DEDUP_REMOVED lines=12> */
.L_x_7953:
        /* <DEDUP_REMOVED lines=13> */
.L_x_7955:
[----:B------:R-:W-:Y:S05]  /*6260*/  BSYNC.RECONVERGENT B3 ;  /* 0x0000000000037941 */ /* 0x000fea0003800200 */
.L_x_7954:
        /* <DEDUP_REMOVED lines=43> */
.L_x_7952:
[----:B------:R-:W-:Y:S05]  /*6520*/  BSYNC.RECONVERGENT B2 ;  /* 0x0000000000027941 */ /* 0x000fea0003800200 */
.L_x_7951:
        /* <DEDUP_REMOVED lines=23> */
.L_x_7958:
        /* <DEDUP_REMOVED lines=13> */
.L_x_7960:
[----:B------:R-:W-:Y:S05]  /*6770*/  BSYNC.RECONVERGENT B3 ;  /* 0x0000000000037941 */ /* 0x000fea0003800200 */
.L_x_7959:
        /* <DEDUP_REMOVED lines=43> */
.L_x_7957:
[----:B------:R-:W-:Y:S05]  /*6a30*/  BSYNC.RECONVERGENT B2 ;  /* 0x0000000000027941 */ /* 0x000fea0003800200 */
.L_x_7956:
        /* <DEDUP_REMOVED lines=18> */
.L_x_7963:
        /* <DEDUP_REMOVED lines=13> */
.L_x_7965:
[----:B------:R-:W-:Y:S05]  /*6c30*/  BSYNC.RECONVERGENT B3 ;  /* 0x0000000000037941 */ /* 0x000fea0003800200 */
.L_x_7964:
        /* <DEDUP_REMOVED lines=43> */
.L_x_7962:
[----:B------:R-:W-:Y:S05]  /*6ef0*/  BSYNC.RECONVERGENT B2 ;  /* 0x0000000000027941 */ /* 0x000fea0003800200 */
.L_x_7961:
        /* <DEDUP_REMOVED lines=23> */
.L_x_7968:
        /* <DEDUP_REMOVED lines=13> */
.L_x_7970:
[----:B------:R-:W-:Y:S05]  /*7140*/  BSYNC.RECONVERGENT B3 ;  /* 0x0000000000037941 */ /* 0x000fea0003800200 */
.L_x_7969:
        /* <DEDUP_REMOVED lines=43> */
.L_x_7967:
[----:B------:R-:W-:Y:S05]  /*7400*/  BSYNC.RECONVERGENT B2 ;  /* 0x0000000000027941 */ /* 0x000fea0003800200 */
.L_x_7966:
[----:B------:R-:W-:Y:S01]  /*7410*/  ISETP.NE.AND P5, PT, R62, 0x1, PT ;  /* 0x000000013e00780c */ /* 0x000fe20003fa5270 */
[----:B------:R-:W-:Y:S01]  /*7420*/  HADD2.F32 R59, -RZ, R43.H0_H0 ;  /* 0x2000002bff3b7230 */ /* 0x000fe20000004100 */
[----:B------:R-:W-:Y:S01]  /*7430*/  I2FP.F32.U32 R42, R42 ;  /* 0x0000002a002a7245 */ /* 0x000fe20000201000 */
[----:B------:R-:W-:Y:S01]  /*7440*/  BSSY.RECONVERGENT B2, `(.L_x_7971) ;  /* 0x0000048000027945 */ /* 0x000fe20003800200 */
[----:B------:R-:W-:-:S03]  /*7450*/  HFMA2 R61, -RZ, RZ, 0, 1.1920928955078125e-07 ;  /* 0x00000002ff3d7431 */ /* 0x000fc600000001ff */
[----:B------:R-:W-:Y:S01]  /*7460*/  FFMA.FTZ R60, R42, R70, 1.1641532182693481445e-10 ;  /* 0x2f0000002a3c7423 */ /* 0x000fe20000010046 */
[----:B------:R-:W-:Y:S01]  /*7470*/  FMUL.FTZ R42, R68, R59 ;  /* 0x0000003b442a7220 */ /* 0x000fe20000410000 */
[----:B------:R-:W-:-:S03]  /*7480*/  IMAD.MOV.U32 R59, RZ, RZ, R0 ;  /* 0x000000ffff3b7224 */ /* 0x000fc600078e0000 */
        /* <DEDUP_REMOVED lines=10> */
.L_x_7973:
        /* <DEDUP_REMOVED lines=13> */
.L_x_7975:
[----:B------:R-:W-:Y:S05]  /*7600*/  BSYNC.RECONVERGENT B3 ;  /* 0x0000000000037941 */ /* 0x000fea0003800200 */
.L_x_7974:
        /* <DEDUP_REMOVED lines=43> */
.L_x_7972:
[----:B------:R-:W-:Y:S05]  /*78c0*/  BSYNC.RECONVERGENT B2 ;  /* 0x0000000000027941 */ /* 0x000fea0003800200 */
.L_x_7971:
[----:B------:R-:W-:Y:S01]  /*78d0*/  I2FP.F32.U32 R59, R59 ;  /* 0x0000003b003b7245 */ /* 0x000fe20000201000 */
[----:B------:R-:W-:Y:S01]  /*78e0*/  IMAD.MOV.U32 R66, RZ, RZ, 0x2f800000 ;  /* 0x2f800000ff427424 */ /* 0x000fe200078e00ff */
[----:B------:R-:W-:Y:S01]  /*78f0*/  FSEL R42, R42, RZ, P4 ;  /* 0x000000ff2a2a7208 */ /* 0x000fe20002000000 */
[----:B------:R-:W-:Y:S01]  /*7900*/  HADD2.F32 R63, -RZ, R27.H0_H0 ;  /* 0x2000001bff3f7230 */ /* 0x000fe20000004100 */
[----:B------:R-:W-:Y:S01]  /*7910*/  BSSY.RECONVERGENT B2, `(.L_x_7976) ;  /* 0x000004d000027945 */ /* 0x000fe20003800200 */
[----:B------:R-:W-:Y:S01]  /*7920*/  FFMA.FTZ R60, R59, R66, 1.1641532182693481445e-10 ;  /* 0x2f0000003b3c7423 */ /* 0x000fe20000010042 */
[----:B------:R-:W-:Y:S02]  /*7930*/  IMAD.MOV.U32 R59, RZ, RZ, R0 ;  /* 0x000000ffff3b7224 */ /* 0x000fe400078e0000 */
[----:B------:R-:W-:Y:S02]  /*7940*/  FMUL.FTZ R63, R63, R68 ;  /* 0x000000443f3f7220 */ /* 0x000fe40000410000 */
[----:B------:R-:W-:Y:S01]  /*7950*/  FSETP.GTU.FTZ.AND P5, PT, R60, R69, PT ;  /* 0x000000453c00720b */ /* 0x000fe20003fbc000 */
[----:B------:R-:W-:-:S03]  /*7960*/  HFMA2 R60, -RZ, RZ, 0, 1.1920928955078125e-07 ;  /* 0x00000002ff3c7431 */ /* 0x000fc600000001ff */
        /* <DEDUP_REMOVED lines=14> */
.L_x_7978:
        /* <DEDUP_REMOVED lines=13> */
.L_x_7980:
[----:B------:R-:W-:Y:S05]  /*7b20*/  BSYNC.RECONVERGENT B3 ;  /* 0x0000000000037941 */ /* 0x000fea0003800200 */
.L_x_7979:
        /* <DEDUP_REMOVED lines=43> */
.L_x_7977:
[----:B------:R-:W-:Y:S05]  /*7de0*/  BSYNC.RECONVERGENT B2 ;  /* 0x0000000000027941 */ /* 0x000fea0003800200 */
.L_x_7976:
[----:B------:R-:W-:Y:S01]  /*7df0*/  ISETP.NE.AND P6, PT, R60, 0x1, PT ;  /* 0x000000013c00780c */ /* 0x000fe20003fc5270 */
[----:B------:R-:W-:Y:S01]  /*7e00*/  HADD2.F32 R43, -RZ, R43.H1_H1 ;  /* 0x3000002bff2b7230 */ /* 0x000fe20000004100 */
        /* <DEDUP_REMOVED lines=16> */
.L_x_7983:
        /* <DEDUP_REMOVED lines=15> */
.L_x_7985:
[----:B------:R-:W-:Y:S05]  /*8000*/  BSYNC.RECONVERGENT B3 ;  /* 0x0000000000037941 */ /* 0x000fea0003800200 */
.L_x_7984:
        /* <DEDUP_REMOVED lines=42> */
[----:B------:R-:W-:-:S07]  /*82b0*/  HFMA2 R61, -RZ, RZ, 0, 0 ;  /* 0x00000000ff3d7431 */ /* 0x000fce00000001ff */
.L_x_7982:
[----:B------:R-:W-:Y:S05]  /*82c0*/  BSYNC.RECONVERGENT B2 ;  /* 0x0000000000027941 */ /* 0x000fea0003800200 */
.L_x_7981:
[----:B------:R-:W-:Y:S02]  /*82d0*/  I2FP.F32.U32 R59, R59 ;  /* 0x0000003b003b7245 */ /* 0x000fe40000201000 */
[----:B------:R-:W-:-:S03]  /*82e0*/  FSEL R62, R43, RZ, P5 ;  /* 0x000000ff2b3e7208 */ /* 0x000fc60002800000 */
[----:B------:R-:W-:Y:S01]  /*82f0*/  FFMA.FTZ R60, R59, R66, 1.1641532182693481445e-10 ;  /* 0x2f0000003b3c7423 */ /* 0x000fe20000010042 */
[----:B------:R-:W-:-:S04]  /*8300*/  HADD2.F32 R59, -RZ, R27.H1_H1 ;  /* 0x3000001bff3b7230 */ /* 0x000fc80000004100 */
[----:B------:R-:W-:Y:S01]  /*8310*/  FSETP.GTU.FTZ.AND P6, PT, R60, R69, PT ;  /* 0x000000453c00720b */ /* 0x000fe20003fdc000 */
[----:B------:R-:W-:-:S03]  /*8320*/  FMUL.FTZ R59, R59, R68 ;  /* 0x000000443b3b7220 */ /* 0x000fc60000410000 */
[----:B------:R-:W-:Y:S02]  /*8330*/  SEL R60, RZ, 0x1, P6 ;  /* 0x00000001ff3c7807 */ /* 0x000fe40003000000 */
[----:B------:R-:W-:-:S05]  /*8340*/  FSEL R59, R59, RZ, !P6 ;  /* 0x000000ff3b3b7208 */ /* 0x000fca0007000000 */
[----:B------:R-:W-:-:S04]  /*8350*/  FADD.FTZ R43, R59, R62 ;  /* 0x0000003e3b2b7221 */ /* 0x000fc80000010000 */
[----:B------:R-:W-:-:S07]  /*8360*/  @P1 FADD.FTZ R43, R35, R43 ;  /* 0x0000002b232b1221 */ /* 0x000fce0000010000 */
.L_x_7905:
        /* <DEDUP_REMOVED lines=26> */
[----:B------:R-:W-:Y:S02]  /*8510*/  PRMT R55, R72, 0x7104, RZ ;  /* 0x0000710448377816 */ /* 0x000fe400000000ff */
[----:B------:R-:W-:Y:S02]  /*8520*/  LOP3.LUT R54, R54, 0xff0000, RZ, 0xc0, !PT ;  /* 0x00ff000036367812 */ /* 0x000fe400078ec0ff */
[----:B------:R-:W-:Y:S02]  /*8530*/  LOP3.LUT R58, R75, 0xff, RZ, 0xc0, !PT ;  /* 0x000000ff4b3a7812 */ /* 0x000fe400078ec0ff */
[----:B------:R-:W-:Y:S02]  /*8540*/  PRMT R64, R54, 0x4210, R53 ;  /* 0x0000421036407816 */ /* 0x000fe40000000035 */
[----:B------:R-:W-:Y:S01]  /*8550*/  LOP3.LUT R54, R74, 0xff, RZ, 0xc0, !PT ;  /* 0x000000ff4a367812 */ /* 0x000fe200078ec0ff */
[----:B------:R-:W-:Y:S01]  /*8560*/  IMAD.WIDE.U32 R58, R58, 0x10000, RZ ;  /* 0x000100003a3a7825 */ /* 0x000fe200078e00ff */
[----:B------:R-:W-:-:S02]  /*8570*/  LOP3.LUT R62, R76, 0xff, RZ, 0xc0, !PT ;  /* 0x000000ff4c3e7812 */ /* 0x000fc400078ec0ff */
        /* <DEDUP_REMOVED lines=11> */
.L_x_7986:
[----:B0-----:R-:W-:Y:S01]  /*8630*/  IMAD.MOV.U32 R58, RZ, RZ, R52 ;  /* 0x000000ffff3a7224 */ /* 0x001fe200078e0034 */
[----:B------:R-:W-:-:S07]  /*8640*/  IADD3 R53, PT, PT, R56, 0x20, RZ ;  /* 0x0000002038357810 */ /* 0x000fce0007ffe0ff */
.L_x_7863:
[----:B------:R-:W-:Y:S05]  /*8650*/  BSYNC.RECONVERGENT B1 ;  /* 0x0000000000017941 */ /* 0x000fea0003800200 */
.L_x_7862:
        /* <DEDUP_REMOVED lines=34> */
.L_x_7992:
        /* <DEDUP_REMOVED lines=13> */
.L_x_7994:
[----:B------:R-:W-:Y:S05]  /*8950*/  BSYNC.RECONVERGENT B3 ;  /* 0x0000000000037941 */ /* 0x000fea0003800200 */
.L_x_7993:
[----:B-1----:R-:W-:Y:S01]  /*8960*/  IMAD.WIDE.U32 R54, R3, -0x326172a9, RZ ;  /* 0xcd9e8d5703367825 */ /* 0x002fe200078e00ff */
        /* <DEDUP_REMOVED lines=42> */
.L_x_7991:
[----:B------:R-:W-:Y:S05]  /*8c10*/  BSYNC.RECONVERGENT B2 ;  /* 0x0000000000027941 */ /* 0x000fea0003800200 */
.L_x_7990:
[----:B------:R-:W0:Y:S01]  /*8c20*/  LDC R69, c[0x0][0x404] ;  /* 0x00010100ff457b82 */ /* 0x000e220000000800 */
[----:B------:R-:W-:Y:S01]  /*8c30*/  HFMA2 R70, -RZ, RZ, 0.1171875, 0 ;  /* 0x2f800000ff467431 */ /* 0x000fe200000001ff */
[----:B------:R-:W-:Y:S01]  /*8c40*/  ISETP.NE.AND P2, PT, R46, 0x1, PT ;  /* 0x000000012e00780c */ /* 0x000fe20003f45270 */
[----:B-1---5:R-:W-:Y:S01]  /*8c50*/  HADD2.F32 R55, -RZ, R48.H0_H0 ;  /* 0x20000030ff377230 */ /* 0x022fe20000004100 */
[----:B------:R-:W-:Y:S01]  /*8c60*/  I2FP.F32.U32 R44, R44 ;  /* 0x0000002c002c7245 */ /* 0x000fe20000201000 */
[----:B------:R-:W-:Y:S01]  /*8c70*/  BSSY.RECONVERGENT B2, `(.L_x_7995) ;  /* 0x000004a000027945 */ /* 0x000fe20003800200 */
[----:B------:R-:W-:Y:S02]  /*8c80*/  IMAD.MOV.U32 R47, RZ, RZ, 0x2 ;  /* 0x00000002ff2f7424 */ /* 0x000fe400078e00ff */
[----:B------:R-:W1:Y:S01]  /*8c90*/  LDC R68, c[0x0][0x408] ;  /* 0x00010200ff447b82 */ /* 0x000e620000000800 */
[----:B------:R-:W-:Y:S02]  /*8ca0*/  IMAD.MOV.U32 R45, RZ, RZ, R0 ;  /* 0x000000ffff2d7224 */ /* 0x000fe400078e0000 */
        /* <DEDUP_REMOVED lines=13> */
.L_x_7997:
        /* <DEDUP_REMOVED lines=13> */
.L_x_7999:
[----:B------:R-:W-:Y:S05]  /*8e50*/  BSYNC.RECONVERGENT B3 ;  /* 0x0000000000037941 */ /* 0x000fea0003800200 */
.L_x_7998:
        /* <DEDUP_REMOVED lines=43> */
.L_x_7996:
[----:B------:R-:W-:Y:S05]  /*9110*/  BSYNC.RECONVERGENT B2 ;  /* 0x0000000000027941 */ /* 0x000fea0003800200 */
.L_x_7995:
[----:B------:R-:W-:Y:S01]  /*9120*/  I2FP.F32.U32 R44, R45 ;  /* 0x0000002d002c7245 */ /* 0x000fe20000201000 */
[----:B------:R-:W-:Y:S01]  /*9130*/  HADD2.F32 R45, -RZ, R24.H0_H0 ;  /* 0x20000018ff2d7230 */ /* 0x000fe20000004100 */
[----:B------:R-:W-:Y:S01]  /*9140*/  ISETP.NE.AND P3, PT, R47, 0x1, PT ;  /* 0x000000012f00780c */ /* 0x000fe20003f65270 */
[----:B------:R-:W-:Y:S01]  /*9150*/  BSSY.RECONVERGENT B2, `(.L_x_8000) ;  /* 0x000004d000027945 */ /* 0x000fe20003800200 */
[----:B------:R-:W-:Y:S01]  /*9160*/  FSEL R55, R55, RZ, P4 ;  /* 0x000000ff37377208 */ /* 0x000fe20002000000 */
[----:B------:R-:W-:Y:S01]  /*9170*/  FFMA.FTZ R44, R44, R70, 1.1641532182693481445e-10 ;  /* 0x2f0000002c2c7423 */ /* 0x000fe20000010046 */
[----:B------:R-:W-:-:S04]  /*9180*/  FMUL.FTZ R45, R45, R68 ;  /* 0x000000442d2d7220 */ /* 0x000fc80000410000 */
[----:B------:R-:W-:-:S04]  /*9190*/  FSETP.GTU.FTZ.AND P2, PT, R44, R69, PT ;  /* 0x000000452c00720b */ /* 0x000fc80003f5c000 */
[----:B------:R-:W-:Y:S01]  /*91a0*/  FSEL R44, R45, RZ, !P2 ;  /* 0x000000ff2d2c7208 */ /* 0x000fe20005000000 */
[----:B------:R-:W-:Y:S01]  /*91b0*/  IMAD.MOV.U32 R45, RZ, RZ, R0 ;  /* 0x000000ffff2d7224 */ /* 0x000fe200078e0000 */
        /* <DEDUP_REMOVED lines=13> */
.L_x_8002:
        /* <DEDUP_REMOVED lines=13> */
.L_x_8004:
[----:B------:R-:W-:Y:S05]  /*9360*/  BSYNC.RECONVERGENT B3 ;  /* 0x0000000000037941 */ /* 0x000fea0003800200 */
.L_x_8003:
        /* <DEDUP_REMOVED lines=43> */
.L_x_8001:
[----:B------:R-:W-:Y:S05]  /*9620*/  BSYNC.RECONVERGENT B2 ;  /* 0x0000000000027941 */ /* 0x000fea0003800200 */
.L_x_8000:
        /* <DEDUP_REMOVED lines=19> */
.L_x_8007:
        /* <DEDUP_REMOVED lines=13> */
.L_x_8009:
[----:B------:R-:W-:Y:S05]  /*9830*/  BSYNC.RECONVERGENT B3 ;  /* 0x0000000000037941 */ /* 0x000fea0003800200 */
.L_x_8008:
        /* <DEDUP_REMOVED lines=43> */
.L_x_8006:
[----:B------:R-:W-:Y:S05]  /*9af0*/  BSYNC.RECONVERGENT B2 ;  /* 0x0000000000027941 */ /* 0x000fea0003800200 */
.L_x_8005:
        /* <DEDUP_REMOVED lines=8> */
[----:B------:R-:W-:Y:S02]  /*9b80*/  FSEL R46, R45, RZ, P4 ;  /* 0x000000ff2d2e7208 */ /* 0x000fe40002000000 */
[----:B------:R-:W-:Y:S01]  /*9b90*/  FSEL R45, R47, RZ, !P2 ;  /* 0x000000ff2f2d7208 */ /* 0x000fe20005000000 */
[----:B------:R-:W-:Y:S01]  /*9ba0*/  IMAD.MOV.U32 R47, RZ, RZ, R0 ;  /* 0x000000ffff2f7224 */ /* 0x000fe200078e0000 */
        /* <DEDUP_REMOVED lines=12> */
.L_x_8012:
        /* <DEDUP_REMOVED lines=13> */
.L_x_8014:
[----:B------:R-:W-:Y:S05]  /*9d40*/  BSYNC.RECONVERGENT B3 ;  /* 0x0000000000037941 */ /* 0x000fea0003800200 */
.L_x_8013:
        /* <DEDUP_REMOVED lines=43> */
.L_x_8011:
[----:B------:R-:W-:Y:S05]  /*a000*/  BSYNC.RECONVERGENT B2 ;  /* 0x0000000000027941 */ /* 0x000fea0003800200 */
.L_x_8010:
[----:B------:R-:W-:Y:S01]  /*a010*/  ISETP.NE.AND P2, PT, R59, 0x1, PT ;  /* 0x000000013b00780c */ /* 0x000fe20003f45270 */
[----:B------:R-:W-:Y:S01]  /*a020*/  BSSY.RECONVERGENT B2, `(.L_x_8015) ;  /* 0x000004b000027945 */ /* 0x000fe20003800200 */
[----:B------:R-:W-:Y:S01]  /*a030*/  I2FP.F32.U32 R46, R47 ;  /* 0x0000002f002e7245 */ /* 0x000fe20000201000 */
[----:B------:R-:W-:Y:S02]  /*a040*/  HADD2.F32 R47, -RZ, R49.H0_H0 ;  /* 0x20000031ff2f7230 */ /* 0x000fe40000004100 */
        /* <DEDUP_REMOVED lines=15> */
.L_x_8017:
        /* <DEDUP_REMOVED lines=13> */
.L_x_8019:
[----:B------:R-:W-:Y:S05]  /*a210*/  BSYNC.RECONVERGENT B3 ;  /* 0x0000000000037941 */ /* 0x000fea0003800200 */
.L_x_8018:
        /* <DEDUP_REMOVED lines=43> */
.L_x_8016:
[----:B------:R-:W-:Y:S05]  /*a4d0*/  BSYNC.RECONVERGENT B2 ;  /* 0x0000000000027941 */ /* 0x000fea0003800200 */
.L_x_8015:
[----:B------:R-:W-:Y:S01]  /*a4e0*/  I2FP.F32.U32 R47, R48 ;  /* 0x00000030002f7245 */ /* 0x000fe20000201000 */
[----:B------:R-:W-:Y:S01]  /*a4f0*/  HADD2.F32 R59, -RZ, R25.H0_H0 ;  /* 0x20000019ff3b7230 */ /* 0x000fe20000004100 */
[----:B------:R-:W-:Y:S01]  /*a500*/  BSSY.RECONVERGENT B2, `(.L_x_8020) ;  /* 0x000004e000027945 */ /* 0x000fe20003800200 */
[----:B------:R-:W-:Y:S02]  /*a510*/  IMAD.MOV.U32 R61, RZ, RZ, 0x2 ;  /* 0x00000002ff3d7424 */ /* 0x000fe400078e00ff */
        /* <DEDUP_REMOVED lines=19> */
.L_x_8022:
        /* <DEDUP_REMOVED lines=13> */
.L_x_8024:
[----:B------:R-:W-:Y:S05]  /*a720*/  BSYNC.RECONVERGENT B3 ;  /* 0x0000000000037941 */ /* 0x000fea0003800200 */
.L_x_8023:
        /* <DEDUP_REMOVED lines=43> */
.L_x_8021:
[----:B------:R-:W-:Y:S05]  /*a9e0*/  BSYNC.RECONVERGENT B2 ;  /* 0x0000000000027941 */ /* 0x000fea0003800200 */
.L_x_8020:
        /* <DEDUP_REMOVED lines=19> */
.L_x_8027:
        /* <DEDUP_REMOVED lines=13> */
.L_x_8029:
[----:B------:R-:W-:Y:S05]  /*abf0*/  BSYNC.RECONVERGENT B3 ;  /* 0x0000000000037941 */ /* 0x000fea0003800200 */
.L_x_8028:
        /* <DEDUP_REMOVED lines=43> */
.L_x_8026:
[----:B------:R-:W-:Y:S05]  /*aeb0*/  BSYNC.RECONVERGENT B2 ;  /* 0x0000000000027941 */ /* 0x000fea0003800200 */
.L_x_8025:
[----:B------:R-:W-:Y:S01]  /*aec0*/  I2FP.F32.U32 R48, R49 ;  /* 0x0000003100307245 */ /* 0x000fe20000201000 */
[----:B------:R-:W-:Y:S01]  /*aed0*/  HADD2.F32 R49, -RZ, R25.H1_H1 ;  /* 0x30000019ff317230 */ /* 0x000fe20000004100 */
        /* <DEDUP_REMOVED lines=21> */
.L_x_8032:
        /* <DEDUP_REMOVED lines=13> */
.L_x_8034:
[----:B------:R-:W-:Y:S05]  /*b100*/  BSYNC.RECONVERGENT B3 ;  /* 0x0000000000037941 */ /* 0x000fea0003800200 */
.L_x_8033:
        /* <DEDUP_REMOVED lines=43> */
.L_x_8031:
[----:B------:R-:W-:Y:S05]  /*b3c0*/  BSYNC.RECONVERGENT B2 ;  /* 0x0000000000027941 */ /* 0x000fea0003800200 */
.L_x_8030:
[----:B------:R-:W-:Y:S01]  /*b3d0*/  ISETP.NE.AND P3, PT, R63, 0x1, PT ;  /* 0x000000013f00780c */ /* 0x000fe20003f65270 */
[----:B------:R-:W-:Y:S01]  /*b3e0*/  BSSY.RECONVERGENT B2, `(.L_x_8035) ;  /* 0x000004a000027945 */ /* 0x000fe20003800200 */
[----:B------:R-:W-:Y:S01]  /*b3f0*/  I2FP.F32.U32 R48, R49 ;  /* 0x0000003100307245 */ /* 0x000fe20000201000 */
[----:B------:R-:W-:Y:S02]  /*b400*/  HADD2.F32 R49, -RZ, R50.H0_H0 ;  /* 0x20000032ff317230 */ /* 0x000fe40000004100 */
        /* <DEDUP_REMOVED lines=14> */
.L_x_8037:
        /* <DEDUP_REMOVED lines=13> */
.L_x_8039:
[----:B------:R-:W-:Y:S05]  /*b5c0*/  BSYNC.RECONVERGENT B3 ;  /* 0x0000000000037941 */ /* 0x000fea0003800200 */
.L_x_8038:
        /* <DEDUP_REMOVED lines=43> */
.L_x_8036:
[----:B------:R-:W-:Y:S05]  /*b880*/  BSYNC.RECONVERGENT B2 ;  /* 0x0000000000027941 */ /* 0x000fea0003800200 */
.L_x_8035:
[----:B------:R-:W-:Y:S01]  /*b890*/  I2FP.F32.U32 R49, R61 ;  /* 0x0000003d00317245 */ /* 0x000fe20000201000 */
[----:B------:R-:W-:Y:S01]  /*b8a0*/  HADD2.F32 R61, -RZ, R26.H0_H0 ;  /* 0x2000001aff3d7230 */ /* 0x000fe20000004100 */
        /* <DEDUP_REMOVED lines=21> */
.L_x_8042:
        /* <DEDUP_REMOVED lines=13> */
.L_x_8044:
[----:B------:R-:W-:Y:S05]  /*bad0*/  BSYNC.RECONVERGENT B3 ;  /* 0x0000000000037941 */ /* 0x000fea0003800200 */
.L_x_8043:
        /* <DEDUP_REMOVED lines=43> */
.L_x_8041:
[----:B------:R-:W-:Y:S05]  /*bd90*/  BSYNC.RECONVERGENT B2 ;  /* 0x0000000000027941 */ /* 0x000fea0003800200 */
.L_x_8040:
[----:B------:R-:W-:Y:S01]  /*bda0*/  ISETP.NE.AND P4, PT, R60, 0x1, PT ;  /* 0x000000013c00780c */ /* 0x000fe20003f85270 */
[----:B------:R-:W-:Y:S01]  /*bdb0*/  HADD2.F32 R61, -RZ, R50.H1_H1 ;  /* 0x30000032ff3d7230 */ /* 0x000fe20000004100 */
        /* <DEDUP_REMOVED lines=16> */
.L_x_8047:
        /* <DEDUP_REMOVED lines=13> */
.L_x_8049:
[----:B------:R-:W-:Y:S05]  /*bf90*/  BSYNC.RECONVERGENT B3 ;  /* 0x0000000000037941 */ /* 0x000fea0003800200 */
.L_x_8048:
        /* <DEDUP_REMOVED lines=43> */
.L_x_8046:
[----:B------:R-:W-:Y:S05]  /*c250*/  BSYNC.RECONVERGENT B2 ;  /* 0x0000000000027941 */ /* 0x000fea0003800200 */
.L_x_8045:
        /* <DEDUP_REMOVED lines=23> */
.L_x_8052:
        /* <DEDUP_REMOVED lines=13> */
.L_x_8054:
[----:B------:R-:W-:Y:S05]  /*c4a0*/  BSYNC.RECONVERGENT B3 ;  /* 0x0000000000037941 */ /* 0x000fea0003800200 */
.L_x_8053:
        /* <DEDUP_REMOVED lines=43> */
.L_x_8051:
[----:B------:R-:W-:Y:S05]  /*c760*/  BSYNC.RECONVERGENT B2 ;  /* 0x0000000000027941 */ /* 0x000fea0003800200 */
.L_x_8050:
[----:B------:R-:W-:Y:S01]  /*c770*/  HFMA2 R66, -RZ, RZ, 0.1171875, 0 ;  /* 0x2f800000ff427431 */ /* 0x000fe200000001ff */
[----:B------:R-:W-:Y:S01]  /*c780*/  ISETP.NE.AND P5, PT, R62, 0x1, PT ;  /* 0x000000013e00780c */ /* 0x000fe20003fa5270 */
[----:B------:R-:W-:Y:S01]  /*c790*/  HADD2.F32 R61, -RZ, R51.H0_H0 ;  /* 0x20000033ff3d7230 */ /* 0x000fe20000004100 */
        /* <DEDUP_REMOVED lines=16> */
.L_x_8057:
        /* <DEDUP_REMOVED lines=13> */
.L_x_8059:
[----:B------:R-:W-:Y:S05]  /*c970*/  BSYNC.RECONVERGENT B3 ;  /* 0x0000000000037941 */ /* 0x000fea0003800200 */
.L_x_8058:
        /* <DEDUP_REMOVED lines=39> */
[----:B------:R-:W-:-:S04]  /*cbf0*/  MOV R0, R64 ;  /* 0x0000004000007202 */ /* 0x000fc80000000f00 */
[----:B------:R-:W-:Y:S01]  /*cc00*/  LOP3.LUT R57, R62, UR32, R61, 0x96, !PT ;  /* 0x000000203e397c12 */ /* 0x000fe2000f8e963d */
[----:B------:R-:W-:Y:S01]  /*cc10*/  IMAD.MOV.U32 R61, RZ, RZ, R52 ;  /* 0x000000ffff3d7224 */ /* 0x000fe200078e0034 */
[----:B------:R-:W-:-:S07]  /*cc20*/  MOV R52, R60 ;  /* 0x0000003c00347202 */ /* 0x000fce0000000f00 */
.L_x_8056:
[----:B------:R-:W-:Y:S05]  /*cc30*/  BSYNC.RECONVERGENT B2 ;  /* 0x0000000000027941 */ /* 0x000fea0003800200 */
.L_x_8055:
        /* <DEDUP_REMOVED lines=10> */
[----:B------:R-:W-:-:S05]  /*cce0*/  FSEL R61, R50, RZ, P4 ;  /* 0x000000ff323d7208 */ /* 0x000fca0002000000 */
[----:B------:R-:W-:Y:S01]  /*ccf0*/  FADD.FTZ R50, R60, R61 ;  /* 0x0000003d3c327221 */ /* 0x000fe20000010000 */
[----:B------:R-:W-:-:S03]  /*cd00*/  IMAD.MOV.U32 R61, RZ, RZ, R0 ;  /* 0x000000ffff3d7224 */ /* 0x000fc600078e0000 */
[----:B------:R-:W-:Y:S02]  /*cd10*/  @P1 FADD.FTZ R50, R34, R50 ;  /* 0x0000003222321221 */ /* 0x000fe40000010000 */
        /* <DEDUP_REMOVED lines=9> */
.L_x_8062:
        /* <DEDUP_REMOVED lines=13> */
.L_x_8064:
[----:B------:R-:W-:Y:S05]  /*ce80*/  BSYNC.RECONVERGENT B3 ;  /* 0x0000000000037941 */ /* 0x000fea0003800200 */
.L_x_8063:
        /* <DEDUP_REMOVED lines=43> */
.L_x_8061:
[----:B------:R-:W-:Y:S05]  /*d140*/  BSYNC.RECONVERGENT B2 ;  /* 0x0000000000027941 */ /* 0x000fea0003800200 */
.L_x_8060:
        /* <DEDUP_REMOVED lines=18> */
.L_x_8067:
        /* <DEDUP_REMOVED lines=15> */
.L_x_8069:
[----:B------:R-:W-:Y:S05]  /*d360*/  BSYNC.RECONVERGENT B3 ;  /* 0x0000000000037941 */ /* 0x000fea0003800200 */
.L_x_8068:
        /* <DEDUP_REMOVED lines=39> */
[----:B------:R-:W-:-:S05]  /*d5e0*/  IMAD.WIDE.U32 R60, R57, -0x2daee0ad, RZ ;  /* 0xd2511f53393c7825 */ /* 0x000fca00078e00ff */
[----:B------:R-:W-:Y:S01]  /*d5f0*/  LOP3.LUT R57, R62, UR32, R61, 0x96, !PT ;  /* 0x000000203e397c12 */ /* 0x000fe2000f8e963d */
[----:B------:R-:W-:Y:S01]  /*d600*/  IMAD.MOV.U32 R61, RZ, RZ, RZ ;  /* 0x000000ffff3d7224 */ /* 0x000fe200078e00ff */
[----:B------:R-:W-:-:S07]  /*d610*/  MOV R52, R60 ;  /* 0x0000003c00347202 */ /* 0x000fce0000000f00 */
.L_x_8066:
[----:B------:R-:W-:Y:S05]  /*d620*/  BSYNC.RECONVERGENT B2 ;  /* 0x0000000000027941 */ /* 0x000fea0003800200 */
.L_x_8065:
[----:B------:R-:W-:Y:S01]  /*d630*/  I2FP.F32.U32 R60, R63 ;  /* 0x0000003f003c7245 */ /* 0x000fe20000201000 */
[----:B------:R-:W-:Y:S01]  /*d640*/  HADD2.F32 R63, -RZ, R27.H1_H1 ;  /* 0x3000001bff3f7230 */ /* 0x000fe20000004100 */
[----:B------:R-:W-:-:S03]  /*d650*/  FSEL R51, R51, RZ, P5 ;  /* 0x000000ff33337208 */ /* 0x000fc60002800000 */
[----:B------:R-:W-:Y:S01]  /*d660*/  FFMA.FTZ R60, R60, R66, 1.1641532182693481445e-10 ;  /* 0x2f0000003c3c7423 */ /* 0x000fe20000010042 */
[----:B------:R-:W-:-:S04]  /*d670*/  FMUL.FTZ R62, R63, R68 ;  /* 0x000000443f3e7220 */ /* 0x000fc80000410000 */
[----:B------:R-:W-:-:S04]  /*d680*/  FSETP.GTU.FTZ.AND P6, PT, R60, R69, PT ;  /* 0x000000453c00720b */ /* 0x000fc80003fdc000 */
[----:B------:R-:W-:Y:S02]  /*d690*/  FSEL R62, R62, RZ, !P6 ;  /* 0x000000ff3e3e7208 */ /* 0x000fe40007000000 */
[----:B------:R-:W-:-:S03]  /*d6a0*/  SEL R60, RZ, 0x1, P6 ;  /* 0x00000001ff3c7807 */ /* 0x000fc60003000000 */
[----:B------:R-:W-:-:S04]  /*d6b0*/  FADD.FTZ R51, R62, R51 ;  /* 0x000000333e337221 */ /* 0x000fc80000010000 */
[----:B------:R-:W-:Y:S01]  /*d6c0*/  @P1 FADD.FTZ R51, R35, R51 ;  /* 0x0000003323331221 */ /* 0x000fe20000010000 */
[----:B------:R-:W-:Y:S06]  /*d6d0*/  BRA `(.L_x_8070) ;  /* 0x0000002800107947 */ /* 0x000fec0003800000 */
.L_x_7989:
        /* <DEDUP_REMOVED lines=16> */
.L_x_8073:
        /* <DEDUP_REMOVED lines=13> */
.L_x_8075:
[----:B------:R-:W-:Y:S05]  /*d8b0*/  BSYNC.RECONVERGENT B3 ;  /* 0x0000000000037941 */ /* 0x000fea0003800200 */
.L_x_8074:
        /* <DEDUP_REMOVED lines=41> */
[----:B------:R-:W-:Y:S01]  /*db50*/  IMAD.MOV.U32 R46, RZ, RZ, RZ ;  /* 0x000000ffff2e7224 */ /* 0x000fe200078e00ff */
[----:B------:R-:W-:-:S07]  /*db60*/  MOV R44, R58 ;  /* 0x0000003a002c7202 */ /* 0x000fce0000000f00 */
.L_x_8072:
[----:B------:R-:W-:Y:S05]  /*db70*/  BSYNC.RECONVERGENT B2 ;  /* 0x0000000000027941 */ /* 0x000fea0003800200 */
.L_x_8071:
[----:B-1----:R-:W0:Y:S01]  /*db80*/  LDC R55, c[0x0][0x404] ;  /* 0x00010100ff377b82 */ /* 0x002e220000000800 */
[----:B------:R-:W-:Y:S01]  /*db90*/  HFMA2 R61, -RZ, RZ, 0.1171875, 0 ;  /* 0x2f800000ff3d7431 */ /* 0x000fe200000001ff */
[----:B------:R-:W-:Y:S01]  /*dba0*/  ISETP.NE.AND P2, PT, R46, 0x1, PT ;  /* 0x000000012e00780c */ /* 0x000fe20003f45270 */
[----:B------:R-:W-:Y:S01]  /*dbb0*/  BSSY.RECONVERGENT B2, `(.L_x_8076) ;  /* 0x000004a000027945 */ /* 0x000fe20003800200 */
[----:B------:R-:W-:Y:S01]  /*dbc0*/  I2FP.F32.U32 R44, R44 ;  /* 0x0000002c002c7245 */ /* 0x000fe20000201000 */
        /* <DEDUP_REMOVED lines=15> */
.L_x_8078:
        /* <DEDUP_REMOVED lines=13> */
.L_x_8080:
[----:B------:R-:W-:Y:S05]  /*dd90*/  BSYNC.RECONVERGENT B3 ;  /* 0x0000000000037941 */ /* 0x000fea0003800200 */
.L_x_8079:
        /* <DEDUP_REMOVED lines=40> */
[----:B------:R-:W-:Y:S01]  /*e020*/  LOP3.LUT R57, R46, UR32, R45, 0x96, !PT ;  /* 0x000000202e397c12 */ /* 0x000fe2000f8e962d */
[----:B------:R-:W-:Y:S01]  /*e030*/  IMAD.MOV.U32 R45, RZ, RZ, R52 ;  /* 0x000000ffff2d7224 */ /* 0x000fe200078e0034 */
[----:B------:R-:W-:-:S07]  /*e040*/  MOV R52, R44 ;  /* 0x0000002c00347202 */ /* 0x000fce0000000f00 */
.L_x_8077:
[----:B------:R-:W-:Y:S05]  /*e050*/  BSYNC.RECONVERGENT B2 ;  /* 0x0000000000027941 */ /* 0x000fea0003800200 */
.L_x_8076:
[----:B------:R-:W-:Y:S01]  /*e060*/  ISETP.NE.AND P2, PT, R47, 0x1, PT ;  /* 0x000000012f00780c */ /* 0x000fe20003f45270 */
[----:B------:R-:W-:Y:S01]  /*e070*/  BSSY.RECONVERGENT B2, `(.L_x_8081) ;  /* 0x000004a000027945 */ /* 0x000fe20003800200 */
[----:B------:R-:W-:Y:S01]  /*e080*/  I2FP.F32.U32 R44, R45 ;  /* 0x0000002d002c7245 */ /* 0x000fe20000201000 */
[----:B------:R-:W-:Y:S02]  /*e090*/  HFMA2 R46, -RZ, RZ, 0, 1.1920928955078125e-07 ;  /* 0x00000002ff2e7431 */ /* 0x000fe400000001ff */
[----:B------:R-:W-:Y:S02]  /*e0a0*/  HADD2.F32 R66, -RZ, R48.H1_H1 ;  /* 0x30000030ff427230 */ /* 0x000fe40000004100 */
        /* <DEDUP_REMOVED lines=13> */
.L_x_8083:
        /* <DEDUP_REMOVED lines=13> */
.L_x_8085:
[----:B------:R-:W-:Y:S05]  /*e250*/  BSYNC.RECONVERGENT B3 ;  /* 0x0000000000037941 */ /* 0x000fea0003800200 */
.L_x_8084:
        /* <DEDUP_REMOVED lines=43> */
.L_x_8082:
[----:B------:R-:W-:Y:S05]  /*e510*/  BSYNC.RECONVERGENT B2 ;  /* 0x0000000000027941 */ /* 0x000fea0003800200 */
.L_x_8081:
[----:B------:R-:W-:Y:S01]  /*e520*/  ISETP.NE.AND P2, PT, R46, 0x1, PT ;  /* 0x000000012e00780c */ /* 0x000fe20003f45270 */
[----:B------:R-:W-:Y:S01]  /*e530*/  BSSY.RECONVERGENT B2, `(.L_x_8086) ;  /* 0x000004a000027945 */ /* 0x000fe20003800200 */
[----:B------:R-:W-:Y:S01]  /*e540*/  I2FP.F32.U32 R44, R45 ;  /* 0x0000002d002c7245 */ /* 0x000fe20000201000 */
[----:B------:R-:W-:Y:S01]  /*e550*/  HADD2.F32 R65, -RZ, R49.H0_H0 ;  /* 0x20000031ff417230 */ /* 0x000fe20000004100 */
        /* <DEDUP_REMOVED lines=14> */
.L_x_8088:
        /* <DEDUP_REMOVED lines=13> */
.L_x_8090:
[----:B------:R-:W-:Y:S05]  /*e710*/  BSYNC.RECONVERGENT B3 ;  /* 0x0000000000037941 */ /* 0x000fea0003800200 */
.L_x_8089:
        /* <DEDUP_REMOVED lines=43> */
.L_x_8087:
[----:B------:R-:W-:Y:S05]  /*e9d0*/  BSYNC.RECONVERGENT B2 ;  /* 0x0000000000027941 */ /* 0x000fea0003800200 */
.L_x_8086:
[----:B------:R-:W0:Y:S01]  /*e9e0*/  LDC R68, c[0x0][0x404] ;  /* 0x00010100ff447b82 */ /* 0x000e220000000800 */
[----:B------:R-:W-:Y:S01]  /*e9f0*/  HFMA2 R69, -RZ, RZ, 0.1171875, 0 ;  /* 0x2f800000ff457431 */ /* 0x000fe200000001ff */
[----:B------:R-:W-:Y:S01]  /*ea00*/  ISETP.NE.AND P2, PT, R47, 0x1, PT ;  /* 0x000000012f00780c */ /* 0x000fe20003f45270 */
[----:B------:R-:W-:Y:S01]  /*ea10*/  BSSY.RECONVERGENT B2, `(.L_x_8091) ;  /* 0x000004a000027945 */ /* 0x000fe20003800200 */
[----:B------:R-:W-:Y:S01]  /*ea20*/  I2FP.F32.U32 R44, R45 ;  /* 0x0000002d002c7245 */ /* 0x000fe20000201000 */
[----:B------:R-:W-:Y:S01]  /*ea30*/  HADD2.F32 R64, -RZ, R49.H1_H1 ;  /* 0x30000031ff407230 */ /* 0x000fe20000004100 */
        /* <DEDUP_REMOVED lines=14> */
.L_x_8093:
        /* <DEDUP_REMOVED lines=13> */
.L_x_8095:
[----:B------:R-:W-:Y:S05]  /*ebf0*/  BSYNC.RECONVERGENT B3 ;  /* 0x0000000000037941 */ /* 0x000fea0003800200 */
.L_x_8094:
        /* <DEDUP_REMOVED lines=39> */
[----:B------:R-:W-:Y:S01]  /*ee70*/  IMAD.MOV.U32 R48, RZ, RZ, RZ ;  /* 0x000000ffff307224 */ /* 0x000fe200078e00ff */
[----:B------:R-:W-:Y:S01]  /*ee80*/  LOP3.LUT R57, R46, UR32, R45, 0x96, !PT ;  /* 0x000000202e397c12 */ /* 0x000fe2000f8e962d */
[----:B------:R-:W-:Y:S01]  /*ee90*/  IMAD.MOV.U32 R45, RZ, RZ, R52 ;  /* 0x000000ffff2d7224 */ /* 0x000fe200078e0034 */
[----:B------:R-:W-:-:S07]  /*eea0*/  MOV R52, R44 ;  /* 0x0000002c00347202 */ /* 0x000fce0000000f00 */
.L_x_8092:
[----:B------:R-:W-:Y:S05]  /*eeb0*/  BSYNC.RECONVERGENT B2 ;  /* 0x0000000000027941 */ /* 0x000fea0003800200 */
.L_x_8091:
        /* <DEDUP_REMOVED lines=17> */
.L_x_8098:
        /* <DEDUP_REMOVED lines=13> */
.L_x_8100:
[----:B------:R-:W-:Y:S05]  /*f0a0*/  BSYNC.RECONVERGENT B3 ;  /* 0x0000000000037941 */ /* 0x000fea0003800200 */
.L_x_8099:
        /* <DEDUP_REMOVED lines=42> */
[----:B------:R-:W-:-:S07]  /*f350*/  HFMA2 R46, -RZ, RZ, 0, 0 ;  /* 0x00000000ff2e7431 */ /* 0x000fce00000001ff */
.L_x_8097:
[----:B------:R-:W-:Y:S05]  /*f360*/  BSYNC.RECONVERGENT B2 ;  /* 0x0000000000027941 */ /* 0x000fea0003800200 */
.L_x_8096:
[----:B------:R-:W-:Y:S01]  /*f370*/  ISETP.NE.AND P4, PT, R46, 0x1, PT ;  /* 0x000000012e00780c */ /* 0x000fe20003f85270 */
[----:B------:R-:W-:Y:S01]  /*f380*/  BSSY.RECONVERGENT B2, `(.L_x_8101) ;  /* 0x0000049000027945 */ /* 0x000fe20003800200 */
[----:B------:R-:W-:Y:S01]  /*f390*/  I2FP.F32.U32 R45, R47 ;  /* 0x0000002f002d7245 */ /* 0x000fe20000201000 */
[----:B------:R-:W-:Y:S01]  /*f3a0*/  HADD2.F32 R50, -RZ, R50.H1_H1 ;  /* 0x30000032ff327230 */ /* 0x000fe20000004100 */
[----:B------:R-:W-:Y:S01]  /*f3b0*/  MOV R47, R0 ;  /* 0x00000000002f7202 */ /* 0x000fe20000000f00 */
        /* <DEDUP_REMOVED lines=12> */
.L_x_8103:
        /* <DEDUP_REMOVED lines=13> */
.L_x_8105:
[----:B------:R-:W-:Y:S05]  /*f550*/  BSYNC.RECONVERGENT B3 ;  /* 0x0000000000037941 */ /* 0x000fea0003800200 */
.L_x_8104:
        /* <DEDUP_REMOVED lines=43> */
.L_x_8102:
[----:B------:R-:W-:Y:S05]  /*f810*/  BSYNC.RECONVERGENT B2 ;  /* 0x0000000000027941 */ /* 0x000fea0003800200 */
.L_x_8101:
        /* <DEDUP_REMOVED lines=17> */
.L_x_8108:
        /* <DEDUP_REMOVED lines=13> */
.L_x_8110:
[----:B------:R-:W-:Y:S05]  /*fa00*/  BSYNC.RECONVERGENT B3 ;  /* 0x0000000000037941 */ /* 0x000fea0003800200 */
.L_x_8109:
        /* <DEDUP_REMOVED lines=43> */
.L_x_8107:
[----:B------:R-:W-:Y:S05]  /*fcc0*/  BSYNC.RECONVERGENT B2 ;  /* 0x0000000000027941 */ /* 0x000fea0003800200 */
.L_x_8106:
[----:B------:R-:W-:Y:S01]  /*fcd0*/  P2R R47, PR, RZ, 0x2 ;  /* 0x00000002ff2f7803 */ /* 0x000fe20000000000 */
[----:B------:R-:W-:Y:S01]  /*fce0*/  FMUL.FTZ R67, R67, UR12 ;  /* 0x0000000c43437c20 */ /* 0x000fe20008410000 */
[----:B------:R-:W-:Y:S01]  /*fcf0*/  I2FP.F32.U32 R62, R48 ;  /* 0x00000030003e7245 */ /* 0x000fe20000201000 */
[----:B------:R-:W-:Y:S01]  /*fd00*/  HADD2.F32 R51, -RZ, R51.H1_H1 ;  /* 0x30000033ff337230 */ /* 0x000fe20000004100 */
        /* <DEDUP_REMOVED lines=28> */
[----:B------:R-:W-:Y:S01]  /*fed0*/  FSEL R51, R51, RZ, !P5 ;  /* 0x000000ff33337208 */ /* 0x000fe20006800000 */
[----:B------:R-:W-:Y:S01]  /*fee0*/  @P1 FADD.FTZ R46, R30, R46 ;  /* 0x0000002e1e2e1221 */ /* 0x000fe20000010000 */
[----:B------:R-:W-:Y:S01]  /*fef0*/  PLOP3.LUT P5, PT, P5, PT, PT, 0x8, 0x80 ;  /* 0x000000000080781c */ /* 0x000fe20002fae170 */
[----:B------:R-:W-:Y:S02]  /*ff00*/  @P1 FADD.FTZ R48, R32, R48 ;  /* 0x0000003020301221 */ /* 0x000fe40000010000 */
[----:B------:R-:W-:-:S10]  /*ff10*/  @P1 FADD.FTZ R51, R35, R51 ;  /* 0x0000003323331221 */ /* 0x000fd40000010000 */
.L_x_8070:
[----:B------:R-:W-:Y:S02]  /*ff20*/  SEL R62, RZ, 0x1000000, !P5 ;  /* 0x01000000ff3e7807 */ /* 0x000fe40006800000 */
[----:B------:R-:W-:Y:S02]  /*ff30*/  ISETP.NE.AND P1, PT, R54, RZ, PT ;  /* 0x000000ff3600720c */ /* 0x000fe40003f25270 */
[----:B------:R-:W-:Y:S02]  /*ff40*/  ISETP.NE.AND P5, PT, R55, RZ, PT ;  /* 0x000000ff3700720c */ /* 0x000fe40003fa5270 */
[----:B------:R-:W0:Y:S01]  /*ff50*/  LDC.64 R54, c[0x0][0x3a8] ;  /* 0x0000ea00ff367b82 */ /* 0x000e220000000a00 */
[----:B------:R-:W-:Y:S02]  /*ff60*/  SEL R63, RZ, 0x10000, !P4 ;  /* 0x00010000ff3f7807 */ /* 0x000fe40006000000 */
[----:B------:R-:W-:Y:S02]  /*ff70*/  ISETP.NE.AND P6, PT, R58, RZ, PT ;  /* 0x000000ff3a00720c */ /* 0x000fe40003fc5270 */
[----:B------:R-:W-:-:S02]  /*ff80*/  ISETP.NE.AND P4, PT, R59, RZ, PT ;  /* 0x000000ff3b00720c */ /* 0x000fc40003f85270 */
[----:B------:R-:W-:Y:S01]  /*ff90*/  SEL R66, RZ, 0x100, !P3 ;  /* 0x00000100ff427807 */ /* 0x000fe20005800000 */
[----:B------:R-:W1:Y:S01]  /*ffa0*/  LDC.64 R58, c[0x0][0x3b0] ;  /* 0x0000ec00ff3a7b82 */ /* 0x000e620000000a00 */
[----:B------:R-:W-:Y:S02]  /*ffb0*/  SEL R64, RZ, 0x1000000, !P4 ;  /* 0x01000000ff407807 */ /* 0x000fe40006000000 */
        /* <DEDUP_REMOVED lines=12> */
[----:B------:R0:W-:Y:S02]  /*10080*/  STG.E.64 desc[UR8][R58.64], R54 ;  /* 0x000000363a007986 */ /* 0x0001e4000c101b08 */
[----:B0-----:R-:W-:Y:S01]  /*10090*/  IMAD.MOV.U32 R58, RZ, RZ, R52 ;  /* 0x000000ffff3a7224 */ /* 0x001fe200078e0034 */
[----:B------:R-:W-:Y:S06]  /*100a0*/  @!P0 BRA `(.L_x_7988) ;  /* 0x0000000000508947 */ /* 0x000fec0003800000 */
[----:B------:R-:W-:Y:S02]  /*100b0*/  SHF.L.U32 R54, R70, 0x10, RZ ;  /* 0x0000001046367819 */ /* 0x000fe400000006ff */
        /* <DEDUP_REMOVED lines=19> */
.L_x_7988:
[----:B------:R-:W-:Y:S05]  /*101f0*/  BSYNC.RECONVERGENT B1 ;  /* 0x0000000000017941 */ /* 0x000fea0003800200 */
.L_x_7987:
[----:B0-----:R-:W-:Y:S01]  /*10200*/  FADD.FTZ R52, RZ, R36 ;  /* 0x00000024ff347221 */ /* 0x001fe20000010000 */
[C---:B------:R-:W-:Y:S01]  /*10210*/  ISETP.GE.U32.AND P0, PT, R71.reuse, 0x20, PT ;  /* 0x000000204700780c */ /* 0x040fe20003f06070 */
[----:B-1----:R-:W0:Y:S01]  /*10220*/  S2R R54, SR_TID.X ;  /* 0x0000000000367919 */ /* 0x002e220000002100 */
        /* <DEDUP_REMOVED lines=75> */
.L_x_8128:
        /* <DEDUP_REMOVED lines=17> */
[----:B-----5:R-:W-:Y:S02]  /*107f0*/  HADD2.F32 R53, -RZ, R8.H0_H0 ;  /* 0x20000008ff357230 */ /* 0x020fe40000004100 */
[----:B------:R-:W-:Y:S01]  /*10800*/  FADD.FTZ R54, R37, -R64 ;  /* 0x8000004025367221 */ /* 0x000fe20000010000 */
[----:B------:R-:W-:Y:S02]  /*10810*/  HADD2.F32 R55, -RZ, R12.H0_H0 ;  /* 0x2000000cff377230 */ /* 0x000fe40000004100 */
[C---:B------:R-:W-:Y:S01]  /*10820*/  FMUL.FTZ R52, R59.reuse, R52 ;  /* 0x000000343b347220 */ /* 0x040fe20000410000 */
[----:B------:R-:W-:Y:S02]  /*10830*/  HADD2.F32 R63, -RZ, R8.H1_H1 ;  /* 0x30000008ff3f7230 */ /* 0x000fe40000004100 */
[----:B------:R-:W-:Y:S01]  /*10840*/  FMUL.FTZ R54, R59, R54 ;  /* 0x000000363b367220 */ /* 0x000fe20000410000 */
[----:B------:R-:W-:-:S02]  /*10850*/  HADD2.F32 R62, -RZ, R13.H0_H0 ;  /* 0x2000000dff3e7230 */ /* 0x000fc40000004100 */
[----:B------:R-:W-:Y:S01]  /*10860*/  FFMA.FTZ R52, R52, R53, R55 ;  /* 0x0000003534347223 */ /* 0x000fe20000010037 */
[----:B------:R-:W-:Y:S02]  /*10870*/  HADD2.F32 R53, -RZ, R12.H1_H1 ;  /* 0x3000000cff357230 */ /* 0x000fe40000004100 */
[--C-:B------:R-:W-:Y:S01]  /*10880*/  FADD.FTZ R66, R41, -R64.reuse ;  /* 0x8000004029427221 */ /* 0x100fe20000010000 */
[----:B------:R-:W-:Y:S02]  /*10890*/  HADD2.F32 R55, -RZ, R9.H1_H1 ;  /* 0x30000009ff377230 */ /* 0x000fe40000004100 */
[----:B------:R-:W-:Y:S02]  /*108a0*/  HADD2.F32 R65, -RZ, R13.H1_H1 ;  /* 0x3000000dff417230 */ /* 0x000fe40000004100 */
[----:B------:R-:W-:Y:S01]  /*108b0*/  FFMA.FTZ R63, R54, R63, R53 ;  /* 0x0000003f363f7223 */ /* 0x000fe20000010035 */
[----:B------:R-:W-:Y:S01]  /*108c0*/  FADD.FTZ R54, R38, -R64 ;  /* 0x8000004026367221 */ /* 0x000fe20000010000 */
[----:B------:R-:W-:-:S02]  /*108d0*/  HADD2.F32 R68, -RZ, R14.H1_H1 ;  /* 0x3000000eff447230 */ /* 0x000fc40000004100 */
[----:B0-----:R-:W-:Y:S02]  /*108e0*/  HADD2.F32 R67, -RZ, R11.H1_H1 ;  /* 0x3000000bff437230 */ /* 0x001fe40000004100 */
[----:B------:R-:W-:Y:S01]  /*108f0*/  FMUL.FTZ R53, R59, R54 ;  /* 0x000000363b357220 */ /* 0x000fe20000410000 */
[----:B------:R-:W-:Y:S01]  /*10900*/  HADD2.F32 R54, -RZ, R9.H0_H0 ;  /* 0x20000009ff367230 */ /* 0x000fe20000004100 */
[----:B------:R-:W-:Y:S01]  /*10910*/  F2FP.F16.F32.PACK_AB R52, R63, R52 ;  /* 0x000000343f34723e */ /* 0x000fe200000000ff */
[----:B------:R-:W-:-:S03]  /*10920*/  HADD2.F32 R69, -RZ, R15.H1_H1 ;  /* 0x3000000fff457230 */ /* 0x000fc60000004100 */
[----:B------:R-:W-:Y:S01]  /*10930*/  FFMA.FTZ R53, R53, R54, R62 ;  /* 0x0000003635357223 */ /* 0x000fe2000001003e */
[----:B------:R-:W-:-:S04]  /*10940*/  FADD.FTZ R54, R39, -R64 ;  /* 0x8000004027367221 */ /* 0x000fc80000010000 */
[----:B------:R-:W-:-:S04]  /*10950*/  FMUL.FTZ R54, R59, R54 ;  /* 0x000000363b367220 */ /* 0x000fc80000410000 */
[----:B------:R-:W-:Y:S01]  /*10960*/  FFMA.FTZ R62, R54, R55, R65 ;  /* 0x00000037363e7223 */ /* 0x000fe20000010041 */
[----:B------:R-:W-:Y:S01]  /*10970*/  FADD.FTZ R54, R40, -R64 ;  /* 0x8000004028367221 */ /* 0x000fe20000010000 */
[----:B------:R-:W-:Y:S02]  /*10980*/  HADD2.F32 R55, -RZ, R10.H0_H0 ;  /* 0x2000000aff377230 */ /* 0x000fe40000004100 */
[----:B------:R-:W-:Y:S02]  /*10990*/  HADD2.F32 R65, -RZ, R14.H0_H0 ;  /* 0x2000000eff417230 */ /* 0x000fe40000004100 */
[C---:B------:R-:W-:Y:S01]  /*109a0*/  FMUL.FTZ R54, R59.reuse, R54 ;  /* 0x000000363b367220 */ /* 0x040fe20000410000 */
[----:B------:R-:W-:Y:S02]  /*109b0*/  F2FP.F16.F32.PACK_AB R53, R62, R53 ;  /* 0x000000353e35723e */ /* 0x000fe400000000ff */
[----:B------:R-:W0:Y:S01]  /*109c0*/  LDC.64 R62, c[0x0][0x428] ;  /* 0x00010a00ff3e7b82 */ /* 0x000e220000000a00 */
[----:B------:R-:W-:Y:S01]  /*109d0*/  FFMA.FTZ R54, R54, R55, R65 ;  /* 0x0000003736367223 */ /* 0x000fe20000010041 */
[----:B------:R-:W-:Y:S01]  /*109e0*/  FMUL.FTZ R65, R59, R66 ;  /* 0x000000423b417220 */ /* 0x000fe20000410000 */
[----:B------:R-:W-:-:S05]  /*109f0*/  HADD2.F32 R66, -RZ, R10.H1_H1 ;  /* 0x3000000aff427230 */ /* 0x000fca0000004100 */
[----:B------:R-:W-:Y:S01]  /*10a00*/  FFMA.FTZ R65, R65, R66, R68 ;  /* 0x0000004241417223 */ /* 0x000fe20000010044 */
[----:B------:R-:W-:Y:S01]  /*10a10*/  FADD.FTZ R66, R42, -R64 ;  /* 0x800000402a427221 */ /* 0x000fe20000010000 */
[----:B------:R-:W-:-:S03]  /*10a20*/  HADD2.F32 R68, -RZ, R15.H0_H0 ;  /* 0x2000000fff447230 */ /* 0x000fc60000004100 */
[----:B------:R-:W-:Y:S01]  /*10a30*/  FMUL.FTZ R55, R59, R66 ;  /* 0x000000423b377220 */ /* 0x000fe20000410000 */
[----:B------:R-:W-:Y:S01]  /*10a40*/  HADD2.F32 R66, -RZ, R11.H0_H0 ;  /* 0x2000000bff427230 */ /* 0x000fe20000004100 */
[----:B------:R-:W-:-:S04]  /*10a50*/  F2FP.F16.F32.PACK_AB R54, R65, R54 ;  /* 0x000000364136723e */ /* 0x000fc800000000ff */
[----:B------:R-:W-:Y:S01]  /*10a60*/  FFMA.FTZ R55, R55, R66, R68 ;  /* 0x0000004237377223 */ /* 0x000fe20000010044 */
[----:B------:R-:W-:-:S04]  /*10a70*/  FADD.FTZ R66, R43, -R64 ;  /* 0x800000402b427221 */ /* 0x000fc80000010000 */
[----:B------:R-:W-:Y:S01]  /*10a80*/  FMUL.FTZ R66, R59, R66 ;  /* 0x000000423b427220 */ /* 0x000fe20000410000 */
[----:B0-----:R-:W-:-:S04]  /*10a90*/  IMAD.WIDE.U32 R62, R56, 0x10, R62 ;  /* 0x00000010383e7825 */ /* 0x001fc800078e003e */
[----:B------:R-:W-:Y:S01]  /*10aa0*/  FFMA.FTZ R66, R66, R67, R69 ;  /* 0x0000004342427223 */ /* 0x000fe20000010045 */
[----:B------:R-:W-:-:S04]  /*10ab0*/  VIADD R56, R56, 0x20 ;  /* 0x0000002038387836 */ /* 0x000fc80000000000 */
[----:B------:R-:W-:-:S05]  /*10ac0*/  F2FP.F16.F32.PACK_AB R55, R66, R55 ;  /* 0x000000374237723e */ /* 0x000fca00000000ff */
[----:B------:R2:W-:Y:S02]  /*10ad0*/  STG.E.128 desc[UR8][R62.64], R52 ;  /* 0x000000343e007986 */ /* 0x0005e4000c101d08 */
.L_x_8113:
[----:B------:R-:W-:Y:S05]  /*10ae0*/  BSYNC.RECONVERGENT B1 ;  /* 0x0000000000017941 */ /* 0x000fea0003800200 */
.L_x_8112:
[----:B------:R-:W-:Y:S01]  /*10af0*/  ISETP.GE.U32.AND P1, PT, R71, 0x40, PT ;  /* 0x000000404700780c */ /* 0x000fe20003f26070 */
[----:B------:R-:W-:-:S12]  /*10b00*/  BSSY.RECONVERGENT B1, `(.L_x_8114) ;  /* 0x0000031000017945 */ /* 0x000fd80003800200 */
[----:B------:R-:W-:Y:S05]  /*10b10*/  @!P1 BRA `(.L_x_8115) ;  /* 0x0000000000bc9947 */ /* 0x000fea0003800000 */
[--C-:B-12---:R-:W-:Y:S01]  /*10b20*/  FADD.FTZ R52, R44, -R64.reuse ;  /* 0x800000402c347221 */ /* 0x106fe20000010000 */
[----:B-----5:R-:W-:Y:S02]  /*10b30*/  HADD2.F32 R65, -RZ, R16.H0_H0 ;  /* 0x20000010ff417230 */ /* 0x020fe40000004100 */
[----:B------:R-:W-:Y:S01]  /*10b40*/  FADD.FTZ R54, R46, -R64 ;  /* 0x800000402e367221 */ /* 0x000fe20000010000 */
[--C-:B------:R-:W-:Y:S02]  /*10b50*/  HADD2.F32 R53, -RZ, R20.reuse.H0_H0 ;  /* 0x20000014ff357230 */ /* 0x100fe40000004100 */
[C---:B------:R-:W-:Y:S01]  /*10b60*/  FMUL.FTZ R52, R59.reuse, R52 ;  /* 0x000000343b347220 */ /* 0x040fe20000410000 */
[----:B------:R-:W-:Y:S02]  /*10b70*/  HADD2.F32 R55, -RZ, R20.H1_H1 ;  /* 0x30000014ff377230 */ /* 0x000fe40000004100 */
[----:B------:R-:W-:Y:S01]  /*10b80*/  FMUL.FTZ R54, R59, R54 ;  /* 0x000000363b367220 */ /* 0x000fe20000410000 */
[----:B------:R-:W-:-:S02]  /*10b90*/  HADD2.F32 R62, -RZ, R21.H1_H1 ;  /* 0x30000015ff3e7230 */ /* 0x000fc40000004100 */
[----:B------:R-:W-:Y:S01]  /*10ba0*/  FFMA.FTZ R65, R52, R65, R53 ;  /* 0x0000004134417223 */ /* 0x000fe20000010035 */
[----:B------:R-:W-:Y:S01]  /*10bb0*/  FADD.FTZ R52, R45, -R64 ;  /* 0x800000402d347221 */ /* 0x000fe20000010000 */
[----:B------:R-:W-:Y:S02]  /*10bc0*/  HADD2.F32 R53, -RZ, R16.H1_H1 ;  /* 0x30000010ff357230 */ /* 0x000fe40000004100 */
[----:B------:R-:W-:Y:S02]  /*10bd0*/  HADD2.F32 R63, -RZ, R22.H0_H0 ;  /* 0x20000016ff3f7230 */ /* 0x000fe40000004100 */
[----:B------:R-:W-:Y:S01]  /*10be0*/  FMUL.FTZ R52, R59, R52 ;  /* 0x000000343b347220 */ /* 0x000fe20000410000 */
[--C-:B------:R-:W-:Y:S02]  /*10bf0*/  HADD2.F32 R68, -RZ, R23.reuse.H0_H0 ;  /* 0x20000017ff447230 */ /* 0x100fe40000004100 */
[----:B0-----:R-:W-:Y:S02]  /*10c00*/  HADD2.F32 R67, -RZ, R23.H1_H1 ;  /* 0x30000017ff437230 */ /* 0x001fe40000004100 */
[----:B------:R-:W-:Y:S01]  /*10c10*/  FFMA.FTZ R52, R52, R53, R55 ;  /* 0x0000003534347223 */ /* 0x000fe20000010037 */
[----:B------:R-:W-:-:S02]  /*10c20*/  HADD2.F32 R53, -RZ, R17.H0_H0 ;  /* 0x20000011ff357230 */ /* 0x000fc40000004100 */
[----:B------:R-:W-:Y:S02]  /*10c30*/  HADD2.F32 R55, -RZ, R21.H0_H0 ;  /* 0x20000015ff377230 */ /* 0x000fe40000004100 */
[----:B------:R-:W-:-:S03]  /*10c40*/  F2FP.F16.F32.PACK_AB R52, R52, R65 ;  /* 0x000000413434723e */ /* 0x000fc600000000ff */
[----:B------:R-:W-:Y:S01]  /*10c50*/  FFMA.FTZ R66, R54, R53, R55 ;  /* 0x0000003536427223 */ /* 0x000fe20000010037 */
[----:B------:R-:W-:Y:S01]  /*10c60*/  FADD.FTZ R54, R47, -R64 ;  /* 0x800000402f367221 */ /* 0x000fe20000010000 */
[----:B------:R-:W-:-:S03]  /*10c70*/  HADD2.F32 R55, -RZ, R18.H0_H0 ;  /* 0x20000012ff377230 */ /* 0x000fc60000004100 */
[----:B------:R-:W-:Y:S01]  /*10c80*/  FMUL.FTZ R53, R59, R54 ;  /* 0x000000363b357220 */ /* 0x000fe20000410000 */
[----:B------:R-:W-:-:S05]  /*10c90*/  HADD2.F32 R54, -RZ, R17.H1_H1 ;  /* 0x30000011ff367230 */ /* 0x000fca0000004100 */
[----:B------:R-:W-:Y:S01]  /*10ca0*/  FFMA.FTZ R53, R53, R54, R62 ;  /* 0x0000003635357223 */ /* 0x000fe2000001003e */
[--C-:B------:R-:W-:Y:S01]  /*10cb0*/  FADD.FTZ R54, R48, -R64.reuse ;  /* 0x8000004030367221 */ /* 0x100fe20000010000 */
[----:B------:R-:W-:-:S03]  /*10cc0*/  FADD.FTZ R62, R49, -R64 ;  /* 0x80000040313e7221 */ /* 0x000fc60000010000 */
[C---:B------:R-:W-:Y:S01]  /*10cd0*/  FMUL.FTZ R54, R59.reuse, R54 ;  /* 0x000000363b367220 */ /* 0x040fe20000410000 */
[----:B------:R-:W-:Y:S01]  /*10ce0*/  FMUL.FTZ R62, R59, R62 ;  /* 0x0000003e3b3e7220 */ /* 0x000fe20000410000 */
[----:B------:R-:W-:Y:S02]  /*10cf0*/  F2FP.F16.F32.PACK_AB R53, R53, R66 ;  /* 0x000000423535723e */ /* 0x000fe400000000ff */
[----:B------:R-:W-:Y:S01]  /*10d00*/  FFMA.FTZ R54, R54, R55, R63 ;  /* 0x0000003736367223 */ /* 0x000fe2000001003f */
[----:B------:R-:W-:Y:S02]  /*10d10*/  HADD2.F32 R63, -RZ, R18.H1_H1 ;  /* 0x30000012ff3f7230 */ /* 0x000fe40000004100 */
[----:B------:R-:W-:-:S05]  /*10d20*/  HADD2.F32 R55, -RZ, R22.H1_H1 ;  /* 0x30000016ff377230 */ /* 0x000fca0000004100 */
[----:B------:R-:W-:Y:S01]  /*10d30*/  FFMA.FTZ R63, R62, R63, R55 ;  /* 0x0000003f3e3f7223 */ /* 0x000fe20000010037 */
[--C-:B------:R-:W-:Y:S01]  /*10d40*/  FADD.FTZ R62, R50, -R64.reuse ;  /* 0x80000040323e7221 */ /* 0x100fe20000010000 */
[----:B------:R-:W-:-:S03]  /*10d50*/  FADD.FTZ R64, R51, -R64 ;  /* 0x8000004033407221 */ /* 0x000fc60000010000 */
[----:B------:R-:W-:Y:S01]  /*10d60*/  FMUL.FTZ R55, R59, R62 ;  /* 0x0000003e3b377220 */ /* 0x000fe20000410000 */
[--C-:B------:R-:W-:Y:S01]  /*10d70*/  HADD2.F32 R62, -RZ, R19.reuse.H0_H0 ;  /* 0x20000013ff3e7230 */ /* 0x100fe20000004100 */
[----:B------:R-:W-:Y:S01]  /*10d80*/  F2FP.F16.F32.PACK_AB R54, R63, R54 ;  /* 0x000000363f36723e */ /* 0x000fe200000000ff */
[----:B------:R-:W-:Y:S01]  /*10d90*/  FMUL.FTZ R64, R59, R64 ;  /* 0x000000403b407220 */ /* 0x000fe20000410000 */
[----:B------:R-:W-:Y:S02]  /*10da0*/  HADD2.F32 R59, -RZ, R19.H1_H1 ;  /* 0x30000013ff3b7230 */ /* 0x000fe40000004100 */
[----:B------:R-:W-:Y:S02]  /*10db0*/  FFMA.FTZ R55, R55, R62, R68 ;  /* 0x0000003e37377223 */ /* 0x000fe40000010044 */
[----:B------:R-:W0:Y:S01]  /*10dc0*/  LDC.64 R62, c[0x0][0x428] ;  /* 0x00010a00ff3e7b82 */ /* 0x000e220000000a00 */
[----:B------:R-:W-:-:S05]  /*10dd0*/  FFMA.FTZ R64, R64, R59, R67 ;  /* 0x0000003b40407223 */ /* 0x000fca0000010043 */
[----:B------:R-:W-:Y:S01]  /*10de0*/  F2FP.F16.F32.PACK_AB R55, R64, R55 ;  /* 0x000000374037723e */ /* 0x000fe200000000ff */
[----:B0-----:R-:W-:-:S05]  /*10df0*/  IMAD.WIDE.U32 R62, R56, 0x10, R62 ;  /* 0x00000010383e7825 */ /* 0x001fca00078e003e */
[----:B------:R3:W-:Y:S02]  /*10e00*/  STG.E.128 desc[UR8][R62.64], R52 ;  /* 0x000000343e007986 */ /* 0x0007e4000c101d08 */
.L_x_8115:
[----:B------:R-:W-:Y:S05]  /*10e10*/  BSYNC.RECONVERGENT B1 ;  /* 0x0000000000017941 */ /* 0x000fea0003800200 */
.L_x_8114:
[----:B-123--:R-:W1:Y:S02]  /*10e20*/  LDC.64 R52, c[0x0][0x380] ;  /* 0x0000e000ff347b82 */ /* 0x00ee640000000a00 */
[----:B-1----:R-:W-:-:S04]  /*10e30*/  LEA R4, R52, R4, 0x2 ;  /* 0x0000000434047211 */ /* 0x002fc800078e10ff */
[----:B------:R-:W-:-:S13]  /*10e40*/  ISETP.GE.AND P1, PT, R4, R53, PT ;  /* 0x000000350400720c */ /* 0x000fda0003f26270 */
[----:B------:R-:W-:Y:S05]  /*10e50*/  @!P1 BRA `(.L_x_8116) ;  /* 0xfffffef800fc9947 */ /* 0x000fea000383ffff */
[----:B------:R-:W-:Y:S05]  /*10e60*/  BSYNC B0 ;  /* 0x0000000000007941 */ /* 0x000fea0003800000 */
.L_x_7861:
[----:B------:R-:W-:Y:S05]  /*10e70*/  EXIT ;  /* 0x000000000000794d */ /* 0x000fea0003800000 */
.L_x_8111:
        /* <DEDUP_REMOVED lines=8> */
.L_x_8118:
[----:B------:R-:W-:Y:S05]  /*10f00*/  BSYNC B1 ;  /* 0x0000000000017941 */ /* 0x000fea0003800000 */
.L_x_8117:
        /* <DEDUP_REMOVED lines=9> */
.L_x_8119:
[----:B------:R-:W-:Y:S02]  /*10fa0*/  HFMA2 R59, -RZ, RZ, 0, 2.384185791015625e-07 ;  /* 0x00000004ff3b7431 */ /* 0x000fe400000001ff */
[----:B------:R-:W-:-:S04]  /*10fb0*/  FADD.FTZ R66, R65, R64 ;  /* 0x0000004041427221 */ /* 0x000fc80000010000 */
[----:B------:R-:W-:-:S07]  /*10fc0*/  IMAD.MOV.U32 R68, RZ, RZ, R66 ;  /* 0x000000ffff447224 */ /* 0x000fce00078e0042 */
[----:B------:R-:W-:Y:S05]  /*10fd0*/  WARPSYNC.COLLECTIVE R55, `(.L_x_8120) ;  /* 0x0000000037087348 */ /* 0x000fea0003c00000 */
[----:B------:R0:W1:Y:S02]  /*10fe0*/  SHFL.BFLY P3, R64, R68, R59, R62 ;  /* 0x0c00003b44407389 */ /* 0x000064000006003e */
[----:B01----:R-:W-:Y:S05]  /*10ff0*/  ENDCOLLECTIVE ;  /* 0x000000000000791b */ /* 0x003fea0003800000 */
.L_x_8120:
[----:B------:R-:W-:Y:S01]  /*11000*/  MOV R59, 0x8 ;  /* 0x00000008003b7802 */ /* 0x000fe20000000f00 */
[----:B------:R-:W-:-:S04]  /*11010*/  FADD.FTZ R67, R66, R64 ;  /* 0x0000004042437221 */ /* 0x000fc80000010000 */
[----:B------:R-:W-:-:S07]  /*11020*/  IMAD.MOV.U32 R68, RZ, RZ, R67 ;  /* 0x000000ffff447224 */ /* 0x000fce00078e0043 */
[----:B------:R-:W-:Y:S05]  /*11030*/  WARPSYNC.COLLECTIVE R55, `(.L_x_8121) ;  /* 0x0000000037087348 */ /* 0x000fea0003c00000 */
[----:B------:R0:W1:Y:S02]  /*11040*/  SHFL.BFLY P3, R64, R68, R59, R62 ;  /* 0x0c00003b44407389 */ /* 0x000064000006003e */
[----:B01----:R-:W-:Y:S05]  /*11050*/  ENDCOLLECTIVE ;  /* 0x000000000000791b */ /* 0x003fea0003800000 */
.L_x_8121:
[----:B------:R-:W-:Y:S02]  /*11060*/  IMAD.MOV.U32 R59, RZ, RZ, 0x10 ;  /* 0x00000010ff3b7424 */ /* 0x000fe400078e00ff */
[----:B------:R-:W-:-:S07]  /*11070*/  FADD.FTZ R68, R67, R64 ;  /* 0x0000004043447221 */ /* 0x000fce0000010000 */
[----:B------:R-:W-:Y:S05]  /*11080*/  WARPSYNC.COLLECTIVE R55, `(.L_x_8122) ;  /* 0x0000000037087348 */ /* 0x000fea0003c00000 */
[----:B------:R0:W1:Y:S02]  /*11090*/  SHFL.BFLY P3, R64, R68, R59, R62 ;  /* 0x0c00003b44407389 */ /* 0x000064000006003e */
[----:B01----:R-:W-:Y:S05]  /*110a0*/  ENDCOLLECTIVE ;  /* 0x000000000000791b */ /* 0x003fea0003800000 */
.L_x_8122:
        /* <DEDUP_REMOVED lines=41> */
.L_x_8123:
[----:B------:R-:W-:Y:S01]  /*11340*/  MOV R59, 0x2 ;  /* 0x00000002003b7802 */ /* 0x000fe20000000f00 */
[----:B------:R-:W-:-:S04]  /*11350*/  FADD.FTZ R53, R52, R64 ;  /* 0x0000004034357221 */ /* 0x000fc80000010000 */
[----:B------:R-:W-:-:S07]  /*11360*/  IMAD.MOV.U32 R68, RZ, RZ, R53 ;  /* 0x000000ffff447224 */ /* 0x000fce00078e0035 */
[----:B------:R-:W-:Y:S05]  /*11370*/  WARPSYNC.COLLECTIVE R55, `(.L_x_8124) ;  /* 0x0000000037087348 */ /* 0x000fea0003c00000 */
[----:B------:R0:W1:Y:S02]  /*11380*/  SHFL.BFLY P3, R64, R68, R59, R62 ;  /* 0x0c00003b44407389 */ /* 0x000064000006003e */
[----:B01----:R-:W-:Y:S05]  /*11390*/  ENDCOLLECTIVE ;  /* 0x000000000000791b */ /* 0x003fea0003800000 */
.L_x_8124:
[----:B------:R-:W-:Y:S02]  /*113a0*/  HFMA2 R59, -RZ, RZ, 0, 2.384185791015625e-07 ;  /* 0x00000004ff3b7431 */ /* 0x000fe400000001ff */
[----:B------:R-:W-:-:S04]  /*113b0*/  FADD.FTZ R65, R53, R64 ;  /* 0x0000004035417221 */ /* 0x000fc80000010000 */
[----:B------:R-:W-:-:S07]  /*113c0*/  IMAD.MOV.U32 R68, RZ, RZ, R65 ;  /* 0x000000ffff447224 */ /* 0x000fce00078e0041 */
[----:B------:R-:W-:Y:S05]  /*113d0*/  WARPSYNC.COLLECTIVE R55, `(.L_x_8125) ;  /* 0x0000000037087348 */ /* 0x000fea0003c00000 */
[----:B------:R0:W1:Y:S02]  /*113e0*/  SHFL.BFLY P3, R64, R68, R59, R62 ;  /* 0x0c00003b44407389 */ /* 0x000064000006003e */
[----:B01----:R-:W-:Y:S05]  /*113f0*/  ENDCOLLECTIVE ;  /* 0x000000000000791b */ /* 0x003fea0003800000 */
.L_x_8125:
[----:B------:R-:W-:Y:S01]  /*11400*/  MOV R59, 0x8 ;  /* 0x00000008003b7802 */ /* 0x000fe20000000f00 */
[----:B------:R-:W-:-:S04]  /*11410*/  FADD.FTZ R66, R65, R64 ;  /* 0x0000004041427221 */ /* 0x000fc80000010000 */
[----:B------:R-:W-:-:S07]  /*11420*/  IMAD.MOV.U32 R68, RZ, RZ, R66 ;  /* 0x000000ffff447224 */ /* 0x000fce00078e0042 */
[----:B------:R-:W-:Y:S05]  /*11430*/  WARPSYNC.COLLECTIVE R55, `(.L_x_8126) ;  /* 0x0000000037087348 */ /* 0x000fea0003c00000 */
[----:B------:R0:W1:Y:S02]  /*11440*/  SHFL.BFLY P3, R64, R68, R59, R62 ;  /* 0x0c00003b44407389 */ /* 0x000064000006003e */
[----:B01----:R-:W-:Y:S05]  /*11450*/  ENDCOLLECTIVE ;  /* 0x000000000000791b */ /* 0x003fea0003800000 */
.L_x_8126:
[----:B------:R-:W-:Y:S02]  /*11460*/  HFMA2 R59, -RZ, RZ, 0, 9.5367431640625e-07 ;  /* 0x00000010ff3b7431 */ /* 0x000fe400000001ff */
[----:B------:R-:W-:-:S04]  /*11470*/  FADD.FTZ R67, R66, R64 ;  /* 0x0000004042437221 */ /* 0x000fc80000010000 */
[----:B------:R-:W-:-:S07]  /*11480*/  IMAD.MOV.U32 R68, RZ, RZ, R67 ;  /* 0x000000ffff447224 */ /* 0x000fce00078e0043 */
[----:B------:R-:W-:Y:S05]  /*11490*/  WARPSYNC.COLLECTIVE R55, `(.L_x_8127) ;  /* 0x0000000037087348 */ /* 0x000fea0003c00000 */
[----:B------:R0:W1:Y:S02]  /*114a0*/  SHFL.BFLY P3, R64, R68, R59, R62 ;  /* 0x0c00003b44407389 */ /* 0x000064000006003e */
[----:B01----:R-:W-:Y:S05]  /*114b0*/  ENDCOLLECTIVE ;  /* 0x000000000000791b */ /* 0x003fea0003800000 */
.L_x_8127:
[----:B------:R-:W-:Y:S05]  /*114c0*/  BRA `(.L_x_8128) ;  /* 0xfffffff000847947 */ /* 0x000fea000383ffff */
.L_x_8129:
        /* <DEDUP_REMOVED lines=11> */
.L_x_12151:


//--------------------- .text._ZN10layer_norm31ln_parallel_residual_fwd_kernelINS_13Kernel_traitsI6__halfS2_fS2_fjLj512ELj1ELj4ELj1ELj16ENS_18Kernel_traits_baseILj512ES2_S2_fS2_fjLj128EEEEELb1ELb1ELb1EEEvNS_9FwdParamsE --------------------------
	.section	.text._ZN10layer_norm31ln_parallel_residual_fwd_kernelINS_13Kernel_traitsI6__halfS2_fS2_fjLj512ELj1ELj4ELj1ELj16ENS_18Kernel_traits_baseILj512ES2_S2_fS2_fjLj128EEEEELb1ELb1ELb1EEEvNS_9FwdParamsE,"ax",@progbits
	.align	128
        .global         _ZN10layer_norm31ln_parallel_residual_fwd_kernelINS_13Kernel_traitsI6__halfS2_fS2_fjLj512ELj1ELj4ELj1ELj16ENS_18Kernel_traits_baseILj512ES2_S2_fS2_fjLj128EEEEELb1ELb1ELb1EEEvNS_9FwdParamsE
        .type           _ZN10layer_norm31ln_parallel_residual_fwd_kernelINS_13Kernel_traitsI6__halfS2_fS2_fjLj512ELj1ELj4ELj1ELj16ENS_18Kernel_traits_baseILj512ES2_S2_fS2_fjLj128EEEEELb1ELb1ELb1EEEvNS_9FwdParamsE,@function
        .size           _ZN10layer_norm31ln_parallel_residual_fwd_kernelINS_13Kernel_traitsI6__halfS2_fS2_fjLj512ELj1ELj4ELj1ELj16ENS_18Kernel_traits_baseILj512ES2_S2_fS2_fjLj128EEEEELb1ELb1ELb1EEEvNS_9FwdParamsE,(.L_x_12152 - _ZN10layer_norm31ln_parallel_residual_fwd_kernelINS_13Kernel_traitsI6__halfS2_fS2_fjLj512ELj1ELj4ELj1ELj16ENS_18Kernel_traits_baseILj512ES2_S2_fS2_fjLj128EEEEELb1ELb1ELb1EEEvNS_9FwdParamsE)
        .other          _ZN10layer_norm31ln_parallel_residual_fwd_kernelINS_13Kernel_traitsI6__halfS2_fS2_fjLj512ELj1ELj4ELj1ELj16ENS_18Kernel_traits_baseILj512ES2_S2_fS2_fjLj128EEEEELb1ELb1ELb1EEEvNS_9FwdParamsE,@"STO_CUDA_ENTRY STV_DEFAULT"
_ZN10layer_norm31ln_parallel_residual_fwd_kernelINS_13Kernel_traitsI6__halfS2_fS2_fjLj512ELj1ELj4ELj1ELj16ENS_18Kernel_traits_baseILj512ES2_S2_fS2_fjLj128EEEEELb1ELb1ELb1EEEvNS_9FwdParamsE:
.text._ZN10layer_norm31ln_parallel_residual_fwd_kernelINS_13Kernel_traitsI6__halfS2_fS2_fjLj512ELj1ELj4ELj1ELj16ENS_18Kernel_traits_baseILj512ES2_S2_fS2_fjLj128EEEEELb1ELb1ELb1EEEvNS_9FwdParamsE:
        /* <DEDUP_REMOVED lines=47> */
[----:B------:R-:W-:Y:S01]  /*02f0*/  IMAD.HI.U32 R6, R2, -0x2daee0ad, RZ ;  /* 0xd2511f5302067827 */ /* 0x000fe200078e00ff */
        /* <DEDUP_REMOVED lines=11> */
[----:B------:R-:W-:Y:S01]  /*03b0*/  IMAD.HI.U32 R7, R6, -0x326172a9, RZ ;  /* 0xcd9e8d5706077827 */ /* 0x000fe200078e00ff */
[----:B------:R-:W-:Y:S01]  /*03c0*/  UIADD3 UR18, UPT, UPT, UR6, 0x78dde6e4, URZ ;  /* 0x78dde6e406127890 */ /* 0x000fe2000fffe0ff */
[----:B------:R-:W-:Y:S01]  /*03d0*/  BSSY B0, `(.L_x_8130) ;  /* 0x0001030000007945 */ /* 0x000fe20003800000 */
[----:B------:R-:W-:Y:S01]  /*03e0*/  UIADD3 UR19, UPT, UPT, UR7, -0x126145ec, URZ ;  /* 0xed9eba1407137890 */ /* 0x000fe2000fffe0ff */
[----:B------:R-:W-:Y:S01]  /*03f0*/  IMAD R19, R5, -0x2daee0ad, RZ ;  /* 0xd2511f5305137824 */ /* 0x000fe200078e02ff */
[----:B------:R-:W-:Y:S01]  /*0400*/  LOP3.LUT R7, R16, UR12, R7, 0x96, !PT ;  /* 0x0000000c10077c12 */ /* 0x000fe2000f8e9607 */
[----:B------:R-:W-:Y:S01]  /*0410*/  IMAD R6, R6, -0x326172a9, RZ ;  /* 0xcd9e8d5706067824 */ /* 0x000fe200078e02ff */
[----:B------:R-:W-:Y:S01]  /*0420*/  UIADD3 UR21, UPT, UPT, UR7, -0x56f99767, URZ ;  /* 0xa906689907157890 */ /* 0x000fe2000fffe0ff */
[----:B------:R-:W-:Y:S01]  /*0430*/  IMAD.HI.U32 R5, R17, -0x326172a9, RZ ;  /* 0xcd9e8d5711057827 */ /* 0x000fe200078e00ff */
[----:B------:R-:W-:Y:S01]  /*0440*/  UIADD3 UR20, UPT, UPT, UR6, 0x1715609d, URZ ;  /* 0x1715609d06147890 */ /* 0x000fe2000fffe0ff */
[----:B------:R-:W-:Y:S01]  /*0450*/  LOP3.LUT R56, R56, 0x3, RZ, 0xc0, !PT ;  /* 0x0000000338387812 */ /* 0x000fe200078ec0ff */
[----:B------:R-:W-:Y:S01]  /*0460*/  UIADD3 UR22, UPT, UPT, UR6, -0x4ab325aa, URZ ;  /* 0xb54cda5606167890 */ /* 0x000fe2000fffe0ff */
[----:B------:R-:W-:Y:S01]  /*0470*/  IMAD.HI.U32 R16, R7, -0x2daee0ad, RZ ;  /* 0xd2511f5307107827 */ /* 0x000fe200078e00ff */
[----:B------:R-:W-:Y:S01]  /*0480*/  LOP3.LUT R5, R6, UR14, R5, 0x96, !PT ;  /* 0x0000000e06057c12 */ /* 0x000fe2000f8e9605 */
[----:B------:R-:W-:-:S02]  /*0490*/  UIADD3 UR23, UPT, UPT, UR7, 0x646e171e, URZ ;  /* 0x646e171e07177890 */ /* 0x000fc4000fffe0ff */
[----:B------:R-:W-:Y:S01]  /*04a0*/  IMAD R18, R7, -0x2daee0ad, RZ ;  /* 0xd2511f5307127824 */ /* 0x000fe200078e02ff */
[----:B------:R-:W-:Y:S01]  /*04b0*/  LOP3.LUT R16, R19, UR15, R16, 0x96, !PT ;  /* 0x0000000f13107c12 */ /* 0x000fe2000f8e9610 */
[----:B------:R-:W-:Y:S01]  /*04c0*/  IMAD.HI.U32 R7, R5, -0x2daee0ad, RZ ;  /* 0xd2511f5305077827 */ /* 0x000fe200078e00ff */
[----:B------:R-:W0:Y:S03]  /*04d0*/  LDCU.64 UR4, c[0x0][0x398] ;  /* 0x00007300ff0477ac */ /* 0x000e260008000a00 */
[----:B------:R-:W-:Y:S01]  /*04e0*/  IMAD R17, R17, -0x326172a9, RZ ;  /* 0xcd9e8d5711117824 */ /* 0x000fe200078e02ff */
[----:B------:R-:W-:Y:S01]  /*04f0*/  LOP3.LUT R7, R18, UR17, R7, 0x96, !PT ;  /* 0x0000001112077c12 */ /* 0x000fe2000f8e9607 */
[C---:B------:R-:W-:Y:S01]  /*0500*/  IMAD.HI.U32 R6, R16.reuse, -0x326172a9, RZ ;  /* 0xcd9e8d5710067827 */ /* 0x040fe200078e00ff */
[----:B------:R-:W-:Y:S02]  /*0510*/  UIADD3 UR25, UPT, UPT, UR7, 0x1fd5c5a3, URZ ;  /* 0x1fd5c5a307197890 */ /* 0x000fe4000fffe0ff */
[----:B------:R-:W-:Y:S01]  /*0520*/  UIADD3 UR24, UPT, UPT, UR6, 0x5384540f, URZ ;  /* 0x5384540f06187890 */ /* 0x000fe2000fffe0ff */
[----:B------:R-:W-:Y:S01]  /*0530*/  IMAD R18, R5, -0x2daee0ad, RZ ;  /* 0xd2511f5305127824 */ /* 0x000fe200078e02ff */
[----:B------:R-:W-:Y:S01]  /*0540*/  LOP3.LUT R6, R17, UR16, R6, 0x96, !PT ;  /* 0x0000001011067c12 */ /* 0x000fe2000f8e9606 */
[----:B------:R-:W-:Y:S01]  /*0550*/  IMAD R16, R16, -0x326172a9, RZ ;  /* 0xcd9e8d5710107824 */ /* 0x000fe200078e02ff */
[----:B------:R-:W-:Y:S01]  /*0560*/  UIADD3 UR26, UPT, UPT, UR6, -0xe443238, URZ ;  /* 0xf1bbcdc8061a7890 */ /* 0x000fe2000fffe0ff */
[----:B------:R-:W-:Y:S01]  /*0570*/  IMAD.HI.U32 R5, R7, -0x326172a9, RZ ;  /* 0xcd9e8d5707057827 */ /* 0x000fe200078e00ff */
[----:B------:R-:W-:-:S02]  /*0580*/  UIADD3 UR27, UPT, UPT, UR7, -0x24c28bd8, URZ ;  /* 0xdb3d7428071b7890 */ /* 0x000fc4000fffe0ff */
[----:B------:R-:W-:Y:S01]  /*0590*/  UIADD3 UR29, UPT, UPT, UR7, -0x695add53, URZ ;  /* 0x96a522ad071d7890 */ /* 0x000fe2000fffe0ff */
[----:B------:R-:W-:Y:S01]  /*05a0*/  IMAD.HI.U32 R17, R6, -0x2daee0ad, RZ ;  /* 0xd2511f5306117827 */ /* 0x000fe200078e00ff */
[----:B------:R-:W-:Y:S01]  /*05b0*/  LOP3.LUT R5, R16, UR18, R5, 0x96, !PT ;  /* 0x0000001210057c12 */ /* 0x000fe2000f8e9605 */
[----:B0-----:R-:W-:Y:S02]  /*05c0*/  UISETP.NE.U32.AND UP0, UPT, UR4, URZ, UPT ;  /* 0x000000ff0400728c */ /* 0x001fe4000bf05070 */
[----:B------:R-:W-:Y:S01]  /*05d0*/  IMAD R19, R6, -0x2daee0ad, RZ ;  /* 0xd2511f5306137824 */ /* 0x000fe200078e02ff */
[----:B------:R-:W-:Y:S01]  /*05e0*/  LOP3.LUT R17, R18, UR19, R17, 0x96, !PT ;  /* 0x0000001312117c12 */ /* 0x000fe2000f8e9611 */
[----:B------:R-:W-:Y:S01]  /*05f0*/  IMAD.HI.U32 R16, R5, -0x2daee0ad, RZ ;  /* 0xd2511f5305107827 */ /* 0x000fe200078e00ff */
[----:B------:R-:W-:Y:S02]  /*0600*/  UISETP.NE.AND.EX UP0, UPT, UR5, URZ, UPT, UP0 ;  /* 0x000000ff0500728c */ /* 0x000fe4000bf05300 */
[----:B------:R-:W-:Y:S01]  /*0610*/  UIADD3 UR28, UPT, UPT, UR6, -0x700cb87f, URZ ;  /* 0x8ff34781061c7890 */ /* 0x000fe2000fffe0ff */
[----:B------:R-:W-:Y:S01]  /*0620*/  IMAD R7, R7, -0x326172a9, RZ ;  /* 0xcd9e8d5707077824 */ /* 0x000fe200078e02ff */
[----:B------:R-:W-:Y:S01]  /*0630*/  LOP3.LUT R16, R19, UR21, R16, 0x96, !PT ;  /* 0x0000001513107c12 */ /* 0x000fe2000f8e9610 */
[C---:B------:R-:W-:Y:S01]  /*0640*/  IMAD.HI.U32 R6, R17.reuse, -0x326172a9, RZ ;  /* 0xcd9e8d5711067827 */ /* 0x040fe200078e00ff */
[----:B------:R-:W-:Y:S01]  /*0650*/  PLOP3.LUT P0, PT, PT, PT, UP0, 0x80, 0x8 ;  /* 0x000000000008781c */ /* 0x000fe20003f0f008 */
[----:B------:R-:W0:Y:S02]  /*0660*/  LDCU UR31, c[0x0][0x404] ;  /* 0x00008080ff1f77ac */ /* 0x000e240008000800 */
[----:B------:R-:W-:Y:S01]  /*0670*/  IMAD R18, R17, -0x326172a9, RZ ;  /* 0xcd9e8d5711127824 */ /* 0x000fe200078e02ff */
[----:B------:R-:W-:Y:S01]  /*0680*/  LOP3.LUT R6, R7, UR20, R6, 0x96, !PT ;  /* 0x0000001407067c12 */ /* 0x000fe2000f8e9606 */
[----:B------:R-:W-:Y:S01]  /*0690*/  IMAD.HI.U32 R7, R16, -0x326172a9, RZ ;  /* 0xcd9e8d5710077827 */ /* 0x000fe200078e00ff */
[----:B------:R-:W1:Y:S03]  /*06a0*/  LDCU UR32, c[0x0][0x408] ;  /* 0x00008100ff2077ac */ /* 0x000e660008000800 */
[----:B------:R-:W-:Y:S01]  /*06b0*/  IMAD R20, R5, -0x2daee0ad, RZ ;  /* 0xd2511f5305147824 */ /* 0x000fe200078e02ff */
[----:B------:R-:W-:Y:S01]  /*06c0*/  LOP3.LUT R7, R18, UR22, R7, 0x96, !PT ;  /* 0x0000001612077c12 */ /* 0x000fe2000f8e9607 */
[C---:B------:R-:W-:Y:S01]  /*06d0*/  IMAD.HI.U32 R5, R6.reuse, -0x2daee0ad, RZ ;  /* 0xd2511f5306057827 */ /* 0x040fe200078e00ff */
[----:B------:R-:W2:Y:S03]  /*06e0*/  LDCU UR4, c[0x0][0x388] ;  /* 0x00007100ff0477ac */ /* 0x000ea60008000800 */
[----:B------:R-:W-:Y:S01]  /*06f0*/  IMAD R17, R6, -0x2daee0ad, RZ ;  /* 0xd2511f5306117824 */ /* 0x000fe200078e02ff */
[----:B------:R-:W-:Y:S01]  /*0700*/  LOP3.LUT R20, R20, UR23, R5, 0x96, !PT ;  /* 0x0000001714147c12 */ /* 0x000fe2000f8e9605 */
[----:B------:R-:W-:Y:S01]  /*0710*/  IMAD.HI.U32 R6, R7, -0x2daee0ad, RZ ;  /* 0xd2511f5307067827 */ /* 0x000fe200078e00ff */
[----:B------:R-:W3:Y:S03]  /*0720*/  LDCU.U8 UR30, c[0x0][0x410] ;  /* 0x00008200ff1e77ac */ /* 0x000ee60008000000 */
[----:B------:R-:W-:Y:S01]  /*0730*/  IMAD R16, R16, -0x326172a9, RZ ;  /* 0xcd9e8d5710107824 */ /* 0x000fe200078e02ff */
[----:B------:R-:W-:Y:S01]  /*0740*/  LOP3.LUT R17, R17, UR25, R6, 0x96, !PT ;  /* 0x0000001911117c12 */ /* 0x000fe2000f8e9606 */
[C---:B------:R-:W-:Y:S01]  /*0750*/  IMAD.HI.U32 R5, R20.reuse, -0x326172a9, RZ ;  /* 0xcd9e8d5714057827 */ /* 0x040fe200078e00ff */
[----:B------:R-:W4:Y:S03]  /*0760*/  LDCU UR5, c[0x0][0x448] ;  /* 0x00008900ff0577ac */ /* 0x000f260008000800 */
[----:B------:R-:W-:Y:S01]  /*0770*/  IMAD R19, R20, -0x326172a9, RZ ;  /* 0xcd9e8d5714137824 */ /* 0x000fe200078e02ff */
[----:B------:R-:W-:Y:S01]  /*0780*/  LOP3.LUT R16, R16, UR24, R5, 0x96, !PT ;  /* 0x0000001810107c12 */ /* 0x000fe2000f8e9605 */
[----:B------:R-:W-:Y:S01]  /*0790*/  IMAD.HI.U32 R18, R17, -0x326172a9, RZ ;  /* 0xcd9e8d5711127827 */ /* 0x000fe200078e00ff */
[----:B------:R-:W0:Y:S03]  /*07a0*/  LDCU.64 UR10, c[0x0][0x3a0] ;  /* 0x00007400ff0a77ac */ /* 0x000e260008000a00 */
[----:B------:R-:W-:Y:S01]  /*07b0*/  IMAD R20, R7, -0x2daee0ad, RZ ;  /* 0xd2511f5307147824 */ /* 0x000fe200078e02ff */
[----:B------:R-:W-:Y:S01]  /*07c0*/  LOP3.LUT R18, R19, UR26, R18, 0x96, !PT ;  /* 0x0000001a13127c12 */ /* 0x000fe2000f8e9612 */
[----:B------:R-:W-:-:S04]  /*07d0*/  IMAD.HI.U32 R7, R16, -0x2daee0ad, RZ ;  /* 0xd2511f5310077827 */ /* 0x000fc800078e00ff */
[--C-:B------:R-:W-:Y:S01]  /*07e0*/  HADD2.F32 R74, -RZ, R60.reuse.H0_H0 ;  /* 0x2000003cff4a7230 */ /* 0x100fe20000004100 */
[----:B------:R-:W-:Y:S01]  /*07f0*/  LOP3.LUT R20, R20, UR27, R7, 0x96, !PT ;  /* 0x0000001b14147c12 */ /* 0x000fe2000f8e9607 */
[----:B------:R-:W-:Y:S02]  /*0800*/  HADD2.F32 R72, -RZ, R60.H1_H1 ;  /* 0x3000003cff487230 */ /* 0x000fe40000004100 */
[----:B------:R-:W-:Y:S02]  /*0810*/  IMAD R7, R16, -0x2daee0ad, RZ ;  /* 0xd2511f5310077824 */ /* 0x000fe400078e02ff */
[----:B------:R-:W-:-:S04]  /*0820*/  IMAD.HI.U32 R60, R18, -0x2daee0ad, RZ ;  /* 0xd2511f53123c7827 */ /* 0x000fc800078e00ff */
[----:B------:R-:W-:Y:S01]  /*0830*/  IMAD R22, R17, -0x326172a9, RZ ;  /* 0xcd9e8d5711167824 */ /* 0x000fe200078e02ff */
[----:B------:R-:W-:Y:S01]  /*0840*/  LOP3.LUT R60, R7, UR29, R60, 0x96, !PT ;  /* 0x0000001d073c7c12 */ /* 0x000fe2000f8e963c */
[----:B------:R-:W-:-:S04]  /*0850*/  IMAD.HI.U32 R57, R20, -0x326172a9, RZ ;  /* 0xcd9e8d5714397827 */ /* 0x000fc800078e00ff */
[--C-:B------:R-:W-:Y:S01]  /*0860*/  HADD2.F32 R82, -RZ, R90.reuse.H0_H0 ;  /* 0x2000005aff527230 */ /* 0x100fe20000004100 */
[----:B------:R-:W-:Y:S01]  /*0870*/  LOP3.LUT R57, R22, UR28, R57, 0x96, !PT ;  /* 0x0000001c16397c12 */ /* 0x000fe2000f8e9639 */
        /* <DEDUP_REMOVED lines=13> */
[----:B------:R-:W-:Y:S02]  /*0950*/  HADD2.F32 R62, -RZ, R62.H1_H1 ;  /* 0x3000003eff3e7230 */ /* 0x000fe40000004100 */
[--C-:B------:R-:W-:Y:S02]  /*0960*/  HADD2.F32 R70, -RZ, R61.reuse.H0_H0 ;  /* 0x2000003dff467230 */ /* 0x100fe40000004100 */
[----:B------:R-:W-:Y:S02]  /*0970*/  HADD2.F32 R68, -RZ, R61.H1_H1 ;  /* 0x3000003dff447230 */ /* 0x000fe40000004100 */
        /* <DEDUP_REMOVED lines=13> */
[----:B------:R-:W-:Y:S02]  /*0a50*/  IMAD.MOV.U32 R9, RZ, RZ, RZ ;  /* 0x000000ffff097224 */ /* 0x000fe400078e00ff */
[----:B------:R-:W-:Y:S02]  /*0a60*/  IMAD R7, R18, -0x2daee0ad, RZ ;  /* 0xd2511f5312077824 */ /* 0x000fe400078e02ff */
[----:B01234-:R-:W-:-:S07]  /*0a70*/  IMAD R58, R20, -0x326172a9, RZ ;  /* 0xcd9e8d57143a7824 */ /* 0x01ffce00078e02ff */
.L_x_8378:
        /* <DEDUP_REMOVED lines=11> */
[----:B------:R3:W5:Y:S01]  /*0b30*/  @P0 LDG.E.128 R36, desc[UR8][R16.64] ;  /* 0x0000000810240981 */ /* 0x000762000c1e1d00 */
[----:B-1----:R-:W-:-:S04]  /*0b40*/  IMAD.WIDE.U32 R20, R10, 0x10, R66 ;  /* 0x000000100a147825 */ /* 0x002fc800078e0042 */
[----:B--2---:R-:W-:-:S05]  /*0b50*/  @P1 IMAD.WIDE.U32 R18, R10, 0x20, R18 ;  /* 0x000000200a121825 */ /* 0x004fca00078e0012 */
[----:B------:R3:W5:Y:S04]  /*0b60*/  @P1 LDG.E.128 R32, desc[UR8][R18.64] ;  /* 0x0000000812201981 */ /* 0x000768000c1e1d00 */
[----:B------:R3:W5:Y:S04]  /*0b70*/  @P1 LDG.E.128 R28, desc[UR8][R18.64+0x10] ;  /* 0x00001008121c1981 */ /* 0x000768000c1e1d00 */
[----:B------:R3:W5:Y:S01]  /*0b80*/  LDG.E.128 R16, desc[UR8][R20.64] ;  /* 0x0000000814107981 */ /* 0x000762000c1e1d00 */
[----:B0-----:R-:W-:-:S04]  /*0b90*/  ISETP.NE.U32.AND P0, PT, R40, RZ, PT ;  /* 0x000000ff2800720c */ /* 0x001fc80003f05070 */
[----:B------:R-:W-:Y:S01]  /*0ba0*/  ISETP.NE.AND.EX P0, PT, R41, RZ, PT, P0 ;  /* 0x000000ff2900720c */ /* 0x000fe20003f05300 */
[----:B------:R-:W-:-:S12]  /*0bb0*/  HFMA2 R47, -RZ, RZ, 0.1171875, 0 ;  /* 0x2f800000ff2f7431 */ /* 0x000fd800000001ff */
[----:B---3--:R-:W-:Y:S05]  /*0bc0*/  @P0 BRA `(.L_x_8131) ;  /* 0x0000002400d80947 */ /* 0x008fea0003800000 */
        /* <DEDUP_REMOVED lines=16> */
.L_x_8134:
        /* <DEDUP_REMOVED lines=13> */
.L_x_8136:
[----:B------:R-:W-:Y:S05]  /*0da0*/  BSYNC.RECONVERGENT B2 ;  /* 0x0000000000027941 */ /* 0x000fea0003800200 */
.L_x_8135:
        /* <DEDUP_REMOVED lines=41> */
.L_x_8133:
[----:B------:R-:W-:Y:S05]  /*1040*/  BSYNC.RECONVERGENT B1 ;  /* 0x0000000000017941 */ /* 0x000fea0003800200 */
.L_x_8132:
[----:B------:R-:W-:Y:S01]  /*1050*/  ISETP.NE.AND P0, PT, R22, 0x1, PT ;  /* 0x000000011600780c */ /* 0x000fe20003f05270 */
[----:B------:R-:W-:Y:S01]  /*1060*/  IMAD.U32 R48, RZ, RZ, UR31 ;  /* 0x0000001fff307e24 */ /* 0x000fe2000f8e00ff */
[----:B------:R-:W-:Y:S01]  /*1070*/  I2FP.F32.U32 R20, R20 ;  /* 0x0000001400147245 */ /* 0x000fe20000201000 */
[----:B------:R-:W-:Y:S01]  /*1080*/  BSSY.RECONVERGENT B1, `(.L_x_8137) ;  /* 0x0000048000017945 */ /* 0x000fe20003800200 */
[----:B------:R-:W-:Y:S01]  /*1090*/  IMAD.MOV.U32 R24, RZ, RZ, 0x2 ;  /* 0x00000002ff187424 */ /* 0x000fe200078e00ff */
[----:B------:R-:W-:Y:S02]  /*10a0*/  MOV R21, R58 ;  /* 0x0000003a00157202 */ /* 0x000fe40000000f00 */
[----:B------:R-:W-:Y:S01]  /*10b0*/  FFMA.FTZ R7, R20, R47, 1.1641532182693481445e-10 ;  /* 0x2f00000014077423 */ /* 0x000fe2000001002f */
[----:B-----5:R-:W-:-:S04]  /*10c0*/  HADD2.F32 R20, -RZ, R16.H0_H0 ;  /* 0x20000010ff147230 */ /* 0x020fc80000004100 */
        /* <DEDUP_REMOVED lines=11> */
.L_x_8139:
        /* <DEDUP_REMOVED lines=13> */
.L_x_8141:
[----:B------:R-:W-:Y:S05]  /*1250*/  BSYNC.RECONVERGENT B2 ;  /* 0x0000000000027941 */ /* 0x000fea0003800200 */
.L_x_8140:
        /* <DEDUP_REMOVED lines=42> */
.L_x_8138:
[----:B------:R-:W-:Y:S05]  /*1500*/  BSYNC.RECONVERGENT B1 ;  /* 0x0000000000017941 */ /* 0x000fea0003800200 */
.L_x_8137:
[----:B------:R-:W-:Y:S01]  /*1510*/  ISETP.NE.AND P0, PT, R24, 0x1, PT ;  /* 0x000000011800780c */ /* 0x000fe20003f05270 */
[----:B------:R-:W-:Y:S01]  /*1520*/  BSSY.RECONVERGENT B1, `(.L_x_8142) ;  /* 0x0000049000017945 */ /* 0x000fe20003800200 */
[----:B------:R-:W-:Y:S01]  /*1530*/  I2FP.F32.U32 R22, R21 ;  /* 0x0000001500167245 */ /* 0x000fe20000201000 */
[----:B------:R-:W-:Y:S02]  /*1540*/  HFMA2 R25, -RZ, RZ, 0, 1.1920928955078125e-07 ;  /* 0x00000002ff197431 */ /* 0x000fe400000001ff */
[----:B------:R-:W-:Y:S02]  /*1550*/  IMAD.MOV.U32 R23, RZ, RZ, R58 ;  /* 0x000000ffff177224 */ /* 0x000fe400078e003a */
[----:B------:R-:W-:-:S05]  /*1560*/  FFMA.FTZ R21, R22, R47, 1.1641532182693481445e-10 ;  /* 0x2f00000016157423 */ /* 0x000fca000001002f */
[----:B------:R-:W-:Y:S01]  /*1570*/  FSETP.LE.FTZ.AND P2, PT, R21, R48, PT ;  /* 0x000000301500720b */ /* 0x000fe20003f53000 */
[----:B------:R-:W-:-:S03]  /*1580*/  HADD2.F32 R21, -RZ, R16.H1_H1 ;  /* 0x30000010ff157230 */ /* 0x000fc60000004100 */
        /* <DEDUP_REMOVED lines=10> */
.L_x_8144:
        /* <DEDUP_REMOVED lines=13> */
.L_x_8146:
[----:B------:R-:W-:Y:S05]  /*1700*/  BSYNC.RECONVERGENT B2 ;  /* 0x0000000000027941 */ /* 0x000fea0003800200 */
.L_x_8145:
        /* <DEDUP_REMOVED lines=42> */
.L_x_8143:
[----:B------:R-:W-:Y:S05]  /*19b0*/  BSYNC.RECONVERGENT B1 ;  /* 0x0000000000017941 */ /* 0x000fea0003800200 */
.L_x_8142:
        /* <DEDUP_REMOVED lines=17> */
.L_x_8149:
        /* <DEDUP_REMOVED lines=13> */
.L_x_8151:
[----:B------:R-:W-:Y:S05]  /*1ba0*/  BSYNC.RECONVERGENT B2 ;  /* 0x0000000000027941 */ /* 0x000fea0003800200 */
.L_x_8150:
        /* <DEDUP_REMOVED lines=42> */
.L_x_8148:
[----:B------:R-:W-:Y:S05]  /*1e50*/  BSYNC.RECONVERGENT B1 ;  /* 0x0000000000017941 */ /* 0x000fea0003800200 */
.L_x_8147:
[----:B------:R-:W-:Y:S01]  /*1e60*/  ISETP.NE.AND P3, PT, R26, 0x1, PT ;  /* 0x000000011a00780c */ /* 0x000fe20003f65270 */
[----:B------:R-:W-:Y:S01]  /*1e70*/  BSSY.RECONVERGENT B1, `(.L_x_8152) ;  /* 0x0000048000017945 */ /* 0x000fe20003800200 */
[----:B------:R-:W-:Y:S01]  /*1e80*/  I2FP.F32.U32 R24, R23 ;  /* 0x0000001700187245 */ /* 0x000fe20000201000 */
[----:B------:R-:W-:-:S04]  /*1e90*/  IMAD.MOV.U32 R27, RZ, RZ, 0x2 ;  /* 0x00000002ff1b7424 */ /* 0x000fc800078e00ff */
[----:B------:R-:W-:-:S05]  /*1ea0*/  FFMA.FTZ R23, R24, R47, 1.1641532182693481445e-10 ;  /* 0x2f00000018177423 */ /* 0x000fca000001002f */
[----:B------:R-:W-:Y:S01]  /*1eb0*/  FSETP.LE.FTZ.AND P2, PT, R23, R48, PT ;  /* 0x000000301700720b */ /* 0x000fe20003f53000 */
[----:B------:R-:W-:Y:S01]  /*1ec0*/  HADD2.F32 R23, -RZ, R17.H1_H1 ;  /* 0x30000011ff177230 */ /* 0x000fe20000004100 */
        /* <DEDUP_REMOVED lines=10> */
.L_x_8154:
        /* <DEDUP_REMOVED lines=13> */
.L_x_8156:
[----:B------:R-:W-:Y:S05]  /*2040*/  BSYNC.RECONVERGENT B2 ;  /* 0x0000000000027941 */ /* 0x000fea0003800200 */
.L_x_8155:
        /* <DEDUP_REMOVED lines=42> */
.L_x_8153:
[----:B------:R-:W-:Y:S05]  /*22f0*/  BSYNC.RECONVERGENT B1 ;  /* 0x0000000000017941 */ /* 0x000fea0003800200 */
.L_x_8152:
[----:B------:R-:W-:Y:S01]  /*2300*/  ISETP.NE.AND P3, PT, R27, 0x1, PT ;  /* 0x000000011b00780c */ /* 0x000fe20003f65270 */
[----:B------:R-:W-:Y:S01]  /*2310*/  BSSY.RECONVERGENT B1, `(.L_x_8157) ;  /* 0x0000049000017945 */ /* 0x000fe20003800200 */
[----:B------:R-:W-:Y:S01]  /*2320*/  I2FP.F32.U32 R24, R17 ;  /* 0x0000001100187245 */ /* 0x000fe20000201000 */
[----:B------:R-:W-:Y:S02]  /*2330*/  HFMA2 R42, -RZ, RZ, 0, 1.1920928955078125e-07 ;  /* 0x00000002ff2a7431 */ /* 0x000fe400000001ff */
[----:B------:R-:W-:Y:S02]  /*2340*/  IMAD.MOV.U32 R25, RZ, RZ, R58 ;  /* 0x000000ffff197224 */ /* 0x000fe400078e003a */
[----:B------:R-:W-:Y:S01]  /*2350*/  FFMA.FTZ R17, R24, R47, 1.1641532182693481445e-10 ;  /* 0x2f00000018117423 */ /* 0x000fe2000001002f */
[----:B------:R-:W-:-:S04]  /*2360*/  HADD2.F32 R24, -RZ, R18.H0_H0 ;  /* 0x20000012ff187230 */ /* 0x000fc80000004100 */
        /* <DEDUP_REMOVED lines=11> */
.L_x_8159:
        /* <DEDUP_REMOVED lines=13> */
.L_x_8161:
[----:B------:R-:W-:Y:S05]  /*24f0*/  BSYNC.RECONVERGENT B2 ;  /* 0x0000000000027941 */ /* 0x000fea0003800200 */
.L_x_8160:
        /* <DEDUP_REMOVED lines=42> */
.L_x_8158:
[----:B------:R-:W-:Y:S05]  /*27a0*/  BSYNC.RECONVERGENT B1 ;  /* 0x0000000000017941 */ /* 0x000fea0003800200 */
.L_x_8157:
[----:B------:R-:W-:Y:S01]  /*27b0*/  ISETP.NE.AND P4, PT, R42, 0x1, PT ;  /* 0x000000012a00780c */ /* 0x000fe20003f85270 */
[----:B------:R-:W-:Y:S01]  /*27c0*/  BSSY.RECONVERGENT B1, `(.L_x_8162) ;  /* 0x0000048000017945 */ /* 0x000fe20003800200 */
[----:B------:R-:W-:Y:S01]  /*27d0*/  I2FP.F32.U32 R26, R25 ;  /* 0x00000019001a7245 */ /* 0x000fe20000201000 */
[----:B------:R-:W-:Y:S02]  /*27e0*/  HADD2.F32 R18, -RZ, R18.H1_H1 ;  /* 0x30000012ff127230 */ /* 0x000fe40000004100 */
[----:B------:R-:W-:Y:S02]  /*27f0*/  IMAD.MOV.U32 R43, RZ, RZ, 0x2 ;  /* 0x00000002ff2b7424 */ /* 0x000fe400078e00ff */
        /* <DEDUP_REMOVED lines=12> */
.L_x_8164:
        /* <DEDUP_REMOVED lines=13> */
.L_x_8166:
[----:B------:R-:W-:Y:S05]  /*2990*/  BSYNC.RECONVERGENT B2 ;  /* 0x0000000000027941 */ /* 0x000fea0003800200 */
.L_x_8165:
        /* <DEDUP_REMOVED lines=42> */
.L_x_8163:
[----:B------:R-:W-:Y:S05]  /*2c40*/  BSYNC.RECONVERGENT B1 ;  /* 0x0000000000017941 */ /* 0x000fea0003800200 */
.L_x_8162:
[----:B------:R-:W-:Y:S01]  /*2c50*/  ISETP.NE.AND P5, PT, R43, 0x1, PT ;  /* 0x000000012b00780c */ /* 0x000fe20003fa5270 */
[----:B------:R-:W-:Y:S01]  /*2c60*/  BSSY.RECONVERGENT B1, `(.L_x_8167) ;  /* 0x0000048000017945 */ /* 0x000fe20003800200 */
[----:B------:R-:W-:Y:S01]  /*2c70*/  I2FP.F32.U32 R26, R25 ;  /* 0x00000019001a7245 */ /* 0x000fe20000201000 */
[----:B------:R-:W-:Y:S01]  /*2c80*/  HADD2.F32 R25, -RZ, R19.H0_H0 ;  /* 0x20000013ff197230 */ /* 0x000fe20000004100 */
        /* <DEDUP_REMOVED lines=13> */
.L_x_8169:
        /* <DEDUP_REMOVED lines=13> */
.L_x_8171:
[----:B------:R-:W-:Y:S05]  /*2e30*/  BSYNC.RECONVERGENT B2 ;  /* 0x0000000000027941 */ /* 0x000fea0003800200 */
.L_x_8170:
        /* <DEDUP_REMOVED lines=42> */
.L_x_8168:
[----:B------:R-:W-:Y:S05]  /*30e0*/  BSYNC.RECONVERGENT B1 ;  /* 0x0000000000017941 */ /* 0x000fea0003800200 */
.L_x_8167:
[----:B------:R-:W-:Y:S02]  /*30f0*/  MOV R49, UR32 ;  /* 0x0000002000317c02 */ /* 0x000fe40008000f00 */
[----:B------:R-:W-:Y:S02]  /*3100*/  P2R R27, PR, RZ, 0x2 ;  /* 0x00000002ff1b7803 */ /* 0x000fe40000000000 */
[----:B------:R-:W-:Y:S01]  /*3110*/  I2FP.F32.U32 R26, R42 ;  /* 0x0000002a001a7245 */ /* 0x000fe20000201000 */
[-C--:B------:R-:W-:Y:S01]  /*3120*/  FMUL.FTZ R24, R24, R49.reuse ;  /* 0x0000003118187220 */ /* 0x080fe20000410000 */
[----:B------:R-:W-:Y:S01]  /*3130*/  ISETP.NE.AND P1, PT, R17, RZ, PT ;  /* 0x000000ff1100720c */ /* 0x000fe20003f25270 */
[----:B------:R-:W-:Y:S02]  /*3140*/  HADD2.F32 R42, -RZ, R19.H1_H1 ;  /* 0x30000013ff2a7230 */ /* 0x000fe40000004100 */
        /* <DEDUP_REMOVED lines=30> */
.L_x_8131:
        /* <DEDUP_REMOVED lines=16> */
.L_x_8175:
        /* <DEDUP_REMOVED lines=13> */
.L_x_8177:
[----:B------:R-:W-:Y:S05]  /*3500*/  BSYNC.RECONVERGENT B2 ;  /* 0x0000000000027941 */ /* 0x000fea0003800200 */
.L_x_8176:
        /* <DEDUP_REMOVED lines=40> */
[----:B------:R-:W-:-:S07]  /*3790*/  LOP3.LUT R60, R60, UR29, R53, 0x96, !PT ;  /* 0x0000001d3c3c7c12 */ /* 0x000fce000f8e9635 */
.L_x_8174:
[----:B------:R-:W-:Y:S05]  /*37a0*/  BSYNC.RECONVERGENT B1 ;  /* 0x0000000000017941 */ /* 0x000fea0003800200 */
.L_x_8173:
[----:B------:R-:W-:Y:S01]  /*37b0*/  ISETP.NE.AND P0, PT, R14, 0x1, PT ;  /* 0x000000010e00780c */ /* 0x000fe20003f05270 */
[----:B------:R-:W-:Y:S01]  /*37c0*/  IMAD.U32 R48, RZ, RZ, UR31 ;  /* 0x0000001fff307e24 */ /* 0x000fe2000f8e00ff */
[----:B------:R-:W-:Y:S01]  /*37d0*/  I2FP.F32.U32 R12, R11 ;  /* 0x0000000b000c7245 */ /* 0x000fe20000201000 */
[----:B------:R-:W-:Y:S01]  /*37e0*/  IMAD.U32 R49, RZ, RZ, UR32 ;  /* 0x00000020ff317e24 */ /* 0x000fe2000f8e00ff */
[----:B------:R-:W-:Y:S01]  /*37f0*/  BSSY.RECONVERGENT B1, `(.L_x_8178) ;  /* 0x0000049000017945 */ /* 0x000fe20003800200 */
[----:B------:R-:W-:Y:S01]  /*3800*/  MOV R15, 0x2 ;  /* 0x00000002000f7802 */ /* 0x000fe20000000f00 */
[----:B------:R-:W-:Y:S02]  /*3810*/  IMAD.MOV.U32 R13, RZ, RZ, R58 ;  /* 0x000000ffff0d7224 */ /* 0x000fe400078e003a */
        /* <DEDUP_REMOVED lines=14> */
.L_x_8180:
        /* <DEDUP_REMOVED lines=13> */
.L_x_8182:
[----:B------:R-:W-:Y:S05]  /*39d0*/  BSYNC.RECONVERGENT B2 ;  /* 0x0000000000027941 */ /* 0x000fea0003800200 */
.L_x_8181:
        /* <DEDUP_REMOVED lines=42> */
.L_x_8179:
[----:B------:R-:W-:Y:S05]  /*3c80*/  BSYNC.RECONVERGENT B1 ;  /* 0x0000000000017941 */ /* 0x000fea0003800200 */
.L_x_8178:
[----:B------:R-:W-:Y:S01]  /*3c90*/  I2FP.F32.U32 R12, R13 ;  /* 0x0000000d000c7245 */ /* 0x000fe20000201000 */
[----:B------:R-:W-:Y:S01]  /*3ca0*/  HADD2.F32 R14, -RZ, R36.H0_H0 ;  /* 0x20000024ff0e7230 */ /* 0x000fe20000004100 */
[----:B------:R-:W-:Y:S01]  /*3cb0*/  ISETP.NE.AND P2, PT, R15, 0x1, PT ;  /* 0x000000010f00780c */ /* 0x000fe20003f45270 */
[----:B------:R-:W-:Y:S02]  /*3cc0*/  BSSY.RECONVERGENT B1, `(.L_x_8183) ;  /* 0x000004c000017945 */ /* 0x000fe40003800200 */
[----:B------:R-:W-:Y:S01]  /*3cd0*/  FFMA.FTZ R13, R12, R47, 1.1641532182693481445e-10 ;  /* 0x2f0000000c0d7423 */ /* 0x000fe2000001002f */
[----:B------:R-:W-:-:S04]  /*3ce0*/  FMUL.FTZ R14, R14, R49 ;  /* 0x000000310e0e7220 */ /* 0x000fc80000410000 */
        /* <DEDUP_REMOVED lines=17> */
.L_x_8185:
        /* <DEDUP_REMOVED lines=13> */
.L_x_8187:
[----:B------:R-:W-:Y:S05]  /*3ed0*/  BSYNC.RECONVERGENT B2 ;  /* 0x0000000000027941 */ /* 0x000fea0003800200 */
.L_x_8186:
        /* <DEDUP_REMOVED lines=42> */
.L_x_8184:
[----:B------:R-:W-:Y:S05]  /*4180*/  BSYNC.RECONVERGENT B1 ;  /* 0x0000000000017941 */ /* 0x000fea0003800200 */
.L_x_8183:
[----:B------:R-:W-:Y:S01]  /*4190*/  ISETP.NE.AND P0, PT, R14, 0x1, PT ;  /* 0x000000010e00780c */ /* 0x000fe20003f05270 */
[----:B------:R-:W-:Y:S01]  /*41a0*/  BSSY.RECONVERGENT B1, `(.L_x_8188) ;  /* 0x000004a000017945 */ /* 0x000fe20003800200 */
[----:B------:R-:W-:Y:S01]  /*41b0*/  I2FP.F32.U32 R12, R13 ;  /* 0x0000000d000c7245 */ /* 0x000fe20000201000 */
[----:B------:R-:W-:-:S04]  /*41c0*/  IMAD.MOV.U32 R15, RZ, RZ, 0x2 ;  /* 0x00000002ff0f7424 */ /* 0x000fc800078e00ff */
[----:B------:R-:W-:Y:S01]  /*41d0*/  FFMA.FTZ R13, R12, R47, 1.1641532182693481445e-10 ;  /* 0x2f0000000c0d7423 */ /* 0x000fe2000001002f */
[----:B------:R-:W-:-:S04]  /*41e0*/  HADD2.F32 R12, -RZ, R16.H1_H1 ;  /* 0x30000010ff0c7230 */ /* 0x000fc80000004100 */
        /* <DEDUP_REMOVED lines=13> */
.L_x_8190:
        /* <DEDUP_REMOVED lines=13> */
.L_x_8192:
[----:B------:R-:W-:Y:S05]  /*4390*/  BSYNC.RECONVERGENT B2 ;  /* 0x0000000000027941 */ /* 0x000fea0003800200 */
.L_x_8191:
        /* <DEDUP_REMOVED lines=42> */
.L_x_8189:
[----:B------:R-:W-:Y:S05]  /*4640*/  BSYNC.RECONVERGENT B1 ;  /* 0x0000000000017941 */ /* 0x000fea0003800200 */
.L_x_8188:
[----:B------:R-:W-:Y:S01]  /*4650*/  I2FP.F32.U32 R14, R13 ;  /* 0x0000000d000e7245 */ /* 0x000fe20000201000 */
[----:B------:R-:W-:Y:S01]  /*4660*/  HADD2.F32 R22, -RZ, R36.H1_H1 ;  /* 0x30000024ff167230 */ /* 0x000fe20000004100 */
[----:B------:R-:W-:Y:S01]  /*4670*/  ISETP.NE.AND P2, PT, R15, 0x1, PT ;  /* 0x000000010f00780c */ /* 0x000fe20003f45270 */
[----:B------:R-:W-:Y:S01]  /*4680*/  BSSY.RECONVERGENT B1, `(.L_x_8193) ;  /* 0x000004c000017945 */ /* 0x000fe20003800200 */
[----:B------:R-:W-:Y:S01]  /*4690*/  FSEL R21, R12, RZ, P3 ;  /* 0x000000ff0c157208 */ /* 0x000fe20001800000 */
[----:B------:R-:W-:Y:S01]  /*46a0*/  FFMA.FTZ R13, R14, R47, 1.1641532182693481445e-10 ;  /* 0x2f0000000e0d7423 */ /* 0x000fe2000001002f */
[----:B------:R-:W-:-:S04]  /*46b0*/  FMUL.FTZ R22, R22, R49 ;  /* 0x0000003116167220 */ /* 0x000fc80000410000 */
        /* <DEDUP_REMOVED lines=16> */
.L_x_8195:
        /* <DEDUP_REMOVED lines=13> */
.L_x_8197:
[----:B------:R-:W-:Y:S05]  /*4890*/  BSYNC.RECONVERGENT B2 ;  /* 0x0000000000027941 */ /* 0x000fea0003800200 */
.L_x_8196:
        /* <DEDUP_REMOVED lines=42> */
.L_x_8194:
[----:B------:R-:W-:Y:S05]  /*4b40*/  BSYNC.RECONVERGENT B1 ;  /* 0x0000000000017941 */ /* 0x000fea0003800200 */
.L_x_8193:
[----:B------:R-:W-:Y:S01]  /*4b50*/  ISETP.NE.AND P2, PT, R22, 0x1, PT ;  /* 0x000000011600780c */ /* 0x000fe20003f45270 */
[----:B------:R-:W-:Y:S01]  /*4b60*/  BSSY.RECONVERGENT B1, `(.L_x_8198) ;  /* 0x0000049000017945 */ /* 0x000fe20003800200 */
[----:B------:R-:W-:Y:S01]  /*4b70*/  I2FP.F32.U32 R14, R13 ;  /* 0x0000000d000e7245 */ /* 0x000fe20000201000 */
[----:B------:R-:W-:Y:S02]  /*4b80*/  IMAD.MOV.U32 R23, RZ, RZ, 0x2 ;  /* 0x00000002ff177424 */ /* 0x000fe400078e00ff */
[----:B------:R-:W-:Y:S02]  /*4b90*/  IMAD.MOV.U32 R15, RZ, RZ, R58 ;  /* 0x000000ffff0f7224 */ /* 0x000fe400078e003a */
[----:B------:R-:W-:Y:S01]  /*4ba0*/  FFMA.FTZ R13, R14, R47, 1.1641532182693481445e-10 ;  /* 0x2f0000000e0d7423 */ /* 0x000fe2000001002f */
[----:B------:R-:W-:-:S04]  /*4bb0*/  HADD2.F32 R14, -RZ, R17.H0_H0 ;  /* 0x20000011ff0e7230 */ /* 0x000fc80000004100 */
        /* <DEDUP_REMOVED lines=11> */
.L_x_8200:
        /* <DEDUP_REMOVED lines=13> */
.L_x_8202:
[----:B------:R-:W-:Y:S05]  /*4d40*/  BSYNC.RECONVERGENT B2 ;  /* 0x0000000000027941 */ /* 0x000fea0003800200 */
.L_x_8201:
        /* <DEDUP_REMOVED lines=42> */
.L_x_8199:
[----:B------:R-:W-:Y:S05]  /*4ff0*/  BSYNC.RECONVERGENT B1 ;  /* 0x0000000000017941 */ /* 0x000fea0003800200 */
.L_x_8198:
        /* <DEDUP_REMOVED lines=23> */
.L_x_8205:
        /* <DEDUP_REMOVED lines=13> */
.L_x_8207:
[----:B------:R-:W-:Y:S05]  /*5240*/  BSYNC.RECONVERGENT B2 ;  /* 0x0000000000027941 */ /* 0x000fea0003800200 */
.L_x_8206:
        /* <DEDUP_REMOVED lines=42> */
.L_x_8204:
[----:B------:R-:W-:Y:S05]  /*54f0*/  BSYNC.RECONVERGENT B1 ;  /* 0x0000000000017941 */ /* 0x000fea0003800200 */
.L_x_8203:
[----:B------:R-:W-:Y:S01]  /*5500*/  ISETP.NE.AND P3, PT, R24, 0x1, PT ;  /* 0x000000011800780c */ /* 0x000fe20003f65270 */
[----:B------:R-:W-:Y:S01]  /*5510*/  BSSY.RECONVERGENT B1, `(.L_x_8208) ;  /* 0x0000049000017945 */ /* 0x000fe20003800200 */
[----:B------:R-:W-:-:S05]  /*5520*/  I2FP.F32.U32 R14, R15 ;  /* 0x0000000f000e7245 */ /* 0x000fca0000201000 */
[----:B------:R-:W-:Y:S01]  /*5530*/  FFMA.FTZ R15, R14, R47, 1.1641532182693481445e-10 ;  /* 0x2f0000000e0f7423 */ /* 0x000fe2000001002f */
[----:B------:R-:W-:Y:S02]  /*5540*/  HADD2.F32 R14, -RZ, R17.H1_H1 ;  /* 0x30000011ff0e7230 */ /* 0x000fe40000004100 */
[----:B------:R-:W-:Y:S02]  /*5550*/  HFMA2 R17, -RZ, RZ, 0, 1.1920928955078125e-07 ;  /* 0x00000002ff117431 */ /* 0x000fe400000001ff */
[----:B------:R-:W-:Y:S01]  /*5560*/  FSETP.LE.FTZ.AND P2, PT, R15, R48, PT ;  /* 0x000000300f00720b */ /* 0x000fe20003f53000 */
[----:B------:R-:W-:Y:S02]  /*5570*/  IMAD.MOV.U32 R15, RZ, RZ, R58 ;  /* 0x000000ffff0f7224 */ /* 0x000fe400078e003a */
[----:B------:R-:W-:Y:S01]  /*5580*/  FMUL.FTZ R14, R49, R14 ;  /* 0x0000000e310e7220 */ /* 0x000fe20000410000 */
        /* <DEDUP_REMOVED lines=9> */
.L_x_8210:
        /* <DEDUP_REMOVED lines=13> */
.L_x_8212:
[----:B------:R-:W-:Y:S05]  /*56f0*/  BSYNC.RECONVERGENT B2 ;  /* 0x0000000000027941 */ /* 0x000fea0003800200 */
.L_x_8211:
        /* <DEDUP_REMOVED lines=42> */
.L_x_8209:
[----:B------:R-:W-:Y:S05]  /*59a0*/  BSYNC.RECONVERGENT B1 ;  /* 0x0000000000017941 */ /* 0x000fea0003800200 */
.L_x_8208:
        /* <DEDUP_REMOVED lines=23> */
.L_x_8215:
        /* <DEDUP_REMOVED lines=13> */
.L_x_8217:
[----:B------:R-:W-:Y:S05]  /*5bf0*/  BSYNC.RECONVERGENT B2 ;  /* 0x0000000000027941 */ /* 0x000fea0003800200 */
.L_x_8216:
        /* <DEDUP_REMOVED lines=42> */
.L_x_8214:
[----:B------:R-:W-:Y:S05]  /*5ea0*/  BSYNC.RECONVERGENT B1 ;  /* 0x0000000000017941 */ /* 0x000fea0003800200 */
.L_x_8213:
        /* <DEDUP_REMOVED lines=19> */
.L_x_8220:
        /* <DEDUP_REMOVED lines=13> */
.L_x_8222:
[----:B------:R-:W-:Y:S05]  /*60b0*/  BSYNC.RECONVERGENT B2 ;  /* 0x0000000000027941 */ /* 0x000fea0003800200 */
.L_x_8221:
        /* <DEDUP_REMOVED lines=42> */
.L_x_8219:
[----:B------:R-:W-:Y:S05]  /*6360*/  BSYNC.RECONVERGENT B1 ;  /* 0x0000000000017941 */ /* 0x000fea0003800200 */
.L_x_8218:
[----:B------:R-:W-:Y:S01]  /*6370*/  I2FP.F32.U32 R24, R25 ;  /* 0x0000001900187245 */ /* 0x000fe20000201000 */
[----:B------:R-:W-:Y:S01]  /*6380*/  HADD2.F32 R26, -RZ, R38.H0_H0 ;  /* 0x20000026ff1a7230 */ /* 0x000fe20000004100 */
        /* <DEDUP_REMOVED lines=21> */
.L_x_8225:
        /* <DEDUP_REMOVED lines=13> */
.L_x_8227:
[----:B------:R-:W-:Y:S05]  /*65b0*/  BSYNC.RECONVERGENT B2 ;  /* 0x0000000000027941 */ /* 0x000fea0003800200 */
.L_x_8226:
        /* <DEDUP_REMOVED lines=42> */
.L_x_8224:
[----:B------:R-:W-:Y:S05]  /*6860*/  BSYNC.RECONVERGENT B1 ;  /* 0x0000000000017941 */ /* 0x000fea0003800200 */
.L_x_8223:
[----:B------:R-:W-:Y:S01]  /*6870*/  ISETP.NE.AND P4, PT, R42, 0x1, PT ;  /* 0x000000012a00780c */ /* 0x000fe20003f85270 */
[----:B------:R-:W-:Y:S01]  /*6880*/  HADD2.F32 R18, -RZ, R18.H1_H1 ;  /* 0x30000012ff127230 */ /* 0x000fe20000004100 */
[----:B------:R-:W-:Y:S01]  /*6890*/  I2FP.F32.U32 R26, R25 ;  /* 0x00000019001a7245 */ /* 0x000fe20000201000 */
[----:B------:R-:W-:Y:S01]  /*68a0*/  BSSY.RECONVERGENT B1, `(.L_x_8228) ;  /* 0x0000047000017945 */ /* 0x000fe20003800200 */
[----:B------:R-:W-:Y:S02]  /*68b0*/  IMAD.MOV.U32 R27, RZ, RZ, 0x2 ;  /* 0x00000002ff1b7424 */ /* 0x000fe400078e00ff */
[----:B------:R-:W-:Y:S01]  /*68c0*/  FMUL.FTZ R18, R49, R18 ;  /* 0x0000001231127220 */ /* 0x000fe20000410000 */
        /* <DEDUP_REMOVED lines=12> */
.L_x_8230:
        /* <DEDUP_REMOVED lines=13> */
.L_x_8232:
[----:B------:R-:W-:Y:S05]  /*6a60*/  BSYNC.RECONVERGENT B2 ;  /* 0x0000000000027941 */ /* 0x000fea0003800200 */
.L_x_8231:
        /* <DEDUP_REMOVED lines=42> */
.L_x_8229:
[----:B------:R-:W-:Y:S05]  /*6d10*/  BSYNC.RECONVERGENT B1 ;  /* 0x0000000000017941 */ /* 0x000fea0003800200 */
.L_x_8228:
        /* <DEDUP_REMOVED lines=23> */
.L_x_8235:
        /* <DEDUP_REMOVED lines=13> */
.L_x_8237:
[----:B------:R-:W-:Y:S05]  /*6f60*/  BSYNC.RECONVERGENT B2 ;  /* 0x0000000000027941 */ /* 0x000fea0003800200 */
.L_x_8236:
        /* <DEDUP_REMOVED lines=42> */
.L_x_8234:
[----:B------:R-:W-:Y:S05]  /*7210*/  BSYNC.RECONVERGENT B1 ;  /* 0x0000000000017941 */ /* 0x000fea0003800200 */
.L_x_8233:
[----:B------:R-:W-:Y:S01]  /*7220*/  ISETP.NE.AND P5, PT, R45, 0x1, PT ;  /* 0x000000012d00780c */ /* 0x000fe20003fa5270 */
[----:B------:R-:W-:Y:S01]  /*7230*/  HADD2.F32 R26, -RZ, R19.H0_H0 ;  /* 0x20000013ff1a7230 */ /* 0x000fe20000004100 */
        /* <DEDUP_REMOVED lines=16> */
.L_x_8240:
        /* <DEDUP_REMOVED lines=13> */
.L_x_8242:
[----:B------:R-:W-:Y:S05]  /*7410*/  BSYNC.RECONVERGENT B2 ;  /* 0x0000000000027941 */ /* 0x000fea0003800200 */
.L_x_8241:
        /* <DEDUP_REMOVED lines=40> */
[----:B------:R-:W-:Y:S01]  /*76a0*/  LOP3.LUT R60, R60, UR29, R27, 0x96, !PT ;  /* 0x0000001d3c3c7c12 */ /* 0x000fe2000f8e961b */
[----:B------:R-:W-:-:S07]  /*76b0*/  IMAD.MOV.U32 R52, RZ, RZ, R26 ;  /* 0x000000ffff347224 */ /* 0x000fce00078e001a */
.L_x_8239:
[----:B------:R-:W-:Y:S05]  /*76c0*/  BSYNC.RECONVERGENT B1 ;  /* 0x0000000000017941 */ /* 0x000fea0003800200 */
.L_x_8238:
[----:B------:R-:W-:Y:S01]  /*76d0*/  I2FP.F32.U32 R26, R42 ;  /* 0x0000002a001a7245 */ /* 0x000fe20000201000 */
[----:B------:R-:W-:Y:S01]  /*76e0*/  HADD2.F32 R42, -RZ, R39.H0_H0 ;  /* 0x20000027ff2a7230 */ /* 0x000fe20000004100 */
[----:B------:R-:W-:Y:S01]  /*76f0*/  BSSY.RECONVERGENT B1, `(.L_x_8243) ;  /* 0x000004d000017945 */ /* 0x000fe20003800200 */
[----:B------:R-:W-:Y:S02]  /*7700*/  IMAD.MOV.U32 R46, RZ, RZ, 0x2 ;  /* 0x00000002ff2e7424 */ /* 0x000fe400078e00ff */
        /* <DEDUP_REMOVED lines=19> */
.L_x_8245:
        /* <DEDUP_REMOVED lines=13> */
.L_x_8247:
[----:B------:R-:W-:Y:S05]  /*7910*/  BSYNC.RECONVERGENT B2 ;  /* 0x0000000000027941 */ /* 0x000fea0003800200 */
.L_x_8246:
        /* <DEDUP_REMOVED lines=42> */
.L_x_8244:
[----:B------:R-:W-:Y:S05]  /*7bc0*/  BSYNC.RECONVERGENT B1 ;  /* 0x0000000000017941 */ /* 0x000fea0003800200 */
.L_x_8243:
        /* <DEDUP_REMOVED lines=18> */
.L_x_8250:
        /* <DEDUP_REMOVED lines=15> */
.L_x_8252:
[----:B------:R-:W-:Y:S05]  /*7de0*/  BSYNC.RECONVERGENT B2 ;  /* 0x0000000000027941 */ /* 0x000fea0003800200 */
.L_x_8251:
        /* <DEDUP_REMOVED lines=42> */
.L_x_8249:
[----:B------:R-:W-:Y:S05]  /*8090*/  BSYNC.RECONVERGENT B1 ;  /* 0x0000000000017941 */ /* 0x000fea0003800200 */
.L_x_8248:
        /* <DEDUP_REMOVED lines=10> */
.L_x_8172:
[----:B------:R-:W0:Y:S01]  /*8140*/  LDC.64 R42, c[0x0][0x3a8] ;  /* 0x0000ea00ff2a7b82 */ /* 0x000e220000000a00 */
[----:B------:R-:W-:Y:S02]  /*8150*/  ISETP.NE.AND P6, PT, R7, RZ, PT ;  /* 0x000000ff0700720c */ /* 0x000fe40003fc5270 */
[----:B------:R-:W-:Y:S02]  /*8160*/  SEL R7, RZ, 0x1000000, !P5 ;  /* 0x01000000ff077807 */ /* 0x000fe40006800000 */
[----:B------:R-:W-:Y:S02]  /*8170*/  SEL R18, RZ, 0x10000, !P4 ;  /* 0x00010000ff127807 */ /* 0x000fe40006000000 */
[----:B------:R-:W-:Y:S02]  /*8180*/  ISETP.NE.AND P5, PT, R17, RZ, PT ;  /* 0x000000ff1100720c */ /* 0x000fe40003fa5270 */
[----:B------:R-:W-:Y:S02]  /*8190*/  ISETP.NE.AND P4, PT, R16, RZ, PT ;  /* 0x000000ff1000720c */ /* 0x000fe40003f85270 */
[----:B------:R-:W-:Y:S01]  /*81a0*/  SEL R19, RZ, 0x1000000, !P2 ;  /* 0x01000000ff137807 */ /* 0x000fe20005000000 */
[----:B0-----:R-:W-:Y:S01]  /*81b0*/  IMAD.WIDE.U32 R16, R10, 0x20, R42 ;  /* 0x000000200a107825 */ /* 0x001fe200078e002a */
[----:B------:R-:W-:-:S02]  /*81c0*/  SEL R43, RZ, 0x100, !P3 ;  /* 0x00000100ff2b7807 */ /* 0x000fc40005800000 */
[----:B------:R-:W-:Y:S02]  /*81d0*/  ISETP.NE.U32.AND P3, PT, R40, RZ, PT ;  /* 0x000000ff2800720c */ /* 0x000fe40003f65070 */
[----:B------:R-:W-:Y:S01]  /*81e0*/  LOP3.LUT R43, R43, R7, R18, 0xfe, !PT ;  /* 0x000000072b2b7212 */ /* 0x000fe200078efe12 */
[----:B------:R-:W-:Y:S01]  /*81f0*/  STG.E.128 desc[UR8][R16.64], R20 ;  /* 0x0000001410007986 */ /* 0x000fe2000c101d08 */
[----:B------:R-:W-:Y:S02]  /*8200*/  SEL R18, RZ, 0x10000, !P0 ;  /* 0x00010000ff127807 */ /* 0x000fe40004000000 */
[----:B------:R-:W-:Y:S01]  /*8210*/  ISETP.NE.AND.EX P0, PT, R41, RZ, PT, P3 ;  /* 0x000000ff2900720c */ /* 0x000fe20003f05330 */
[----:B------:R0:W-:Y:S01]  /*8220*/  STG.E.128 desc[UR8][R16.64+0x10], R24 ;  /* 0x0000101810007986 */ /* 0x0001e2000c101d08 */
[----:B------:R-:W1:Y:S01]  /*8230*/  LDC.64 R40, c[0x0][0x3b0] ;  /* 0x0000ec00ff287b82 */ /* 0x000e620000000a00 */
[----:B------:R-:W-:-:S04]  /*8240*/  SEL R7, RZ, 0x100, !P4 ;  /* 0x00000100ff077807 */ /* 0x000fc80006000000 */
[----:B------:R-:W-:Y:S02]  /*8250*/  LOP3.LUT R7, R7, R19, R18, 0xfe, !PT ;  /* 0x0000001307077212 */ /* 0x000fe400078efe12 */
[----:B------:R-:W-:Y:S02]  /*8260*/  SEL R18, RZ, 0x1, !P5 ;  /* 0x00000001ff127807 */ /* 0x000fe40006800000 */
[----:B0-----:R-:W-:Y:S02]  /*8270*/  SEL R16, RZ, 0x1, !P6 ;  /* 0x00000001ff107807 */ /* 0x001fe40007000000 */
[----:B------:R-:W-:Y:S02]  /*8280*/  LOP3.LUT R17, R43, R18, RZ, 0xfc, !PT ;  /* 0x000000122b117212 */ /* 0x000fe400078efcff */
        /* <DEDUP_REMOVED lines=24> */
.L_x_8253:
[----:B0-----:R-:W0:Y:S01]  /*8410*/  @P0 LDC.64 R18, c[0x0][0x398] ;  /* 0x0000e600ff120b82 */ /* 0x001e220000000a00 */
[----:B------:R-:W-:-:S07]  /*8420*/  VIADD R50, R10, 0x20 ;  /* 0x000000200a327836 */ /* 0x000fce0000000000 */
        /* <DEDUP_REMOVED lines=25> */
.L_x_8257:
        /* <DEDUP_REMOVED lines=13> */
.L_x_8259:
[----:B------:R-:W-:Y:S05]  /*8690*/  BSYNC.RECONVERGENT B2 ;  /* 0x0000000000027941 */ /* 0x000fea0003800200 */
.L_x_8258:
[----:B0-----:R-:W-:Y:S01]  /*86a0*/  IMAD.WIDE.U32 R18, R3, -0x326172a9, RZ ;  /* 0xcd9e8d5703127825 */ /* 0x001fe200078e00ff */
        /* <DEDUP_REMOVED lines=41> */
.L_x_8256:
[----:B------:R-:W-:Y:S05]  /*8940*/  BSYNC.RECONVERGENT B1 ;  /* 0x0000000000017941 */ /* 0x000fea0003800200 */
.L_x_8255:
[----:B------:R-:W-:Y:S01]  /*8950*/  ISETP.NE.AND P2, PT, R14, 0x1, PT ;  /* 0x000000010e00780c */ /* 0x000fe20003f45270 */
[----:B------:R-:W-:Y:S01]  /*8960*/  BSSY.RECONVERGENT B1, `(.L_x_8260) ;  /* 0x000004a000017945 */ /* 0x000fe20003800200 */
[----:B------:R-:W-:Y:S01]  /*8970*/  I2FP.F32.U32 R12, R11 ;  /* 0x0000000b000c7245 */ /* 0x000fe20000201000 */
[----:B------:R-:W-:Y:S02]  /*8980*/  HFMA2 R15, -RZ, RZ, 0, 1.1920928955078125e-07 ;  /* 0x00000002ff0f7431 */ /* 0x000fe400000001ff */
        /* <DEDUP_REMOVED lines=15> */
.L_x_8262:
        /* <DEDUP_REMOVED lines=13> */
.L_x_8264:
[----:B------:R-:W-:Y:S05]  /*8b50*/  BSYNC.RECONVERGENT B2 ;  /* 0x0000000000027941 */ /* 0x000fea0003800200 */
.L_x_8263:
        /* <DEDUP_REMOVED lines=42> */
.L_x_8261:
[----:B------:R-:W-:Y:S05]  /*8e00*/  BSYNC.RECONVERGENT B1 ;  /* 0x0000000000017941 */ /* 0x000fea0003800200 */
.L_x_8260:
        /* <DEDUP_REMOVED lines=23> */
.L_x_8267:
        /* <DEDUP_REMOVED lines=13> */
.L_x_8269:
[----:B------:R-:W-:Y:S05]  /*9050*/  BSYNC.RECONVERGENT B2 ;  /* 0x0000000000027941 */ /* 0x000fea0003800200 */
.L_x_8268:
        /* <DEDUP_REMOVED lines=42> */
.L_x_8266:
[----:B------:R-:W-:Y:S05]  /*9300*/  BSYNC.RECONVERGENT B1 ;  /* 0x0000000000017941 */ /* 0x000fea0003800200 */
.L_x_8265:
        /* <DEDUP_REMOVED lines=19> */
.L_x_8272:
        /* <DEDUP_REMOVED lines=11> */
[----:B------:R-:W-:-:S04]  /*94f0*/  @P3 IADD3 R13, PT, PT, R9, RZ, RZ ;  /* 0x000000ff090d3210 */ /* 0x000fc80007ffe0ff */
[----:B------:R-:W-:-:S07]  /*9500*/  @!P2 MOV R9, R13 ;  /* 0x0000000d0009a202 */ /* 0x000fce0000000f00 */
.L_x_8274:
[----:B------:R-:W-:Y:S05]  /*9510*/  BSYNC.RECONVERGENT B2 ;  /* 0x0000000000027941 */ /* 0x000fea0003800200 */
.L_x_8273:
        /* <DEDUP_REMOVED lines=42> */
.L_x_8271:
[----:B------:R-:W-:Y:S05]  /*97c0*/  BSYNC.RECONVERGENT B1 ;  /* 0x0000000000017941 */ /* 0x000fea0003800200 */
.L_x_8270:
[----:B------:R-:W-:Y:S01]  /*97d0*/  I2FP.F32.U32 R14, R13 ;  /* 0x0000000d000e7245 */ /* 0x000fe20000201000 */
[----:B------:R-:W-:Y:S01]  /*97e0*/  HADD2.F32 R18, -RZ, R36.H1_H1 ;  /* 0x30000024ff127230 */ /* 0x000fe20000004100 */
[----:B------:R-:W-:Y:S01]  /*97f0*/  ISETP.NE.AND P3, PT, R15, 0x1, PT ;  /* 0x000000010f00780c */ /* 0x000fe20003f65270 */
[----:B------:R-:W-:Y:S02]  /*9800*/  BSSY.RECONVERGENT B1, `(.L_x_8275) ;  /* 0x000004c000017945 */ /* 0x000fe40003800200 */
[----:B------:R-:W-:Y:S01]  /*9810*/  FFMA.FTZ R13, R14, R47, 1.1641532182693481445e-10 ;  /* 0x2f0000000e0d7423 */ /* 0x000fe2000001002f */
[----:B------:R-:W-:Y:S01]  /*9820*/  FMUL.FTZ R17, R18, R49 ;  /* 0x0000003112117220 */ /* 0x000fe20000410000 */
[----:B------:R-:W-:Y:S01]  /*9830*/  FSEL R14, R12, RZ, P4 ;  /* 0x000000ff0c0e7208 */ /* 0x000fe20002000000 */
[----:B------:R-:W-:Y:S02]  /*9840*/  HFMA2 R18, -RZ, RZ, 0, 1.1920928955078125e-07 ;  /* 0x00000002ff127431 */ /* 0x000fe400000001ff */
        /* <DEDUP_REMOVED lines=15> */
.L_x_8277:
        /* <DEDUP_REMOVED lines=13> */
.L_x_8279:
[----:B------:R-:W-:Y:S05]  /*9a10*/  BSYNC.RECONVERGENT B2 ;  /* 0x0000000000027941 */ /* 0x000fea0003800200 */
.L_x_8278:
        /* <DEDUP_REMOVED lines=42> */
.L_x_8276:
[----:B------:R-:W-:Y:S05]  /*9cc0*/  BSYNC.RECONVERGENT B1 ;  /* 0x0000000000017941 */ /* 0x000fea0003800200 */
.L_x_8275:
        /* <DEDUP_REMOVED lines=19> */
.L_x_8282:
        /* <DEDUP_REMOVED lines=13> */
.L_x_8284:
[----:B------:R-:W-:Y:S05]  /*9ed0*/  BSYNC.RECONVERGENT B2 ;  /* 0x0000000000027941 */ /* 0x000fea0003800200 */
.L_x_8283:
        /* <DEDUP_REMOVED lines=42> */
.L_x_8281:
[----:B------:R-:W-:Y:S05]  /*a180*/  BSYNC.RECONVERGENT B1 ;  /* 0x0000000000017941 */ /* 0x000fea0003800200 */
.L_x_8280:
[----:B------:R-:W-:Y:S01]  /*a190*/  I2FP.F32.U32 R14, R15 ;  /* 0x0000000f000e7245 */ /* 0x000fe20000201000 */
[----:B------:R-:W-:Y:S01]  /*a1a0*/  HADD2.F32 R18, -RZ, R37.H0_H0 ;  /* 0x20000025ff127230 */ /* 0x000fe20000004100 */
        /* <DEDUP_REMOVED lines=21> */
.L_x_8287:
        /* <DEDUP_REMOVED lines=13> */
.L_x_8289:
[----:B------:R-:W-:Y:S05]  /*a3d0*/  BSYNC.RECONVERGENT B2 ;  /* 0x0000000000027941 */ /* 0x000fea0003800200 */
.L_x_8288:
        /* <DEDUP_REMOVED lines=42> */
.L_x_8286:
[----:B------:R-:W-:Y:S05]  /*a680*/  BSYNC.RECONVERGENT B1 ;  /* 0x0000000000017941 */ /* 0x000fea0003800200 */
.L_x_8285:
        /* <DEDUP_REMOVED lines=19> */
.L_x_8292:
        /* <DEDUP_REMOVED lines=13> */
.L_x_8294:
[----:B------:R-:W-:Y:S05]  /*a890*/  BSYNC.RECONVERGENT B2 ;  /* 0x0000000000027941 */ /* 0x000fea0003800200 */
.L_x_8293:
        /* <DEDUP_REMOVED lines=42> */
.L_x_8291:
[----:B------:R-:W-:Y:S05]  /*ab40*/  BSYNC.RECONVERGENT B1 ;  /* 0x0000000000017941 */ /* 0x000fea0003800200 */
.L_x_8290:
[----:B------:R-:W-:Y:S01]  /*ab50*/  I2FP.F32.U32 R40, R15 ;  /* 0x0000000f00287245 */ /* 0x000fe20000201000 */
[----:B------:R-:W-:Y:S01]  /*ab60*/  HADD2.F32 R44, -RZ, R37.H1_H1 ;  /* 0x30000025ff2c7230 */ /* 0x000fe20000004100 */
[----:B------:R-:W-:Y:S03]  /*ab70*/  BSSY.RECONVERGENT B1, `(.L_x_8295) ;  /* 0x000004d000017945 */ /* 0x000fe60003800200 */
[----:B------:R-:W-:Y:S01]  /*ab80*/  FFMA.FTZ R15, R40, R47, 1.1641532182693481445e-10 ;  /* 0x2f000000280f7423 */ /* 0x000fe2000001002f */
[----:B------:R-:W-:Y:S01]  /*ab90*/  FMUL.FTZ R19, R44, R49 ;  /* 0x000000312c137220 */ /* 0x000fe20000410000 */
[----:B------:R-:W-:Y:S01]  /*aba0*/  FSEL R40, R14, RZ, P4 ;  /* 0x000000ff0e287208 */ /* 0x000fe20002000000 */
[----:B------:R-:W-:Y:S02]  /*abb0*/  HFMA2 R44, -RZ, RZ, 0, 1.1920928955078125e-07 ;  /* 0x00000002ff2c7431 */ /* 0x000fe400000001ff */
        /* <DEDUP_REMOVED lines=16> */
.L_x_8297:
        /* <DEDUP_REMOVED lines=13> */
.L_x_8299:
[----:B------:R-:W-:Y:S05]  /*ad90*/  BSYNC.RECONVERGENT B2 ;  /* 0x0000000000027941 */ /* 0x000fea0003800200 */
.L_x_8298:
        /* <DEDUP_REMOVED lines=42> */
.L_x_8296:
[----:B------:R-:W-:Y:S05]  /*b040*/  BSYNC.RECONVERGENT B1 ;  /* 0x0000000000017941 */ /* 0x000fea0003800200 */
.L_x_8295:
        /* <DEDUP_REMOVED lines=18> */
.L_x_8302:
        /* <DEDUP_REMOVED lines=13> */
.L_x_8304:
[----:B------:R-:W-:Y:S05]  /*b240*/  BSYNC.RECONVERGENT B2 ;  /* 0x0000000000027941 */ /* 0x000fea0003800200 */
.L_x_8303:
        /* <DEDUP_REMOVED lines=42> */
.L_x_8301:
[----:B------:R-:W-:Y:S05]  /*b4f0*/  BSYNC.RECONVERGENT B1 ;  /* 0x0000000000017941 */ /* 0x000fea0003800200 */
.L_x_8300:
        /* <DEDUP_REMOVED lines=11> */
[--C-:B------:R-:W-:Y:S01]  /*b5b0*/  FADD.FTZ R40, R40, R15.reuse ;  /* 0x0000000f28287221 */ /* 0x100fe20000010000 */
[----:B------:R-:W-:Y:S01]  /*b5c0*/  PRMT R15, R41, 0x7610, R15 ;  /* 0x00007610290f7816 */ /* 0x000fe2000000000f */
[----:B------:R-:W-:Y:S02]  /*b5d0*/  IMAD.MOV.U32 R41, RZ, RZ, R58 ;  /* 0x000000ffff297224 */ /* 0x000fe400078e003a */
        /* <DEDUP_REMOVED lines=10> */
.L_x_8307:
        /* <DEDUP_REMOVED lines=13> */
.L_x_8309:
[----:B------:R-:W-:Y:S05]  /*b750*/  BSYNC.RECONVERGENT B2 ;  /* 0x0000000000027941 */ /* 0x000fea0003800200 */
.L_x_8308:
        /* <DEDUP_REMOVED lines=42> */
.L_x_8306:
[----:B------:R-:W-:Y:S05]  /*ba00*/  BSYNC.RECONVERGENT B1 ;  /* 0x0000000000017941 */ /* 0x000fea0003800200 */
.L_x_8305:
[----:B------:R-:W-:Y:S01]  /*ba10*/  ISETP.NE.AND P4, PT, R46, 0x1, PT ;  /* 0x000000012e00780c */ /* 0x000fe20003f85270 */
[----:B------:R-:W-:Y:S01]  /*ba20*/  HADD2.F32 R42, -RZ, R42.H1_H1 ;  /* 0x3000002aff2a7230 */ /* 0x000fe20000004100 */
        /* <DEDUP_REMOVED lines=16> */
.L_x_8312:
        /* <DEDUP_REMOVED lines=13> */
.L_x_8314:
[----:B------:R-:W-:Y:S05]  /*bc00*/  BSYNC.RECONVERGENT B2 ;  /* 0x0000000000027941 */ /* 0x000fea0003800200 */
.L_x_8313:
        /* <DEDUP_REMOVED lines=42> */
.L_x_8311:
[----:B------:R-:W-:Y:S05]  /*beb0*/  BSYNC.RECONVERGENT B1 ;  /* 0x0000000000017941 */ /* 0x000fea0003800200 */
.L_x_8310:
[----:B------:R-:W-:Y:S01]  /*bec0*/  I2FP.F32.U32 R44, R56 ;  /* 0x00000038002c7245 */ /* 0x000fe20000201000 */
[----:B------:R-:W-:Y:S01]  /*bed0*/  BSSY.RECONVERGENT B1, `(.L_x_8315) ;  /* 0x000004e000017945 */ /* 0x000fe20003800200 */
[----:B------:R-:W-:Y:S01]  /*bee0*/  FSEL R46, R41, RZ, P3 ;  /* 0x000000ff292e7208 */ /* 0x000fe20001800000 */
[----:B------:R-:W-:Y:S02]  /*bef0*/  HFMA2 R56, -RZ, RZ, 0, 1.1920928955078125e-07 ;  /* 0x00000002ff387431 */ /* 0x000fe400000001ff */
        /* <DEDUP_REMOVED lines=19> */
.L_x_8317:
        /* <DEDUP_REMOVED lines=13> */
.L_x_8319:
[----:B------:R-:W-:Y:S05]  /*c100*/  BSYNC.RECONVERGENT B2 ;  /* 0x0000000000027941 */ /* 0x000fea0003800200 */
.L_x_8318:
        /* <DEDUP_REMOVED lines=42> */
.L_x_8316:
[----:B------:R-:W-:Y:S05]  /*c3b0*/  BSYNC.RECONVERGENT B1 ;  /* 0x0000000000017941 */ /* 0x000fea0003800200 */
.L_x_8315:
[----:B------:R-:W-:Y:S01]  /*c3c0*/  ISETP.NE.AND P5, PT, R56, 0x1, PT ;  /* 0x000000013800780c */ /* 0x000fe20003fa5270 */
[----:B------:R-:W-:Y:S01]  /*c3d0*/  HADD2.F32 R46, -RZ, R43.H0_H0 ;  /* 0x2000002bff2e7230 */ /* 0x000fe20000004100 */
[----:B------:R-:W-:Y:S01]  /*c3e0*/  I2FP.F32.U32 R42, R45 ;  /* 0x0000002d002a7245 */ /* 0x000fe20000201000 */
[----:B------:R-:W-:Y:S01]  /*c3f0*/  BSSY.RECONVERGENT B1, `(.L_x_8320) ;  /* 0x0000047000017945 */ /* 0x000fe20003800200 */
[----:B------:R-:W-:-:S03]  /*c400*/  IMAD.MOV.U32 R45, RZ, RZ, R58 ;  /* 0x000000ffff2d7224 */ /* 0x000fc600078e003a */
        /* <DEDUP_REMOVED lines=13> */
.L_x_8322:
        /* <DEDUP_REMOVED lines=13> */
.L_x_8324:
[----:B------:R-:W-:Y:S05]  /*c5b0*/  BSYNC.RECONVERGENT B2 ;  /* 0x0000000000027941 */ /* 0x000fea0003800200 */
.L_x_8323:
        /* <DEDUP_REMOVED lines=39> */
[----:B------:R-:W-:Y:S01]  /*c830*/  IMAD.WIDE.U32 R58, R58, -0x326172a9, RZ ;  /* 0xcd9e8d573a3a7825 */ /* 0x000fe200078e00ff */
[----:B------:R-:W-:-:S04]  /*c840*/  MOV R7, R56 ;  /* 0x0000003800077202 */ /* 0x000fc80000000f00 */
[----:B------:R-:W-:-:S07]  /*c850*/  LOP3.LUT R57, R66, UR28, R59, 0x96, !PT ;  /* 0x0000001c42397c12 */ /* 0x000fce000f8e963b */
.L_x_8321:
[----:B------:R-:W-:Y:S05]  /*c860*/  BSYNC.RECONVERGENT B1 ;  /* 0x0000000000017941 */ /* 0x000fea0003800200 */
.L_x_8320:
        /* <DEDUP_REMOVED lines=23> */
.L_x_8327:
        /* <DEDUP_REMOVED lines=13> */
.L_x_8329:
[----:B------:R-:W-:Y:S05]  /*cab0*/  BSYNC.RECONVERGENT B2 ;  /* 0x0000000000027941 */ /* 0x000fea0003800200 */
.L_x_8328:
        /* <DEDUP_REMOVED lines=40> */
[----:B------:R-:W-:-:S05]  /*cd40*/  IMAD.WIDE.U32 R56, R46, -0x326172a9, RZ ;  /* 0xcd9e8d572e387825 */ /* 0x000fca00078e00ff */
[----:B------:R-:W-:Y:S01]  /*cd50*/  LOP3.LUT R57, R58, UR28, R57, 0x96, !PT ;  /* 0x0000001c3a397c12 */ /* 0x000fe2000f8e9639 */
[----:B------:R-:W-:-:S07]  /*cd60*/  IMAD.MOV.U32 R58, RZ, RZ, R56 ;  /* 0x000000ffff3a7224 */ /* 0x000fce00078e0038 */
.L_x_8326:
[----:B------:R-:W-:Y:S05]  /*cd70*/  BSYNC.RECONVERGENT B1 ;  /* 0x0000000000017941 */ /* 0x000fea0003800200 */
.L_x_8325:
[----:B------:R-:W-:Y:S01]  /*cd80*/  ISETP.NE.AND P6, PT, R61, 0x1, PT ;  /* 0x000000013d00780c */ /* 0x000fe20003fc5270 */
[----:B------:R-:W-:Y:S01]  /*cd90*/  HADD2.F32 R56, -RZ, R43.H1_H1 ;  /* 0x3000002bff387230 */ /* 0x000fe20000004100 */
[----:B------:R-:W-:Y:S01]  /*cda0*/  I2FP.F32.U32 R46, R59 ;  /* 0x0000003b002e7245 */ /* 0x000fe20000201000 */
[----:B------:R-:W-:Y:S03]  /*cdb0*/  BSSY.RECONVERGENT B1, `(.L_x_8330) ;  /* 0x000004a000017945 */ /* 0x000fe60003800200 */
[----:B------:R-:W-:Y:S01]  /*cdc0*/  FMUL.FTZ R43, R56, R49 ;  /* 0x00000031382b7220 */ /* 0x000fe20000410000 */
[----:B------:R-:W-:Y:S01]  /*cdd0*/  FFMA.FTZ R59, R46, R47, 1.1641532182693481445e-10 ;  /* 0x2f0000002e3b7423 */ /* 0x000fe2000001002f */
[----:B------:R-:W-:Y:S01]  /*cde0*/  IMAD.MOV.U32 R56, RZ, RZ, 0x2 ;  /* 0x00000002ff387424 */ /* 0x000fe200078e00ff */
        /* <DEDUP_REMOVED lines=11> */
.L_x_8332:
        /* <DEDUP_REMOVED lines=15> */
.L_x_8334:
[----:B------:R-:W-:Y:S05]  /*cf90*/  BSYNC.RECONVERGENT B2 ;  /* 0x0000000000027941 */ /* 0x000fea0003800200 */
.L_x_8333:
        /* <DEDUP_REMOVED lines=41> */
[----:B------:R-:W-:Y:S01]  /*d230*/  MOV R58, R56 ;  /* 0x00000038003a7202 */ /* 0x000fe20000000f00 */
[----:B------:R-:W-:-:S07]  /*d240*/  IMAD.MOV.U32 R56, RZ, RZ, RZ ;  /* 0x000000ffff387224 */ /* 0x000fce00078e00ff */
.L_x_8331:
[----:B------:R-:W-:Y:S05]  /*d250*/  BSYNC.RECONVERGENT B1 ;  /* 0x0000000000017941 */ /* 0x000fea0003800200 */
.L_x_8330:
[----:B------:R-:W-:-:S05]  /*d260*/  I2FP.F32.U32 R46, R46 ;  /* 0x0000002e002e7245 */ /* 0x000fca0000201000 */
[----:B------:R-:W-:Y:S01]  /*d270*/  FFMA.FTZ R47, R46, R47, 1.1641532182693481445e-10 ;  /* 0x2f0000002e2f7423 */ /* 0x000fe2000001002f */
[----:B------:R-:W-:-:S04]  /*d280*/  HADD2.F32 R46, -RZ, R39.H1_H1 ;  /* 0x30000027ff2e7230 */ /* 0x000fc80000004100 */
[----:B------:R-:W-:Y:S01]  /*d290*/  FSETP.GTU.FTZ.AND P6, PT, R47, R48, PT ;  /* 0x000000302f00720b */ /* 0x000fe20003fdc000 */
[----:B------:R-:W-:Y:S01]  /*d2a0*/  FMUL.FTZ R46, R46, R49 ;  /* 0x000000312e2e7220 */ /* 0x000fe20000410000 */
[----:B------:R-:W-:-:S04]  /*d2b0*/  FSEL R48, R43, RZ, P5 ;  /* 0x000000ff2b307208 */ /* 0x000fc80002800000 */
[----:B------:R-:W-:Y:S02]  /*d2c0*/  FSEL R47, R46, RZ, !P6 ;  /* 0x000000ff2e2f7208 */ /* 0x000fe40007000000 */
[----:B------:R-:W-:-:S03]  /*d2d0*/  SEL R46, RZ, 0x1, P6 ;  /* 0x00000001ff2e7807 */ /* 0x000fc60003000000 */
[----:B------:R-:W-:-:S04]  /*d2e0*/  FADD.FTZ R43, R47, R48 ;  /* 0x000000302f2b7221 */ /* 0x000fc80000010000 */
[----:B------:R-:W-:Y:S01]  /*d2f0*/  @P1 FADD.FTZ R43, R31, R43 ;  /* 0x0000002b1f2b1221 */ /* 0x000fe20000010000 */
[----:B------:R-:W-:Y:S06]  /*d300*/  BRA `(.L_x_8335) ;  /* 0x0000002400e47947 */ /* 0x000fec0003800000 */
.L_x_8254:
        /* <DEDUP_REMOVED lines=13> */
[----:B------:R-:W-:Y:S01]  /*d3e0*/  @!P2 IMAD.MOV.U32 R16, RZ, RZ, R60 ;  /* 0x000000ffff10a224 */ /* 0x000fe200078e003c */
[----:B------:R-:W-:Y:S01]  /*d3f0*/  @P2 MOV R16, R57 ;  /* 0x0000003900102202 */ /* 0x000fe20000000f00 */
[----:B------:R-:W-:Y:S06]  /*d400*/  BRA `(.L_x_8337) ;  /* 0x0000000000e07947 */ /* 0x000fec0003800000 */
.L_x_8338:
        /* <DEDUP_REMOVED lines=13> */
.L_x_8340:
[----:B------:R-:W-:Y:S05]  /*d4e0*/  BSYNC.RECONVERGENT B2 ;  /* 0x0000000000027941 */ /* 0x000fea0003800200 */
.L_x_8339:
        /* <DEDUP_REMOVED lines=38> */
[----:B------:R-:W-:-:S03]  /*d750*/  IMAD.WIDE.U32 R16, R17, -0x2daee0ad, RZ ;  /* 0xd2511f5311107825 */ /* 0x000fc600078e00ff */
[----:B------:R-:W-:Y:S01]  /*d760*/  MOV R7, R16 ;  /* 0x0000001000077202 */ /* 0x000fe20000000f00 */
[----:B------:R-:W-:Y:S01]  /*d770*/  IMAD.MOV.U32 R16, RZ, RZ, R52 ;  /* 0x000000ffff107224 */ /* 0x000fe200078e0034 */
[----:B------:R-:W-:-:S07]  /*d780*/  LOP3.LUT R60, R60, UR29, R17, 0x96, !PT ;  /* 0x0000001d3c3c7c12 */ /* 0x000fce000f8e9611 */
.L_x_8337:
[----:B------:R-:W-:Y:S05]  /*d790*/  BSYNC.RECONVERGENT B1 ;  /* 0x0000000000017941 */ /* 0x000fea0003800200 */
.L_x_8336:
[----:B------:R-:W-:Y:S01]  /*d7a0*/  ISETP.NE.AND P2, PT, R18, 0x1, PT ;  /* 0x000000011200780c */ /* 0x000fe20003f45270 */
[----:B------:R-:W-:Y:S01]  /*d7b0*/  BSSY.RECONVERGENT B1, `(.L_x_8341) ;  /* 0x0000049000017945 */ /* 0x000fe20003800200 */
[----:B------:R-:W-:Y:S01]  /*d7c0*/  I2FP.F32.U32 R16, R16 ;  /* 0x0000001000107245 */ /* 0x000fe20000201000 */
[----:B------:R-:W-:-:S04]  /*d7d0*/  IMAD.MOV.U32 R19, RZ, RZ, 0x2 ;  /* 0x00000002ff137424 */ /* 0x000fc800078e00ff */
[----:B------:R-:W-:Y:S01]  /*d7e0*/  FFMA.FTZ R17, R16, R47, 1.1641532182693481445e-10 ;  /* 0x2f00000010117423 */ /* 0x000fe2000001002f */
[----:B-----5:R-:W-:-:S04]  /*d7f0*/  HADD2.F32 R16, -RZ, R40.H0_H0 ;  /* 0x20000028ff107230 */ /* 0x020fc80000004100 */
        /* <DEDUP_REMOVED lines=12> */
.L_x_8343:
        /* <DEDUP_REMOVED lines=13> */
.L_x_8345:
[----:B------:R-:W-:Y:S05]  /*d990*/  BSYNC.RECONVERGENT B2 ;  /* 0x0000000000027941 */ /* 0x000fea0003800200 */
.L_x_8344:
        /* <DEDUP_REMOVED lines=42> */
.L_x_8342:
[----:B------:R-:W-:Y:S05]  /*dc40*/  BSYNC.RECONVERGENT B1 ;  /* 0x0000000000017941 */ /* 0x000fea0003800200 */
.L_x_8341:
        /* <DEDUP_REMOVED lines=18> */
.L_x_8348:
        /* <DEDUP_REMOVED lines=13> */
.L_x_8350:
[----:B------:R-:W-:Y:S05]  /*de40*/  BSYNC.RECONVERGENT B2 ;  /* 0x0000000000027941 */ /* 0x000fea0003800200 */
.L_x_8349:
        /* <DEDUP_REMOVED lines=42> */
.L_x_8347:
[----:B------:R-:W-:Y:S05]  /*e0f0*/  BSYNC.RECONVERGENT B1 ;  /* 0x0000000000017941 */ /* 0x000fea0003800200 */
.L_x_8346:
[----:B------:R-:W-:Y:S01]  /*e100*/  ISETP.NE.AND P2, PT, R54, 0x1, PT ;  /* 0x000000013600780c */ /* 0x000fe20003f45270 */
[----:B------:R-:W-:Y:S01]  /*e110*/  BSSY.RECONVERGENT B1, `(.L_x_8351) ;  /* 0x000004a000017945 */ /* 0x000fe20003800200 */
[----:B------:R-:W-:Y:S01]  /*e120*/  I2FP.F32.U32 R18, R17 ;  /* 0x0000001100127245 */ /* 0x000fe20000201000 */
[----:B------:R-:W-:Y:S01]  /*e130*/  IMAD.MOV.U32 R19, RZ, RZ, 0x2 ;  /* 0x00000002ff137424 */ /* 0x000fe200078e00ff */
[----:B------:R-:W-:-:S03]  /*e140*/  MOV R56, R58 ;  /* 0x0000003a00387202 */ /* 0x000fc60000000f00 */
[----:B------:R-:W-:-:S05]  /*e150*/  FFMA.FTZ R17, R18, R47, 1.1641532182693481445e-10 ;  /* 0x2f00000012117423 */ /* 0x000fca000001002f */
[----:B------:R-:W-:Y:S01]  /*e160*/  FSETP.LE.FTZ.AND P3, PT, R17, R48, PT ;  /* 0x000000301100720b */ /* 0x000fe20003f73000 */
[----:B------:R-:W-:-:S03]  /*e170*/  HADD2.F32 R17, -RZ, R41.H0_H0 ;  /* 0x20000029ff117230 */ /* 0x000fc60000004100 */
        /* <DEDUP_REMOVED lines=10> */
.L_x_8353:
        /* <DEDUP_REMOVED lines=13> */
.L_x_8355:
[----:B------:R-:W-:Y:S05]  /*e2f0*/  BSYNC.RECONVERGENT B2 ;  /* 0x0000000000027941 */ /* 0x000fea0003800200 */
.L_x_8354:
        /* <DEDUP_REMOVED lines=41> */
[----:B------:R-:W-:Y:S01]  /*e590*/  IMAD.MOV.U32 R56, RZ, RZ, R7 ;  /* 0x000000ffff387224 */ /* 0x000fe200078e0007 */
[----:B------:R-:W-:-:S07]  /*e5a0*/  MOV R7, R18 ;  /* 0x0000001200077202 */ /* 0x000fce0000000f00 */
.L_x_8352:
[----:B------:R-:W-:Y:S05]  /*e5b0*/  BSYNC.RECONVERGENT B1 ;  /* 0x0000000000017941 */ /* 0x000fea0003800200 */
.L_x_8351:
        /* <DEDUP_REMOVED lines=18> */
.L_x_8358:
        /* <DEDUP_REMOVED lines=13> */
.L_x_8360:
[----:B------:R-:W-:Y:S05]  /*e7b0*/  BSYNC.RECONVERGENT B2 ;  /* 0x0000000000027941 */ /* 0x000fea0003800200 */
.L_x_8359:
        /* <DEDUP_REMOVED lines=42> */
.L_x_8357:
[----:B------:R-:W-:Y:S05]  /*ea60*/  BSYNC.RECONVERGENT B1 ;  /* 0x0000000000017941 */ /* 0x000fea0003800200 */
.L_x_8356:
        /* <DEDUP_REMOVED lines=17> */
.L_x_8363:
        /* <DEDUP_REMOVED lines=13> */
.L_x_8365:
[----:B------:R-:W-:Y:S05]  /*ec50*/  BSYNC.RECONVERGENT B2 ;  /* 0x0000000000027941 */ /* 0x000fea0003800200 */
.L_x_8364:
        /* <DEDUP_REMOVED lines=40> */
[----:B------:R-:W-:Y:S01]  /*eee0*/  IMAD.MOV.U32 R19, RZ, RZ, RZ ;  /* 0x000000ffff137224 */ /* 0x000fe200078e00ff */
[----:B------:R-:W-:-:S07]  /*eef0*/  LOP3.LUT R57, R56, UR28, R59, 0x96, !PT ;  /* 0x0000001c38397c12 */ /* 0x000fce000f8e963b */
.L_x_8362:
[----:B------:R-:W-:Y:S05]  /*ef00*/  BSYNC.RECONVERGENT B1 ;  /* 0x0000000000017941 */ /* 0x000fea0003800200 */
.L_x_8361:
[----:B------:R-:W-:Y:S01]  /*ef10*/  ISETP.NE.AND P4, PT, R19, 0x1, PT ;  /* 0x000000011300780c */ /* 0x000fe20003f85270 */
[----:B------:R-:W-:Y:S01]  /*ef20*/  BSSY.RECONVERGENT B1, `(.L_x_8366) ;  /* 0x0000048000017945 */ /* 0x000fe20003800200 */
[----:B------:R-:W-:Y:S01]  /*ef30*/  I2FP.F32.U32 R56, R61 ;  /* 0x0000003d00387245 */ /* 0x000fe20000201000 */
[----:B------:R-:W-:Y:S02]  /*ef40*/  HFMA2 R59, -RZ, RZ, 0, 1.1920928955078125e-07 ;  /* 0x00000002ff3b7431 */ /* 0x000fe400000001ff */
[----:B------:R-:W-:Y:S02]  /*ef50*/  HADD2.F32 R42, -RZ, R42.H1_H1 ;  /* 0x3000002aff2a7230 */ /* 0x000fe40000004100 */
        /* <DEDUP_REMOVED lines=12> */
.L_x_8368:
        /* <DEDUP_REMOVED lines=13> */
.L_x_8370:
[----:B------:R-:W-:Y:S05]  /*f0f0*/  BSYNC.RECONVERGENT B2 ;  /* 0x0000000000027941 */ /* 0x000fea0003800200 */
.L_x_8369:
        /* <DEDUP_REMOVED lines=42> */
.L_x_8367:
[----:B------:R-:W-:Y:S05]  /*f3a0*/  BSYNC.RECONVERGENT B1 ;  /* 0x0000000000017941 */ /* 0x000fea0003800200 */
.L_x_8366:
[----:B------:R-:W-:Y:S01]  /*f3b0*/  ISETP.NE.AND P5, PT, R59, 0x1, PT ;  /* 0x000000013b00780c */ /* 0x000fe20003fa5270 */
[----:B------:R-:W-:Y:S01]  /*f3c0*/  BSSY.RECONVERGENT B1, `(.L_x_8371) ;  /* 0x0000048000017945 */ /* 0x000fe20003800200 */
[----:B------:R-:W-:Y:S01]  /*f3d0*/  I2FP.F32.U32 R56, R61 ;  /* 0x0000003d00387245 */ /* 0x000fe20000201000 */
[----:B------:R-:W-:-:S04]  /*f3e0*/  HADD2.F32 R19, -RZ, R43.H0_H0 ;  /* 0x2000002bff137230 */ /* 0x000fc80000004100 */
[----:B------:R-:W-:Y:S01]  /*f3f0*/  FFMA.FTZ R61, R56, R47, 1.1641532182693481445e-10 ;  /* 0x2f000000383d7423 */ /* 0x000fe2000001002f */
[----:B------:R-:W-:-:S04]  /*f400*/  HFMA2 R56, -RZ, RZ, 0, 1.1920928955078125e-07 ;  /* 0x00000002ff387431 */ /* 0x000fc800000001ff */
        /* <DEDUP_REMOVED lines=11> */
.L_x_8373:
        /* <DEDUP_REMOVED lines=13> */
.L_x_8375:
[----:B------:R-:W-:Y:S05]  /*f590*/  BSYNC.RECONVERGENT B2 ;  /* 0x0000000000027941 */ /* 0x000fea0003800200 */
.L_x_8374:
        /* <DEDUP_REMOVED lines=42> */
.L_x_8372:
[----:B------:R-:W-:Y:S05]  /*f840*/  BSYNC.RECONVERGENT B1 ;  /* 0x0000000000017941 */ /* 0x000fea0003800200 */
.L_x_8371:
        /* <DEDUP_REMOVED lines=37> */
.L_x_8335:
[----:B------:R-:W0:Y:S01]  /*faa0*/  LDC.64 R48, c[0x0][0x3a8] ;  /* 0x0000ea00ff307b82 */ /* 0x000e220000000a00 */
[----:B------:R-:W-:Y:S02]  /*fab0*/  SEL R47, RZ, 0x10000, !P4 ;  /* 0x00010000ff2f7807 */ /* 0x000fe40006000000 */
[----:B------:R-:W-:Y:S02]  /*fac0*/  ISETP.NE.AND P1, PT, R51, RZ, PT ;  /* 0x000000ff3300720c */ /* 0x000fe40003f25270 */
        /* <DEDUP_REMOVED lines=12> */
[----:B------:R-:W-:Y:S02]  /*fb90*/  SEL R52, RZ, 0x1, !P1 ;  /* 0x00000001ff347807 */ /* 0x000fe40004800000 */
[----:B------:R-:W-:Y:S01]  /*fba0*/  SEL R51, RZ, 0x1, !P2 ;  /* 0x00000001ff337807 */ /* 0x000fe20005000000 */
[----:B------:R-:W-:Y:S04]  /*fbb0*/  STG.E.128 desc[UR8][R48.64], R16 ;  /* 0x0000001030007986 */ /* 0x000fe8000c101d08 */
[----:B------:R0:W-:Y:S02]  /*fbc0*/  STG.E.128 desc[UR8][R48.64+0x10], R40 ;  /* 0x0000102830007986 */ /* 0x0001e4000c101d08 */
[----:B0-----:R-:W-:Y:S01]  /*fbd0*/  LOP3.LUT R48, R47, R52, RZ, 0xfc, !PT ;  /* 0x000000342f307212 */ /* 0x001fe200078efcff */
[----:B-1----:R-:W-:Y:S01]  /*fbe0*/  IMAD.WIDE.U32 R52, R50, 0x8, R66 ;  /* 0x0000000832347825 */ /* 0x002fe200078e0042 */
        /* <DEDUP_REMOVED lines=23> */
.L_x_8376:
        /* <DEDUP_REMOVED lines=72> */
.L_x_8390:
        /* <DEDUP_REMOVED lines=37> */
[----:B------:R-:W-:-:S03]  /*10430*/  F2FP.F16.F32.PACK_AB R19, R16, R17 ;  /* 0x000000111013723e */ /* 0x000fc600000000ff */
        /* <DEDUP_REMOVED lines=9> */
[----:B------:R-:W-:Y:S01]  /*104d0*/  F2FP.F16.F32.PACK_AB R17, R23, R10 ;  /* 0x0000000a1711723e */ /* 0x000fe200000000ff */
[C---:B------:R-:W-:Y:S01]  /*104e0*/  FMUL.FTZ R23, R48.reuse, R26 ;  /* 0x0000001a30177220 */ /* 0x040fe20000410000 */
[----:B------:R-:W-:Y:S01]  /*104f0*/  F2FP.F16.F32.PACK_AB R16, R21, R16 ;  /* 0x000000101510723e */ /* 0x000fe200000000ff */
[----:B------:R-:W-:Y:S01]  /*10500*/  FMUL.FTZ R21, R48, R27 ;  /* 0x0000001b30157220 */ /* 0x000fe20000410000 */
[----:B------:R-:W-:Y:S01]  /*10510*/  F2FP.F16.F32.PACK_AB R22, R41, R22 ;  /* 0x000000162916723e */ /* 0x000fe200000000ff */
        /* <DEDUP_REMOVED lines=11> */
[----:B------:R-:W-:Y:S01]  /*105d0*/  F2FP.F16.F32.PACK_AB R23, R20, R23 ;  /* 0x000000171417723e */ /* 0x000fe200000000ff */
        /* <DEDUP_REMOVED lines=16> */
.L_x_8130:
[----:B------:R-:W-:Y:S05]  /*106e0*/  EXIT ;  /* 0x000000000000794d */ /* 0x000fea0003800000 */
.L_x_8377:
        /* <DEDUP_REMOVED lines=8> */
.L_x_8380:
[----:B------:R-:W-:Y:S05]  /*10770*/  BSYNC B1 ;  /* 0x0000000000017941 */ /* 0x000fea0003800000 */
.L_x_8379:
        /* <DEDUP_REMOVED lines=8> */
.L_x_8381:
[----:B------:R-:W-:Y:S02]  /*10800*/  HFMA2 R53, -RZ, RZ, 0, 2.384185791015625e-07 ;  /* 0x00000004ff357431 */ /* 0x000fe400000001ff */
[----:B------:R-:W-:-:S04]  /*10810*/  FADD.FTZ R59, R54, R48 ;  /* 0x00000030363b7221 */ /* 0x000fc80000010000 */
[----:B------:R-:W-:-:S07]  /*10820*/  IMAD.MOV.U32 R54, RZ, RZ, R59 ;  /* 0x000000ffff367224 */ /* 0x000fce00078e003b */
[----:B------:R-:W-:Y:S05]  /*10830*/  WARPSYNC.COLLECTIVE R51, `(.L_x_8382) ;  /* 0x0000000033087348 */ /* 0x000fea0003c00000 */
[----:B------:R0:W1:Y:S02]  /*10840*/  SHFL.BFLY P2, R48, R54, R53, R52 ;  /* 0x0c00003536307389 */ /* 0x0000640000040034 */
[----:B01----:R-:W-:Y:S05]  /*10850*/  ENDCOLLECTIVE ;  /* 0x000000000000791b */ /* 0x003fea0003800000 */
.L_x_8382:
[----:B------:R-:W-:Y:S01]  /*10860*/  MOV R53, 0x8 ;  /* 0x0000000800357802 */ /* 0x000fe20000000f00 */
[----:B------:R-:W-:-:S04]  /*10870*/  FADD.FTZ R61, R59, R48 ;  /* 0x000000303b3d7221 */ /* 0x000fc80000010000 */
[----:B------:R-:W-:-:S07]  /*10880*/  IMAD.MOV.U32 R54, RZ, RZ, R61 ;  /* 0x000000ffff367224 */ /* 0x000fce00078e003d */
[----:B------:R-:W-:Y:S05]  /*10890*/  WARPSYNC.COLLECTIVE R51, `(.L_x_8383) ;  /* 0x0000000033087348 */ /* 0x000fea0003c00000 */
[----:B------:R0:W1:Y:S02]  /*108a0*/  SHFL.BFLY P2, R48, R54, R53, R52 ;  /* 0x0c00003536307389 */ /* 0x0000640000040034 */
[----:B01----:R-:W-:Y:S05]  /*108b0*/  ENDCOLLECTIVE ;  /* 0x000000000000791b */ /* 0x003fea0003800000 */
.L_x_8383:
[----:B------:R-:W-:Y:S02]  /*108c0*/  HFMA2 R53, -RZ, RZ, 0, 9.5367431640625e-07 ;  /* 0x00000010ff357431 */ /* 0x000fe400000001ff */
[----:B------:R-:W-:-:S04]  /*108d0*/  FADD.FTZ R66, R61, R48 ;  /* 0x000000303d427221 */ /* 0x000fc80000010000 */
[----:B------:R-:W-:-:S07]  /*108e0*/  IMAD.MOV.U32 R54, RZ, RZ, R66 ;  /* 0x000000ffff367224 */ /* 0x000fce00078e0042 */
[----:B------:R-:W-:Y:S05]  /*108f0*/  WARPSYNC.COLLECTIVE R51, `(.L_x_8384) ;  /* 0x0000000033087348 */ /* 0x000fea0003c00000 */
[----:B------:R0:W1:Y:S02]  /*10900*/  SHFL.BFLY P2, R48, R54, R53, R52 ;  /* 0x0c00003536307389 */ /* 0x0000640000040034 */
[----:B01----:R-:W-:Y:S05]  /*10910*/  ENDCOLLECTIVE ;  /* 0x000000000000791b */ /* 0x003fea0003800000 */
.L_x_8384:
        /* <DEDUP_REMOVED lines=39> */
.L_x_8385:
[----:B------:R-:W-:Y:S02]  /*10b90*/  HFMA2 R53, -RZ, RZ, 0, 1.1920928955078125e-07 ;  /* 0x00000002ff357431 */ /* 0x000fe400000001ff */
[----:B------:R-:W-:-:S04]  /*10ba0*/  FADD.FTZ R59, R54, R48 ;  /* 0x00000030363b7221 */ /* 0x000fc80000010000 */
[----:B------:R-:W-:-:S07]  /*10bb0*/  IMAD.MOV.U32 R54, RZ, RZ, R59 ;  /* 0x000000ffff367224 */ /* 0x000fce00078e003b */
[----:B------:R-:W-:Y:S05]  /*10bc0*/  WARPSYNC.COLLECTIVE R51, `(.L_x_8386) ;  /* 0x0000000033087348 */ /* 0x000fea0003c00000 */
[----:B------:R0:W1:Y:S02]  /*10bd0*/  SHFL.BFLY P2, R48, R54, R53, R52 ;  /* 0x0c00003536307389 */ /* 0x0000640000040034 */
[----:B01----:R-:W-:Y:S05]  /*10be0*/  ENDCOLLECTIVE ;  /* 0x000000000000791b */ /* 0x003fea0003800000 */
.L_x_8386:
[----:B------:R-:W-:Y:S01]  /*10bf0*/  MOV R53, 0x4 ;  /* 0x0000000400357802 */ /* 0x000fe20000000f00 */
[----:B------:R-:W-:-:S04]  /*10c00*/  FADD.FTZ R61, R59, R48 ;  /* 0x000000303b3d7221 */ /* 0x000fc80000010000 */
[----:B------:R-:W-:-:S07]  /*10c10*/  IMAD.MOV.U32 R54, RZ, RZ, R61 ;  /* 0x000000ffff367224 */ /* 0x000fce00078e003d */
[----:B------:R-:W-:Y:S05]  /*10c20*/  WARPSYNC.COLLECTIVE R51, `(.L_x_8387) ;  /* 0x0000000033087348 */ /* 0x000fea0003c00000 */
[----:B------:R0:W1:Y:S02]  /*10c30*/  SHFL.BFLY P2, R48, R54, R53, R52 ;  /* 0x0c00003536307389 */ /* 0x0000640000040034 */
[----:B01----:R-:W-:Y:S05]  /*10c40*/  ENDCOLLECTIVE ;  /* 0x000000000000791b */ /* 0x003fea0003800000 */
.L_x_8387:
[----:B------:R-:W-:Y:S02]  /*10c50*/  HFMA2 R53, -RZ, RZ, 0, 4.76837158203125e-07 ;  /* 0x00000008ff357431 */ /* 0x000fe400000001ff */
[----:B------:R-:W-:-:S04]  /*10c60*/  FADD.FTZ R66, R61, R48 ;  /* 0x000000303d427221 */ /* 0x000fc80000010000 */
[----:B------:R-:W-:-:S07]  /*10c70*/  IMAD.MOV.U32 R54, RZ, RZ, R66 ;  /* 0x000000ffff367224 */ /* 0x000fce00078e0042 */
[----:B------:R-:W-:Y:S05]  /*10c80*/  WARPSYNC.COLLECTIVE R51, `(.L_x_8388) ;  /* 0x0000000033087348 */ /* 0x000fea0003c00000 */
[----:B------:R0:W1:Y:S02]  /*10c90*/  SHFL.BFLY P2, R48, R54, R53, R52 ;  /* 0x0c00003536307389 */ /* 0x0000640000040034 */
[----:B01----:R-:W-:Y:S05]  /*10ca0*/  ENDCOLLECTIVE ;  /* 0x000000000000791b */ /* 0x003fea0003800000 */
.L_x_8388:
[----:B------:R-:W-:Y:S01]  /*10cb0*/  MOV R53, 0x10 ;  /* 0x0000001000357802 */ /* 0x000fe20000000f00 */
[----:B------:R-:W-:-:S04]  /*10cc0*/  FADD.FTZ R67, R66, R48 ;  /* 0x0000003042437221 */ /* 0x000fc80000010000 */
[----:B------:R-:W-:-:S07]  /*10cd0*/  IMAD.MOV.U32 R54, RZ, RZ, R67 ;  /* 0x000000ffff367224 */ /* 0x000fce00078e0043 */
[----:B------:R-:W-:Y:S05]  /*10ce0*/  WARPSYNC.COLLECTIVE R51, `(.L_x_8389) ;  /* 0x0000000033087348 */ /* 0x000fea0003c00000 */
[----:B------:R0:W1:Y:S02]  /*10cf0*/  SHFL.BFLY P2, R48, R54, R53, R52 ;  /* 0x0c00003536307389 */ /* 0x0000640000040034 */
[----:B01----:R-:W-:Y:S05]  /*10d00*/  ENDCOLLECTIVE ;  /* 0x000000000000791b */ /* 0x003fea0003800000 */
.L_x_8389:
[----:B------:R-:W-:Y:S05]  /*10d10*/  BRA `(.L_x_8390) ;  /* 0xfffffff400307947 */ /* 0x000fea000383ffff */
.L_x_8391:
        /* <DEDUP_REMOVED lines=14> */
.L_x_12152:


//--------------------- .text._ZN10layer_norm31ln_parallel_residual_fwd_kernelINS_13Kernel_traitsIf6__halffS2_fjLj512ELj1ELj4ELj1ELj16ENS_18Kernel_traits_baseILj512EfS2_fS2_fjLj128EEEEELb0ELb0ELb0EEEvNS_9FwdParamsE --------------------------
	.section	.text._ZN10layer_norm31ln_parallel_residual_fwd_kernelINS_13Kernel_traitsIf6__halffS2_fjLj512ELj1ELj4ELj1ELj16ENS_18Kernel_traits_baseILj512EfS2_fS2_fjLj128EEEEELb0ELb0ELb0EEEvNS_9FwdParamsE,"ax",@progbits
	.align	128
        .global         _ZN10layer_norm31ln_parallel_residual_fwd_kernelINS_13Kernel_traitsIf6__halffS2_fjLj512ELj1ELj4ELj1ELj16ENS_18Kernel_traits_baseILj512EfS2_fS2_fjLj128EEEEELb0ELb0ELb0EEEvNS_9FwdParamsE
        .type           _ZN10layer_norm31ln_parallel_residual_fwd_kernelINS_13Kernel_traitsIf6__halffS2_fjLj512ELj1ELj4ELj1ELj16ENS_18Kernel_traits_baseILj512EfS2_fS2_fjLj128EEEEELb0ELb0ELb0EEEvNS_9FwdParamsE,@function
        .size           _ZN10layer_norm31ln_parallel_residual_fwd_kernelINS_13Kernel_traitsIf6__halffS2_fjLj512ELj1ELj4ELj1ELj16ENS_18Kernel_traits_baseILj512EfS2_fS2_fjLj128EEEEELb0ELb0ELb0EEEvNS_9FwdParamsE,(.L_x_12153 - _ZN10layer_norm31ln_parallel_residual_fwd_kernelINS_13Kernel_traitsIf6__halffS2_fjLj512ELj1ELj4ELj1ELj16ENS_18Kernel_traits_baseILj512EfS2_fS2_fjLj128EEEEELb0ELb0ELb0EEEvNS_9FwdParamsE)
        .other          _ZN10layer_norm31ln_parallel_residual_fwd_kernelINS_13Kernel_traitsIf6__halffS2_fjLj512ELj1ELj4ELj1ELj16ENS_18Kernel_traits_baseILj512EfS2_fS2_fjLj128EEEEELb0ELb0ELb0EEEvNS_9FwdParamsE,@"STO_CUDA_ENTRY STV_DEFAULT"
_ZN10layer_norm31ln_parallel_residual_fwd_kernelINS_13Kernel_traitsIf6__halffS2_fjLj512ELj1ELj4ELj1ELj16ENS_18Kernel_traits_baseILj512EfS2_fS2_fjLj128EEEEELb0ELb0ELb0EEEvNS_9FwdParamsE:
.text._ZN10layer_norm31ln_parallel_residual_fwd_kernelINS_13Kernel_traitsIf6__halffS2_fjLj512ELj1ELj4ELj1ELj16ENS_18Kernel_traits_baseILj512EfS2_fS2_fjLj128EEEEELb0ELb0ELb0EEEvNS_9FwdParamsE:
        /* <DEDUP_REMOVED lines=68> */
.L_x_8394:
        /* <DEDUP_REMOVED lines=42> */
.L_x_8393:
        /* <DEDUP_REMOVED lines=26> */
.L_x_8398:
[----:B------:R-:W-:Y:S05]  /*0880*/  BSYNC.RECONVERGENT B1 ;  /* 0x0000000000017941 */ /* 0x000fea0003800200 */
.L_x_8397:
        /* <DEDUP_REMOVED lines=18> */
.L_x_8396:
        /* <DEDUP_REMOVED lines=36> */
.L_x_8395:
[----:B------:R-:W-:Y:S05]  /*0bf0*/  BSYNC.RECONVERGENT B0 ;  /* 0x0000000000007941 */ /* 0x000fea0003800200 */
.L_x_8392:
        /* <DEDUP_REMOVED lines=9> */
.L_x_8416:
        /* <DEDUP_REMOVED lines=36> */
.L_x_8402:
        /* <DEDUP_REMOVED lines=17> */
.L_x_8401:
        /* <DEDUP_REMOVED lines=28> */
.L_x_8404:
        /* <DEDUP_REMOVED lines=32> */
.L_x_8403:
[----:B------:R-:W0:Y:S01]  /*13a0*/  LDC.64 R92, c[0x0][0x3a8] ;  /* 0x0000ea00ff5c7b82 */ /* 0x000e220000000a00 */
[C---:B------:R-:W-:Y:S01]  /*13b0*/  IADD3 R0, PT, PT, R101.reuse, 0x20, RZ ;  /* 0x0000002065007810 */ /* 0x040fe20007ffe0ff */
[----:B0-----:R-:W-:-:S05]  /*13c0*/  IMAD.WIDE.U32 R92, R101, 0x20, R92 ;  /* 0x00000020655c7825 */ /* 0x001fca00078e005c */
[----:B------:R2:W-:Y:S04]  /*13d0*/  STG.E.128 desc[UR6][R92.64], R76 ;  /* 0x0000004c5c007986 */ /* 0x0005e8000c101d06 */
[----:B------:R2:W-:Y:S02]  /*13e0*/  STG.E.128 desc[UR6][R92.64+0x10], R80 ;  /* 0x000010505c007986 */ /* 0x0005e4000c101d06 */
.L_x_8400:
[----:B0---4-:R-:W-:Y:S05]  /*13f0*/  BSYNC.RECONVERGENT B0 ;  /* 0x0000000000007941 */ /* 0x011fea0003800200 */
.L_x_8399:
        /* <DEDUP_REMOVED lines=26> */
[--C-:B--2---:R-:W-:Y:S02]  /*15a0*/  HADD2.F32 R92, -RZ, R90.reuse.H0_H0 ;  /* 0x2000005aff5c7230 */ /* 0x104fe40000004100 */
        /* <DEDUP_REMOVED lines=25> */
.L_x_8408:
[--C-:B0----5:R-:W-:Y:S02]  /*1740*/  HADD2.F32 R86, -RZ, R89.reuse.H0_H0 ;  /* 0x20000059ff567230 */ /* 0x121fe40000004100 */
[----:B--2---:R-:W-:Y:S02]  /*1750*/  HADD2.F32 R92, -RZ, R89.H1_H1 ;  /* 0x30000059ff5c7230 */ /* 0x004fe40000004100 */
        /* <DEDUP_REMOVED lines=23> */
.L_x_8407:
[----:B------:R-:W-:Y:S05]  /*18d0*/  @!P1 BRA `(.L_x_8410) ;  /* 0x0000000000449947 */ /* 0x000fea0003800000 */
[--C-:B0----5:R-:W-:Y:S02]  /*18e0*/  HADD2.F32 R85, -RZ, R88.reuse.H0_H0 ;  /* 0x20000058ff557230 */ /* 0x121fe40000004100 */
[----:B------:R-:W-:Y:S02]  /*18f0*/  HADD2.F32 R88, -RZ, R88.H1_H1 ;  /* 0x30000058ff587230 */ /* 0x000fe40000004100 */
[--C-:B------:R-:W-:Y:S02]  /*1900*/  HADD2.F32 R87, -RZ, R89.reuse.H0_H0 ;  /* 0x20000059ff577230 */ /* 0x100fe40000004100 */
[----:B------:R-:W-:Y:S01]  /*1910*/  FADD.FTZ R84, R68, R85 ;  /* 0x0000005544547221 */ /* 0x000fe20000010000 */
[----:B--2---:R-:W-:Y:S02]  /*1920*/  HADD2.F32 R92, -RZ, R89.H1_H1 ;  /* 0x30000059ff5c7230 */ /* 0x004fe40000004100 */
        /* <DEDUP_REMOVED lines=12> */
.L_x_8410:
        /* <DEDUP_REMOVED lines=8> */
.L_x_8409:
[----:B--2---:R-:W0:Y:S02]  /*1a70*/  LDC.64 R92, c[0x0][0x3a8] ;  /* 0x0000ea00ff5c7b82 */ /* 0x004e240000000a00 */
[----:B0-----:R-:W-:-:S05]  /*1a80*/  IMAD.WIDE.U32 R92, R0, 0x20, R92 ;  /* 0x00000020005c7825 */ /* 0x001fca00078e005c */
[----:B------:R0:W-:Y:S04]  /*1a90*/  STG.E.128 desc[UR6][R92.64], R84 ;  /* 0x000000545c007986 */ /* 0x0001e8000c101d06 */
[----:B------:R0:W-:Y:S02]  /*1aa0*/  STG.E.128 desc[UR6][R92.64+0x10], R88 ;  /* 0x000010585c007986 */ /* 0x0001e4000c101d06 */
.L_x_8406:
[----:B------:R-:W-:Y:S05]  /*1ab0*/  BSYNC.RECONVERGENT B0 ;  /* 0x0000000000007941 */ /* 0x000fea0003800200 */
.L_x_8405:
        /* <DEDUP_REMOVED lines=76> */
.L_x_8428:
        /* <DEDUP_REMOVED lines=57> */
[C---:B--2---:R-:W-:Y:S01]  /*2310*/  IMAD.WIDE.U32 R102, R101.reuse, 0x10, R102 ;  /* 0x0000001065667825 */ /* 0x044fe200078e0066 */
[----:B------:R-:W-:Y:S01]  /*2320*/  F2FP.F16.F32.PACK_AB R97, R112, R97 ;  /* 0x000000617061723e */ /* 0x000fe200000000ff */
[----:B------:R0:W-:Y:S01]  /*2330*/  STG.E.128 desc[UR6][R108.64], R92 ;  /* 0x0000005c6c007986 */ /* 0x0001e2000c101d06 */
[----:B------:R-:W-:-:S03]  /*2340*/  IADD3 R101, PT, PT, R101, 0x20, RZ ;  /* 0x0000002065657810 */ /* 0x000fc60007ffe0ff */
[----:B------:R0:W-:Y:S04]  /*2350*/  STG.E.128 desc[UR6][R102.64], R96 ;  /* 0x0000006066007986 */ /* 0x0001e8000c101d06 */
.L_x_8413:
[----:B------:R-:W-:Y:S05]  /*2360*/  BSYNC.RECONVERGENT B0 ;  /* 0x0000000000007941 */ /* 0x000fea0003800200 */
.L_x_8412:
        /* <DEDUP_REMOVED lines=27> */
[----:B------:R-:W-:-:S03]  /*2520*/  F2FP.F16.F32.PACK_AB R92, R113, R94 ;  /* 0x0000005e715c723e */ /* 0x000fc600000000ff */
[----:B------:R-:W-:Y:S01]  /*2530*/  FFMA.FTZ R109, R109, R20, R8 ;  /* 0x000000146d6d7223 */ /* 0x000fe20000010008 */
[----:B------:R-:W-:Y:S01]  /*2540*/  F2FP.F16.F32.PACK_AB R93, R115, R112 ;  /* 0x00000070735d723e */ /* 0x000fe200000000ff */
[C---:B------:R-:W-:Y:S01]  /*2550*/  FFMA.FTZ R112, R0.reuse, R31, R19 ;  /* 0x0000001f00707223 */ /* 0x040fe20000010013 */
[----:B------:R-:W-:Y:S01]  /*2560*/  F2FP.F16.F32.PACK_AB R94, R117, R114 ;  /* 0x00000072755e723e */ /* 0x000fe200000000ff */
        /* <DEDUP_REMOVED lines=16> */
.L_x_8415:
[----:B------:R-:W-:Y:S05]  /*2670*/  BSYNC.RECONVERGENT B0 ;  /* 0x0000000000007941 */ /* 0x000fea0003800200 */
.L_x_8414:
[----:B0-23--:R-:W0:Y:S02]  /*2680*/  LDC.64 R92, c[0x0][0x380] ;  /* 0x0000e000ff5c7b82 */ /* 0x00de240000000a00 */
[----:B0-----:R-:W-:-:S04]  /*2690*/  LEA R2, R92, R2, 0x2 ;  /* 0x000000025c027211 */ /* 0x001fc800078e10ff */
[----:B------:R-:W-:-:S13]  /*26a0*/  ISETP.GE.AND P1, PT, R2, R93, PT ;  /* 0x0000005d0200720c */ /* 0x000fda0003f26270 */
[----:B------:R-:W-:Y:S05]  /*26b0*/  @!P1 BRA `(.L_x_8416) ;  /* 0xffffffe400749947 */ /* 0x000fea000383ffff */
[----:B------:R-:W-:Y:S05]  /*26c0*/  EXIT ;  /* 0x000000000000794d */ /* 0x000fea0003800000 */
.L_x_8411:
        /* <DEDUP_REMOVED lines=8> */
.L_x_8418:
[----:B------:R-:W-:Y:S05]  /*2750*/  BSYNC B0 ;  /* 0x0000000000007941 */ /* 0x000fea0003800000 */
.L_x_8417:
        /* <DEDUP_REMOVED lines=9> */
.L_x_8419:
[----:B------:R-:W-:Y:S01]  /*27f0*/  HFMA2 R108, -RZ, RZ, 0, 2.384185791015625e-07 ;  /* 0x00000004ff6c7431 */ /* 0x000fe200000001ff */
[----:B------:R-:W-:-:S05]  /*2800*/  MOV R93, R99 ;  /* 0x00000063005d7202 */ /* 0x000fca0000000f00 */
[----:B------:R-:W-:-:S05]  /*2810*/  FADD.FTZ R96, R94, R93 ;  /* 0x0000005d5e607221 */ /* 0x000fca0000010000 */
[----:B------:R-:W-:-:S07]  /*2820*/  MOV R103, R96 ;  /* 0x0000006000677202 */ /* 0x000fce0000000f00 */
[----:B------:R-:W-:Y:S05]  /*2830*/  WARPSYNC.COLLECTIVE R102, `(.L_x_8420) ;  /* 0x0000000066087348 */ /* 0x000fea0003c00000 */
[----:B------:R0:W1:Y:S02]  /*2840*/  SHFL.BFLY P5, R99, R103, R108, R109 ;  /* 0x0c00006c67637389 */ /* 0x00006400000a006d */
[----:B01----:R-:W-:Y:S05]  /*2850*/  ENDCOLLECTIVE ;  /* 0x000000000000791b */ /* 0x003fea0003800000 */
.L_x_8420:
        /* <DEDUP_REMOVED lines=8> */
.L_x_8421:
[----:B------:R-:W-:Y:S01]  /*28e0*/  HFMA2 R108, -RZ, RZ, 0, 9.5367431640625e-07 ;  /* 0x00000010ff6c7431 */ /* 0x000fe200000001ff */
[----:B------:R-:W-:-:S05]  /*28f0*/  MOV R0, R99 ;  /* 0x0000006300007202 */ /* 0x000fca0000000f00 */
[----:B------:R-:W-:-:S05]  /*2900*/  FADD.FTZ R98, R97, R0 ;  /* 0x0000000061627221 */ /* 0x000fca0000010000 */
[----:B------:R-:W-:-:S07]  /*2910*/  MOV R103, R98 ;  /* 0x0000006200677202 */ /* 0x000fce0000000f00 */
[----:B------:R-:W-:Y:S05]  /*2920*/  WARPSYNC.COLLECTIVE R102, `(.L_x_8422) ;  /* 0x0000000066087348 */ /* 0x000fea0003c00000 */
[----:B------:R0:W1:Y:S02]  /*2930*/  SHFL.BFLY P5, R99, R103, R108, R109 ;  /* 0x0c00006c67637389 */ /* 0x00006400000a006d */
[----:B01----:R-:W-:Y:S05]  /*2940*/  ENDCOLLECTIVE ;  /* 0x000000000000791b */ /* 0x003fea0003800000 */
.L_x_8422:
        /* <DEDUP_REMOVED lines=40> */
.L_x_8423:
[----:B------:R-:W-:Y:S01]  /*2bd0*/  HFMA2 R108, -RZ, RZ, 0, 1.1920928955078125e-07 ;  /* 0x00000002ff6c7431 */ /* 0x000fe200000001ff */
[----:B------:R-:W-:-:S05]  /*2be0*/  MOV R95, R99 ;  /* 0x00000063005f7202 */ /* 0x000fca0000000f00 */
[----:B------:R-:W-:-:S05]  /*2bf0*/  FADD.FTZ R95, R0, R95 ;  /* 0x0000005f005f7221 */ /* 0x000fca0000010000 */
[----:B------:R-:W-:-:S07]  /*2c00*/  MOV R103, R95 ;  /* 0x0000005f00677202 */ /* 0x000fce0000000f00 */
[----:B------:R-:W-:Y:S05]  /*2c10*/  WARPSYNC.COLLECTIVE R102, `(.L_x_8424) ;  /* 0x0000000066087348 */ /* 0x000fea0003c00000 */
[----:B------:R0:W1:Y:S02]  /*2c20*/  SHFL.BFLY P5, R99, R103, R108, R109 ;  /* 0x0c00006c67637389 */ /* 0x00006400000a006d */
[----:B01----:R-:W-:Y:S05]  /*2c30*/  ENDCOLLECTIVE ;  /* 0x000000000000791b */ /* 0x003fea0003800000 */
.L_x_8424:
[----:B------:R-:W-:Y:S01]  /*2c40*/  HFMA2 R108, -RZ, RZ, 0, 2.384185791015625e-07 ;  /* 0x00000004ff6c7431 */ /* 0x000fe200000001ff */
[----:B------:R-:W-:-:S05]  /*2c50*/  MOV R94, R99 ;  /* 0x00000063005e7202 */ /* 0x000fca0000000f00 */
[----:B------:R-:W-:-:S05]  /*2c60*/  FADD.FTZ R94, R95, R94 ;  /* 0x0000005e5f5e7221 */ /* 0x000fca0000010000 */
[----:B------:R-:W-:-:S07]  /*2c70*/  MOV R103, R94 ;  /* 0x0000005e00677202 */ /* 0x000fce0000000f00 */
[----:B------:R-:W-:Y:S05]  /*2c80*/  WARPSYNC.COLLECTIVE R102, `(.L_x_8425) ;  /* 0x0000000066087348 */ /* 0x000fea0003c00000 */
[----:B------:R0:W1:Y:S02]  /*2c90*/  SHFL.BFLY P5, R99, R103, R108, R109 ;  /* 0x0c00006c67637389 */ /* 0x00006400000a006d */
[----:B01----:R-:W-:Y:S05]  /*2ca0*/  ENDCOLLECTIVE ;  /* 0x000000000000791b */ /* 0x003fea0003800000 */
.L_x_8425:
[----:B------:R-:W-:Y:S01]  /*2cb0*/  HFMA2 R108, -RZ, RZ, 0, 4.76837158203125e-07 ;  /* 0x00000008ff6c7431 */ /* 0x000fe200000001ff */
[----:B------:R-:W-:-:S05]  /*2cc0*/  MOV R97, R99 ;  /* 0x0000006300617202 */ /* 0x000fca0000000f00 */
[----:B------:R-:W-:-:S05]  /*2cd0*/  FADD.FTZ R97, R94, R97 ;  /* 0x000000615e617221 */ /* 0x000fca0000010000 */
[----:B------:R-:W-:-:S07]  /*2ce0*/  MOV R103, R97 ;  /* 0x0000006100677202 */ /* 0x000fce0000000f00 */
[----:B------:R-:W-:Y:S05]  /*2cf0*/  WARPSYNC.COLLECTIVE R102, `(.L_x_8426) ;  /* 0x0000000066087348 */ /* 0x000fea0003c00000 */
[----:B------:R0:W1:Y:S02]  /*2d00*/  SHFL.BFLY P5, R99, R103, R108, R109 ;  /* 0x0c00006c67637389 */ /* 0x00006400000a006d */
[----:B01----:R-:W-:Y:S05]  /*2d10*/  ENDCOLLECTIVE ;  /* 0x000000000000791b */ /* 0x003fea0003800000 */
.L_x_8426:
[----:B------:R-:W-:Y:S01]  /*2d20*/  HFMA2 R108, -RZ, RZ, 0, 9.5367431640625e-07 ;  /* 0x00000010ff6c7431 */ /* 0x000fe200000001ff */
[----:B------:R-:W-:-:S05]  /*2d30*/  MOV R96, R99 ;  /* 0x0000006300607202 */ /* 0x000fca0000000f00 */
[----:B------:R-:W-:-:S05]  /*2d40*/  FADD.FTZ R96, R97, R96 ;  /* 0x0000006061607221 */ /* 0x000fca0000010000 */
[----:B------:R-:W-:-:S07]  /*2d50*/  MOV R103, R96 ;  /* 0x0000006000677202 */ /* 0x000fce0000000f00 */
[----:B------:R-:W-:Y:S05]  /*2d60*/  WARPSYNC.COLLECTIVE R102, `(.L_x_8427) ;  /* 0x0000000066087348 */ /* 0x000fea0003c00000 */
[----:B------:R0:W1:Y:S02]  /*2d70*/  SHFL.BFLY P5, R99, R103, R108, R109 ;  /* 0x0c00006c67637389 */ /* 0x00006400000a006d */
[----:B01----:R-:W-:Y:S05]  /*2d80*/  ENDCOLLECTIVE ;  /* 0x000000000000791b */ /* 0x003fea0003800000 */
.L_x_8427:
[----:B------:R-:W-:Y:S05]  /*2d90*/  BRA `(.L_x_8428) ;  /* 0xfffffff000787947 */ /* 0x000fea000383ffff */
.L_x_8429:
        /* <DEDUP_REMOVED lines=14> */
.L_x_12153:


//--------------------- .text._ZN10layer_norm31ln_parallel_residual_fwd_kernelINS_13Kernel_traitsIf6__halffS2_fjLj512ELj1ELj4ELj1ELj16ENS_18Kernel_traits_baseILj512EfS2_fS2_fjLj128EEEEELb0ELb0ELb1EEEvNS_9FwdParamsE --------------------------
	.section	.text._ZN10layer_norm31ln_parallel_residual_fwd_kernelINS_13Kernel_traitsIf6__halffS2_fjLj512ELj1ELj4ELj1ELj16ENS_18Kernel_traits_baseILj512EfS2_fS2_fjLj128EEEEELb0ELb0ELb1EEEvNS_9FwdParamsE,"ax",@progbits
	.align	128
        .global         _ZN10layer_norm31ln_parallel_residual_fwd_kernelINS_13Kernel_traitsIf6__halffS2_fjLj512ELj1ELj4ELj1ELj16ENS_18Kernel_traits_baseILj512EfS2_fS2_fjLj128EEEEELb0ELb0ELb1EEEvNS_9FwdParamsE
        .type           _ZN10layer_norm31ln_parallel_residual_fwd_kernelINS_13Kernel_traitsIf6__halffS2_fjLj512ELj1ELj4ELj1ELj16ENS_18Kernel_traits_baseILj512EfS2_fS2_fjLj128EEEEELb0ELb0ELb1EEEvNS_9FwdParamsE,@function
        .size           _ZN10layer_norm31ln_parallel_residual_fwd_kernelINS_13Kernel_traitsIf6__halffS2_fjLj512ELj1ELj4ELj1ELj16ENS_18Kernel_traits_baseILj512EfS2_fS2_fjLj128EEEEELb0ELb0ELb1EEEvNS_9FwdParamsE,(.L_x_12154 - _ZN10layer_norm31ln_parallel_residual_fwd_kernelINS_13Kernel_traitsIf6__halffS2_fjLj512ELj1ELj4ELj1ELj16ENS_18Kernel_traits_baseILj512EfS2_fS2_fjLj128EEEEELb0ELb0ELb1EEEvNS_9FwdParamsE)
        .other          _ZN10layer_norm31ln_parallel_residual_fwd_kernelINS_13Kernel_traitsIf6__halffS2_fjLj512ELj1ELj4ELj1ELj16ENS_18Kernel_traits_baseILj512EfS2_fS2_fjLj128EEEEELb0ELb0ELb1EEEvNS_9FwdParamsE,@"STO_CUDA_ENTRY STV_DEFAULT"
_ZN10layer_norm31ln_parallel_residual_fwd_kernelINS_13Kernel_traitsIf6__halffS2_fjLj512ELj1ELj4ELj1ELj16ENS_18Kernel_traits_baseILj512EfS2_fS2_fjLj128EEEEELb0ELb0ELb1EEEvNS_9FwdParamsE:
.text._ZN10layer_norm31ln_parallel_residual_fwd_kernelINS_13Kernel_traitsIf6__halffS2_fjLj512ELj1ELj4ELj1ELj16ENS_18Kernel_traits_baseILj512EfS2_fS2_fjLj128EEEEELb0ELb0ELb1EEEvNS_9FwdParamsE:
        /* <DEDUP_REMOVED lines=106> */
.L_x_8430:
        /* <DEDUP_REMOVED lines=29> */
.L_x_8432:
        /* <DEDUP_REMOVED lines=26> */
.L_x_8431:
        /* <DEDUP_REMOVED lines=12> */
.L_x_8442:
[----:B-1----:R-:W-:Y:S01]  /*0ad0*/  ISETP.NE.U32.AND P1, PT, RZ, UR10, PT ;  /* 0x0000000aff007c0c */ /* 0x002fe2000bf25070 */
        /* <DEDUP_REMOVED lines=9> */
[----:B-----5:R-:W5:Y:S01]  /*0b70*/  LDG.E.128 R88, desc[UR6][R88.64] ;  /* 0x0000000658587981 */ /* 0x020f62000c1e1d00 */
        /* <DEDUP_REMOVED lines=20> */
.L_x_8434:
[----:B-----5:R-:W-:Y:S02]  /*0cc0*/  HADD2.F32 R83, -RZ, R88.H0_H0 ;  /* 0x20000058ff537230 */ /* 0x020fe40000004100 */
[----:B------:R-:W-:Y:S02]  /*0cd0*/  HADD2.F32 R87, -RZ, R90.H0_H0 ;  /* 0x2000005aff577230 */ /* 0x000fe40000004100 */
[----:B------:R-:W-:Y:S02]  /*0ce0*/  HADD2.F32 R88, -RZ, R88.H1_H1 ;  /* 0x30000058ff587230 */ /* 0x000fe40000004100 */
[----:B------:R-:W-:Y:S01]  /*0cf0*/  FADD.FTZ R92, R72, R83 ;  /* 0x00000053485c7221 */ /* 0x000fe20000010000 */
[----:B------:R-:W-:Y:S02]  /*0d00*/  HADD2.F32 R90, -RZ, R90.H1_H1 ;  /* 0x3000005aff5a7230 */ /* 0x000fe40000004100 */
[--C-:B------:R-:W-:Y:S02]  /*0d10*/  HADD2.F32 R85, -RZ, R89.reuse.H0_H0 ;  /* 0x20000059ff557230 */ /* 0x100fe40000004100 */
[----:B------:R-:W-:Y:S01]  /*0d20*/  FADD.FTZ R93, R73, R88 ;  /* 0x00000058495d7221 */ /* 0x000fe20000010000 */
[----:B------:R-:W-:-:S02]  /*0d30*/  HADD2.F32 R0, -RZ, R89.H1_H1 ;  /* 0x30000059ff007230 */ /* 0x000fc40000004100 */
[----:B------:R-:W-:Y:S01]  /*0d40*/  FADD.FTZ R89, R77, R90 ;  /* 0x0000005a4d597221 */ /* 0x000fe20000010000 */
[--C-:B------:R-:W-:Y:S02]  /*0d50*/  HADD2.F32 R97, -RZ, R91.reuse.H0_H0 ;  /* 0x2000005bff617230 */ /* 0x100fe40000004100 */
[----:B------:R-:W-:Y:S01]  /*0d60*/  FADD.FTZ R94, R74, R85 ;  /* 0x000000554a5e7221 */ /* 0x000fe20000010000 */
[----:B------:R-:W-:Y:S02]  /*0d70*/  HADD2.F32 R82, -RZ, R91.H1_H1 ;  /* 0x3000005bff527230 */ /* 0x000fe40000004100 */
[----:B------:R-:W-:Y:S01]  /*0d80*/  FADD.FTZ R95, R75, R0 ;  /* 0x000000004b5f7221 */ /* 0x000fe20000010000 */
[----:B------:R-:W-:Y:S01]  /*0d90*/  FADD.FTZ R88, R76, R87 ;  /* 0x000000574c587221 */ /* 0x000fe20000010000 */
[----:B------:R-:W-:Y:S01]  /*0da0*/  FADD.FTZ R90, R78, R97 ;  /* 0x000000614e5a7221 */ /* 0x000fe20000010000 */
[----:B------:R-:W-:Y:S01]  /*0db0*/  FADD.FTZ R91, R79, R82 ;  /* 0x000000524f5b7221 */ /* 0x000fe20000010000 */
[----:B------:R-:W-:Y:S06]  /*0dc0*/  BRA `(.L_x_8435) ;  /* 0x0000000000f07947 */ /* 0x000fec0003800000 */
.L_x_8433:
[----:B------:R-:W-:-:S04]  /*0dd0*/  UISETP.NE.U32.AND UP0, UPT, UR10, URZ, UPT ;  /* 0x000000ff0a00728c */ /* 0x000fc8000bf05070 */
[----:B------:R-:W-:-:S09]  /*0de0*/  UISETP.NE.AND.EX UP0, UPT, UR11, URZ, UPT, UP0 ;  /* 0x000000ff0b00728c */ /* 0x000fd2000bf05300 */
[----:B------:R-:W-:Y:S05]  /*0df0*/  BRA.U UP0, `(.L_x_8436) ;  /* 0x0000000100647547 */ /* 0x000fea000b800000 */
[--C-:B-----5:R-:W-:Y:S02]  /*0e00*/  HADD2.F32 R83, -RZ, R88.reuse.H0_H0 ;  /* 0x20000058ff537230 */ /* 0x120fe40000004100 */
[----:B------:R-:W-:Y:S02]  /*0e10*/  HADD2.F32 R88, -RZ, R88.H1_H1 ;  /* 0x30000058ff587230 */ /* 0x000fe40000004100 */
[----:B------:R-:W-:Y:S02]  /*0e20*/  HADD2.F32 R93, -RZ, R68.H1_H1 ;  /* 0x30000044ff5d7230 */ /* 0x000fe40000004100 */
[--C-:B------:R-:W-:Y:S02]  /*0e30*/  HADD2.F32 R85, -RZ, R89.reuse.H0_H0 ;  /* 0x20000059ff557230 */ /* 0x100fe40000004100 */
[----:B------:R-:W-:Y:S02]  /*0e40*/  HADD2.F32 R0, -RZ, R89.H1_H1 ;  /* 0x30000059ff007230 */ /* 0x000fe40000004100 */
[----:B------:R-:W-:Y:S01]  /*0e50*/  FADD.FTZ R93, R88, R93 ;  /* 0x0000005d585d7221 */ /* 0x000fe20000010000 */
[----:B------:R-:W-:-:S02]  /*0e60*/  HADD2.F32 R87, -RZ, R90.H0_H0 ;  /* 0x2000005aff577230 */ /* 0x000fc40000004100 */
[----:B------:R-:W-:Y:S02]  /*0e70*/  HADD2.F32 R82, -RZ, R90.H1_H1 ;  /* 0x3000005aff527230 */ /* 0x000fe40000004100 */
[--C-:B------:R-:W-:Y:S02]  /*0e80*/  HADD2.F32 R97, -RZ, R91.reuse.H0_H0 ;  /* 0x2000005bff617230 */ /* 0x100fe40000004100 */
[----:B------:R-:W-:Y:S02]  /*0e90*/  HADD2.F32 R84, -RZ, R91.H1_H1 ;  /* 0x3000005bff547230 */ /* 0x000fe40000004100 */
[----:B------:R-:W-:Y:S02]  /*0ea0*/  HADD2.F32 R92, -RZ, R68.H0_H0 ;  /* 0x20000044ff5c7230 */ /* 0x000fe40000004100 */
[--C-:B------:R-:W-:Y:S02]  /*0eb0*/  HADD2.F32 R94, -RZ, R69.reuse.H0_H0 ;  /* 0x20000045ff5e7230 */ /* 0x100fe40000004100 */
[----:B------:R-:W-:-:S02]  /*0ec0*/  HADD2.F32 R95, -RZ, R69.H1_H1 ;  /* 0x30000045ff5f7230 */ /* 0x000fc40000004100 */
[----:B------:R-:W-:Y:S01]  /*0ed0*/  FADD.FTZ R92, R83, R92 ;  /* 0x0000005c535c7221 */ /* 0x000fe20000010000 */
        /* <DEDUP_REMOVED lines=11> */
.L_x_8436:
[--C-:B-----5:R-:W-:Y:S02]  /*0f90*/  HADD2.F32 R0, -RZ, R88.reuse.H0_H0 ;  /* 0x20000058ff007230 */ /* 0x120fe40000004100 */
[----:B------:R-:W-:Y:S02]  /*0fa0*/  HADD2.F32 R88, -RZ, R88.H1_H1 ;  /* 0x30000058ff587230 */ /* 0x000fe40000004100 */
[--C-:B------:R-:W-:Y:S02]  /*0fb0*/  HADD2.F32 R83, -RZ, R68.reuse.H0_H0 ;  /* 0x20000044ff537230 */ /* 0x100fe40000004100 */
[----:B------:R-:W-:Y:S02]  /*0fc0*/  HADD2.F32 R85, -RZ, R68.H1_H1 ;  /* 0x30000044ff557230 */ /* 0x000fe40000004100 */
        /* <DEDUP_REMOVED lines=8> */
[----:B------:R-:W-:Y:S02]  /*1050*/  HADD2.F32 R87, -RZ, R69.H0_H0 ;  /* 0x20000045ff577230 */ /* 0x000fe40000004100 */
[----:B------:R-:W-:Y:S01]  /*1060*/  FADD.FTZ R90, R90, R91 ;  /* 0x0000005b5a5a7221 */ /* 0x000fe20000010000 */
[----:B------:R-:W-:-:S02]  /*1070*/  HADD2.F32 R93, -RZ, R71.H0_H0 ;  /* 0x20000047ff5d7230 */ /* 0x000fc40000004100 */
[----:B------:R-:W-:Y:S02]  /*1080*/  HADD2.F32 R89, -RZ, R89.H1_H1 ;  /* 0x30000059ff597230 */ /* 0x000fe40000004100 */
[----:B------:R-:W-:Y:S01]  /*1090*/  FADD.FTZ R87, R82, R87 ;  /* 0x0000005752577221 */ /* 0x000fe20000010000 */
[----:B------:R-:W-:Y:S02]  /*10a0*/  HADD2.F32 R0, -RZ, R69.H1_H1 ;  /* 0x30000045ff007230 */ /* 0x000fe40000004100 */
[----:B------:R-:W-:Y:S01]  /*10b0*/  FADD.FTZ R91, R86, R93 ;  /* 0x0000005d565b7221 */ /* 0x000fe20000010000 */
[----:B------:R-:W-:Y:S02]  /*10c0*/  HADD2.F32 R85, -RZ, R70.H0_H0 ;  /* 0x20000046ff557230 */ /* 0x000fe40000004100 */
        /* <DEDUP_REMOVED lines=12> */
.L_x_8435:
        /* <DEDUP_REMOVED lines=24> */
[----:B------:R-:W-:Y:S02]  /*1310*/  HADD2.F32 R85, -RZ, R85.H1_H1 ;  /* 0x30000055ff557230 */ /* 0x000fe40000004100 */
[--C-:B------:R-:W-:Y:S02]  /*1320*/  HADD2.F32 R98, -RZ, R87.reuse.H0_H0 ;  /* 0x20000057ff627230 */ /* 0x100fe40000004100 */
[----:B------:R-:W-:Y:S01]  /*1330*/  FADD.FTZ R83, R103, R80 ;  /* 0x0000005067537221 */ /* 0x000fe20000010000 */
[----:B------:R-:W-:Y:S02]  /*1340*/  HADD2.F32 R100, -RZ, R87.H1_H1 ;  /* 0x30000057ff647230 */ /* 0x000fe40000004100 */
[----:B------:R-:W-:Y:S01]  /*1350*/  FADD.FTZ R80, R72, R81 ;  /* 0x0000005148507221 */ /* 0x000fe20000010000 */
[----:B------:R-:W-:Y:S02]  /*1360*/  HADD2.F32 R0, -RZ, R69.H1_H1 ;  /* 0x30000045ff007230 */ /* 0x000fe40000004100 */
[----:B------:R-:W-:Y:S01]  /*1370*/  FADD.FTZ R81, R73, R84 ;  /* 0x0000005449517221 */ /* 0x000fe20000010000 */
[----:B------:R-:W-:-:S02]  /*1380*/  HADD2.F32 R82, -RZ, R86.H0_H0 ;  /* 0x20000056ff527230 */ /* 0x000fc40000004100 */
[----:B------:R-:W-:Y:S02]  /*1390*/  HADD2.F32 R87, -RZ, R70.H0_H0 ;  /* 0x20000046ff577230 */ /* 0x000fe40000004100 */
        /* <DEDUP_REMOVED lines=13> */
[----:B------:R-:W-:Y:S02]  /*1470*/  FADD.FTZ R86, R78, R87 ;  /* 0x000000574e567221 */ /* 0x000fe40000010000 */
[----:B------:R-:W-:Y:S01]  /*1480*/  FADD.FTZ R87, R79, R100 ;  /* 0x000000644f577221 */ /* 0x000fe20000010000 */
[----:B------:R-:W-:Y:S06]  /*1490*/  BRA `(.L_x_8439) ;  /* 0x0000000000cc7947 */ /* 0x000fec0003800000 */
.L_x_8438:
        /* <DEDUP_REMOVED lines=9> */
[----:B------:R-:W-:Y:S02]  /*1530*/  HADD2.F32 R98, -RZ, R86.H0_H0 ;  /* 0x20000056ff627230 */ /* 0x000fe40000004100 */
[--C-:B------:R-:W-:Y:S02]  /*1540*/  HADD2.F32 R100, -RZ, R87.reuse.H0_H0 ;  /* 0x20000057ff647230 */ /* 0x100fe40000004100 */
[----:B------:R-:W-:Y:S01]  /*1550*/  FADD.FTZ R81, R83, R84 ;  /* 0x0000005453517221 */ /* 0x000fe20000010000 */
[----:B------:R-:W-:Y:S02]  /*1560*/  HADD2.F32 R102, -RZ, R87.H1_H1 ;  /* 0x30000057ff667230 */ /* 0x000fe40000004100 */
[----:B------:R-:W-:-:S02]  /*1570*/  HADD2.F32 R85, -RZ, R70.H0_H0 ;  /* 0x20000046ff557230 */ /* 0x000fc40000004100 */
[----:B------:R-:W-:Y:S02]  /*1580*/  HADD2.F32 R86, -RZ, R86.H1_H1 ;  /* 0x30000056ff567230 */ /* 0x000fe40000004100 */
[----:B------:R-:W-:Y:S02]  /*1590*/  HADD2.F32 R87, -RZ, R70.H1_H1 ;  /* 0x30000046ff577230 */ /* 0x000fe40000004100 */
[----:B------:R-:W-:Y:S01]  /*15a0*/  FADD.FTZ R84, R85, R98 ;  /* 0x0000006255547221 */ /* 0x000fe20000010000 */
[----:B------:R-:W-:Y:S02]  /*15b0*/  HADD2.F32 R83, -RZ, R69.H1_H1 ;  /* 0x30000045ff537230 */ /* 0x000fe40000004100 */
[--C-:B------:R-:W-:Y:S02]  /*15c0*/  HADD2.F32 R103, -RZ, R71.reuse.H0_H0 ;  /* 0x20000047ff677230 */ /* 0x100fe40000004100 */
[----:B------:R-:W-:Y:S01]  /*15d0*/  FADD.FTZ R85, R87, R86 ;  /* 0x0000005657557221 */ /* 0x000fe20000010000 */
[----:B------:R-:W-:-:S02]  /*15e0*/  HADD2.F32 R105, -RZ, R71.H1_H1 ;  /* 0x30000047ff697230 */ /* 0x000fc40000004100 */
[----:B------:R-:W-:Y:S01]  /*15f0*/  FADD.FTZ R83, R83, R0 ;  /* 0x0000000053537221 */ /* 0x000fe20000010000 */
[----:B------:R-:W-:Y:S02]  /*1600*/  FADD.FTZ R86, R103, R100 ;  /* 0x0000006467567221 */ /* 0x000fe40000010000 */
[----:B------:R-:W-:Y:S01]  /*1610*/  FADD.FTZ R87, R105, R102 ;  /* 0x0000006669577221 */ /* 0x000fe20000010000 */
[----:B------:R-:W-:Y:S06]  /*1620*/  BRA `(.L_x_8439) ;  /* 0x0000000000687947 */ /* 0x000fec0003800000 */
.L_x_8437:
        /* <DEDUP_REMOVED lines=18> */
.L_x_8440:
        /* <DEDUP_REMOVED lines=8> */
.L_x_8439:
        /* <DEDUP_REMOVED lines=75> */
.L_x_8454:
        /* <DEDUP_REMOVED lines=40> */
[----:B------:R-:W-:Y:S01]  /*1f00*/  F2FP.F16.F32.PACK_AB R80, R81, R80 ;  /* 0x000000505150723e */ /* 0x000fe200000000ff */
[----:B--2---:R-:W-:Y:S01]  /*1f10*/  IMAD.WIDE.U32 R88, R101, 0x10, R96 ;  /* 0x0000001065587825 */ /* 0x004fe200078e0060 */
[----:B------:R-:W-:-:S03]  /*1f20*/  F2FP.F16.F32.PACK_AB R81, R85, R82 ;  /* 0x000000525551723e */ /* 0x000fc600000000ff */
[----:B------:R-:W-:Y:S01]  /*1f30*/  FMUL.FTZ R94, R0, R115 ;  /* 0x00000073005e7220 */ /* 0x000fe20000410000 */
[----:B------:R-:W-:Y:S01]  /*1f40*/  F2FP.F16.F32.PACK_AB R82, R103, R84 ;  /* 0x000000546752723e */ /* 0x000fe200000000ff */
[----:B---3--:R-:W-:-:S04]  /*1f50*/  IMAD.WIDE.U32 R90, R101, 0x10, R92 ;  /* 0x00000010655a7825 */ /* 0x008fc800078e005c */
[----:B------:R-:W-:Y:S01]  /*1f60*/  FMUL.FTZ R111, R0, R111 ;  /* 0x0000006f006f7220 */ /* 0x000fe20000410000 */
        /* <DEDUP_REMOVED lines=8> */
[C---:B------:R-:W-:Y:S01]  /*1ff0*/  FFMA.FTZ R83, R111.reuse, R26, R62 ;  /* 0x0000001a6f537223 */ /* 0x040fe2000001003e */
[----:B------:R-:W-:Y:S01]  /*2000*/  FFMA.FTZ R87, R111, R34, R10 ;  /* 0x000000226f577223 */ /* 0x000fe2000001000a */
[----:B------:R-:W-:Y:S01]  /*2010*/  FFMA.FTZ R94, R94, R35, R11 ;  /* 0x000000235e5e7223 */ /* 0x000fe2000001000b */
[----:B------:R-:W-:Y:S01]  /*2020*/  FFMA.FTZ R101, R106, R33, R9 ;  /* 0x000000216a657223 */ /* 0x000fe20000010009 */
[----:B------:R-:W-:Y:S01]  /*2030*/  F2FP.F16.F32.PACK_AB R85, R104, R85 ;  /* 0x000000556855723e */ /* 0x000fe200000000ff */
        /* <DEDUP_REMOVED lines=10> */
[----:B------:R-:W-:Y:S01]  /*20e0*/  F2FP.F16.F32.PACK_AB R86, R101, R86 ;  /* 0x000000566556723e */ /* 0x000fe200000000ff */
[----:B------:R-:W-:Y:S01]  /*20f0*/  FFMA.FTZ R101, R107, R38, R58 ;  /* 0x000000266b657223 */ /* 0x000fe2000001003a */
[----:B------:R-:W-:Y:S01]  /*2100*/  FFMA.FTZ R94, R106, R39, R59 ;  /* 0x000000276a5e7223 */ /* 0x000fe2000001003b */
[C---:B------:R-:W-:Y:S01]  /*2110*/  FMUL.FTZ R113, R0.reuse, R113 ;  /* 0x0000007100717220 */ /* 0x040fe20000410000 */
[----:B------:R-:W-:Y:S01]  /*2120*/  F2FP.F16.F32.PACK_AB R100, R95, R100 ;  /* 0x000000645f64723e */ /* 0x000fe200000000ff */
[C---:B------:R-:W-:Y:S01]  /*2130*/  FMUL.FTZ R108, R0.reuse, R117 ;  /* 0x00000075006c7220 */ /* 0x040fe20000410000 */
[----:B------:R-:W-:Y:S01]  /*2140*/  FMUL.FTZ R119, R0, R119 ;  /* 0x0000007700777220 */ /* 0x000fe20000410000 */
[----:B------:R-:W-:Y:S01]  /*2150*/  F2FP.F16.F32.PACK_AB R101, R94, R101 ;  /* 0x000000655e65723e */ /* 0x000fe200000000ff */
        /* <DEDUP_REMOVED lines=30> */
.L_x_8441:
        /* <DEDUP_REMOVED lines=8> */
.L_x_8444:
[----:B------:R-:W-:Y:S05]  /*23c0*/  BSYNC B0 ;  /* 0x0000000000007941 */ /* 0x000fea0003800000 */
.L_x_8443:
        /* <DEDUP_REMOVED lines=9> */
.L_x_8445:
[----:B------:R-:W-:Y:S01]  /*2460*/  HFMA2 R104, -RZ, RZ, 0, 2.384185791015625e-07 ;  /* 0x00000004ff687431 */ /* 0x000fe200000001ff */
[----:B------:R-:W-:-:S05]  /*2470*/  MOV R96, R105 ;  /* 0x0000006900607202 */ /* 0x000fca0000000f00 */
[----:B------:R-:W-:-:S05]  /*2480*/  FADD.FTZ R98, R97, R96 ;  /* 0x0000006061627221 */ /* 0x000fca0000010000 */
[----:B------:R-:W-:-:S07]  /*2490*/  MOV R107, R98 ;  /* 0x00000062006b7202 */ /* 0x000fce0000000f00 */
[----:B------:R-:W-:Y:S05]  /*24a0*/  WARPSYNC.COLLECTIVE R102, `(.L_x_8446) ;  /* 0x0000000066087348 */ /* 0x000fea0003c00000 */
[----:B------:R0:W1:Y:S02]  /*24b0*/  SHFL.BFLY P3, R105, R107, R104, R109 ;  /* 0x0c0000686b697389 */ /* 0x000064000006006d */
[----:B01----:R-:W-:Y:S05]  /*24c0*/  ENDCOLLECTIVE ;  /* 0x000000000000791b */ /* 0x003fea0003800000 */
.L_x_8446:
[----:B------:R-:W-:Y:S01]  /*24d0*/  HFMA2 R104, -RZ, RZ, 0, 4.76837158203125e-07 ;  /* 0x00000008ff687431 */ /* 0x000fe200000001ff */
[----:B------:R-:W-:-:S05]  /*24e0*/  MOV R103, R105 ;  /* 0x0000006900677202 */ /* 0x000fca0000000f00 */
[----:B------:R-:W-:-:S05]  /*24f0*/  FADD.FTZ R103, R98, R103 ;  /* 0x0000006762677221 */ /* 0x000fca0000010000 */
[----:B------:R-:W-:-:S07]  /*2500*/  MOV R107, R103 ;  /* 0x00000067006b7202 */ /* 0x000fce0000000f00 */
[----:B------:R-:W-:Y:S05]  /*2510*/  WARPSYNC.COLLECTIVE R102, `(.L_x_8447) ;  /* 0x0000000066087348 */ /* 0x000fea0003c00000 */
[----:B------:R0:W1:Y:S02]  /*2520*/  SHFL.BFLY P3, R105, R107, R104, R109 ;  /* 0x0c0000686b697389 */ /* 0x000064000006006d */
[----:B01----:R-:W-:Y:S05]  /*2530*/  ENDCOLLECTIVE ;  /* 0x000000000000791b */ /* 0x003fea0003800000 */
.L_x_8447:
        /* <DEDUP_REMOVED lines=8> */
.L_x_8448:
        /* <DEDUP_REMOVED lines=39> */
.L_x_8449:
[----:B------:R-:W-:Y:S01]  /*2830*/  HFMA2 R104, -RZ, RZ, 0, 1.1920928955078125e-07 ;  /* 0x00000002ff687431 */ /* 0x000fe200000001ff */
[----:B------:R-:W-:-:S05]  /*2840*/  MOV R97, R105 ;  /* 0x0000006900617202 */ /* 0x000fca0000000f00 */
[----:B------:R-:W-:-:S05]  /*2850*/  FADD.FTZ R97, R0, R97 ;  /* 0x0000006100617221 */ /* 0x000fca0000010000 */
[----:B------:R-:W-:-:S07]  /*2860*/  MOV R107, R97 ;  /* 0x00000061006b7202 */ /* 0x000fce0000000f00 */
[----:B------:R-:W-:Y:S05]  /*2870*/  WARPSYNC.COLLECTIVE R102, `(.L_x_8450) ;  /* 0x0000000066087348 */ /* 0x000fea0003c00000 */
[----:B------:R0:W1:Y:S02]  /*2880*/  SHFL.BFLY P3, R105, R107, R104, R109 ;  /* 0x0c0000686b697389 */ /* 0x000064000006006d */
[----:B01----:R-:W-:Y:S05]  /*2890*/  ENDCOLLECTIVE ;  /* 0x000000000000791b */ /* 0x003fea0003800000 */
.L_x_8450:
[----:B------:R-:W-:Y:S01]  /*28a0*/  HFMA2 R104, -RZ, RZ, 0, 2.384185791015625e-07 ;  /* 0x00000004ff687431 */ /* 0x000fe200000001ff */
[----:B------:R-:W-:-:S05]  /*28b0*/  MOV R98, R105 ;  /* 0x0000006900627202 */ /* 0x000fca0000000f00 */
[----:B------:R-:W-:-:S05]  /*28c0*/  FADD.FTZ R98, R97, R98 ;  /* 0x0000006261627221 */ /* 0x000fca0000010000 */
[----:B------:R-:W-:-:S07]  /*28d0*/  MOV R107, R98 ;  /* 0x00000062006b7202 */ /* 0x000fce0000000f00 */
[----:B------:R-:W-:Y:S05]  /*28e0*/  WARPSYNC.COLLECTIVE R102, `(.L_x_8451) ;  /* 0x0000000066087348 */ /* 0x000fea0003c00000 */
[----:B------:R0:W1:Y:S02]  /*28f0*/  SHFL.BFLY P3, R105, R107, R104, R109 ;  /* 0x0c0000686b697389 */ /* 0x000064000006006d */
[----:B01----:R-:W-:Y:S05]  /*2900*/  ENDCOLLECTIVE ;  /* 0x000000000000791b */ /* 0x003fea0003800000 */
.L_x_8451:
[----:B------:R-:W-:Y:S01]  /*2910*/  HFMA2 R104, -RZ, RZ, 0, 4.76837158203125e-07 ;  /* 0x00000008ff687431 */ /* 0x000fe200000001ff */
[----:B------:R-:W-:-:S05]  /*2920*/  MOV R103, R105 ;  /* 0x0000006900677202 */ /* 0x000fca0000000f00 */
[----:B------:R-:W-:-:S05]  /*2930*/  FADD.FTZ R103, R98, R103 ;  /* 0x0000006762677221 */ /* 0x000fca0000010000 */
[----:B------:R-:W-:-:S07]  /*2940*/  MOV R107, R103 ;  /* 0x00000067006b7202 */ /* 0x000fce0000000f00 */
[----:B------:R-:W-:Y:S05]  /*2950*/  WARPSYNC.COLLECTIVE R102, `(.L_x_8452) ;  /* 0x0000000066087348 */ /* 0x000fea0003c00000 */
[----:B------:R0:W1:Y:S02]  /*2960*/  SHFL.BFLY P3, R105, R107, R104, R109 ;  /* 0x0c0000686b697389 */ /* 0x000064000006006d */
[----:B01----:R-:W-:Y:S05]  /*2970*/  ENDCOLLECTIVE ;  /* 0x000000000000791b */ /* 0x003fea0003800000 */
.L_x_8452:
[----:B------:R-:W-:Y:S01]  /*2980*/  HFMA2 R104, -RZ, RZ, 0, 9.5367431640625e-07 ;  /* 0x00000010ff687431 */ /* 0x000fe200000001ff */
[----:B------:R-:W-:-:S05]  /*2990*/  MOV R100, R105 ;  /* 0x0000006900647202 */ /* 0x000fca0000000f00 */
[----:B------:R-:W-:-:S05]  /*29a0*/  FADD.FTZ R100, R103, R100 ;  /* 0x0000006467647221 */ /* 0x000fca0000010000 */
[----:B------:R-:W-:-:S07]  /*29b0*/  MOV R107, R100 ;  /* 0x00000064006b7202 */ /* 0x000fce0000000f00 */
[----:B------:R-:W-:Y:S05]  /*29c0*/  WARPSYNC.COLLECTIVE R102, `(.L_x_8453) ;  /* 0x0000000066087348 */ /* 0x000fea0003c00000 */
[----:B------:R0:W1:Y:S02]  /*29d0*/  SHFL.BFLY P3, R105, R107, R104, R109 ;  /* 0x0c0000686b697389 */ /* 0x000064000006006d */
[----:B01----:R-:W-:Y:S05]  /*29e0*/  ENDCOLLECTIVE ;  /* 0x000000000000791b */ /* 0x003fea0003800000 */
.L_x_8453:
[----:B------:R-:W-:Y:S05]  /*29f0*/  BRA `(.L_x_8454) ;  /* 0xfffffff000a07947 */ /* 0x000fea000383ffff */
.L_x_8455:
        /* <DEDUP_REMOVED lines=16> */
.L_x_12154:


//--------------------- .text._ZN10layer_norm31ln_parallel_residual_fwd_kernelINS_13Kernel_traitsIf6__halffS2_fjLj512ELj1ELj4ELj1ELj16ENS_18Kernel_traits_baseILj512EfS2_fS2_fjLj128EEEEELb0ELb1ELb0EEEvNS_9FwdParamsE --------------------------
	.section	.text._ZN10layer_norm31ln_parallel_residual_fwd_kernelINS_13Kernel_traitsIf6__halffS2_fjLj512ELj1ELj4ELj1ELj16ENS_18Kernel_traits_baseILj512EfS2_fS2_fjLj128EEEEELb0ELb1ELb0EEEvNS_9FwdParamsE,"ax",@progbits
	.align	128
        .global         _ZN10layer_norm31ln_parallel_residual_fwd_kernelINS_13Kernel_traitsIf6__halffS2_fjLj512ELj1ELj4ELj1ELj16ENS_18Kernel_traits_baseILj512EfS2_fS2_fjLj128EEEEELb0ELb1ELb0EEEvNS_9FwdParamsE
        .type           _ZN10layer_norm31ln_parallel_residual_fwd_kernelINS_13Kernel_traitsIf6__halffS2_fjLj512ELj1ELj4ELj1ELj16ENS_18Kernel_traits_baseILj512EfS2_fS2_fjLj128EEEEELb0ELb1ELb0EEEvNS_9FwdParamsE,@function
        .size           _ZN10layer_norm31ln_parallel_residual_fwd_kernelINS_13Kernel_traitsIf6__halffS2_fjLj512ELj1ELj4ELj1ELj16ENS_18Kernel_traits_baseILj512EfS2_fS2_fjLj128EEEEELb0ELb1ELb0EEEvNS_9FwdParamsE,(.L_x_12155 - _ZN10layer_norm31ln_parallel_residual_fwd_kernelINS_13Kernel_traitsIf6__halffS2_fjLj512ELj1ELj4ELj1ELj16ENS_18Kernel_traits_baseILj512EfS2_fS2_fjLj128EEEEELb0ELb1ELb0EEEvNS_9FwdParamsE)
        .other          _ZN10layer_norm31ln_parallel_residual_fwd_kernelINS_13Kernel_traitsIf6__halffS2_fjLj512ELj1ELj4ELj1ELj16ENS_18Kernel_traits_baseILj512EfS2_fS2_fjLj128EEEEELb0ELb1ELb0EEEvNS_9FwdParamsE,@"STO_CUDA_ENTRY STV_DEFAULT"
_ZN10layer_norm31ln_parallel_residual_fwd_kernelINS_13Kernel_traitsIf6__halffS2_fjLj512ELj1ELj4ELj1ELj16ENS_18Kernel_traits_baseILj512EfS2_fS2_fjLj128EEEEELb0ELb1ELb0EEEvNS_9FwdParamsE:
.text._ZN10layer_norm31ln_parallel_residual_fwd_kernelINS_13Kernel_traitsIf6__halffS2_fjLj512ELj1ELj4ELj1ELj16ENS_18Kernel_traits_baseILj512EfS2_fS2_fjLj128EEEEELb0ELb1ELb0EEEvNS_9FwdParamsE:
        /* <DEDUP_REMOVED lines=32> */
.L_x_8459:
[----:B------:R-:W-:Y:S05]  /*0200*/  BSYNC.RECONVERGENT B1 ;  /* 0x0000000000017941 */ /* 0x000fea0003800200 */
.L_x_8458:
        /* <DEDUP_REMOVED lines=10> */
.L_x_8457:
        /* <DEDUP_REMOVED lines=20> */
.L_x_8460:
[----:B------:R-:W-:Y:S05]  /*03f0*/  BSYNC.RECONVERGENT B0 ;  /* 0x0000000000007941 */ /* 0x000fea0003800200 */
.L_x_8456:
        /* <DEDUP_REMOVED lines=9> */
.L_x_8478:
        /* <DEDUP_REMOVED lines=36> */
.L_x_8464:
        /* <DEDUP_REMOVED lines=17> */
.L_x_8463:
        /* <DEDUP_REMOVED lines=28> */
.L_x_8466:
        /* <DEDUP_REMOVED lines=32> */
.L_x_8465:
[----:B------:R-:W0:Y:S01]  /*0ba0*/  LDC.64 R66, c[0x0][0x3a8] ;  /* 0x0000ea00ff427b82 */ /* 0x000e220000000a00 */
[C---:B------:R-:W-:Y:S01]  /*0bb0*/  IADD3 R64, PT, PT, R0.reuse, 0x20, RZ ;  /* 0x0000002000407810 */ /* 0x040fe20007ffe0ff */
[----:B0-----:R-:W-:-:S05]  /*0bc0*/  IMAD.WIDE.U32 R66, R0, 0x20, R66 ;  /* 0x0000002000427825 */ /* 0x001fca00078e0042 */
[----:B------:R1:W-:Y:S04]  /*0bd0*/  STG.E.128 desc[UR6][R66.64], R52 ;  /* 0x0000003442007986 */ /* 0x0003e8000c101d06 */
[----:B------:R1:W-:Y:S02]  /*0be0*/  STG.E.128 desc[UR6][R66.64+0x10], R4 ;  /* 0x0000100442007986 */ /* 0x0003e4000c101d06 */
.L_x_8462:
[----:B0---4-:R-:W-:Y:S05]  /*0bf0*/  BSYNC.RECONVERGENT B0 ;  /* 0x0000000000007941 */ /* 0x011fea0003800200 */
.L_x_8461:
        /* <DEDUP_REMOVED lines=19> */
[--C-:B0----5:R-:W-:Y:S02]  /*0d30*/  HADD2.F32 R57, -RZ, R60.reuse.H0_H0 ;  /* 0x2000003cff397230 */ /* 0x121fe40000004100 */
[----:B------:R-:W-:Y:S02]  /*0d40*/  HADD2.F32 R58, -RZ, R60.H1_H1 ;  /* 0x3000003cff3a7230 */ /* 0x000fe40000004100 */
[----:B------:R-:W-:Y:S02]  /*0d50*/  HADD2.F32 R59, -RZ, R61.H0_H0 ;  /* 0x2000003dff3b7230 */ /* 0x000fe40000004100 */
[----:B------:R-:W-:Y:S02]  /*0d60*/  HADD2.F32 R60, -RZ, R41.H0_H0 ;  /* 0x20000029ff3c7230 */ /* 0x000fe40000004100 */
[----:B------:R-:W-:Y:S02]  /*0d70*/  HADD2.F32 R56, -RZ, R40.H0_H0 ;  /* 0x20000028ff387230 */ /* 0x000fe40000004100 */
[----:B------:R-:W-:-:S02]  /*0d80*/  HADD2.F32 R61, -RZ, R61.H1_H1 ;  /* 0x3000003dff3d7230 */ /* 0x000fc40000004100 */
[----:B------:R-:W-:Y:S01]  /*0d90*/  FADD.FTZ R59, R60, R59 ;  /* 0x0000003b3c3b7221 */ /* 0x000fe20000010000 */
[----:B-1----:R-:W-:Y:S02]  /*0da0*/  HADD2.F32 R67, -RZ, R40.H1_H1 ;  /* 0x30000028ff437230 */ /* 0x002fe40000004100 */
[----:B------:R-:W-:Y:S01]  /*0db0*/  FADD.FTZ R57, R56, R57 ;  /* 0x0000003938397221 */ /* 0x000fe20000010000 */
[----:B------:R-:W-:Y:S02]  /*0dc0*/  HADD2.F32 R66, -RZ, R41.H1_H1 ;  /* 0x30000029ff427230 */ /* 0x000fe40000004100 */
[--C-:B------:R-:W-:Y:S02]  /*0dd0*/  HADD2.F32 R65, -RZ, R62.reuse.H0_H0 ;  /* 0x2000003eff417230 */ /* 0x100fe40000004100 */
[----:B------:R-:W-:Y:S01]  /*0de0*/  FADD.FTZ R58, R67, R58 ;  /* 0x0000003a433a7221 */ /* 0x000fe20000010000 */
[----:B------:R-:W-:Y:S02]  /*0df0*/  HADD2.F32 R62, -RZ, R62.H1_H1 ;  /* 0x3000003eff3e7230 */ /* 0x000fe40000004100 */
[----:B------:R-:W-:Y:S01]  /*0e00*/  FADD.FTZ R60, R66, R61 ;  /* 0x0000003d423c7221 */ /* 0x000fe20000010000 */
[----:B------:R-:W-:-:S02]  /*0e10*/  HADD2.F32 R56, -RZ, R63.H0_H0 ;  /* 0x2000003fff387230 */ /* 0x000fc40000004100 */
[--C-:B------:R-:W-:Y:S02]  /*0e20*/  HADD2.F32 R66, -RZ, R42.reuse.H0_H0 ;  /* 0x2000002aff427230 */ /* 0x100fe40000004100 */
[----:B------:R-:W-:Y:S02]  /*0e30*/  HADD2.F32 R61, -RZ, R42.H1_H1 ;  /* 0x3000002aff3d7230 */ /* 0x000fe40000004100 */
        /* <DEDUP_REMOVED lines=16> */
.L_x_8470:
[----:B0----5:R-:W-:Y:S02]  /*0f40*/  HADD2.F32 R56, -RZ, R60.H0_H0 ;  /* 0x2000003cff387230 */ /* 0x021fe40000004100 */
[----:B------:R-:W-:Y:S02]  /*0f50*/  HADD2.F32 R57, -RZ, R40.H0_H0 ;  /* 0x20000028ff397230 */ /* 0x000fe40000004100 */
[----:B------:R-:W-:Y:S02]  /*0f60*/  HADD2.F32 R58, -RZ, R61.H0_H0 ;  /* 0x2000003dff3a7230 */ /* 0x000fe40000004100 */
[----:B------:R-:W-:Y:S02]  /*0f70*/  HADD2.F32 R59, -RZ, R41.H0_H0 ;  /* 0x20000029ff3b7230 */ /* 0x000fe40000004100 */
[----:B------:R-:W-:Y:S01]  /*0f80*/  FADD.FTZ R56, R57, R56 ;  /* 0x0000003839387221 */ /* 0x000fe20000010000 */
[----:B------:R-:W-:Y:S02]  /*0f90*/  HADD2.F32 R60, -RZ, R60.H1_H1 ;  /* 0x3000003cff3c7230 */ /* 0x000fe40000004100 */
[----:B------:R-:W-:-:S02]  /*0fa0*/  HADD2.F32 R61, -RZ, R61.H1_H1 ;  /* 0x3000003dff3d7230 */ /* 0x000fc40000004100 */
[----:B------:R-:W-:Y:S01]  /*0fb0*/  FADD.FTZ R58, R59, R58 ;  /* 0x0000003a3b3a7221 */ /* 0x000fe20000010000 */
[----:B------:R-:W-:Y:S02]  /*0fc0*/  HADD2.F32 R57, -RZ, R40.H1_H1 ;  /* 0x30000028ff397230 */ /* 0x000fe40000004100 */
[----:B-1----:R-:W-:Y:S02]  /*0fd0*/  HADD2.F32 R66, -RZ, R41.H1_H1 ;  /* 0x30000029ff427230 */ /* 0x002fe40000004100 */
[--C-:B------:R-:W-:Y:S02]  /*0fe0*/  HADD2.F32 R65, -RZ, R62.reuse.H0_H0 ;  /* 0x2000003eff417230 */ /* 0x100fe40000004100 */
[----:B------:R-:W-:Y:S01]  /*0ff0*/  FADD.FTZ R57, R57, R60 ;  /* 0x0000003c39397221 */ /* 0x000fe20000010000 */
[----:B------:R-:W-:Y:S02]  /*1000*/  HADD2.F32 R67, -RZ, R62.H1_H1 ;  /* 0x3000003eff437230 */ /* 0x000fe40000004100 */
[----:B------:R-:W-:Y:S01]  /*1010*/  FADD.FTZ R59, R66, R61 ;  /* 0x0000003d423b7221 */ /* 0x000fe20000010000 */
[----:B------:R-:W-:-:S02]  /*1020*/  HADD2.F32 R62, -RZ, R63.H0_H0 ;  /* 0x2000003fff3e7230 */ /* 0x000fc40000004100 */
[----:B------:R-:W-:Y:S02]  /*1030*/  HADD2.F32 R63, -RZ, R63.H1_H1 ;  /* 0x3000003fff3f7230 */ /* 0x000fe40000004100 */
[--C-:B------:R-:W-:Y:S02]  /*1040*/  HADD2.F32 R60, -RZ, R42.reuse.H0_H0 ;  /* 0x2000002aff3c7230 */ /* 0x100fe40000004100 */
[----:B------:R-:W-:Y:S02]  /*1050*/  HADD2.F32 R66, -RZ, R42.H1_H1 ;  /* 0x3000002aff427230 */ /* 0x000fe40000004100 */
[--C-:B------:R-:W-:Y:S02]  /*1060*/  HADD2.F32 R69, -RZ, R43.reuse.H0_H0 ;  /* 0x2000002bff457230 */ /* 0x100fe40000004100 */
[----:B------:R-:W-:Y:S01]  /*1070*/  FADD.FTZ R60, R60, R65 ;  /* 0x000000413c3c7221 */ /* 0x000fe20000010000 */
[----:B------:R-:W-:Y:S02]  /*1080*/  HADD2.F32 R70, -RZ, R43.H1_H1 ;  /* 0x3000002bff467230 */ /* 0x000fe40000004100 */
[----:B------:R-:W-:Y:S01]  /*1090*/  FADD.FTZ R61, R66, R67 ;  /* 0x00000043423d7221 */ /* 0x000fe20000010000 */
[----:B------:R-:W-:-:S02]  /*10a0*/  FADD.FTZ R62, R69, R62 ;  /* 0x0000003e453e7221 */ /* 0x000fc40000010000 */
[----:B------:R-:W-:Y:S01]  /*10b0*/  FADD.FTZ R63, R70, R63 ;  /* 0x0000003f463f7221 */ /* 0x000fe20000010000 */
[----:B------:R-:W-:Y:S06]  /*10c0*/  BRA `(.L_x_8471) ;  /* 0x0000000000687947 */ /* 0x000fec0003800000 */
.L_x_8469:
        /* <DEDUP_REMOVED lines=18> */
.L_x_8472:
        /* <DEDUP_REMOVED lines=8> */
.L_x_8471:
[----:B-1----:R-:W0:Y:S02]  /*1270*/  LDC.64 R66, c[0x0][0x3a8] ;  /* 0x0000ea00ff427b82 */ /* 0x002e240000000a00 */
[----:B0-----:R-:W-:-:S05]  /*1280*/  IMAD.WIDE.U32 R64, R64, 0x20, R66 ;  /* 0x0000002040407825 */ /* 0x001fca00078e0042 */
[----:B------:R0:W-:Y:S04]  /*1290*/  STG.E.128 desc[UR6][R64.64], R56 ;  /* 0x0000003840007986 */ /* 0x0001e8000c101d06 */
[----:B------:R0:W-:Y:S02]  /*12a0*/  STG.E.128 desc[UR6][R64.64+0x10], R60 ;  /* 0x0000103c40007986 */ /* 0x0001e4000c101d06 */
.L_x_8468:
[----:B------:R-:W-:Y:S05]  /*12b0*/  BSYNC.RECONVERGENT B0 ;  /* 0x0000000000007941 */ /* 0x000fea0003800200 */
.L_x_8467:
        /* <DEDUP_REMOVED lines=76> */
.L_x_8490:
        /* <DEDUP_REMOVED lines=47> */
.L_x_8475:
[----:B------:R-:W-:Y:S05]  /*1a70*/  BSYNC.RECONVERGENT B0 ;  /* 0x0000000000007941 */ /* 0x000fea0003800200 */
.L_x_8474:
        /* <DEDUP_REMOVED lines=33> */
.L_x_8477:
[----:B------:R-:W-:Y:S05]  /*1c90*/  BSYNC.RECONVERGENT B0 ;  /* 0x0000000000007941 */ /* 0x000fea0003800200 */
.L_x_8476:
[----:B-1-34-:R-:W1:Y:S02]  /*1ca0*/  LDC.64 R64, c[0x0][0x380] ;  /* 0x0000e000ff407b82 */ /* 0x01ae640000000a00 */
[----:B-1----:R-:W-:-:S04]  /*1cb0*/  LEA R2, R64, R2, 0x2 ;  /* 0x0000000240027211 */ /* 0x002fc800078e10ff */
[----:B------:R-:W-:-:S13]  /*1cc0*/  ISETP.GE.AND P1, PT, R2, R65, PT ;  /* 0x000000410200720c */ /* 0x000fda0003f26270 */
[----:B------:R-:W-:Y:S05]  /*1cd0*/  @!P1 BRA `(.L_x_8478) ;  /* 0xffffffe400ec9947 */ /* 0x000fea000383ffff */
[----:B------:R-:W-:Y:S05]  /*1ce0*/  EXIT ;  /* 0x000000000000794d */ /* 0x000fea0003800000 */
.L_x_8473:
        /* <DEDUP_REMOVED lines=8> */
.L_x_8480:
[----:B------:R-:W-:Y:S05]  /*1d70*/  BSYNC B0 ;  /* 0x0000000000007941 */ /* 0x000fea0003800000 */
.L_x_8479:
        /* <DEDUP_REMOVED lines=10> */
.L_x_8481:
[----:B------:R-:W-:Y:S01]  /*1e20*/  HFMA2 R69, -RZ, RZ, 0, 2.384185791015625e-07 ;  /* 0x00000004ff457431 */ /* 0x000fe200000001ff */
[----:B------:R-:W-:-:S05]  /*1e30*/  MOV R64, R75 ;  /* 0x0000004b00407202 */ /* 0x000fca0000000f00 */
[----:B------:R-:W-:-:S05]  /*1e40*/  FADD.FTZ R72, R71, R64 ;  /* 0x0000004047487221 */ /* 0x000fca0000010000 */
[----:B------:R-:W-:-:S07]  /*1e50*/  MOV R76, R72 ;  /* 0x00000048004c7202 */ /* 0x000fce0000000f00 */
[----:B------:R-:W-:Y:S05]  /*1e60*/  WARPSYNC.COLLECTIVE R67, `(.L_x_8482) ;  /* 0x0000000043087348 */ /* 0x000fea0003c00000 */
[----:B------:R0:W1:Y:S02]  /*1e70*/  SHFL.BFLY P5, R75, R76, R69, R70 ;  /* 0x0c0000454c4b7389 */ /* 0x00006400000a0046 */
[----:B01----:R-:W-:Y:S05]  /*1e80*/  ENDCOLLECTIVE ;  /* 0x000000000000791b */ /* 0x003fea0003800000 */
.L_x_8482:
[----:B------:R-:W-:Y:S01]  /*1e90*/  HFMA2 R69, -RZ, RZ, 0, 4.76837158203125e-07 ;  /* 0x00000008ff457431 */ /* 0x000fe200000001ff */
[----:B------:R-:W-:-:S05]  /*1ea0*/  MOV R73, R75 ;  /* 0x0000004b00497202 */ /* 0x000fca0000000f00 */
[----:B------:R-:W-:-:S05]  /*1eb0*/  FADD.FTZ R73, R72, R73 ;  /* 0x0000004948497221 */ /* 0x000fca0000010000 */
[----:B------:R-:W-:-:S07]  /*1ec0*/  MOV R76, R73 ;  /* 0x00000049004c7202 */ /* 0x000fce0000000f00 */
[----:B------:R-:W-:Y:S05]  /*1ed0*/  WARPSYNC.COLLECTIVE R67, `(.L_x_8483) ;  /* 0x0000000043087348 */ /* 0x000fea0003c00000 */
[----:B------:R0:W1:Y:S02]  /*1ee0*/  SHFL.BFLY P5, R75, R76, R69, R70 ;  /* 0x0c0000454c4b7389 */ /* 0x00006400000a0046 */
[----:B01----:R-:W-:Y:S05]  /*1ef0*/  ENDCOLLECTIVE ;  /* 0x000000000000791b */ /* 0x003fea0003800000 */
.L_x_8483:
[----:B------:R-:W-:Y:S01]  /*1f00*/  HFMA2 R69, -RZ, RZ, 0, 9.5367431640625e-07 ;  /* 0x00000010ff457431 */ /* 0x000fe200000001ff */
[----:B------:R-:W-:-:S05]  /*1f10*/  MOV R64, R75 ;  /* 0x0000004b00407202 */ /* 0x000fca0000000f00 */
[----:B------:R-:W-:-:S05]  /*1f20*/  FADD.FTZ R74, R73, R64 ;  /* 0x00000040494a7221 */ /* 0x000fca0000010000 */
[----:B------:R-:W-:-:S07]  /*1f30*/  MOV R76, R74 ;  /* 0x0000004a004c7202 */ /* 0x000fce0000000f00 */
[----:B------:R-:W-:Y:S05]  /*1f40*/  WARPSYNC.COLLECTIVE R67, `(.L_x_8484) ;  /* 0x0000000043087348 */ /* 0x000fea0003c00000 */
[----:B------:R0:W1:Y:S02]  /*1f50*/  SHFL.BFLY P5, R75, R76, R69, R70 ;  /* 0x0c0000454c4b7389 */ /* 0x00006400000a0046 */
[----:B01----:R-:W-:Y:S05]  /*1f60*/  ENDCOLLECTIVE ;  /* 0x000000000000791b */ /* 0x003fea0003800000 */
.L_x_8484:
        /* <DEDUP_REMOVED lines=42> */
.L_x_8485:
[----:B------:R-:W-:Y:S01]  /*2210*/  HFMA2 R69, -RZ, RZ, 0, 1.1920928955078125e-07 ;  /* 0x00000002ff457431 */ /* 0x000fe200000001ff */
[----:B------:R-:W-:-:S05]  /*2220*/  MOV R71, R75 ;  /* 0x0000004b00477202 */ /* 0x000fca0000000f00 */
[----:B------:R-:W-:-:S05]  /*2230*/  FADD.FTZ R71, R64, R71 ;  /* 0x0000004740477221 */ /* 0x000fca0000010000 */
[----:B------:R-:W-:-:S07]  /*2240*/  MOV R76, R71 ;  /* 0x00000047004c7202 */ /* 0x000fce0000000f00 */
[----:B------:R-:W-:Y:S05]  /*2250*/  WARPSYNC.COLLECTIVE R67, `(.L_x_8486) ;  /* 0x0000000043087348 */ /* 0x000fea0003c00000 */
[----:B------:R0:W1:Y:S02]  /*2260*/  SHFL.BFLY P5, R75, R76, R69, R70 ;  /* 0x0c0000454c4b7389 */ /* 0x00006400000a0046 */
[----:B01----:R-:W-:Y:S05]  /*2270*/  ENDCOLLECTIVE ;  /* 0x000000000000791b */ /* 0x003fea0003800000 */
.L_x_8486:
[----:B------:R-:W-:Y:S01]  /*2280*/  HFMA2 R69, -RZ, RZ, 0, 2.384185791015625e-07 ;  /* 0x00000004ff457431 */ /* 0x000fe200000001ff */
[----:B------:R-:W-:-:S05]  /*2290*/  MOV R72, R75 ;  /* 0x0000004b00487202 */ /* 0x000fca0000000f00 */
[----:B------:R-:W-:-:S05]  /*22a0*/  FADD.FTZ R72, R71, R72 ;  /* 0x0000004847487221 */ /* 0x000fca0000010000 */
[----:B------:R-:W-:-:S07]  /*22b0*/  MOV R76, R72 ;  /* 0x00000048004c7202 */ /* 0x000fce0000000f00 */
[----:B------:R-:W-:Y:S05]  /*22c0*/  WARPSYNC.COLLECTIVE R67, `(.L_x_8487) ;  /* 0x0000000043087348 */ /* 0x000fea0003c00000 */
[----:B------:R0:W1:Y:S02]  /*22d0*/  SHFL.BFLY P5, R75, R76, R69, R70 ;  /* 0x0c0000454c4b7389 */ /* 0x00006400000a0046 */
[----:B01----:R-:W-:Y:S05]  /*22e0*/  ENDCOLLECTIVE ;  /* 0x000000000000791b */ /* 0x003fea0003800000 */
.L_x_8487:
[----:B------:R-:W-:Y:S01]  /*22f0*/  HFMA2 R69, -RZ, RZ, 0, 4.76837158203125e-07 ;  /* 0x00000008ff457431 */ /* 0x000fe200000001ff */
[----:B------:R-:W-:-:S05]  /*2300*/  MOV R73, R75 ;  /* 0x0000004b00497202 */ /* 0x000fca0000000f00 */
[----:B------:R-:W-:-:S05]  /*2310*/  FADD.FTZ R73, R72, R73 ;  /* 0x0000004948497221 */ /* 0x000fca0000010000 */
[----:B------:R-:W-:-:S07]  /*2320*/  MOV R76, R73 ;  /* 0x00000049004c7202 */ /* 0x000fce0000000f00 */
[----:B------:R-:W-:Y:S05]  /*2330*/  WARPSYNC.COLLECTIVE R67, `(.L_x_8488) ;  /* 0x0000000043087348 */ /* 0x000fea0003c00000 */
[----:B------:R0:W1:Y:S02]  /*2340*/  SHFL.BFLY P5, R75, R76, R69, R70 ;  /* 0x0c0000454c4b7389 */ /* 0x00006400000a0046 */
[----:B01----:R-:W-:Y:S05]  /*2350*/  ENDCOLLECTIVE ;  /* 0x000000000000791b */ /* 0x003fea0003800000 */
.L_x_8488:
[----:B------:R-:W-:Y:S01]  /*2360*/  HFMA2 R69, -RZ, RZ, 0, 9.5367431640625e-07 ;  /* 0x00000010ff457431 */ /* 0x000fe200000001ff */
[----:B------:R-:W-:-:S05]  /*2370*/  MOV R74, R75 ;  /* 0x0000004b004a7202 */ /* 0x000fca0000000f00 */
[----:B------:R-:W-:-:S05]  /*2380*/  FADD.FTZ R74, R73, R74 ;  /* 0x0000004a494a7221 */ /* 0x000fca0000010000 */
[----:B------:R-:W-:-:S07]  /*2390*/  MOV R76, R74 ;  /* 0x0000004a004c7202 */ /* 0x000fce0000000f00 */
[----:B------:R-:W-:Y:S05]  /*23a0*/  WARPSYNC.COLLECTIVE R67, `(.L_x_8489) ;  /* 0x0000000043087348 */ /* 0x000fea0003c00000 */
[----:B------:R0:W1:Y:S02]  /*23b0*/  SHFL.BFLY P5, R75, R76, R69, R70 ;  /* 0x0c0000454c4b7389 */ /* 0x00006400000a0046 */
[----:B01----:R-:W-:Y:S05]  /*23c0*/  ENDCOLLECTIVE ;  /* 0x000000000000791b */ /* 0x003fea0003800000 */
.L_x_8489:
[----:B------:R-:W-:Y:S05]  /*23d0*/  BRA `(.L_x_8490) ;  /* 0xfffffff000e87947 */ /* 0x000fea000383ffff */
.L_x_8491:
        /* <DEDUP_REMOVED lines=10> */
.L_x_12155:


//--------------------- .text._ZN10layer_norm31ln_parallel_residual_fwd_kernelINS_13Kernel_traitsIf6__halffS2_fjLj512ELj1ELj4ELj1ELj16ENS_18Kernel_traits_baseILj512EfS2_fS2_fjLj128EEEEELb0ELb1ELb1EEEvNS_9FwdParamsE --------------------------
	.section	.text._ZN10layer_norm31ln_parallel_residual_fwd_kernelINS_13Kernel_traitsIf6__halffS2_fjLj512ELj1ELj4ELj1ELj16ENS_18Kernel_traits_baseILj512EfS2_fS2_fjLj128EEEEELb0ELb1ELb1EEEvNS_9FwdParamsE,"ax",@progbits
	.align	128
        .global         _ZN10layer_norm31ln_parallel_residual_fwd_kernelINS_13Kernel_traitsIf6__halffS2_fjLj512ELj1ELj4ELj1ELj16ENS_18Kernel_traits_baseILj512EfS2_fS2_fjLj128EEEEELb0ELb1ELb1EEEvNS_9FwdParamsE
        .type           _ZN10layer_norm31ln_parallel_residual_fwd_kernelINS_13Kernel_traitsIf6__halffS2_fjLj512ELj1ELj4ELj1ELj16ENS_18Kernel_traits_baseILj512EfS2_fS2_fjLj128EEEEELb0ELb1ELb1EEEvNS_9FwdParamsE,@function
        .size           _ZN10layer_norm31ln_parallel_residual_fwd_kernelINS_13Kernel_traitsIf6__halffS2_fjLj512ELj1ELj4ELj1ELj16ENS_18Kernel_traits_baseILj512EfS2_fS2_fjLj128EEEEELb0ELb1ELb1EEEvNS_9FwdParamsE,(.L_x_12156 - _ZN10layer_norm31ln_parallel_residual_fwd_kernelINS_13Kernel_traitsIf6__halffS2_fjLj512ELj1ELj4ELj1ELj16ENS_18Kernel_traits_baseILj512EfS2_fS2_fjLj128EEEEELb0ELb1ELb1EEEvNS_9FwdParamsE)
        .other          _ZN10layer_norm31ln_parallel_residual_fwd_kernelINS_13Kernel_traitsIf6__halffS2_fjLj512ELj1ELj4ELj1ELj16ENS_18Kernel_traits_baseILj512EfS2_fS2_fjLj128EEEEELb0ELb1ELb1EEEvNS_9FwdParamsE,@"STO_CUDA_ENTRY STV_DEFAULT"
_ZN10layer_norm31ln_parallel_residual_fwd_kernelINS_13Kernel_traitsIf6__halffS2_fjLj512ELj1ELj4ELj1ELj16ENS_18Kernel_traits_baseILj512EfS2_fS2_fjLj128EEEEELb0ELb1ELb1EEEvNS_9FwdParamsE:
.text._ZN10layer_norm31ln_parallel_residual_fwd_kernelINS_13Kernel_traitsIf6__halffS2_fjLj512ELj1ELj4ELj1ELj16ENS_18Kernel_traits_baseILj512EfS2_fS2_fjLj128EEEEELb0ELb1ELb1EEEvNS_9FwdParamsE:
        /* <DEDUP_REMOVED lines=43> */
[----:B-----5:R-:W-:Y:S02]  /*02b0*/  @P1 MOV R52, R12 ;  /* 0x0000000c00341202 */ /* 0x020fe40000000f00 */
[----:B------:R-:W-:Y:S02]  /*02c0*/  @!P1 CS2R R46, SRZ ;  /* 0x00000000002e9805 */ /* 0x000fe4000001ff00 */
[----:B------:R-:W-:Y:S01]  /*02d0*/  @P1 MOV R7, R13 ;  /* 0x0000000d00071202 */ /* 0x000fe20000000f00 */
[----:B------:R-:W1:Y:S01]  /*02e0*/  LDCU.U8 UR4, c[0x0][0x410] ;  /* 0x00008200ff0477ac */ /* 0x000e620008000000 */
[----:B------:R-:W-:Y:S02]  /*02f0*/  @P1 MOV R6, R14 ;  /* 0x0000000e00061202 */ /* 0x000fe40000000f00 */
[----:B------:R-:W-:Y:S02]  /*0300*/  @!P1 CS2R R44, SRZ ;  /* 0x00000000002c9805 */ /* 0x000fe4000001ff00 */
[----:B------:R-:W-:-:S02]  /*0310*/  @P1 MOV R5, R15 ;  /* 0x0000000f00051202 */ /* 0x000fc40000000f00 */
[----:B------:R-:W-:Y:S02]  /*0320*/  @!P1 CS2R R42, SRZ ;  /* 0x00000000002a9805 */ /* 0x000fe4000001ff00 */
        /* <DEDUP_REMOVED lines=8> */
[----:B------:R-:W-:Y:S02]  /*03b0*/  @!P1 MOV R59, R18 ;  /* 0x00000012003b9202 */ /* 0x000fe40000000f00 */
[----:B------:R-:W-:Y:S02]  /*03c0*/  @!P1 CS2R R32, SRZ ;  /* 0x0000000000209805 */ /* 0x000fe4000001ff00 */
[----:B0-----:R-:W-:Y:S01]  /*03d0*/  ISETP.NE.U32.AND P0, PT, RZ, UR8, PT ;  /* 0x00000008ff007c0c */ /* 0x001fe2000bf05070 */
[----:B------:R-:W0:Y:S01]  /*03e0*/  LDCU UR5, c[0x0][0x388] ;  /* 0x00007100ff0577ac */ /* 0x000e220008000800 */
[----:B------:R-:W-:-:S02]  /*03f0*/  @!P1 MOV R58, R19 ;  /* 0x00000013003a9202 */ /* 0x000fc40000000f00 */
[----:B------:R-:W-:Y:S01]  /*0400*/  @!P1 MOV R52, R12 ;  /* 0x0000000c00349202 */ /* 0x000fe20000000f00 */
[----:B------:R-:W2:Y:S01]  /*0410*/  LDCU UR10, c[0x0][0x448] ;  /* 0x00008900ff0a77ac */ /* 0x000ea20008000800 */
[----:B------:R-:W-:Y:S02]  /*0420*/  @!P1 MOV R7, R13 ;  /* 0x0000000d00079202 */ /* 0x000fe40000000f00 */
[----:B------:R-:W-:Y:S01]  /*0430*/  @!P1 MOV R6, R14 ;  /* 0x0000000e00069202 */ /* 0x000fe20000000f00 */
[----:B------:R-:W3:Y:S01]  /*0440*/  LDCU.64 UR12, c[0x0][0x398] ;  /* 0x00007300ff0c77ac */ /* 0x000ee20008000a00 */
[----:B------:R-:W-:Y:S02]  /*0450*/  @!P1 MOV R5, R15 ;  /* 0x0000000f00059202 */ /* 0x000fe40000000f00 */
[----:B------:R-:W-:Y:S02]  /*0460*/  @!P1 MOV R4, R8 ;  /* 0x0000000800049202 */ /* 0x000fe40000000f00 */
[----:B------:R-:W-:-:S02]  /*0470*/  @!P1 MOV R3, R9 ;  /* 0x0000000900039202 */ /* 0x000fc40000000f00 */
[----:B------:R-:W-:Y:S02]  /*0480*/  @!P1 MOV R2, R10 ;  /* 0x0000000a00029202 */ /* 0x000fe40000000f00 */
[----:B------:R-:W-:Y:S02]  /*0490*/  @!P1 MOV R0, R11 ;  /* 0x0000000b00009202 */ /* 0x000fe40000000f00 */
[----:B-1----:R-:W-:Y:S02]  /*04a0*/  ISETP.NE.AND P2, PT, RZ, UR4, PT ;  /* 0x00000004ff007c0c */ /* 0x002fe4000bf45270 */
[----:B------:R-:W-:Y:S01]  /*04b0*/  ISETP.NE.AND.EX P0, PT, RZ, UR9, PT, P0 ;  /* 0x00000009ff007c0c */ /* 0x000fe2000bf05300 */
[----:B0-2---:R-:W1:-:S12]  /*04c0*/  LDCU.64 UR8, c[0x0][0x3a0] ;  /* 0x00007400ff0877ac */ /* 0x005e580008000a00 */
.L_x_8501:
[----:B0-----:R-:W0:Y:S01]  /*04d0*/  S2R R65, SR_TID.X ;  /* 0x0000000000417919 */ /* 0x001e220000002100 */
[----:B-1----:R-:W-:Y:S01]  /*04e0*/  ISETP.NE.U32.AND P1, PT, RZ, UR8, PT ;  /* 0x00000008ff007c0c */ /* 0x002fe2000bf25070 */
[----:B------:R-:W1:Y:S01]  /*04f0*/  LDC.64 R50, c[0x0][0x390] ;  /* 0x0000e400ff327b82 */ /* 0x000e620000000a00 */
[----:B------:R-:W-:Y:S02]  /*0500*/  IMAD R12, R53, UR5, RZ ;  /* 0x00000005350c7c24 */ /* 0x000fe4000f8e02ff */
[----:B------:R-:W-:-:S03]  /*0510*/  ISETP.NE.AND.EX P1, PT, RZ, UR9, PT, P1 ;  /* 0x00000009ff007c0c */ /* 0x000fc6000bf25310 */
[----:B------:R-:W-:Y:S02]  /*0520*/  SHF.R.S32.HI R13, RZ, 0x1f, R12 ;  /* 0x0000001fff0d7819 */ /* 0x000fe4000001140c */
[----:B------:R-:W2:Y:S02]  /*0530*/  @P0 LDC.64 R8, c[0x0][0x398] ;  /* 0x0000e600ff080b82 */ /* 0x000ea40000000a00 */
[----:B------:R-:W-:-:S06]  /*0540*/  LEA.HI R13, R13, R12, RZ, 0x3 ;  /* 0x0000000c0d0d7211 */ /* 0x000fcc00078f18ff */
[----:B------:R-:W4:Y:S01]  /*0550*/  @P1 LDC.64 R10, c[0x0][0x3a0] ;  /* 0x0000e800ff0a1b82 */ /* 0x000f220000000a00 */
[----:B0-----:R-:W-:-:S04]  /*0560*/  LOP3.LUT R65, R65, 0x1f, RZ, 0xc0, !PT ;  /* 0x0000001f41417812 */ /* 0x001fc800078ec0ff */
[----:B------:R-:W-:-:S05]  /*0570*/  LEA.HI.SX32 R54, R13, R65, 0x1d ;  /* 0x000000410d367211 */ /* 0x000fca00078feaff */
[----:B-1----:R-:W-:-:S04]  /*0580*/  IMAD.WIDE.U32 R12, R54, 0x10, R50 ;  /* 0x00000010360c7825 */ /* 0x002fc800078e0032 */
[C---:B--2---:R-:W-:Y:S02]  /*0590*/  @P0 IMAD.WIDE.U32 R8, R54.reuse, 0x10, R8 ;  /* 0x0000001036080825 */ /* 0x044fe400078e0008 */
[----:B------:R-:W5:Y:S02]  /*05a0*/  LDG.E.128 R12, desc[UR6][R12.64] ;  /* 0x000000060c0c7981 */ /* 0x000f64000c1e1d00 */
[----:B----4-:R-:W-:Y:S02]  /*05b0*/  @P1 IMAD.WIDE.U32 R10, R54, 0x20, R10 ;  /* 0x00000020360a1825 */ /* 0x010fe400078e000a */
[----:B------:R0:W5:Y:S04]  /*05c0*/  @P0 LDG.E.128 R28, desc[UR6][R8.64] ;  /* 0x00000006081c0981 */ /* 0x000168000c1e1d00 */
[----:B------:R0:W5:Y:S04]  /*05d0*/  @P1 LDG.E.128 R24, desc[UR6][R10.64] ;  /* 0x000000060a181981 */ /* 0x000168000c1e1d00 */
[----:B------:R0:W5:Y:S01]  /*05e0*/  @P1 LDG.E.128 R20, desc[UR6][R10.64+0x10] ;  /* 0x000010060a141981 */ /* 0x000162000c1e1d00 */
[----:B---3--:R-:W-:-:S04]  /*05f0*/  UISETP.NE.U32.AND UP0, UPT, UR12, URZ, UPT ;  /* 0x000000ff0c00728c */ /* 0x008fc8000bf05070 */
        /* <DEDUP_REMOVED lines=14> */
.L_x_8493:
        /* <DEDUP_REMOVED lines=17> */
.L_x_8492:
        /* <DEDUP_REMOVED lines=8> */
[----:B------:R-:W-:Y:S02]  /*0870*/  HADD2.F32 R17, -RZ, R28.H1_H1 ;  /* 0x3000001cff117230 */ /* 0x000fe40000004100 */
[----:B------:R-:W-:-:S02]  /*0880*/  HADD2.F32 R19, -RZ, R29.H1_H1 ;  /* 0x3000001dff137230 */ /* 0x000fc40000004100 */
[--C-:B------:R-:W-:Y:S02]  /*0890*/  HADD2.F32 R49, -RZ, R14.reuse.H0_H0 ;  /* 0x2000000eff317230 */ /* 0x100fe40000004100 */
[----:B------:R-:W-:Y:S01]  /*08a0*/  FADD.FTZ R17, R12, R17 ;  /* 0x000000110c117221 */ /* 0x000fe20000010000 */
[----:B------:R-:W-:Y:S02]  /*08b0*/  HADD2.F32 R10, -RZ, R14.H1_H1 ;  /* 0x3000000eff0a7230 */ /* 0x000fe40000004100 */
[----:B------:R-:W-:Y:S01]  /*08c0*/  FADD.FTZ R19, R8, R19 ;  /* 0x0000001308137221 */ /* 0x000fe20000010000 */
[----:B------:R-:W-:Y:S02]  /*08d0*/  HADD2.F32 R11, -RZ, R13.H0_H0 ;  /* 0x2000000dff0b7230 */ /* 0x000fe40000004100 */
[----:B------:R-:W-:Y:S02]  /*08e0*/  HADD2.F32 R14, -RZ, R15.H0_H0 ;  /* 0x2000000fff0e7230 */ /* 0x000fe40000004100 */
[----:B------:R-:W-:-:S02]  /*08f0*/  HADD2.F32 R18, -RZ, R29.H0_H0 ;  /* 0x2000001dff127230 */ /* 0x000fc40000004100 */
[----:B------:R-:W-:Y:S02]  /*0900*/  HADD2.F32 R15, -RZ, R15.H1_H1 ;  /* 0x3000000fff0f7230 */ /* 0x000fe40000004100 */
[--C-:B------:R-:W-:Y:S02]  /*0910*/  HADD2.F32 R12, -RZ, R30.reuse.H0_H0 ;  /* 0x2000001eff0c7230 */ /* 0x100fe40000004100 */
        /* <DEDUP_REMOVED lines=9> */
.L_x_8495:
[--C-:B-----5:R-:W-:Y:S02]  /*09b0*/  HADD2.F32 R9, -RZ, R12.reuse.H0_H0 ;  /* 0x2000000cff097230 */ /* 0x120fe40000004100 */
[----:B------:R-:W-:Y:S02]  /*09c0*/  HADD2.F32 R10, -RZ, R12.H1_H1 ;  /* 0x3000000cff0a7230 */ /* 0x000fe40000004100 */
[--C-:B------:R-:W-:Y:S02]  /*09d0*/  HADD2.F32 R12, -RZ, R13.reuse.H0_H0 ;  /* 0x2000000dff0c7230 */ /* 0x100fe40000004100 */
[----:B------:R-:W-:Y:S02]  /*09e0*/  HADD2.F32 R16, -RZ, R13.H1_H1 ;  /* 0x3000000dff107230 */ /* 0x000fe40000004100 */
[----:B------:R-:W-:Y:S02]  /*09f0*/  HADD2.F32 R13, -RZ, R29.H0_H0 ;  /* 0x2000001dff0d7230 */ /* 0x000fe40000004100 */
[----:B------:R-:W-:-:S02]  /*0a00*/  HADD2.F32 R8, -RZ, R28.H0_H0 ;  /* 0x2000001cff087230 */ /* 0x000fc40000004100 */
[----:B------:R-:W-:Y:S02]  /*0a10*/  HADD2.F32 R17, -RZ, R29.H1_H1 ;  /* 0x3000001dff117230 */ /* 0x000fe40000004100 */
        /* <DEDUP_REMOVED lines=25> */
.L_x_8494:
        /* <DEDUP_REMOVED lines=16> */
[----:B-----5:R-:W-:Y:S02]  /*0cb0*/  HADD2.F32 R10, -RZ, R48.H1_H1 ;  /* 0x30000030ff0a7230 */ /* 0x020fe40000004100 */
        /* <DEDUP_REMOVED lines=32> */
.L_x_8497:
[----:B-----5:R-:W-:Y:S02]  /*0ec0*/  HADD2.F32 R8, -RZ, R48.H0_H0 ;  /* 0x20000030ff087230 */ /* 0x020fe40000004100 */
[----:B------:R-:W-:Y:S02]  /*0ed0*/  HADD2.F32 R9, -RZ, R28.H0_H0 ;  /* 0x2000001cff097230 */ /* 0x000fe40000004100 */
[----:B------:R-:W-:Y:S02]  /*0ee0*/  HADD2.F32 R48, -RZ, R48.H1_H1 ;  /* 0x30000030ff307230 */ /* 0x000fe40000004100 */
[----:B------:R-:W-:Y:S02]  /*0ef0*/  HADD2.F32 R11, -RZ, R28.H1_H1 ;  /* 0x3000001cff0b7230 */ /* 0x000fe40000004100 */
        /* <DEDUP_REMOVED lines=21> */
.L_x_8496:
[----:B------:R-:W-:Y:S05]  /*1050*/  @!P1 BRA `(.L_x_8499) ;  /* 0x0000000000449947 */ /* 0x000fea0003800000 */
        /* <DEDUP_REMOVED lines=17> */
.L_x_8499:
        /* <DEDUP_REMOVED lines=8> */
.L_x_8498:
        /* <DEDUP_REMOVED lines=75> */
.L_x_8513:
        /* <DEDUP_REMOVED lines=28> */
[----:B------:R-:W-:Y:S01]  /*1860*/  F2FP.F16.F32.PACK_AB R11, R15, R11 ;  /* 0x0000000b0f0b723e */ /* 0x000fe200000000ff */
        /* <DEDUP_REMOVED lines=20> */
[----:B------:R-:W-:Y:S01]  /*19b0*/  F2FP.F16.F32.PACK_AB R10, R9, R10 ;  /* 0x0000000a090a723e */ /* 0x000fe200000000ff */
[----:B------:R-:W-:Y:S01]  /*19c0*/  FFMA.FTZ R9, R51, R64, R46 ;  /* 0x0000004033097223 */ /* 0x000fe2000001002e */
[----:B------:R-:W-:-:S04]  /*19d0*/  FMUL.FTZ R68, R65, R49 ;  /* 0x0000003141447220 */ /* 0x000fc80000410000 */
[----:B------:R-:W-:Y:S02]  /*19e0*/  F2FP.F16.F32.PACK_AB R9, R48, R9 ;  /* 0x000000093009723e */ /* 0x000fe400000000ff */
        /* <DEDUP_REMOVED lines=12> */
[----:B------:R-:W-:Y:S02]  /*1ab0*/  F2FP.F16.F32.PACK_AB R14, R55, R66 ;  /* 0x00000042370e723e */ /* 0x000fe400000000ff */
[----:B-1----:R-:W-:-:S04]  /*1ac0*/  LEA R53, R48, R53, 0x2 ;  /* 0x0000003530357211 */ /* 0x002fc800078e10ff */
[----:B------:R-:W-:Y:S01]  /*1ad0*/  ISETP.GE.AND P1, PT, R53, R49, PT ;  /* 0x000000313500720c */ /* 0x000fe20003f26270 */
[----:B--2---:R-:W-:Y:S01]  /*1ae0*/  FFMA.FTZ R8, R15, R8, R44 ;  /* 0x000000080f087223 */ /* 0x004fe2000001002c */
[----:B------:R-:W-:Y:S01]  /*1af0*/  FFMA.FTZ R15, R50, R69, R45 ;  /* 0x00000045320f7223 */ /* 0x000fe2000001002d */
[----:B------:R-:W-:Y:S01]  /*1b00*/  FFMA.FTZ R50, R13, R52, R36 ;  /* 0x000000340d327223 */ /* 0x000fe20000010024 */
[----:B------:R-:W-:-:S03]  /*1b10*/  FFMA.FTZ R13, R67, R6, R38 ;  /* 0x00000006430d7223 */ /* 0x000fc60000010026 */
[----:B------:R-:W-:Y:S02]  /*1b20*/  F2FP.F16.F32.PACK_AB R8, R15, R8 ;  /* 0x000000080f08723e */ /* 0x000fe400000000ff */
[----:B------:R-:W-:Y:S02]  /*1b30*/  F2FP.F16.F32.PACK_AB R15, R63, R56 ;  /* 0x000000383f0f723e */ /* 0x000fe400000000ff */
[----:B------:R-:W-:Y:S02]  /*1b40*/  F2FP.F16.F32.PACK_AB R13, R54, R13 ;  /* 0x0000000d360d723e */ /* 0x000fe400000000ff */
[----:B------:R-:W-:Y:S01]  /*1b50*/  F2FP.F16.F32.PACK_AB R12, R51, R50 ;  /* 0x00000032330c723e */ /* 0x000fe200000000ff */
[----:B------:R0:W-:Y:S04]  /*1b60*/  STG.E.128 desc[UR6][R16.64], R8 ;  /* 0x0000000810007986 */ /* 0x0001e8000c101d06 */
[----:B------:R0:W-:Y:S01]  /*1b70*/  STG.E.128 desc[UR6][R18.64], R12 ;  /* 0x0000000c12007986 */ /* 0x0001e2000c101d06 */
[----:B------:R-:W-:Y:S05]  /*1b80*/  @!P1 BRA `(.L_x_8501) ;  /* 0xffffffe800509947 */ /* 0x000fea000383ffff */
[----:B------:R-:W-:Y:S05]  /*1b90*/  EXIT ;  /* 0x000000000000794d */ /* 0x000fea0003800000 */
.L_x_8500:
[----:B------:R-:W-:Y:S01]  /*1ba0*/  HFMA2 R65, -RZ, RZ, 0, 5.9604644775390625e-08 ;  /* 0x00000001ff417431 */ /* 0x000fe200000001ff */
[----:B------:R-:W-:Y:S01]  /*1bb0*/  BSSY B0, `(.L_x_8502) ;  /* 0x0000006000007945 */ /* 0x000fe20003800000 */
[----:B------:R-:W-:Y:S02]  /*1bc0*/  MOV R57, 0x1f ;  /* 0x0000001f00397802 */ /* 0x000fe40000000f00 */
[----:B------:R-:W-:-:S07]  /*1bd0*/  MOV R56, 0xffffffff ;  /* 0xffffffff00387802 */ /* 0x000fce0000000f00 */
[----:B------:R-:W-:Y:S05]  /*1be0*/  WARPSYNC.COLLECTIVE R56, `(.L_x_8503) ;  /* 0x0000000038087348 */ /* 0x000fea0003c00000 */
[----:B------:R0:W1:Y:S02]  /*1bf0*/  SHFL.BFLY P3, R56, R68, R65, R57 ;  /* 0x0c00004144387389 */ /* 0x0000640000060039 */
[----:B01----:R-:W-:Y:S05]  /*1c00*/  ENDCOLLECTIVE ;  /* 0x000000000000791b */ /* 0x003fea0003800000 */
.L_x_8503:
[----:B------:R-:W-:Y:S05]  /*1c10*/  BSYNC B0 ;  /* 0x0000000000007941 */ /* 0x000fea0003800000 */
.L_x_8502:
[----:B------:R-:W-:Y:S01]  /*1c20*/  FADD.FTZ R68, R68, R56 ;  /* 0x0000003844447221 */ /* 0x000fe20000010000 */
[----:B------:R-:W-:Y:S01]  /*1c30*/  HFMA2 R65, -RZ, RZ, 0, 1.1920928955078125e-07 ;  /* 0x00000002ff417431 */ /* 0x000fe200000001ff */
[----:B------:R-:W-:Y:S02]  /*1c40*/  MOV R56, 0xffffffff ;  /* 0xffffffff00387802 */ /* 0x000fe40000000f00 */
[----:B------:R-:W-:-:S07]  /*1c50*/  MOV R57, 0x1f ;  /* 0x0000001f00397802 */ /* 0x000fce0000000f00 */
[----:B------:R-:W-:Y:S05]  /*1c60*/  WARPSYNC.COLLECTIVE R56, `(.L_x_8504) ;  /* 0x0000000038087348 */ /* 0x000fea0003c00000 */
[----:B------:R0:W1:Y:S02]  /*1c70*/  SHFL.BFLY P3, R56, R68, R65, R57 ;  /* 0x0c00004144387389 */ /* 0x0000640000060039 */
[----:B01----:R-:W-:Y:S05]  /*1c80*/  ENDCOLLECTIVE ;  /* 0x000000000000791b */ /* 0x003fea0003800000 */
.L_x_8504:
        /* <DEDUP_REMOVED lines=8> */
.L_x_8505:
        /* <DEDUP_REMOVED lines=8> */
.L_x_8506:
        /* <DEDUP_REMOVED lines=8> */
.L_x_8507:
        /* <DEDUP_REMOVED lines=43> */
.L_x_8508:
[----:B------:R-:W-:Y:S02]  /*20c0*/  HFMA2 R65, -RZ, RZ, 0, 1.1920928955078125e-07 ;  /* 0x00000002ff417431 */ /* 0x000fe400000001ff */
[----:B------:R-:W-:Y:S01]  /*20d0*/  FADD.FTZ R66, R66, R56 ;  /* 0x0000003842427221 */ /* 0x000fe20000010000 */
[----:B------:R-:W-:-:S04]  /*20e0*/  MOV R56, 0xffffffff ;  /* 0xffffffff00387802 */ /* 0x000fc80000000f00 */
[----:B------:R-:W-:-:S07]  /*20f0*/  MOV R68, R66 ;  /* 0x0000004200447202 */ /* 0x000fce0000000f00 */
[----:B------:R-:W-:Y:S05]  /*2100*/  WARPSYNC.COLLECTIVE R56, `(.L_x_8509) ;  /* 0x0000000038087348 */ /* 0x000fea0003c00000 */
[----:B------:R0:W1:Y:S02]  /*2110*/  SHFL.BFLY P3, R56, R68, R65, R57 ;  /* 0x0c00004144387389 */ /* 0x0000640000060039 */
[----:B01----:R-:W-:Y:S05]  /*2120*/  ENDCOLLECTIVE ;  /* 0x000000000000791b */ /* 0x003fea0003800000 */
.L_x_8509:
[----:B------:R-:W-:Y:S02]  /*2130*/  HFMA2 R65, -RZ, RZ, 0, 2.384185791015625e-07 ;  /* 0x00000004ff417431 */ /* 0x000fe400000001ff */
[----:B------:R-:W-:Y:S01]  /*2140*/  FADD.FTZ R66, R66, R56 ;  /* 0x0000003842427221 */ /* 0x000fe20000010000 */
[----:B------:R-:W-:-:S04]  /*2150*/  MOV R56, 0xffffffff ;  /* 0xffffffff00387802 */ /* 0x000fc80000000f00 */
[----:B------:R-:W-:-:S07]  /*2160*/  MOV R68, R66 ;  /* 0x0000004200447202 */ /* 0x000fce0000000f00 */
[----:B------:R-:W-:Y:S05]  /*2170*/  WARPSYNC.COLLECTIVE R56, `(.L_x_8510) ;  /* 0x0000000038087348 */ /* 0x000fea0003c00000 */
[----:B------:R0:W1:Y:S02]  /*2180*/  SHFL.BFLY P3, R56, R68, R65, R57 ;  /* 0x0c00004144387389 */ /* 0x0000640000060039 */
[----:B01----:R-:W-:Y:S05]  /*2190*/  ENDCOLLECTIVE ;  /* 0x000000000000791b */ /* 0x003fea0003800000 */
.L_x_8510:
[----:B------:R-:W-:Y:S02]  /*21a0*/  HFMA2 R65, -RZ, RZ, 0, 4.76837158203125e-07 ;  /* 0x00000008ff417431 */ /* 0x000fe400000001ff */
[----:B------:R-:W-:Y:S01]  /*21b0*/  FADD.FTZ R66, R66, R56 ;  /* 0x0000003842427221 */ /* 0x000fe20000010000 */
[----:B------:R-:W-:-:S04]  /*21c0*/  MOV R56, 0xffffffff ;  /* 0xffffffff00387802 */ /* 0x000fc80000000f00 */
[----:B------:R-:W-:-:S07]  /*21d0*/  MOV R68, R66 ;  /* 0x0000004200447202 */ /* 0x000fce0000000f00 */
[----:B------:R-:W-:Y:S05]  /*21e0*/  WARPSYNC.COLLECTIVE R56, `(.L_x_8511) ;  /* 0x0000000038087348 */ /* 0x000fea0003c00000 */
[----:B------:R0:W1:Y:S02]  /*21f0*/  SHFL.BFLY P3, R56, R68, R65, R57 ;  /* 0x0c00004144387389 */ /* 0x0000640000060039 */
[----:B01----:R-:W-:Y:S05]  /*2200*/  ENDCOLLECTIVE ;  /* 0x000000000000791b */ /* 0x003fea0003800000 */
.L_x_8511:
[----:B------:R-:W-:Y:S02]  /*2210*/  HFMA2 R65, -RZ, RZ, 0, 9.5367431640625e-07 ;  /* 0x00000010ff417431 */ /* 0x000fe400000001ff */
[----:B------:R-:W-:Y:S01]  /*2220*/  FADD.FTZ R66, R66, R56 ;  /* 0x0000003842427221 */ /* 0x000fe20000010000 */
[----:B------:R-:W-:-:S04]  /*2230*/  MOV R56, 0xffffffff ;  /* 0xffffffff00387802 */ /* 0x000fc80000000f00 */
[----:B------:R-:W-:-:S07]  /*2240*/  MOV R68, R66 ;  /* 0x0000004200447202 */ /* 0x000fce0000000f00 */
[----:B------:R-:W-:Y:S05]  /*2250*/  WARPSYNC.COLLECTIVE R56, `(.L_x_8512) ;  /* 0x0000000038087348 */ /* 0x000fea0003c00000 */
[----:B------:R0:W1:Y:S02]  /*2260*/  SHFL.BFLY P3, R56, R68, R65, R57 ;  /* 0x0c00004144387389 */ /* 0x0000640000060039 */
[----:B01----:R-:W-:Y:S05]  /*2270*/  ENDCOLLECTIVE ;  /* 0x000000000000791b */ /* 0x003fea0003800000 */
.L_x_8512:
[----:B------:R-:W-:Y:S05]  /*2280*/  BRA `(.L_x_8513) ;  /* 0xfffffff400047947 */ /* 0x000fea000383ffff */
.L_x_8514:
        /* <DEDUP_REMOVED lines=15> */
.L_x_12156:


//--------------------- .text._ZN10layer_norm31ln_parallel_residual_fwd_kernelINS_13Kernel_traitsIf6__halffS2_fjLj512ELj1ELj4ELj1ELj16ENS_18Kernel_traits_baseILj512EfS2_fS2_fjLj128EEEEELb1ELb0ELb0EEEvNS_9FwdParamsE --------------------------
	.section	.text._ZN10layer_norm31ln_parallel_residual_fwd_kernelINS_13Kernel_traitsIf6__halffS2_fjLj512ELj1ELj4ELj1ELj16ENS_18Kernel_traits_baseILj512EfS2_fS2_fjLj128EEEEELb1ELb0ELb0EEEvNS_9FwdParamsE,"ax",@progbits
	.align	128
        .global         _ZN10layer_norm31ln_parallel_residual_fwd_kernelINS_13Kernel_traitsIf6__halffS2_fjLj512ELj1ELj4ELj1ELj16ENS_18Kernel_traits_baseILj512EfS2_fS2_fjLj128EEEEELb1ELb0ELb0EEEvNS_9FwdParamsE
        .type           _ZN10layer_norm31ln_parallel_residual_fwd_kernelINS_13Kernel_traitsIf6__halffS2_fjLj512ELj1ELj4ELj1ELj16ENS_18Kernel_traits_baseILj512EfS2_fS2_fjLj128EEEEELb1ELb0ELb0EEEvNS_9FwdParamsE,@function
        .size           _ZN10layer_norm31ln_parallel_residual_fwd_kernelINS_13Kernel_traitsIf6__halffS2_fjLj512ELj1ELj4ELj1ELj16ENS_18Kernel_traits_baseILj512EfS2_fS2_fjLj128EEEEELb1ELb0ELb0EEEvNS_9FwdParamsE,(.L_x_12157 - _ZN10layer_norm31ln_parallel_residual_fwd_kernelINS_13Kernel_traitsIf6__halffS2_fjLj512ELj1ELj4ELj1ELj16ENS_18Kernel_traits_baseILj512EfS2_fS2_fjLj128EEEEELb1ELb0ELb0EEEvNS_9FwdParamsE)
        .other          _ZN10layer_norm31ln_parallel_residual_fwd_kernelINS_13Kernel_traitsIf6__halffS2_fjLj512ELj1ELj4ELj1ELj16ENS_18Kernel_traits_baseILj512EfS2_fS2_fjLj128EEEEELb1ELb0ELb0EEEvNS_9FwdParamsE,@"STO_CUDA_ENTRY STV_DEFAULT"
_ZN10layer_norm31ln_parallel_residual_fwd_kernelINS_13Kernel_traitsIf6__halffS2_fjLj512ELj1ELj4ELj1ELj16ENS_18Kernel_traits_baseILj512EfS2_fS2_fjLj128EEEEELb1ELb0ELb0EEEvNS_9FwdParamsE:
.text._ZN10layer_norm31ln_parallel_residual_fwd_kernelINS_13Kernel_traitsIf6__halffS2_fjLj512ELj1ELj4ELj1ELj16ENS_18Kernel_traits_baseILj512EfS2_fS2_fjLj128EEEEELb1ELb0ELb0EEEvNS_9FwdParamsE:
        /* <DEDUP_REMOVED lines=19> */
[----:B----4-:R-:W-:-:S02]  /*0130*/  SHF.R.S32.HI R0, RZ, 0x1f, R9 ;  /* 0x0000001fff007819 */ /* 0x010fc40000011409 */
[----:B------:R-:W-:Y:S02]  /*0140*/  SHF.R.U32.HI R101, RZ, 0x5, R102 ;  /* 0x00000005ff657819 */ /* 0x000fe40000011666 */
[----:B------:R-:W-:Y:S02]  /*0150*/  LEA.HI R0, R0, R9, RZ, 0x3 ;  /* 0x0000000900007211 */ /* 0x000fe400078f18ff */
[----:B------:R-:W3:Y:S01]  /*0160*/  LDC R103, c[0x0][0x360] ;  /* 0x0000d800ff677b82 */ /* 0x000ee20000000800 */
[----:B-1----:R-:W-:-:S06]  /*0170*/  USHF.L.U32 UR4, UR5, 0x2, URZ ;  /* 0x0000000205047899 */ /* 0x002fcc00080006ff */
[----:B------:R-:W-:Y:S01]  /*0180*/  LOP3.LUT R101, R101, UR4, RZ, 0xfc, !PT ;  /* 0x0000000465657c12 */ /* 0x000fe2000f8efcff */
[----:B---3--:R-:W-:Y:S01]  /*0190*/  IMAD R103, R103, UR5, R102 ;  /* 0x0000000567677c24 */ /* 0x008fe2000f8e0266 */
[----:B--2---:R-:W-:Y:S02]  /*01a0*/  @P0 R2UR UR6, R2 ;  /* 0x00000000020602ca */ /* 0x004fe400000e0000 */
[----:B------:R-:W-:Y:S02]  /*01b0*/  @P0 R2UR UR7, R3 ;  /* 0x00000000030702ca */ /* 0x000fe400000e0000 */
[----:B0-----:R-:W-:Y:S02]  /*01c0*/  @P0 IADD3 R118, P1, PT, R4, R7, RZ ;  /* 0x0000000704760210 */ /* 0x001fe40007f3e0ff */
[----:B------:R-:W-:Y:S02]  /*01d0*/  LOP3.LUT R3, R102, 0x1f, RZ, 0xc, !PT ;  /* 0x0000001f66037812 */ /* 0x000fe400078e0cff */
[----:B------:R-:W-:-:S02]  /*01e0*/  @P0 IADD3.X R119, PT, PT, RZ, R5, RZ, P1, !PT ;  /* 0x00000005ff770210 */ /* 0x000fc40000ffe4ff */
[----:B------:R-:W-:Y:S02]  /*01f0*/  LEA.HI.SX32 R104, R0, R3, 0x1d ;  /* 0x0000000300687211 */ /* 0x000fe400078feaff */
[----:B------:R-:W-:Y:S01]  /*0200*/  LOP3.LUT R102, R102, 0x1f, RZ, 0xc0, !PT ;  /* 0x0000001f66667812 */ /* 0x000fe200078ec0ff */
[----:B------:R-:W-:Y:S01]  /*0210*/  UIADD3 UR15, UPT, UPT, UR6, -0x61c88647, URZ ;  /* 0x9e3779b9060f7890 */ /* 0x000fe2000fffe0ff */
[--C-:B------:R-:W-:Y:S01]  /*0220*/  SHF.R.U64 R122, R118, 0x2, R119.reuse ;  /* 0x00000002767a7819 */ /* 0x100fe20000001277 */
[----:B------:R-:W-:Y:S01]  /*0230*/  UIADD3 UR16, UPT, UPT, UR7, -0x4498517b, URZ ;  /* 0xbb67ae8507107890 */ /* 0x000fe2000fffe0ff */
[----:B------:R-:W-:Y:S01]  /*0240*/  SHF.R.U32.HI R100, RZ, 0x2, R119 ;  /* 0x00000002ff647819 */ /* 0x000fe20000011677 */
        /* <DEDUP_REMOVED lines=25> */
[----:B------:R-:W5:Y:S01]  /*03e0*/  @P0 LDG.E.128 R4, desc[UR8][R2.64] ;  /* 0x0000000802040981 */ /* 0x000f62000c1e1d00 */
[----:B------:R-:W-:Y:S01]  /*03f0*/  ISETP.GE.U32.AND P1, PT, R104, 0x40, PT ;  /* 0x000000406800780c */ /* 0x000fe20003f26070 */
[----:B-1----:R-:W-:Y:S02]  /*0400*/  @P0 IMAD.WIDE.U32 R28, R102, 0x20, R28 ;  /* 0x00000020661c0825 */ /* 0x002fe400078e001c */
[----:B------:R-:W5:Y:S01]  /*0410*/  @P0 LDG.E.128 R8, desc[UR8][R2.64+0x10] ;  /* 0x0000100802080981 */ /* 0x000f62000c1e1d00 */
[----:B------:R-:W-:Y:S02]  /*0420*/  CS2R R22, SRZ ;  /* 0x0000000000167805 */ /* 0x000fe4000001ff00 */
[----:B------:R-:W-:Y:S01]  /*0430*/  CS2R R20, SRZ ;  /* 0x0000000000147805 */ /* 0x000fe2000001ff00 */
[----:B------:R-:W-:Y:S01]  /*0440*/  IMAD.MOV.U32 R37, RZ, RZ, R102 ;  /* 0x000000ffff257224 */ /* 0x000fe200078e0066 */
[----:B------:R-:W5:Y:S01]  /*0450*/  @P0 LDG.E.128 R12, desc[UR8][R28.64] ;  /* 0x000000081c0c0981 */ /* 0x000f62000c1e1d00 */
[----:B------:R-:W-:-:S02]  /*0460*/  CS2R R26, SRZ ;  /* 0x00000000001a7805 */ /* 0x000fc4000001ff00 */
[----:B------:R-:W-:Y:S02]  /*0470*/  CS2R R24, SRZ ;  /* 0x0000000000187805 */ /* 0x000fe4000001ff00 */
[----:B------:R-:W-:Y:S01]  /*0480*/  CS2R R30, SRZ ;  /* 0x00000000001e7805 */ /* 0x000fe2000001ff00 */
[----:B------:R0:W5:Y:S01]  /*0490*/  @P0 LDG.E.128 R16, desc[UR8][R28.64+0x10] ;  /* 0x000010081c100981 */ /* 0x000162000c1e1d00 */
[----:B------:R-:W-:Y:S02]  /*04a0*/  CS2R R34, SRZ ;  /* 0x0000000000227805 */ /* 0x000fe4000001ff00 */
[----:B------:R-:W-:Y:S02]  /*04b0*/  CS2R R32, SRZ ;  /* 0x0000000000207805 */ /* 0x000fe4000001ff00 */
[----:B------:R-:W-:Y:S02]  /*04c0*/  @P0 LOP3.LUT R37, R102, 0x20, RZ, 0xfc, !PT ;  /* 0x0000002066250812 */ /* 0x000fe400078efcff */
[----:B0-----:R-:W-:Y:S01]  /*04d0*/  CS2R R28, SRZ ;  /* 0x00000000001c7805 */ /* 0x001fe2000001ff00 */
[----:B------:R-:W-:Y:S06]  /*04e0*/  @!P1 BRA `(.L_x_8518) ;  /* 0x0000000800509947 */ /* 0x000fec0003800000 */
        /* <DEDUP_REMOVED lines=25> */
.L_x_8517:
[----:B------:R-:W-:Y:S01]  /*0680*/  ISETP.GE.U32.AND P0, PT, R104, 0x20, PT ;  /* 0x000000206800780c */ /* 0x000fe20003f06070 */
[----:B------:R-:W0:Y:S08]  /*0690*/  LDC.64 R22, c[0x0][0x3d8] ;  /* 0x0000f600ff167b82 */ /* 0x000e300000000a00 */
[----:B------:R-:W1:Y:S08]  /*06a0*/  LDC.64 R20, c[0x0][0x3d0] ;  /* 0x0000f400ff147b82 */ /* 0x000e700000000a00 */
[----:B------:R-:W2:Y:S01]  /*06b0*/  @P0 LDC.64 R2, c[0x0][0x440] ;  /* 0x00011000ff020b82 */ /* 0x000ea20000000a00 */
[----:B0-----:R-:W-:-:S05]  /*06c0*/  @P0 IMAD.WIDE.U32 R36, R102, 0x20, R22 ;  /* 0x0000002066240825 */ /* 0x001fca00078e0016 */
[----:B------:R-:W5:Y:S01]  /*06d0*/  @P0 LDG.E.128 R12, desc[UR8][R36.64] ;  /* 0x00000008240c0981 */ /* 0x000f62000c1e1d00 */
[----:B------:R-:W-:Y:S01]  /*06e0*/  ISETP.GE.U32.AND P1, PT, R104, 0x40, PT ;  /* 0x000000406800780c */ /* 0x000fe20003f26070 */
[C---:B-1----:R-:W-:Y:S02]  /*06f0*/  @P0 IMAD.WIDE.U32 R24, R102.reuse, 0x20, R20 ;  /* 0x0000002066180825 */ /* 0x042fe400078e0014 */
[----:B------:R-:W5:Y:S02]  /*0700*/  @P0 LDG.E.128 R16, desc[UR8][R36.64+0x10] ;  /* 0x0000100824100981 */ /* 0x000f64000c1e1d00 */
[----:B--2---:R-:W-:Y:S02]  /*0710*/  @P0 IMAD.WIDE.U32 R2, R102, 0x20, R2 ;  /* 0x0000002066020825 */ /* 0x004fe400078e0002 */
[----:B------:R-:W5:Y:S04]  /*0720*/  @P0 LDG.E.128 R4, desc[UR8][R24.64] ;  /* 0x0000000818040981 */ /* 0x000f68000c1e1d00 */
[----:B------:R-:W5:Y:S04]  /*0730*/  @P0 LD.E.128 R32, desc[UR8][R2.64] ;  /* 0x0000000802200980 */ /* 0x000f68000c101d00 */
[----:B------:R-:W5:Y:S01]  /*0740*/  @P0 LD.E.128 R28, desc[UR8][R2.64+0x10] ;  /* 0x00001008021c0980 */ /* 0x000f62000c101d00 */
[----:B------:R-:W-:Y:S01]  /*0750*/  IMAD.MOV.U32 R39, RZ, RZ, R102 ;  /* 0x000000ffff277224 */ /* 0x000fe200078e0066 */
[----:B------:R-:W-:-:S02]  /*0760*/  CS2R R22, SRZ ;  /* 0x0000000000167805 */ /* 0x000fc4000001ff00 */
[----:B------:R-:W-:Y:S01]  /*0770*/  CS2R R20, SRZ ;  /* 0x0000000000147805 */ /* 0x000fe2000001ff00 */
[----:B------:R0:W5:Y:S01]  /*0780*/  @P0 LDG.E.128 R8, desc[UR8][R24.64+0x10] ;  /* 0x0000100818080981 */ /* 0x000162000c1e1d00 */
[----:B------:R-:W-:Y:S02]  /*0790*/  CS2R R26, SRZ ;  /* 0x00000000001a7805 */ /* 0x000fe4000001ff00 */
[----:B------:R-:W-:Y:S02]  /*07a0*/  @P0 LOP3.LUT R39, R102, 0x20, RZ, 0xfc, !PT ;  /* 0x0000002066270812 */ /* 0x000fe400078efcff */
[----:B0-----:R-:W-:Y:S01]  /*07b0*/  CS2R R24, SRZ ;  /* 0x0000000000187805 */ /* 0x001fe2000001ff00 */
[----:B------:R-:W-:Y:S06]  /*07c0*/  @!P1 BRA `(.L_x_8518) ;  /* 0x0000000400989947 */ /* 0x000fec0003800000 */
[----:B------:R-:W0:Y:S08]  /*07d0*/  LDC.64 R2, c[0x0][0x3d0] ;  /* 0x0000f400ff027b82 */ /* 0x000e300000000a00 */
[----:B------:R-:W1:Y:S08]  /*07e0*/  LDC.64 R20, c[0x0][0x3d8] ;  /* 0x0000f600ff147b82 */ /* 0x000e700000000a00 */
[----:B------:R-:W2:Y:S01]  /*07f0*/  LDC.64 R24, c[0x0][0x440] ;  /* 0x00011000ff187b82 */ /* 0x000ea20000000a00 */
[----:B0-----:R-:W-:-:S05]  /*0800*/  IMAD.WIDE.U32 R2, R39, 0x20, R2 ;  /* 0x0000002027027825 */ /* 0x001fca00078e0002 */
[----:B------:R-:W5:Y:S01]  /*0810*/  LDG.E.128 R40, desc[UR8][R2.64+0x10] ;  /* 0x0000100802287981 */ /* 0x000f62000c1e1d00 */
[C---:B-1----:R-:W-:Y:S01]  /*0820*/  IMAD.WIDE.U32 R20, R39.reuse, 0x20, R20 ;  /* 0x0000002027147825 */ /* 0x042fe200078e0014 */
[----:B------:R-:W-:Y:S02]  /*0830*/  CS2R R54, SRZ ;  /* 0x0000000000367805 */ /* 0x000fe4000001ff00 */
[----:B------:R-:W-:Y:S02]  /*0840*/  CS2R R52, SRZ ;  /* 0x0000000000347805 */ /* 0x000fe4000001ff00 */
[----:B------:R-:W-:Y:S02]  /*0850*/  CS2R R58, SRZ ;  /* 0x00000000003a7805 */ /* 0x000fe4000001ff00 */
[----:B------:R-:W-:Y:S01]  /*0860*/  CS2R R56, SRZ ;  /* 0x0000000000387805 */ /* 0x000fe2000001ff00 */
[----:B------:R-:W5:Y:S01]  /*0870*/  LDG.E.128 R44, desc[UR8][R20.64] ;  /* 0x00000008142c7981 */ /* 0x000f62000c1e1d00 */
[----:B--2---:R-:W-:-:S03]  /*0880*/  IMAD.WIDE.U32 R24, R39, 0x20, R24 ;  /* 0x0000002027187825 */ /* 0x004fc600078e0018 */
[----:B------:R0:W5:Y:S04]  /*0890*/  LDG.E.128 R48, desc[UR8][R20.64+0x10] ;  /* 0x0000100814307981 */ /* 0x000168000c1e1d00 */
[----:B------:R-:W5:Y:S01]  /*08a0*/  LDG.E.128 R36, desc[UR8][R2.64] ;  /* 0x0000000802247981 */ /* 0x000f62000c1e1d00 */
[----:B------:R-:W-:Y:S02]  /*08b0*/  CS2R R22, SRZ ;  /* 0x0000000000167805 */ /* 0x000fe4000001ff00 */
[----:B------:R-:W-:Y:S01]  /*08c0*/  CS2R R26, SRZ ;  /* 0x00000000001a7805 */ /* 0x000fe2000001ff00 */
[----:B------:R-:W5:Y:S01]  /*08d0*/  LD.E.128 R64, desc[UR8][R24.64] ;  /* 0x0000000818407980 */ /* 0x000f62000c101d00 */
[----:B0-----:R-:W-:-:S03]  /*08e0*/  CS2R R20, SRZ ;  /* 0x0000000000147805 */ /* 0x001fc6000001ff00 */
[----:B------:R0:W5:Y:S02]  /*08f0*/  LD.E.128 R60, desc[UR8][R24.64+0x10] ;  /* 0x00001008183c7980 */ /* 0x000164000c101d00 */
[----:B0-----:R-:W-:Y:S01]  /*0900*/  CS2R R24, SRZ ;  /* 0x0000000000187805 */ /* 0x001fe2000001ff00 */
[----:B------:R-:W-:Y:S06]  /*0910*/  BRA `(.L_x_8518) ;  /* 0x0000000400447947 */ /* 0x000fec0003800000 */
.L_x_8516:
        /* <DEDUP_REMOVED lines=14> */
[----:B-1----:R-:W-:-:S05]  /*0a00*/  IMAD.WIDE.U32 R2, R102, 0x20, R2 ;  /* 0x0000002066027825 */ /* 0x002fca00078e0002 */
[----:B------:R0:W5:Y:S01]  /*0a10*/  LD.E.128 R24, desc[UR8][R2.64] ;  /* 0x0000000802187980 */ /* 0x000162000c101d00 */
[----:B--2---:R-:W-:-:S03]  /*0a20*/  IMAD.WIDE.U32 R38, R102, 0x20, R6 ;  /* 0x0000002066267825 */ /* 0x004fc600078e0006 */
[----:B------:R0:W5:Y:S04]  /*0a30*/  LD.E.128 R20, desc[UR8][R2.64+0x10] ;  /* 0x0000100802147980 */ /* 0x000168000c101d00 */
[----:B------:R0:W5:Y:S01]  /*0a40*/  LDG.E.128 R4, desc[UR8][R36.64] ;  /* 0x0000000824047981 */ /* 0x000162000c1e1d00 */
[----:B---3--:R-:W-:-:S03]  /*0a50*/  IMAD.WIDE.U32 R40, R102, 0x20, R8 ;  /* 0x0000002066287825 */ /* 0x008fc600078e0008 */
[----:B------:R0:W5:Y:S04]  /*0a60*/  LDG.E.128 R12, desc[UR8][R38.64] ;  /* 0x00000008260c7981 */ /* 0x000168000c1e1d00 */
[----:B------:R0:W5:Y:S04]  /*0a70*/  LDG.E.128 R8, desc[UR8][R36.64+0x10] ;  /* 0x0000100824087981 */ /* 0x000168000c1e1d00 */
[----:B------:R0:W5:Y:S04]  /*0a80*/  LDG.E.128 R16, desc[UR8][R38.64+0x10] ;  /* 0x0000100826107981 */ /* 0x000168000c1e1d00 */
[----:B------:R0:W5:Y:S04]  /*0a90*/  LD.E.128 R32, desc[UR8][R40.64] ;  /* 0x0000000828207980 */ /* 0x000168000c101d00 */
[----:B------:R0:W5:Y:S01]  /*0aa0*/  LD.E.128 R28, desc[UR8][R40.64+0x10] ;  /* 0x00001008281c7980 */ /* 0x000162000c101d00 */
[----:B------:R-:W-:-:S07]  /*0ab0*/  LOP3.LUT R43, R102, 0x20, RZ, 0xfc, !PT ;  /* 0x00000020662b7812 */ /* 0x000fce00078efcff */
.L_x_8521:
[----:B------:R-:W-:Y:S05]  /*0ac0*/  BSYNC.RECONVERGENT B1 ;  /* 0x0000000000017941 */ /* 0x000fea0003800200 */
.L_x_8520:
[----:B------:R-:W-:Y:S05]  /*0ad0*/  @!P1 BRA `(.L_x_8518) ;  /* 0x0000000000d49947 */ /* 0x000fea0003800000 */
[----:B0-----:R-:W0:Y:S08]  /*0ae0*/  LDC.64 R2, c[0x0][0x3d0] ;  /* 0x0000f400ff027b82 */ /* 0x001e300000000a00 */
[----:B------:R-:W1:Y:S08]  /*0af0*/  LDC.64 R68, c[0x0][0x438] ;  /* 0x00010e00ff447b82 */ /* 0x000e700000000a00 */
[----:B------:R-:W2:Y:S08]  /*0b00*/  LDC.64 R70, c[0x0][0x3d8] ;  /* 0x0000f600ff467b82 */ /* 0x000eb00000000a00 */
[----:B------:R-:W3:Y:S01]  /*0b10*/  LDC.64 R72, c[0x0][0x440] ;  /* 0x00011000ff487b82 */ /* 0x000ee20000000a00 */
[----:B0-----:R-:W-:-:S05]  /*0b20*/  IMAD.WIDE.U32 R2, R43, 0x20, R2 ;  /* 0x000000202b027825 */ /* 0x001fca00078e0002 */
[----:B------:R4:W5:Y:S01]  /*0b30*/  LDG.E.128 R36, desc[UR8][R2.64] ;  /* 0x0000000802247981 */ /* 0x000962000c1e1d00 */
        /* <DEDUP_REMOVED lines=8> */
[----:B------:R4:W5:Y:S04]  /*0bc0*/  LD.E.128 R64, desc[UR8][R72.64] ;  /* 0x0000000848407980 */ /* 0x000968000c101d00 */
[----:B------:R4:W5:Y:S01]  /*0bd0*/  LD.E.128 R60, desc[UR8][R72.64+0x10] ;  /* 0x00001008483c7980 */ /* 0x000962000c101d00 */
[----:B------:R-:W-:Y:S05]  /*0be0*/  BRA `(.L_x_8518) ;  /* 0x0000000000907947 */ /* 0x000fea0003800000 */
.L_x_8519:
        /* <DEDUP_REMOVED lines=32> */
[----:B--2---:R-:W-:-:S02]  /*0df0*/  CS2R R28, SRZ ;  /* 0x00000000001c7805 */ /* 0x004fc4000001ff00 */
[----:B------:R-:W-:Y:S01]  /*0e00*/  CS2R R34, SRZ ;  /* 0x0000000000227805 */ /* 0x000fe2000001ff00 */
[----:B------:R0:W5:Y:S02]  /*0e10*/  @P1 LDG.E.128 R48, desc[UR8][R32.64+0x10] ;  /* 0x0000100820301981 */ /* 0x000164000c1e1d00 */
[----:B0-----:R-:W-:-:S07]  /*0e20*/  CS2R R32, SRZ ;  /* 0x0000000000207805 */ /* 0x001fce000001ff00 */
.L_x_8518:
[----:B------:R-:W-:Y:S05]  /*0e30*/  BSYNC.RECONVERGENT B0 ;  /* 0x0000000000007941 */ /* 0x000fea0003800200 */
.L_x_8515:
        /* <DEDUP_REMOVED lines=72> */
.L_x_8777:
        /* <DEDUP_REMOVED lines=40> */
.L_x_8528:
        /* <DEDUP_REMOVED lines=13> */
.L_x_8530:
[----:B------:R-:W-:Y:S05]  /*1610*/  BSYNC.RECONVERGENT B3 ;  /* 0x0000000000037941 */ /* 0x000fea0003800200 */
.L_x_8529:
        /* <DEDUP_REMOVED lines=43> */
.L_x_8527:
[----:B------:R-:W-:Y:S05]  /*18d0*/  BSYNC.RECONVERGENT B2 ;  /* 0x0000000000027941 */ /* 0x000fea0003800200 */
.L_x_8526:
[----:B------:R-:W0:Y:S01]  /*18e0*/  LDC R92, c[0x0][0x404] ;  /* 0x00010100ff5c7b82 */ /* 0x000e220000000800 */
[----:B------:R-:W-:Y:S01]  /*18f0*/  I2FP.F32.U32 R69, R68 ;  /* 0x0000004400457245 */ /* 0x000fe20000201000 */
[----:B------:R-:W-:Y:S01]  /*1900*/  HFMA2 R68, -RZ, RZ, 0.1171875, 0 ;  /* 0x2f800000ff447431 */ /* 0x000fe200000001ff */
[----:B------:R-:W-:Y:S01]  /*1910*/  ISETP.NE.AND P2, PT, R71, 0x1, PT ;  /* 0x000000014700780c */ /* 0x000fe20003f45270 */
[----:B------:R-:W-:Y:S01]  /*1920*/  BSSY.RECONVERGENT B2, `(.L_x_8531) ;  /* 0x0000049000027945 */ /* 0x000fe20003800200 */
[----:B------:R-:W-:Y:S02]  /*1930*/  IMAD.MOV.U32 R93, RZ, RZ, 0x2 ;  /* 0x00000002ff5d7424 */ /* 0x000fe400078e00ff */
[----:B------:R-:W-:Y:S02]  /*1940*/  IMAD.MOV.U32 R70, RZ, RZ, R116 ;  /* 0x000000ffff467224 */ /* 0x000fe400078e0074 */
[----:B------:R-:W-:-:S05]  /*1950*/  FFMA.FTZ R69, R69, R68, 1.1641532182693481445e-10 ;  /* 0x2f00000045457423 */ /* 0x000fca0000010044 */
[----:B0-----:R-:W-:Y:S01]  /*1960*/  FSETP.LE.FTZ.AND P3, PT, R69, R92, PT ;  /* 0x0000005c4500720b */ /* 0x001fe20003f73000 */
[----:B-----5:R-:W-:-:S03]  /*1970*/  HADD2.F32 R69, -RZ, R84.H0_H0 ;  /* 0x20000054ff457230 */ /* 0x020fc60000004100 */
        /* <DEDUP_REMOVED lines=10> */
.L_x_8533:
        /* <DEDUP_REMOVED lines=13> */
.L_x_8535:
[----:B------:R-:W-:Y:S05]  /*1af0*/  BSYNC.RECONVERGENT B3 ;  /* 0x0000000000037941 */ /* 0x000fea0003800200 */
.L_x_8534:
        /* <DEDUP_REMOVED lines=43> */
.L_x_8532:
[----:B------:R-:W-:Y:S05]  /*1db0*/  BSYNC.RECONVERGENT B2 ;  /* 0x0000000000027941 */ /* 0x000fea0003800200 */
.L_x_8531:
        /* <DEDUP_REMOVED lines=18> */
.L_x_8538:
        /* <DEDUP_REMOVED lines=13> */
.L_x_8540:
[----:B------:R-:W-:Y:S05]  /*1fb0*/  BSYNC.RECONVERGENT B3 ;  /* 0x0000000000037941 */ /* 0x000fea0003800200 */
.L_x_8539:
        /* <DEDUP_REMOVED lines=43> */
.L_x_8537:
[----:B------:R-:W-:Y:S05]  /*2270*/  BSYNC.RECONVERGENT B2 ;  /* 0x0000000000027941 */ /* 0x000fea0003800200 */
.L_x_8536:
[----:B------:R-:W-:Y:S01]  /*2280*/  ISETP.NE.AND P2, PT, R94, 0x1, PT ;  /* 0x000000015e00780c */ /* 0x000fe20003f45270 */
[----:B------:R-:W-:Y:S01]  /*2290*/  BSSY.RECONVERGENT B2, `(.L_x_8541) ;  /* 0x000004a000027945 */ /* 0x000fe20003800200 */
[----:B------:R-:W-:Y:S01]  /*22a0*/  I2FP.F32.U32 R71, R70 ;  /* 0x0000004600477245 */ /* 0x000fe20000201000 */
[----:B------:R-:W-:Y:S02]  /*22b0*/  HADD2.F32 R70, -RZ, R85.H0_H0 ;  /* 0x20000055ff467230 */ /* 0x000fe40000004100 */
        /* <DEDUP_REMOVED lines=14> */
.L_x_8543:
        /* <DEDUP_REMOVED lines=13> */
.L_x_8545:
[----:B------:R-:W-:Y:S05]  /*2470*/  BSYNC.RECONVERGENT B3 ;  /* 0x0000000000037941 */ /* 0x000fea0003800200 */
.L_x_8544:
        /* <DEDUP_REMOVED lines=43> */
.L_x_8542:
[----:B------:R-:W-:Y:S05]  /*2730*/  BSYNC.RECONVERGENT B2 ;  /* 0x0000000000027941 */ /* 0x000fea0003800200 */
.L_x_8541:
[----:B------:R-:W-:Y:S01]  /*2740*/  ISETP.NE.AND P2, PT, R93, 0x1, PT ;  /* 0x000000015d00780c */ /* 0x000fe20003f45270 */
[----:B------:R-:W-:Y:S01]  /*2750*/  BSSY.RECONVERGENT B2, `(.L_x_8546) ;  /* 0x000004a000027945 */ /* 0x000fe20003800200 */
[----:B------:R-:W-:Y:S01]  /*2760*/  I2FP.F32.U32 R71, R71 ;  /* 0x0000004700477245 */ /* 0x000fe20000201000 */
[----:B------:R-:W-:Y:S02]  /*2770*/  HADD2.F32 R85, -RZ, R85.H1_H1 ;  /* 0x30000055ff557230 */ /* 0x000fe40000004100 */
[----:B------:R-:W-:Y:S02]  /*2780*/  IMAD.MOV.U32 R94, RZ, RZ, 0x2 ;  /* 0x00000002ff5e7424 */ /* 0x000fe400078e00ff */
        /* <DEDUP_REMOVED lines=13> */
.L_x_8548:
        /* <DEDUP_REMOVED lines=13> */
.L_x_8550:
[----:B------:R-:W-:Y:S05]  /*2930*/  BSYNC.RECONVERGENT B3 ;  /* 0x0000000000037941 */ /* 0x000fea0003800200 */
.L_x_8549:
        /* <DEDUP_REMOVED lines=43> */
.L_x_8547:
[----:B------:R-:W-:Y:S05]  /*2bf0*/  BSYNC.RECONVERGENT B2 ;  /* 0x0000000000027941 */ /* 0x000fea0003800200 */
.L_x_8546:
[----:B------:R-:W-:Y:S01]  /*2c00*/  ISETP.NE.AND P3, PT, R94, 0x1, PT ;  /* 0x000000015e00780c */ /* 0x000fe20003f65270 */
[----:B------:R-:W-:Y:S01]  /*2c10*/  BSSY.RECONVERGENT B2, `(.L_x_8551) ;  /* 0x0000049000027945 */ /* 0x000fe20003800200 */
[----:B------:R-:W-:Y:S01]  /*2c20*/  I2FP.F32.U32 R71, R71 ;  /* 0x0000004700477245 */ /* 0x000fe20000201000 */
[----:B------:R-:W-:-:S04]  /*2c30*/  HFMA2 R95, -RZ, RZ, 0, 1.1920928955078125e-07 ;  /* 0x00000002ff5f7431 */ /* 0x000fc800000001ff */
        /* <DEDUP_REMOVED lines=13> */
.L_x_8553:
        /* <DEDUP_REMOVED lines=13> */
.L_x_8555:
[----:B------:R-:W-:Y:S05]  /*2de0*/  BSYNC.RECONVERGENT B3 ;  /* 0x0000000000037941 */ /* 0x000fea0003800200 */
.L_x_8554:
        /* <DEDUP_REMOVED lines=43> */
.L_x_8552:
[----:B------:R-:W-:Y:S05]  /*30a0*/  BSYNC.RECONVERGENT B2 ;  /* 0x0000000000027941 */ /* 0x000fea0003800200 */
.L_x_8551:
        /* <DEDUP_REMOVED lines=17> */
.L_x_8558:
        /* <DEDUP_REMOVED lines=13> */
.L_x_8560:
[----:B------:R-:W-:Y:S05]  /*3290*/  BSYNC.RECONVERGENT B3 ;  /* 0x0000000000037941 */ /* 0x000fea0003800200 */
.L_x_8559:
        /* <DEDUP_REMOVED lines=43> */
.L_x_8557:
[----:B------:R-:W-:Y:S05]  /*3550*/  BSYNC.RECONVERGENT B2 ;  /* 0x0000000000027941 */ /* 0x000fea0003800200 */
.L_x_8556:
        /* <DEDUP_REMOVED lines=17> */
.L_x_8563:
        /* <DEDUP_REMOVED lines=13> */
.L_x_8565:
[----:B------:R-:W-:Y:S05]  /*3740*/  BSYNC.RECONVERGENT B3 ;  /* 0x0000000000037941 */ /* 0x000fea0003800200 */
.L_x_8564:
        /* <DEDUP_REMOVED lines=43> */
.L_x_8562:
[----:B------:R-:W-:Y:S05]  /*3a00*/  BSYNC.RECONVERGENT B2 ;  /* 0x0000000000027941 */ /* 0x000fea0003800200 */
.L_x_8561:
[----:B------:R-:W-:Y:S01]  /*3a10*/  I2FP.F32.U32 R95, R94 ;  /* 0x0000005e005f7245 */ /* 0x000fe20000201000 */
[----:B------:R-:W-:Y:S01]  /*3a20*/  FMUL.FTZ R69, R69, UR12 ;  /* 0x0000000c45457c20 */ /* 0x000fe20008410000 */
[----:B------:R-:W-:Y:S01]  /*3a30*/  P2R R96, PR, RZ, 0x2 ;  /* 0x00000002ff607803 */ /* 0x000fe20000000000 */
[----:B------:R-:W-:Y:S01]  /*3a40*/  HADD2.F32 R94, -RZ, R87.H1_H1 ;  /* 0x30000057ff5e7230 */ /* 0x000fe20000004100 */
[----:B------:R-:W-:Y:S01]  /*3a50*/  ISETP.NE.AND P1, PT, R98, RZ, PT ;  /* 0x000000ff6200720c */ /* 0x000fe20003f25270 */
[----:B------:R-:W-:Y:S01]  /*3a60*/  FFMA.FTZ R95, R95, R68, 1.1641532182693481445e-10 ;  /* 0x2f0000005f5f7423 */ /* 0x000fe20000010044 */
[----:B------:R-:W-:Y:S01]  /*3a70*/  FMUL.FTZ R68, R86, UR12 ;  /* 0x0000000c56447c20 */ /* 0x000fe20008410000 */
[----:B------:R-:W-:Y:S01]  /*3a80*/  P2R R97, PR, RZ, 0x1 ;  /* 0x00000001ff617803 */ /* 0x000fe20000000000 */
[----:B------:R-:W-:Y:S01]  /*3a90*/  FMUL.FTZ R84, R84, UR12 ;  /* 0x0000000c54547c20 */ /* 0x000fe20008410000 */
[----:B------:R-:W-:Y:S01]  /*3aa0*/  ISETP.NE.AND P0, PT, R99, RZ, PT ;  /* 0x000000ff6300720c */ /* 0x000fe20003f05270 */
[----:B------:R-:W-:Y:S01]  /*3ab0*/  FMUL.FTZ R71, R71, UR12 ;  /* 0x0000000c47477c20 */ /* 0x000fe20008410000 */
[----:B------:R-:W-:Y:S01]  /*3ac0*/  FMUL.FTZ R87, R85, UR12 ;  /* 0x0000000c55577c20 */ /* 0x000fe20008410000 */
[----:B------:R-:W-:Y:S01]  /*3ad0*/  FSEL R85, R68, RZ, P3 ;  /* 0x000000ff44557208 */ /* 0x000fe20001800000 */
        /* <DEDUP_REMOVED lines=25> */
.L_x_8525:
        /* <DEDUP_REMOVED lines=16> */
.L_x_8569:
        /* <DEDUP_REMOVED lines=13> */
.L_x_8571:
[----:B------:R-:W-:Y:S05]  /*3e40*/  BSYNC.RECONVERGENT B3 ;  /* 0x0000000000037941 */ /* 0x000fea0003800200 */
.L_x_8570:
        /* <DEDUP_REMOVED lines=43> */
.L_x_8568:
[----:B------:R-:W-:Y:S05]  /*4100*/  BSYNC.RECONVERGENT B2 ;  /* 0x0000000000027941 */ /* 0x000fea0003800200 */
.L_x_8567:
[----:B------:R-:W0:Y:S01]  /*4110*/  LDC R92, c[0x0][0x404] ;  /* 0x00010100ff5c7b82 */ /* 0x000e220000000800 */
[----:B------:R-:W-:Y:S01]  /*4120*/  ISETP.NE.AND P2, PT, R70, 0x1, PT ;  /* 0x000000014600780c */ /* 0x000fe20003f45270 */
[----:B------:R-:W-:Y:S01]  /*4130*/  IMAD.MOV.U32 R94, RZ, RZ, 0x2f800000 ;  /* 0x2f800000ff5e7424 */ /* 0x000fe200078e00ff */
[----:B------:R-:W-:Y:S01]  /*4140*/  I2FP.F32.U32 R69, R68 ;  /* 0x0000004400457245 */ /* 0x000fe20000201000 */
[----:B-----5:R-:W-:Y:S01]  /*4150*/  HADD2.F32 R68, -RZ, R84.H0_H0 ;  /* 0x20000054ff447230 */ /* 0x020fe20000004100 */
[----:B------:R-:W-:Y:S01]  /*4160*/  BSSY.RECONVERGENT B2, `(.L_x_8572) ;  /* 0x000004a000027945 */ /* 0x000fe20003800200 */
[----:B------:R-:W-:Y:S02]  /*4170*/  HFMA2 R71, -RZ, RZ, 0, 1.1920928955078125e-07 ;  /* 0x00000002ff477431 */ /* 0x000fe400000001ff */
[----:B------:R-:W1:Y:S01]  /*4180*/  LDC R93, c[0x0][0x408] ;  /* 0x00010200ff5d7b82 */ /* 0x000e620000000800 */
[----:B------:R-:W-:-:S05]  /*4190*/  FFMA.FTZ R69, R69, R94, 1.1641532182693481445e-10 ;  /* 0x2f00000045457423 */ /* 0x000fca000001005e */
        /* <DEDUP_REMOVED lines=13> */
.L_x_8574:
        /* <DEDUP_REMOVED lines=13> */
.L_x_8576:
[----:B------:R-:W-:Y:S05]  /*4340*/  BSYNC.RECONVERGENT B3 ;  /* 0x0000000000037941 */ /* 0x000fea0003800200 */
.L_x_8575:
        /* <DEDUP_REMOVED lines=43> */
.L_x_8573:
[----:B------:R-:W-:Y:S05]  /*4600*/  BSYNC.RECONVERGENT B2 ;  /* 0x0000000000027941 */ /* 0x000fea0003800200 */
.L_x_8572:
        /* <DEDUP_REMOVED lines=23> */
.L_x_8579:
        /* <DEDUP_REMOVED lines=13> */
.L_x_8581:
[----:B------:R-:W-:Y:S05]  /*4850*/  BSYNC.RECONVERGENT B3 ;  /* 0x0000000000037941 */ /* 0x000fea0003800200 */
.L_x_8580:
        /* <DEDUP_REMOVED lines=43> */
.L_x_8578:
[----:B------:R-:W-:Y:S05]  /*4b10*/  BSYNC.RECONVERGENT B2 ;  /* 0x0000000000027941 */ /* 0x000fea0003800200 */
.L_x_8577:
[----:B------:R-:W-:Y:S01]  /*4b20*/  ISETP.NE.AND P2, PT, R95, 0x1, PT ;  /* 0x000000015f00780c */ /* 0x000fe20003f45270 */
[----:B------:R-:W-:Y:S01]  /*4b30*/  HADD2.F32 R84, -RZ, R84.H1_H1 ;  /* 0x30000054ff547230 */ /* 0x000fe20000004100 */
[----:B------:R-:W-:Y:S01]  /*4b40*/  I2FP.F32.U32 R69, R69 ;  /* 0x0000004500457245 */ /* 0x000fe20000201000 */
[----:B------:R-:W-:Y:S01]  /*4b50*/  BSSY.RECONVERGENT B2, `(.L_x_8582) ;  /* 0x0000049000027945 */ /* 0x000fe20003800200 */
[----:B------:R-:W-:Y:S02]  /*4b60*/  IMAD.MOV.U32 R96, RZ, RZ, 0x2 ;  /* 0x00000002ff607424 */ /* 0x000fe400078e00ff */
        /* <DEDUP_REMOVED lines=14> */
.L_x_8584:
        /* <DEDUP_REMOVED lines=13> */
.L_x_8586:
[----:B------:R-:W-:Y:S05]  /*4d20*/  BSYNC.RECONVERGENT B3 ;  /* 0x0000000000037941 */ /* 0x000fea0003800200 */
.L_x_8585:
        /* <DEDUP_REMOVED lines=43> */
.L_x_8583:
[----:B------:R-:W-:Y:S05]  /*4fe0*/  BSYNC.RECONVERGENT B2 ;  /* 0x0000000000027941 */ /* 0x000fea0003800200 */
.L_x_8582:
[----:B------:R-:W-:Y:S01]  /*4ff0*/  I2FP.F32.U32 R71, R70 ;  /* 0x0000004600477245 */ /* 0x000fe20000201000 */
[----:B------:R-:W-:Y:S01]  /*5000*/  HADD2.F32 R70, -RZ, R108.H1_H1 ;  /* 0x3000006cff467230 */ /* 0x000fe20000004100 */
        /* <DEDUP_REMOVED lines=21> */
.L_x_8589:
        /* <DEDUP_REMOVED lines=13> */
.L_x_8591:
[----:B------:R-:W-:Y:S05]  /*5230*/  BSYNC.RECONVERGENT B3 ;  /* 0x0000000000037941 */ /* 0x000fea0003800200 */
.L_x_8590:
        /* <DEDUP_REMOVED lines=43> */
.L_x_8588:
[----:B------:R-:W-:Y:S05]  /*54f0*/  BSYNC.RECONVERGENT B2 ;  /* 0x0000000000027941 */ /* 0x000fea0003800200 */
.L_x_8587:
[----:B------:R-:W-:Y:S01]  /*5500*/  ISETP.NE.AND P2, PT, R84, 0x1, PT ;  /* 0x000000015400780c */ /* 0x000fe20003f45270 */
[----:B------:R-:W-:Y:S01]  /*5510*/  BSSY.RECONVERGENT B2, `(.L_x_8592) ;  /* 0x000004b000027945 */ /* 0x000fe20003800200 */
[----:B------:R-:W-:Y:S01]  /*5520*/  I2FP.F32.U32 R71, R70 ;  /* 0x0000004600477245 */ /* 0x000fe20000201000 */
[----:B------:R-:W-:Y:S02]  /*5530*/  HADD2.F32 R70, -RZ, R85.H0_H0 ;  /* 0x20000055ff467230 */ /* 0x000fe40000004100 */
        /* <DEDUP_REMOVED lines=15> */
.L_x_8594:
        /* <DEDUP_REMOVED lines=13> */
.L_x_8596:
[----:B------:R-:W-:Y:S05]  /*5700*/  BSYNC.RECONVERGENT B3 ;  /* 0x0000000000037941 */ /* 0x000fea0003800200 */
.L_x_8595:
        /* <DEDUP_REMOVED lines=43> */
.L_x_8593:
[----:B------:R-:W-:Y:S05]  /*59c0*/  BSYNC.RECONVERGENT B2 ;  /* 0x0000000000027941 */ /* 0x000fea0003800200 */
.L_x_8592:
        /* <DEDUP_REMOVED lines=23> */
.L_x_8599:
        /* <DEDUP_REMOVED lines=13> */
.L_x_8601:
[----:B------:R-:W-:Y:S05]  /*5c10*/  BSYNC.RECONVERGENT B3 ;  /* 0x0000000000037941 */ /* 0x000fea0003800200 */
.L_x_8600:
        /* <DEDUP_REMOVED lines=43> */
.L_x_8598:
[----:B------:R-:W-:Y:S05]  /*5ed0*/  BSYNC.RECONVERGENT B2 ;  /* 0x0000000000027941 */ /* 0x000fea0003800200 */
.L_x_8597:
[----:B------:R-:W-:Y:S01]  /*5ee0*/  ISETP.NE.AND P2, PT, R97, 0x1, PT ;  /* 0x000000016100780c */ /* 0x000fe20003f45270 */
[----:B------:R-:W-:Y:S01]  /*5ef0*/  HADD2.F32 R96, -RZ, R85.H1_H1 ;  /* 0x30000055ff607230 */ /* 0x000fe20000004100 */
        /* <DEDUP_REMOVED lines=17> */
.L_x_8604:
        /* <DEDUP_REMOVED lines=13> */
.L_x_8606:
[----:B------:R-:W-:Y:S05]  /*60e0*/  BSYNC.RECONVERGENT B3 ;  /* 0x0000000000037941 */ /* 0x000fea0003800200 */
.L_x_8605:
        /* <DEDUP_REMOVED lines=43> */
.L_x_8603:
[----:B------:R-:W-:Y:S05]  /*63a0*/  BSYNC.RECONVERGENT B2 ;  /* 0x0000000000027941 */ /* 0x000fea0003800200 */
.L_x_8602:
        /* <DEDUP_REMOVED lines=23> */
.L_x_8609:
        /* <DEDUP_REMOVED lines=13> */
.L_x_8611:
[----:B------:R-:W-:Y:S05]  /*65f0*/  BSYNC.RECONVERGENT B3 ;  /* 0x0000000000037941 */ /* 0x000fea0003800200 */
.L_x_8610:
        /* <DEDUP_REMOVED lines=43> */
.L_x_8608:
[----:B------:R-:W-:Y:S05]  /*68b0*/  BSYNC.RECONVERGENT B2 ;  /* 0x0000000000027941 */ /* 0x000fea0003800200 */
.L_x_8607:
[----:B------:R-:W-:Y:S01]  /*68c0*/  ISETP.NE.AND P3, PT, R96, 0x1, PT ;  /* 0x000000016000780c */ /* 0x000fe20003f65270 */
[----:B------:R-:W-:Y:S01]  /*68d0*/  BSSY.RECONVERGENT B2, `(.L_x_8612) ;  /* 0x000004a000027945 */ /* 0x000fe20003800200 */
[----:B------:R-:W-:Y:S01]  /*68e0*/  I2FP.F32.U32 R85, R84 ;  /* 0x0000005400557245 */ /* 0x000fe20000201000 */
[----:B------:R-:W-:Y:S02]  /*68f0*/  HADD2.F32 R84, -RZ, R86.H0_H0 ;  /* 0x20000056ff547230 */ /* 0x000fe40000004100 */
[----:B------:R-:W-:Y:S02]  /*6900*/  IMAD.MOV.U32 R95, RZ, RZ, 0x2 ;  /* 0x00000002ff5f7424 */ /* 0x000fe400078e00ff */
[----:B------:R-:W-:Y:S01]  /*6910*/  FFMA.FTZ R85, R85, R94, 1.1641532182693481445e-10 ;  /* 0x2f00000055557423 */ /* 0x000fe2000001005e */
[----:B------:R-:W-:-:S04]  /*6920*/  FMUL.FTZ R84, R93, R84 ;  /* 0x000000545d547220 */ /* 0x000fc80000410000 */
        /* <DEDUP_REMOVED lines=11> */
.L_x_8614:
        /* <DEDUP_REMOVED lines=13> */
.L_x_8616:
[----:B------:R-:W-:Y:S05]  /*6ab0*/  BSYNC.RECONVERGENT B3 ;  /* 0x0000000000037941 */ /* 0x000fea0003800200 */
.L_x_8615:
        /* <DEDUP_REMOVED lines=43> */
.L_x_8613:
[----:B------:R-:W-:Y:S05]  /*6d70*/  BSYNC.RECONVERGENT B2 ;  /* 0x0000000000027941 */ /* 0x000fea0003800200 */
.L_x_8612:
        /* <DEDUP_REMOVED lines=23> */
.L_x_8619:
        /* <DEDUP_REMOVED lines=13> */
.L_x_8621:
[----:B------:R-:W-:Y:S05]  /*6fc0*/  BSYNC.RECONVERGENT B3 ;  /* 0x0000000000037941 */ /* 0x000fea0003800200 */
.L_x_8620:
        /* <DEDUP_REMOVED lines=43> */
.L_x_8618:
[----:B------:R-:W-:Y:S05]  /*7280*/  BSYNC.RECONVERGENT B2 ;  /* 0x0000000000027941 */ /* 0x000fea0003800200 */
.L_x_8617:
        /* <DEDUP_REMOVED lines=18> */
.L_x_8624:
        /* <DEDUP_REMOVED lines=13> */
.L_x_8626:
[----:B------:R-:W-:Y:S05]  /*7480*/  BSYNC.RECONVERGENT B3 ;  /* 0x0000000000037941 */ /* 0x000fea0003800200 */
.L_x_8625:
        /* <DEDUP_REMOVED lines=43> */
.L_x_8623:
[----:B------:R-:W-:Y:S05]  /*7740*/  BSYNC.RECONVERGENT B2 ;  /* 0x0000000000027941 */ /* 0x000fea0003800200 */
.L_x_8622:
        /* <DEDUP_REMOVED lines=23> */
.L_x_8629:
        /* <DEDUP_REMOVED lines=13> */
.L_x_8631:
[----:B------:R-:W-:Y:S05]  /*7990*/  BSYNC.RECONVERGENT B3 ;  /* 0x0000000000037941 */ /* 0x000fea0003800200 */
.L_x_8630:
        /* <DEDUP_REMOVED lines=43> */
.L_x_8628:
[----:B------:R-:W-:Y:S05]  /*7c50*/  BSYNC.RECONVERGENT B2 ;  /* 0x0000000000027941 */ /* 0x000fea0003800200 */
.L_x_8627:
        /* <DEDUP_REMOVED lines=18> */
.L_x_8634:
        /* <DEDUP_REMOVED lines=13> */
.L_x_8636:
[----:B------:R-:W-:Y:S05]  /*7e50*/  BSYNC.RECONVERGENT B3 ;  /* 0x0000000000037941 */ /* 0x000fea0003800200 */
.L_x_8635:
        /* <DEDUP_REMOVED lines=43> */
.L_x_8633:
[----:B------:R-:W-:Y:S05]  /*8110*/  BSYNC.RECONVERGENT B2 ;  /* 0x0000000000027941 */ /* 0x000fea0003800200 */
.L_x_8632:
[----:B------:R-:W-:Y:S01]  /*8120*/  I2FP.F32.U32 R95, R96 ;  /* 0x00000060005f7245 */ /* 0x000fe20000201000 */
[----:B------:R-:W-:Y:S01]  /*8130*/  HADD2.F32 R96, -RZ, R111.H0_H0 ;  /* 0x2000006fff607230 */ /* 0x000fe20000004100 */
        /* <DEDUP_REMOVED lines=21> */
.L_x_8639:
        /* <DEDUP_REMOVED lines=13> */
.L_x_8641:
[----:B------:R-:W-:Y:S05]  /*8360*/  BSYNC.RECONVERGENT B3 ;  /* 0x0000000000037941 */ /* 0x000fea0003800200 */
.L_x_8640:
        /* <DEDUP_REMOVED lines=43> */
.L_x_8638:
[----:B------:R-:W-:Y:S05]  /*8620*/  BSYNC.RECONVERGENT B2 ;  /* 0x0000000000027941 */ /* 0x000fea0003800200 */
.L_x_8637:
[----:B------:R-:W-:Y:S01]  /*8630*/  ISETP.NE.AND P6, PT, R97, 0x1, PT ;  /* 0x000000016100780c */ /* 0x000fe20003fc5270 */
[----:B------:R-:W-:Y:S01]  /*8640*/  HADD2.F32 R124, -RZ, R87.H1_H1 ;  /* 0x30000057ff7c7230 */ /* 0x000fe20000004100 */
[----:B------:R-:W-:Y:S01]  /*8650*/  I2FP.F32.U32 R95, R95 ;  /* 0x0000005f005f7245 */ /* 0x000fe20000201000 */
[----:B------:R-:W-:Y:S01]  /*8660*/  BSSY.RECONVERGENT B2, `(.L_x_8642) ;  /* 0x000004a000027945 */ /* 0x000fe20003800200 */
[----:B------:R-:W-:Y:S02]  /*8670*/  IMAD.MOV.U32 R118, RZ, RZ, 0x2 ;  /* 0x00000002ff767424 */ /* 0x000fe400078e00ff */
        /* <DEDUP_REMOVED lines=13> */
.L_x_8644:
        /* <DEDUP_REMOVED lines=15> */
.L_x_8646:
[----:B------:R-:W-:Y:S05]  /*8840*/  BSYNC.RECONVERGENT B3 ;  /* 0x0000000000037941 */ /* 0x000fea0003800200 */
.L_x_8645:
        /* <DEDUP_REMOVED lines=43> */
.L_x_8643:
[----:B------:R-:W-:Y:S05]  /*8b00*/  BSYNC.RECONVERGENT B2 ;  /* 0x0000000000027941 */ /* 0x000fea0003800200 */
.L_x_8642:
        /* <DEDUP_REMOVED lines=10> */
.L_x_8566:
        /* <DEDUP_REMOVED lines=44> */
.L_x_8647:
[----:B------:R-:W-:Y:S02]  /*8e70*/  IMAD.MOV.U32 R121, RZ, RZ, R0 ;  /* 0x000000ffff797224 */ /* 0x000fe400078e0000 */
[----:B01----:R-:W-:-:S07]  /*8e80*/  VIADD R92, R120, 0x20 ;  /* 0x00000020785c7836 */ /* 0x003fce0000000000 */
.L_x_8524:
[----:B------:R-:W-:Y:S05]  /*8e90*/  BSYNC.RECONVERGENT B1 ;  /* 0x0000000000017941 */ /* 0x000fea0003800200 */
.L_x_8523:
        /* <DEDUP_REMOVED lines=35> */
.L_x_8653:
        /* <DEDUP_REMOVED lines=13> */
.L_x_8655:
[----:B------:R-:W-:Y:S05]  /*91a0*/  BSYNC.RECONVERGENT B3 ;  /* 0x0000000000037941 */ /* 0x000fea0003800200 */
.L_x_8654:
        /* <DEDUP_REMOVED lines=43> */
.L_x_8652:
[----:B------:R-:W-:Y:S05]  /*9460*/  BSYNC.RECONVERGENT B2 ;  /* 0x0000000000027941 */ /* 0x000fea0003800200 */
.L_x_8651:
        /* <DEDUP_REMOVED lines=22> */
.L_x_8658:
        /* <DEDUP_REMOVED lines=13> */
.L_x_8660:
[----:B------:R-:W-:Y:S05]  /*96a0*/  BSYNC.RECONVERGENT B3 ;  /* 0x0000000000037941 */ /* 0x000fea0003800200 */
.L_x_8659:
        /* <DEDUP_REMOVED lines=43> */
.L_x_8657:
[----:B------:R-:W-:Y:S05]  /*9960*/  BSYNC.RECONVERGENT B2 ;  /* 0x0000000000027941 */ /* 0x000fea0003800200 */
.L_x_8656:
[----:B------:R-:W-:Y:S01]  /*9970*/  I2FP.F32.U32 R82, R82 ;  /* 0x0000005200527245 */ /* 0x000fe20000201000 */
[----:B------:R-:W-:Y:S01]  /*9980*/  HADD2.F32 R81, -RZ, R108.H0_H0 ;  /* 0x2000006cff517230 */ /* 0x000fe20000004100 */
[----:B------:R-:W-:Y:S01]  /*9990*/  ISETP.NE.AND P3, PT, R96, 0x1, PT ;  /* 0x000000016000780c */ /* 0x000fe20003f65270 */
[----:B------:R-:W-:Y:S02]  /*99a0*/  BSSY.RECONVERGENT B2, `(.L_x_8661) ;  /* 0x000004d000027945 */ /* 0x000fe40003800200 */
[----:B------:R-:W-:Y:S01]  /*99b0*/  FFMA.FTZ R82, R82, R95, 1.1641532182693481445e-10 ;  /* 0x2f00000052527423 */ /* 0x000fe2000001005f */
[----:B------:R-:W-:Y:S01]  /*99c0*/  FMUL.FTZ R83, R81, R94 ;  /* 0x0000005e51537220 */ /* 0x000fe20000410000 */
[----:B------:R-:W-:-:S03]  /*99d0*/  FSEL R81, R80, RZ, P4 ;  /* 0x000000ff50517208 */ /* 0x000fc60002000000 */
[----:B------:R-:W-:-:S04]  /*99e0*/  FSETP.GTU.FTZ.AND P2, PT, R82, R93, PT ;  /* 0x0000005d5200720b */ /* 0x000fc80003f5c000 */
[----:B------:R-:W-:Y:S01]  /*99f0*/  FSEL R80, R83, RZ, !P2 ;  /* 0x000000ff53507208 */ /* 0x000fe20005000000 */
        /* <DEDUP_REMOVED lines=14> */
.L_x_8663:
        /* <DEDUP_REMOVED lines=13> */
.L_x_8665:
[----:B------:R-:W-:Y:S05]  /*9bb0*/  BSYNC.RECONVERGENT B3 ;  /* 0x0000000000037941 */ /* 0x000fea0003800200 */
.L_x_8664:
        /* <DEDUP_REMOVED lines=43> */
.L_x_8662:
[----:B------:R-:W-:Y:S05]  /*9e70*/  BSYNC.RECONVERGENT B2 ;  /* 0x0000000000027941 */ /* 0x000fea0003800200 */
.L_x_8661:
[----:B------:R-:W-:Y:S01]  /*9e80*/  ISETP.NE.AND P2, PT, R83, 0x1, PT ;  /* 0x000000015300780c */ /* 0x000fe20003f45270 */
[----:B------:R-:W-:Y:S01]  /*9e90*/  BSSY.RECONVERGENT B2, `(.L_x_8666) ;  /* 0x000004b000027945 */ /* 0x000fe20003800200 */
[----:B------:R-:W-:Y:S01]  /*9ea0*/  I2FP.F32.U32 R82, R81 ;  /* 0x0000005100527245 */ /* 0x000fe20000201000 */
[----:B------:R-:W-:Y:S02]  /*9eb0*/  HADD2.F32 R81, -RZ, R88.H1_H1 ;  /* 0x30000058ff517230 */ /* 0x000fe40000004100 */
[----:B------:R-:W-:Y:S02]  /*9ec0*/  IMAD.MOV.U32 R88, RZ, RZ, 0x2 ;  /* 0x00000002ff587424 */ /* 0x000fe400078e00ff */
        /* <DEDUP_REMOVED lines=14> */
.L_x_8668:
        /* <DEDUP_REMOVED lines=13> */
.L_x_8670:
[----:B------:R-:W-:Y:S05]  /*a080*/  BSYNC.RECONVERGENT B3 ;  /* 0x0000000000037941 */ /* 0x000fea0003800200 */
.L_x_8669:
        /* <DEDUP_REMOVED lines=43> */
.L_x_8667:
[----:B------:R-:W-:Y:S05]  /*a340*/  BSYNC.RECONVERGENT B2 ;  /* 0x0000000000027941 */ /* 0x000fea0003800200 */
.L_x_8666:
        /* <DEDUP_REMOVED lines=23> */
.L_x_8673:
        /* <DEDUP_REMOVED lines=13> */
.L_x_8675:
[----:B------:R-:W-:Y:S05]  /*a590*/  BSYNC.RECONVERGENT B3 ;  /* 0x0000000000037941 */ /* 0x000fea0003800200 */
.L_x_8674:
        /* <DEDUP_REMOVED lines=43> */
.L_x_8672:
[----:B------:R-:W-:Y:S05]  /*a850*/  BSYNC.RECONVERGENT B2 ;  /* 0x0000000000027941 */ /* 0x000fea0003800200 */
.L_x_8671:
        /* <DEDUP_REMOVED lines=19> */
.L_x_8678:
        /* <DEDUP_REMOVED lines=13> */
.L_x_8680:
[----:B------:R-:W-:Y:S05]  /*aa60*/  BSYNC.RECONVERGENT B3 ;  /* 0x0000000000037941 */ /* 0x000fea0003800200 */
.L_x_8679:
        /* <DEDUP_REMOVED lines=43> */
.L_x_8677:
[----:B------:R-:W-:Y:S05]  /*ad20*/  BSYNC.RECONVERGENT B2 ;  /* 0x0000000000027941 */ /* 0x000fea0003800200 */
.L_x_8676:
[----:B------:R-:W-:Y:S01]  /*ad30*/  I2FP.F32.U32 R88, R88 ;  /* 0x0000005800587245 */ /* 0x000fe20000201000 */
[----:B------:R-:W-:Y:S01]  /*ad40*/  HADD2.F32 R83, -RZ, R109.H0_H0 ;  /* 0x2000006dff537230 */ /* 0x000fe20000004100 */
[----:B------:R-:W-:Y:S03]  /*ad50*/  BSSY.RECONVERGENT B2, `(.L_x_8681) ;  /* 0x000004e000027945 */ /* 0x000fe60003800200 */
[----:B------:R-:W-:Y:S01]  /*ad60*/  FFMA.FTZ R88, R88, R95, 1.1641532182693481445e-10 ;  /* 0x2f00000058587423 */ /* 0x000fe2000001005f */
[----:B------:R-:W-:Y:S01]  /*ad70*/  FMUL.FTZ R96, R83, R94 ;  /* 0x0000005e53607220 */ /* 0x000fe20000410000 */
[----:B------:R-:W-:-:S03]  /*ad80*/  FSEL R83, R82, RZ, P4 ;  /* 0x000000ff52537208 */ /* 0x000fc60002000000 */
[----:B------:R-:W-:-:S04]  /*ad90*/  FSETP.GTU.FTZ.AND P2, PT, R88, R93, PT ;  /* 0x0000005d5800720b */ /* 0x000fc80003f5c000 */
[----:B------:R-:W-:Y:S01]  /*ada0*/  FSEL R82, R96, RZ, !P2 ;  /* 0x000000ff60527208 */ /* 0x000fe20005000000 */
[----:B------:R-:W-:Y:S01]  /*adb0*/  IMAD.MOV.U32 R96, RZ, RZ, 0x2 ;  /* 0x00000002ff607424 */ /* 0x000fe200078e00ff */
        /* <DEDUP_REMOVED lines=14> */
.L_x_8683:
        /* <DEDUP_REMOVED lines=13> */
.L_x_8685:
[----:B------:R-:W-:Y:S05]  /*af70*/  BSYNC.RECONVERGENT B3 ;  /* 0x0000000000037941 */ /* 0x000fea0003800200 */
.L_x_8684:
        /* <DEDUP_REMOVED lines=43> */
.L_x_8682:
[----:B------:R-:W-:Y:S05]  /*b230*/  BSYNC.RECONVERGENT B2 ;  /* 0x0000000000027941 */ /* 0x000fea0003800200 */
.L_x_8681:
[----:B------:R-:W-:Y:S01]  /*b240*/  ISETP.NE.AND P2, PT, R96, 0x1, PT ;  /* 0x000000016000780c */ /* 0x000fe20003f45270 */
[----:B------:R-:W-:Y:S01]  /*b250*/  BSSY.RECONVERGENT B2, `(.L_x_8686) ;  /* 0x000004b000027945 */ /* 0x000fe20003800200 */
[----:B------:R-:W-:Y:S01]  /*b260*/  I2FP.F32.U32 R88, R83 ;  /* 0x0000005300587245 */ /* 0x000fe20000201000 */
[----:B------:R-:W-:Y:S02]  /*b270*/  HADD2.F32 R83, -RZ, R89.H1_H1 ;  /* 0x30000059ff537230 */ /* 0x000fe40000004100 */
        /* <DEDUP_REMOVED lines=15> */
.L_x_8688:
        /* <DEDUP_REMOVED lines=13> */
.L_x_8690:
[----:B------:R-:W-:Y:S05]  /*b440*/  BSYNC.RECONVERGENT B3 ;  /* 0x0000000000037941 */ /* 0x000fea0003800200 */
.L_x_8689:
        /* <DEDUP_REMOVED lines=43> */
.L_x_8687:
[----:B------:R-:W-:Y:S05]  /*b700*/  BSYNC.RECONVERGENT B2 ;  /* 0x0000000000027941 */ /* 0x000fea0003800200 */
.L_x_8686:
        /* <DEDUP_REMOVED lines=23> */
.L_x_8693:
        /* <DEDUP_REMOVED lines=13> */
.L_x_8695:
[----:B------:R-:W-:Y:S05]  /*b950*/  BSYNC.RECONVERGENT B3 ;  /* 0x0000000000037941 */ /* 0x000fea0003800200 */
.L_x_8694:
        /* <DEDUP_REMOVED lines=43> */
.L_x_8692:
[----:B------:R-:W-:Y:S05]  /*bc10*/  BSYNC.RECONVERGENT B2 ;  /* 0x0000000000027941 */ /* 0x000fea0003800200 */
.L_x_8691:
[----:B------:R-:W-:Y:S01]  /*bc20*/  ISETP.NE.AND P3, PT, R105, 0x1, PT ;  /* 0x000000016900780c */ /* 0x000fe20003f65270 */
[----:B------:R-:W-:Y:S01]  /*bc30*/  HADD2.F32 R89, -RZ, R90.H0_H0 ;  /* 0x2000005aff597230 */ /* 0x000fe20000004100 */
        /* <DEDUP_REMOVED lines=16> */
.L_x_8698:
        /* <DEDUP_REMOVED lines=13> */
.L_x_8700:
[----:B------:R-:W-:Y:S05]  /*be10*/  BSYNC.RECONVERGENT B3 ;  /* 0x0000000000037941 */ /* 0x000fea0003800200 */
.L_x_8699:
        /* <DEDUP_REMOVED lines=43> */
.L_x_8697:
[----:B------:R-:W-:Y:S05]  /*c0d0*/  BSYNC.RECONVERGENT B2 ;  /* 0x0000000000027941 */ /* 0x000fea0003800200 */
.L_x_8696:
        /* <DEDUP_REMOVED lines=23> */
.L_x_8703:
        /* <DEDUP_REMOVED lines=13> */
.L_x_8705:
[----:B------:R-:W-:Y:S05]  /*c320*/  BSYNC.RECONVERGENT B3 ;  /* 0x0000000000037941 */ /* 0x000fea0003800200 */
.L_x_8704:
        /* <DEDUP_REMOVED lines=43> */
.L_x_8702:
[----:B------:R-:W-:Y:S05]  /*c5e0*/  BSYNC.RECONVERGENT B2 ;  /* 0x0000000000027941 */ /* 0x000fea0003800200 */
.L_x_8701:
        /* <DEDUP_REMOVED lines=18> */
.L_x_8708:
        /* <DEDUP_REMOVED lines=13> */
.L_x_8710:
[----:B------:R-:W-:Y:S05]  /*c7e0*/  BSYNC.RECONVERGENT B3 ;  /* 0x0000000000037941 */ /* 0x000fea0003800200 */
.L_x_8709:
        /* <DEDUP_REMOVED lines=43> */
.L_x_8707:
[----:B------:R-:W-:Y:S05]  /*caa0*/  BSYNC.RECONVERGENT B2 ;  /* 0x0000000000027941 */ /* 0x000fea0003800200 */
.L_x_8706:
        /* <DEDUP_REMOVED lines=23> */
.L_x_8713:
        /* <DEDUP_REMOVED lines=13> */
.L_x_8715:
[----:B------:R-:W-:Y:S05]  /*ccf0*/  BSYNC.RECONVERGENT B3 ;  /* 0x0000000000037941 */ /* 0x000fea0003800200 */
.L_x_8714:
        /* <DEDUP_REMOVED lines=43> */
.L_x_8712:
[----:B------:R-:W-:Y:S05]  /*cfb0*/  BSYNC.RECONVERGENT B2 ;  /* 0x0000000000027941 */ /* 0x000fea0003800200 */
.L_x_8711:
        /* <DEDUP_REMOVED lines=18> */
.L_x_8718:
        /* <DEDUP_REMOVED lines=13> */
.L_x_8720:
[----:B------:R-:W-:Y:S05]  /*d1b0*/  BSYNC.RECONVERGENT B3 ;  /* 0x0000000000037941 */ /* 0x000fea0003800200 */
.L_x_8719:
        /* <DEDUP_REMOVED lines=43> */
.L_x_8717:
[----:B------:R-:W-:Y:S05]  /*d470*/  BSYNC.RECONVERGENT B2 ;  /* 0x0000000000027941 */ /* 0x000fea0003800200 */
.L_x_8716:
        /* <DEDUP_REMOVED lines=23> */
.L_x_8723:
        /* <DEDUP_REMOVED lines=13> */
.L_x_8725:
[----:B------:R-:W-:Y:S05]  /*d6c0*/  BSYNC.RECONVERGENT B3 ;  /* 0x0000000000037941 */ /* 0x000fea0003800200 */
.L_x_8724:
        /* <DEDUP_REMOVED lines=43> */
.L_x_8722:
[----:B------:R-:W-:Y:S05]  /*d980*/  BSYNC.RECONVERGENT B2 ;  /* 0x0000000000027941 */ /* 0x000fea0003800200 */
.L_x_8721:
[----:B------:R-:W-:Y:S01]  /*d990*/  ISETP.NE.AND P6, PT, R124, 0x1, PT ;  /* 0x000000017c00780c */ /* 0x000fe20003fc5270 */
[----:B------:R-:W-:Y:S01]  /*d9a0*/  HADD2.F32 R91, -RZ, R91.H1_H1 ;  /* 0x3000005bff5b7230 */ /* 0x000fe20000004100 */
        /* <DEDUP_REMOVED lines=16> */
.L_x_8728:
        /* <DEDUP_REMOVED lines=15> */
.L_x_8730:
[----:B------:R-:W-:Y:S05]  /*dba0*/  BSYNC.RECONVERGENT B3 ;  /* 0x0000000000037941 */ /* 0x000fea0003800200 */
.L_x_8729:
        /* <DEDUP_REMOVED lines=43> */
.L_x_8727:
[----:B------:R-:W-:Y:S05]  /*de60*/  BSYNC.RECONVERGENT B2 ;  /* 0x0000000000027941 */ /* 0x000fea0003800200 */
.L_x_8726:
        /* <DEDUP_REMOVED lines=11> */
.L_x_8650:
        /* <DEDUP_REMOVED lines=16> */
.L_x_8734:
        /* <DEDUP_REMOVED lines=13> */
.L_x_8736:
[----:B------:R-:W-:Y:S05]  /*e0f0*/  BSYNC.RECONVERGENT B3 ;  /* 0x0000000000037941 */ /* 0x000fea0003800200 */
.L_x_8735:
        /* <DEDUP_REMOVED lines=43> */
.L_x_8733:
[----:B------:R-:W-:Y:S05]  /*e3b0*/  BSYNC.RECONVERGENT B2 ;  /* 0x0000000000027941 */ /* 0x000fea0003800200 */
.L_x_8732:
[----:B------:R-:W0:Y:S01]  /*e3c0*/  LDC R93, c[0x0][0x404] ;  /* 0x00010100ff5d7b82 */ /* 0x000e220000000800 */
[----:B------:R-:W-:Y:S01]  /*e3d0*/  ISETP.NE.AND P2, PT, R83, 0x1, PT ;  /* 0x000000015300780c */ /* 0x000fe20003f45270 */
[----:B------:R-:W-:Y:S01]  /*e3e0*/  BSSY.RECONVERGENT B2, `(.L_x_8737) ;  /* 0x000004b000027945 */ /* 0x000fe20003800200 */
[----:B------:R-:W-:Y:S01]  /*e3f0*/  I2FP.F32.U32 R81, R80 ;  /* 0x0000005000517245 */ /* 0x000fe20000201000 */
[----:B------:R-:W-:Y:S01]  /*e400*/  IMAD.MOV.U32 R80, RZ, RZ, 0x2f800000 ;  /* 0x2f800000ff507424 */ /* 0x000fe200078e00ff */
[----:B------:R-:W-:-:S03]  /*e410*/  MOV R94, 0x2 ;  /* 0x00000002005e7802 */ /* 0x000fc60000000f00 */
[----:B------:R-:W-:Y:S01]  /*e420*/  FFMA.FTZ R82, R81, R80, 1.1641532182693481445e-10 ;  /* 0x2f00000051527423 */ /* 0x000fe20000010050 */
[----:B-----5:R-:W-:-:S04]  /*e430*/  HADD2.F32 R81, -RZ, R88.H0_H0 ;  /* 0x20000058ff517230 */ /* 0x020fc80000004100 */
        /* <DEDUP_REMOVED lines=12> */
.L_x_8739:
        /* <DEDUP_REMOVED lines=13> */
.L_x_8741:
[----:B------:R-:W-:Y:S05]  /*e5d0*/  BSYNC.RECONVERGENT B3 ;  /* 0x0000000000037941 */ /* 0x000fea0003800200 */
.L_x_8740:
        /* <DEDUP_REMOVED lines=42> */
[----:B------:R-:W-:-:S07]  /*e880*/  HFMA2 R94, -RZ, RZ, 0, 0 ;  /* 0x00000000ff5e7431 */ /* 0x000fce00000001ff */
.L_x_8738:
[----:B------:R-:W-:Y:S05]  /*e890*/  BSYNC.RECONVERGENT B2 ;  /* 0x0000000000027941 */ /* 0x000fea0003800200 */
.L_x_8737:
        /* <DEDUP_REMOVED lines=18> */
.L_x_8744:
        /* <DEDUP_REMOVED lines=13> */
.L_x_8746:
[----:B------:R-:W-:Y:S05]  /*ea90*/  BSYNC.RECONVERGENT B3 ;  /* 0x0000000000037941 */ /* 0x000fea0003800200 */
.L_x_8745:
        /* <DEDUP_REMOVED lines=43> */
.L_x_8743:
[----:B------:R-:W-:Y:S05]  /*ed50*/  BSYNC.RECONVERGENT B2 ;  /* 0x0000000000027941 */ /* 0x000fea0003800200 */
.L_x_8742:
[----:B------:R-:W-:Y:S01]  /*ed60*/  ISETP.NE.AND P2, PT, R95, 0x1, PT ;  /* 0x000000015f00780c */ /* 0x000fe20003f45270 */
[----:B------:R-:W-:Y:S01]  /*ed70*/  BSSY.RECONVERGENT B2, `(.L_x_8747) ;  /* 0x000004a000027945 */ /* 0x000fe20003800200 */
[----:B------:R-:W-:Y:S01]  /*ed80*/  I2FP.F32.U32 R83, R82 ;  /* 0x0000005200537245 */ /* 0x000fe20000201000 */
[----:B------:R-:W-:-:S04]  /*ed90*/  HFMA2 R96, -RZ, RZ, 0, 1.1920928955078125e-07 ;  /* 0x00000002ff607431 */ /* 0x000fc800000001ff */
        /* <DEDUP_REMOVED lines=14> */
.L_x_8749:
        /* <DEDUP_REMOVED lines=13> */
.L_x_8751:
[----:B------:R-:W-:Y:S05]  /*ef50*/  BSYNC.RECONVERGENT B3 ;  /* 0x0000000000037941 */ /* 0x000fea0003800200 */
.L_x_8750:
        /* <DEDUP_REMOVED lines=43> */
.L_x_8748:
[----:B------:R-:W-:Y:S05]  /*f210*/  BSYNC.RECONVERGENT B2 ;  /* 0x0000000000027941 */ /* 0x000fea0003800200 */
.L_x_8747:
        /* <DEDUP_REMOVED lines=18> */
.L_x_8754:
        /* <DEDUP_REMOVED lines=13> */
.L_x_8756:
[----:B------:R-:W-:Y:S05]  /*f410*/  BSYNC.RECONVERGENT B3 ;  /* 0x0000000000037941 */ /* 0x000fea0003800200 */
.L_x_8755:
        /* <DEDUP_REMOVED lines=43> */
.L_x_8753:
[----:B------:R-:W-:Y:S05]  /*f6d0*/  BSYNC.RECONVERGENT B2 ;  /* 0x0000000000027941 */ /* 0x000fea0003800200 */
.L_x_8752:
        /* <DEDUP_REMOVED lines=17> */
.L_x_8759:
        /* <DEDUP_REMOVED lines=13> */
.L_x_8761:
[----:B------:R-:W-:Y:S05]  /*f8c0*/  BSYNC.RECONVERGENT B3 ;  /* 0x0000000000037941 */ /* 0x000fea0003800200 */
.L_x_8760:
        /* <DEDUP_REMOVED lines=43> */
.L_x_8758:
[----:B------:R-:W-:Y:S05]  /*fb80*/  BSYNC.RECONVERGENT B2 ;  /* 0x0000000000027941 */ /* 0x000fea0003800200 */
.L_x_8757:
        /* <DEDUP_REMOVED lines=17> */
.L_x_8764:
        /* <DEDUP_REMOVED lines=13> */
.L_x_8766:
[----:B------:R-:W-:Y:S05]  /*fd70*/  BSYNC.RECONVERGENT B3 ;  /* 0x0000000000037941 */ /* 0x000fea0003800200 */
.L_x_8765:
        /* <DEDUP_REMOVED lines=40> */
[----:B------:R-:W-:Y:S01]  /*10000*/  IMAD.MOV.U32 R97, RZ, RZ, RZ ;  /* 0x000000ffff617224 */ /* 0x000fe200078e00ff */
[----:B------:R-:W-:Y:S02]  /*10010*/  LOP3.LUT R3, R94, UR32, R125, 0x96, !PT ;  /* 0x000000205e037c12 */ /* 0x000fe4000f8e967d */
[----:B------:R-:W-:-:S07]  /*10020*/  MOV R0, R124 ;  /* 0x0000007c00007202 */ /* 0x000fce0000000f00 */
.L_x_8763:
[----:B------:R-:W-:Y:S05]  /*10030*/  BSYNC.RECONVERGENT B2 ;  /* 0x0000000000027941 */ /* 0x000fea0003800200 */
.L_x_8762:
        /* <DEDUP_REMOVED lines=17> */
.L_x_8769:
        /* <DEDUP_REMOVED lines=13> */
.L_x_8771:
[----:B------:R-:W-:Y:S05]  /*10220*/  BSYNC.RECONVERGENT B3 ;  /* 0x0000000000037941 */ /* 0x000fea0003800200 */
.L_x_8770:
        /* <DEDUP_REMOVED lines=43> */
.L_x_8768:
[----:B------:R-:W-:Y:S05]  /*104e0*/  BSYNC.RECONVERGENT B2 ;  /* 0x0000000000027941 */ /* 0x000fea0003800200 */
.L_x_8767:
        /* <DEDUP_REMOVED lines=37> */
.L_x_8731:
        /* <DEDUP_REMOVED lines=16> */
[----:B------:R-:W-:Y:S01]  /*10840*/  SEL R98, RZ, 0x1, !P1 ;  /* 0x00000001ff627807 */ /* 0x000fe20004800000 */
[----:B------:R-:W-:Y:S01]  /*10850*/  IMAD.MOV.U32 R121, RZ, RZ, R0 ;  /* 0x000000ffff797224 */ /* 0x000fe200078e0000 */
[----:B------:R-:W-:Y:S01]  /*10860*/  LOP3.LUT R99, R124, R99, RZ, 0xfc, !PT ;  /* 0x000000637c637212 */ /* 0x000fe200078efcff */
[----:B------:R0:W-:Y:S01]  /*10870*/  STG.E.128 desc[UR8][R94.64], R80 ;  /* 0x000000505e007986 */ /* 0x0001e2000c101d08 */
[----:B------:R-:W-:Y:S01]  /*10880*/  LOP3.LUT R98, R93, R98, RZ, 0xfc, !PT ;  /* 0x000000625d627212 */ /* 0x000fe200078efcff */
[----:B-1----:R-:W-:Y:S02]  /*10890*/  IMAD.WIDE.U32 R96, R92, 0x8, R96 ;  /* 0x000000085c607825 */ /* 0x002fe400078e0060 */
        /* <DEDUP_REMOVED lines=23> */
.L_x_8649:
[----:B------:R-:W-:Y:S05]  /*10a10*/  BSYNC.RECONVERGENT B1 ;  /* 0x0000000000017941 */ /* 0x000fea0003800200 */
.L_x_8648:
        /* <DEDUP_REMOVED lines=76> */
.L_x_8789:
        /* <DEDUP_REMOVED lines=38> */
[----:B------:R-:W-:Y:S01]  /*11140*/  F2FP.F16.F32.PACK_AB R92, R93, R92 ;  /* 0x0000005c5d5c723e */ /* 0x000fe200000000ff */
[C---:B------:R-:W-:Y:S01]  /*11150*/  FMUL.FTZ R133, R0.reuse, R133 ;  /* 0x0000008500857220 */ /* 0x040fe20000410000 */
[----:B------:R-:W-:Y:S01]  /*11160*/  FMUL.FTZ R132, R0, R135 ;  /* 0x0000008700847220 */ /* 0x000fe20000410000 */
[----:B------:R-:W-:Y:S01]  /*11170*/  F2FP.F16.F32.PACK_AB R93, R97, R94 ;  /* 0x0000005e615d723e */ /* 0x000fe200000000ff */
[----:B------:R-:W-:Y:S01]  /*11180*/  FFMA.FTZ R97, R99, R14, R34 ;  /* 0x0000000e63617223 */ /* 0x000fe20000010022 */
[----:B------:R-:W-:Y:S01]  /*11190*/  F2FP.F16.F32.PACK_AB R94, R129, R96 ;  /* 0x00000060815e723e */ /* 0x000fe200000000ff */
        /* <DEDUP_REMOVED lines=9> */
[----:B------:R-:W-:Y:S01]  /*11230*/  F2FP.F16.F32.PACK_AB R95, R134, R95 ;  /* 0x0000005f865f723e */ /* 0x000fe200000000ff */
[----:B0-----:R-:W-:Y:S01]  /*11240*/  IMAD.WIDE.U32 R126, R120, 0x10, R126 ;  /* 0x00000010787e7825 */ /* 0x001fe200078e007e */
[----:B------:R-:W-:-:S02]  /*11250*/  F2FP.F16.F32.PACK_AB R99, R132, R99 ;  /* 0x000000638463723e */ /* 0x000fc400000000ff */
[----:B------:R-:W-:Y:S01]  /*11260*/  F2FP.F16.F32.PACK_AB R98, R130, R131 ;  /* 0x000000838262723e */ /* 0x000fe200000000ff */
[----:B-1----:R-:W-:Y:S01]  /*11270*/  IMAD.WIDE.U32 R124, R120, 0x10, R124 ;  /* 0x00000010787c7825 */ /* 0x002fe200078e007c */
[----:B------:R-:W-:Y:S01]  /*11280*/  F2FP.F16.F32.PACK_AB R97, R128, R97 ;  /* 0x000000618061723e */ /* 0x000fe200000000ff */
[----:B------:R0:W-:Y:S01]  /*11290*/  STG.E.128 desc[UR8][R126.64], R92 ;  /* 0x0000005c7e007986 */ /* 0x0001e2000c101d08 */
[----:B------:R-:W-:Y:S01]  /*112a0*/  F2FP.F16.F32.PACK_AB R96, R129, R96 ;  /* 0x000000608160723e */ /* 0x000fe200000000ff */
[----:B------:R-:W-:-:S04]  /*112b0*/  VIADD R120, R120, 0x20 ;  /* 0x0000002078787836 */ /* 0x000fc80000000000 */
[----:B------:R0:W-:Y:S03]  /*112c0*/  STG.E.128 desc[UR8][R124.64], R96 ;  /* 0x000000607c007986 */ /* 0x0001e6000c101d08 */
.L_x_8774:
[----:B------:R-:W-:Y:S05]  /*112d0*/  BSYNC.RECONVERGENT B1 ;  /* 0x0000000000017941 */ /* 0x000fea0003800200 */
.L_x_8773:
        /* <DEDUP_REMOVED lines=31> */
[----:B------:R-:W-:Y:S01]  /*114d0*/  FFMA.FTZ R96, R95, R44, R64 ;  /* 0x0000002c5f607223 */ /* 0x000fe20000010040 */
[----:B------:R-:W-:Y:S01]  /*114e0*/  F2FP.F16.F32.PACK_AB R92, R97, R0 ;  /* 0x00000000615c723e */ /* 0x000fe200000000ff */
        /* <DEDUP_REMOVED lines=9> */
[----:B------:R-:W-:-:S02]  /*11580*/  F2FP.F16.F32.PACK_AB R95, R0, R95 ;  /* 0x0000005f005f723e */ /* 0x000fc400000000ff */
[----:B------:R-:W-:Y:S02]  /*11590*/  F2FP.F16.F32.PACK_AB R99, R132, R99 ;  /* 0x000000638463723e */ /* 0x000fe400000000ff */
[----:B------:R-:W-:Y:S01]  /*115a0*/  F2FP.F16.F32.PACK_AB R98, R130, R129 ;  /* 0x000000818262723e */ /* 0x000fe200000000ff */
[----:B------:R2:W-:Y:S01]  /*115b0*/  STG.E.128 desc[UR8][R124.64], R92 ;  /* 0x0000005c7c007986 */ /* 0x0005e2000c101d08 */
[----:B------:R-:W-:Y:S02]  /*115c0*/  F2FP.F16.F32.PACK_AB R97, R128, R97 ;  /* 0x000000618061723e */ /* 0x000fe400000000ff */
[----:B------:R-:W-:-:S05]  /*115d0*/  F2FP.F16.F32.PACK_AB R96, R123, R96 ;  /* 0x000000607b60723e */ /* 0x000fca00000000ff */
[----:B------:R2:W-:Y:S02]  /*115e0*/  STG.E.128 desc[UR8][R126.64], R96 ;  /* 0x000000607e007986 */ /* 0x0005e4000c101d08 */
.L_x_8776:
[----:B------:R-:W-:Y:S05]  /*115f0*/  BSYNC.RECONVERGENT B1 ;  /* 0x0000000000017941 */ /* 0x000fea0003800200 */
.L_x_8775:
[----:B012---:R-:W0:Y:S02]  /*11600*/  LDC.64 R92, c[0x0][0x380] ;  /* 0x0000e000ff5c7b82 */ /* 0x007e240000000a00 */
[----:B0-----:R-:W-:-:S04]  /*11610*/  LEA R101, R92, R101, 0x2 ;  /* 0x000000655c657211 */ /* 0x001fc800078e10ff */
[----:B------:R-:W-:-:S13]  /*11620*/  ISETP.GE.AND P1, PT, R101, R93, PT ;  /* 0x0000005d6500720c */ /* 0x000fda0003f26270 */
[----:B------:R-:W-:Y:S05]  /*11630*/  @!P1 BRA `(.L_x_8777) ;  /* 0xfffffefc00209947 */ /* 0x000fea000383ffff */
[----:B------:R-:W-:Y:S05]  /*11640*/  BSYNC B0 ;  /* 0x0000000000007941 */ /* 0x000fea0003800000 */
.L_x_8522:
[----:B------:R-:W-:Y:S05]  /*11650*/  EXIT ;  /* 0x000000000000794d */ /* 0x000fea0003800000 */
.L_x_8772:
        /* <DEDUP_REMOVED lines=8> */
.L_x_8779:
[----:B------:R-:W-:Y:S05]  /*116e0*/  BSYNC B1 ;  /* 0x0000000000017941 */ /* 0x000fea0003800000 */
.L_x_8778:
        /* <DEDUP_REMOVED lines=9> */
.L_x_8780:
[----:B------:R-:W-:Y:S01]  /*11780*/  HFMA2 R125, -RZ, RZ, 0, 2.384185791015625e-07 ;  /* 0x00000004ff7d7431 */ /* 0x000fe200000001ff */
[----:B------:R-:W-:-:S05]  /*11790*/  MOV R93, R99 ;  /* 0x00000063005d7202 */ /* 0x000fca0000000f00 */
[----:B------:R-:W-:-:S04]  /*117a0*/  FADD.FTZ R96, R94, R93 ;  /* 0x0000005d5e607221 */ /* 0x000fc80000010000 */
[----:B------:R-:W-:-:S07]  /*117b0*/  IMAD.MOV.U32 R124, RZ, RZ, R96 ;  /* 0x000000ffff7c7224 */ /* 0x000fce00078e0060 */
[----:B------:R-:W-:Y:S05]  /*117c0*/  WARPSYNC.COLLECTIVE R123, `(.L_x_8781) ;  /* 0x000000007b087348 */ /* 0x000fea0003c00000 */
[----:B------:R0:W1:Y:S02]  /*117d0*/  SHFL.BFLY P3, R99, R124, R125, R126 ;  /* 0x0c00007d7c637389 */ /* 0x000064000006007e */
[----:B01----:R-:W-:Y:S05]  /*117e0*/  ENDCOLLECTIVE ;  /* 0x000000000000791b */ /* 0x003fea0003800000 */
.L_x_8781:
        /* <DEDUP_REMOVED lines=8> */
.L_x_8782:
[----:B------:R-:W-:Y:S01]  /*11870*/  HFMA2 R125, -RZ, RZ, 0, 9.5367431640625e-07 ;  /* 0x00000010ff7d7431 */ /* 0x000fe200000001ff */
[----:B------:R-:W-:-:S05]  /*11880*/  MOV R0, R99 ;  /* 0x0000006300007202 */ /* 0x000fca0000000f00 */
[----:B------:R-:W-:-:S04]  /*11890*/  FADD.FTZ R98, R97, R0 ;  /* 0x0000000061627221 */ /* 0x000fc80000010000 */
[----:B------:R-:W-:-:S07]  /*118a0*/  IMAD.MOV.U32 R124, RZ, RZ, R98 ;  /* 0x000000ffff7c7224 */ /* 0x000fce00078e0062 */
[----:B------:R-:W-:Y:S05]  /*118b0*/  WARPSYNC.COLLECTIVE R123, `(.L_x_8783) ;  /* 0x000000007b087348 */ /* 0x000fea0003c00000 */
[----:B------:R0:W1:Y:S02]  /*118c0*/  SHFL.BFLY P3, R99, R124, R125, R126 ;  /* 0x0c00007d7c637389 */ /* 0x000064000006007e */
[----:B01----:R-:W-:Y:S05]  /*118d0*/  ENDCOLLECTIVE ;  /* 0x000000000000791b */ /* 0x003fea0003800000 */
.L_x_8783:
        /* <DEDUP_REMOVED lines=40> */
.L_x_8784:
[----:B------:R-:W-:Y:S02]  /*11b60*/  IMAD.MOV.U32 R125, RZ, RZ, 0x2 ;  /* 0x00000002ff7d7424 */ /* 0x000fe400078e00ff */
[----:B------:R-:W-:-:S04]  /*11b70*/  IMAD.MOV.U32 R95, RZ, RZ, R99 ;  /* 0x000000ffff5f7224 */ /* 0x000fc800078e0063 */
[----:B------:R-:W-:-:S05]  /*11b80*/  FADD.FTZ R95, R0, R95 ;  /* 0x0000005f005f7221 */ /* 0x000fca0000010000 */
[----:B------:R-:W-:-:S07]  /*11b90*/  MOV R124, R95 ;  /* 0x0000005f007c7202 */ /* 0x000fce0000000f00 */
[----:B------:R-:W-:Y:S05]  /*11ba0*/  WARPSYNC.COLLECTIVE R123, `(.L_x_8785) ;  /* 0x000000007b087348 */ /* 0x000fea0003c00000 */
[----:B------:R0:W1:Y:S02]  /*11bb0*/  SHFL.BFLY P3, R99, R124, R125, R126 ;  /* 0x0c00007d7c637389 */ /* 0x000064000006007e */
[----:B01----:R-:W-:Y:S05]  /*11bc0*/  ENDCOLLECTIVE ;  /* 0x000000000000791b */ /* 0x003fea0003800000 */
.L_x_8785:
[----:B------:R-:W-:Y:S01]  /*11bd0*/  HFMA2 R125, -RZ, RZ, 0, 2.384185791015625e-07 ;  /* 0x00000004ff7d7431 */ /* 0x000fe200000001ff */
[----:B------:R-:W-:-:S05]  /*11be0*/  MOV R94, R99 ;  /* 0x00000063005e7202 */ /* 0x000fca0000000f00 */
[----:B------:R-:W-:-:S04]  /*11bf0*/  FADD.FTZ R94, R95, R94 ;  /* 0x0000005e5f5e7221 */ /* 0x000fc80000010000 */
[----:B------:R-:W-:-:S07]  /*11c00*/  IMAD.MOV.U32 R124, RZ, RZ, R94 ;  /* 0x000000ffff7c7224 */ /* 0x000fce00078e005e */
[----:B------:R-:W-:Y:S05]  /*11c10*/  WARPSYNC.COLLECTIVE R123, `(.L_x_8786) ;  /* 0x000000007b087348 */ /* 0x000fea0003c00000 */
[----:B------:R0:W1:Y:S02]  /*11c20*/  SHFL.BFLY P3, R99, R124, R125, R126 ;  /* 0x0c00007d7c637389 */ /* 0x000064000006007e */
[----:B01----:R-:W-:Y:S05]  /*11c30*/  ENDCOLLECTIVE ;  /* 0x000000000000791b */ /* 0x003fea0003800000 */
.L_x_8786:
[----:B------:R-:W-:Y:S02]  /*11c40*/  IMAD.MOV.U32 R125, RZ, RZ, 0x8 ;  /* 0x00000008ff7d7424 */ /* 0x000fe400078e00ff */
[----:B------:R-:W-:-:S04]  /*11c50*/  IMAD.MOV.U32 R97, RZ, RZ, R99 ;  /* 0x000000ffff617224 */ /* 0x000fc800078e0063 */
[----:B------:R-:W-:-:S05]  /*11c60*/  FADD.FTZ R97, R94, R97 ;  /* 0x000000615e617221 */ /* 0x000fca0000010000 */
[----:B------:R-:W-:-:S07]  /*11c70*/  MOV R124, R97 ;  /* 0x00000061007c7202 */ /* 0x000fce0000000f00 */
[----:B------:R-:W-:Y:S05]  /*11c80*/  WARPSYNC.COLLECTIVE R123, `(.L_x_8787) ;  /* 0x000000007b087348 */ /* 0x000fea0003c00000 */
[----:B------:R0:W1:Y:S02]  /*11c90*/  SHFL.BFLY P3, R99, R124, R125, R126 ;  /* 0x0c00007d7c637389 */ /* 0x000064000006007e */
[----:B01----:R-:W-:Y:S05]  /*11ca0*/  ENDCOLLECTIVE ;  /* 0x000000000000791b */ /* 0x003fea0003800000 */
.L_x_8787:
[----:B------:R-:W-:Y:S01]  /*11cb0*/  HFMA2 R125, -RZ, RZ, 0, 9.5367431640625e-07 ;  /* 0x00000010ff7d7431 */ /* 0x000fe200000001ff */
[----:B------:R-:W-:-:S05]  /*11cc0*/  MOV R96, R99 ;  /* 0x0000006300607202 */ /* 0x000fca0000000f00 */
[----:B------:R-:W-:-:S04]  /*11cd0*/  FADD.FTZ R96, R97, R96 ;  /* 0x0000006061607221 */ /* 0x000fc80000010000 */
[----:B------:R-:W-:-:S07]  /*11ce0*/  IMAD.MOV.U32 R124, RZ, RZ, R96 ;  /* 0x000000ffff7c7224 */ /* 0x000fce00078e0060 */
[----:B------:R-:W-:Y:S05]  /*11cf0*/  WARPSYNC.COLLECTIVE R123, `(.L_x_8788) ;  /* 0x000000007b087348 */ /* 0x000fea0003c00000 */
[----:B------:R0:W1:Y:S02]  /*11d00*/  SHFL.BFLY P3, R99, R124, R125, R126 ;  /* 0x0c00007d7c637389 */ /* 0x000064000006007e */
[----:B01----:R-:W-:Y:S05]  /*11d10*/  ENDCOLLECTIVE ;  /* 0x000000000000791b */ /* 0x003fea0003800000 */
.L_x_8788:
[----:B------:R-:W-:Y:S05]  /*11d20*/  BRA `(.L_x_8789) ;  /* 0xfffffff0006c7947 */ /* 0x000fea000383ffff */
.L_x_8790:
        /* <DEDUP_REMOVED lines=13> */
.L_x_12157:


//--------------------- .text._ZN10layer_norm31ln_parallel_residual_fwd_kernelINS_13Kernel_traitsIf6__halffS2_fjLj512ELj1ELj4ELj1ELj16ENS_18Kernel_traits_baseILj512EfS2_fS2_fjLj128EEEEELb1ELb0ELb1EEEvNS_9FwdParamsE --------------------------
	.section	.text._ZN10layer_norm31ln_parallel_residual_fwd_kernelINS_13Kernel_traitsIf6__halffS2_fjLj512ELj1ELj4ELj1ELj16ENS_18Kernel_traits_baseILj512EfS2_fS2_fjLj128EEEEELb1ELb0ELb1EEEvNS_9FwdParamsE,"ax",@progbits
	.align	128
        .global         _ZN10layer_norm31ln_parallel_residual_fwd_kernelINS_13Kernel_traitsIf6__halffS2_fjLj512ELj1ELj4ELj1ELj16ENS_18Kernel_traits_baseILj512EfS2_fS2_fjLj128EEEEELb1ELb0ELb1EEEvNS_9FwdParamsE
        .type           _ZN10layer_norm31ln_parallel_residual_fwd_kernelINS_13Kernel_traitsIf6__halffS2_fjLj512ELj1ELj4ELj1ELj16ENS_18Kernel_traits_baseILj512EfS2_fS2_fjLj128EEEEELb1ELb0ELb1EEEvNS_9FwdParamsE,@function
        .size           _ZN10layer_norm31ln_parallel_residual_fwd_kernelINS_13Kernel_traitsIf6__halffS2_fjLj512ELj1ELj4ELj1ELj16ENS_18Kernel_traits_baseILj512EfS2_fS2_fjLj128EEEEELb1ELb0ELb1EEEvNS_9FwdParamsE,(.L_x_12158 - _ZN10layer_norm31ln_parallel_residual_fwd_kernelINS_13Kernel_traitsIf6__halffS2_fjLj512ELj1ELj4ELj1ELj16ENS_18Kernel_traits_baseILj512EfS2_fS2_fjLj128EEEEELb1ELb0ELb1EEEvNS_9FwdParamsE)
        .other          _ZN10layer_norm31ln_parallel_residual_fwd_kernelINS_13Kernel_traitsIf6__halffS2_fjLj512ELj1ELj4ELj1ELj16ENS_18Kernel_traits_baseILj512EfS2_fS2_fjLj128EEEEELb1ELb0ELb1EEEvNS_9FwdParamsE,@"STO_CUDA_ENTRY STV_DEFAULT"
_ZN10layer_norm31ln_parallel_residual_fwd_kernelINS_13Kernel_traitsIf6__halffS2_fjLj512ELj1ELj4ELj1ELj16ENS_18Kernel_traits_baseILj512EfS2_fS2_fjLj128EEEEELb1ELb0ELb1EEEvNS_9FwdParamsE:
.text._ZN10layer_norm31ln_parallel_residual_fwd_kernelINS_13Kernel_traitsIf6__halffS2_fjLj512ELj1ELj4ELj1ELj16ENS_18Kernel_traits_baseILj512EfS2_fS2_fjLj128EEEEELb1ELb0ELb1EEEvNS_9FwdParamsE:
        /* <DEDUP_REMOVED lines=86> */
.L_x_8791:
        /* <DEDUP_REMOVED lines=29> */
.L_x_8793:
        /* <DEDUP_REMOVED lines=26> */
.L_x_8792:
        /* <DEDUP_REMOVED lines=77> */
.L_x_9042:
[----:B------:R-:W-:Y:S01]  /*0da0*/  ISETP.NE.U32.AND P1, PT, RZ, UR10, PT ;  /* 0x0000000aff007c0c */ /* 0x000fe2000bf25070 */
[----:B------:R-:W0:Y:S01]  /*0db0*/  LDC.64 R88, c[0x0][0x390] ;  /* 0x0000e400ff587b82 */ /* 0x000e220000000a00 */
[----:B------:R-:W-:Y:S02]  /*0dc0*/  IMAD R0, R97, UR5, RZ ;  /* 0x0000000561007c24 */ /* 0x000fe4000f8e02ff */
[----:B------:R-:W-:-:S03]  /*0dd0*/  ISETP.NE.AND.EX P1, PT, RZ, UR11, PT, P1 ;  /* 0x0000000bff007c0c */ /* 0x000fc6000bf25310 */
[----:B-1----:R-:W-:Y:S02]  /*0de0*/  SHF.R.S32.HI R77, RZ, 0x1f, R0 ;  /* 0x0000001fff4d7819 */ /* 0x002fe40000011400 */
[----:B------:R-:W1:Y:S02]  /*0df0*/  @P0 LDC.64 R2, c[0x0][0x398] ;  /* 0x0000e600ff020b82 */ /* 0x000e640000000a00 */
        /* <DEDUP_REMOVED lines=31> */
.L_x_8798:
        /* <DEDUP_REMOVED lines=13> */
.L_x_8800:
[----:B------:R-:W-:Y:S05]  /*10c0*/  BSYNC.RECONVERGENT B2 ;  /* 0x0000000000027941 */ /* 0x000fea0003800200 */
.L_x_8799:
        /* <DEDUP_REMOVED lines=42> */
.L_x_8797:
[----:B------:R-:W-:Y:S05]  /*1370*/  BSYNC.RECONVERGENT B1 ;  /* 0x0000000000017941 */ /* 0x000fea0003800200 */
.L_x_8796:
[----:B------:R-:W-:Y:S01]  /*1380*/  ISETP.NE.AND P0, PT, R80, 0x1, PT ;  /* 0x000000015000780c */ /* 0x000fe20003f05270 */
[----:B------:R-:W-:Y:S01]  /*1390*/  IMAD.U32 R117, RZ, RZ, UR31 ;  /* 0x0000001fff757e24 */ /* 0x000fe2000f8e00ff */
[----:B------:R-:W-:Y:S01]  /*13a0*/  I2FP.F32.U32 R3, R2 ;  /* 0x0000000200037245 */ /* 0x000fe20000201000 */
[----:B------:R-:W-:Y:S01]  /*13b0*/  BSSY.RECONVERGENT B1, `(.L_x_8801) ;  /* 0x0000049000017945 */ /* 0x000fe20003800200 */
[----:B------:R-:W-:-:S03]  /*13c0*/  IMAD.MOV.U32 R82, RZ, RZ, 0x2 ;  /* 0x00000002ff527424 */ /* 0x000fc600078e00ff */
        /* <DEDUP_REMOVED lines=14> */
.L_x_8803:
        /* <DEDUP_REMOVED lines=13> */
.L_x_8805:
[----:B------:R-:W-:Y:S05]  /*1580*/  BSYNC.RECONVERGENT B2 ;  /* 0x0000000000027941 */ /* 0x000fea0003800200 */
.L_x_8804:
        /* <DEDUP_REMOVED lines=43> */
.L_x_8802:
[----:B------:R-:W-:Y:S05]  /*1840*/  BSYNC.RECONVERGENT B1 ;  /* 0x0000000000017941 */ /* 0x000fea0003800200 */
.L_x_8801:
[----:B------:R-:W-:Y:S01]  /*1850*/  ISETP.NE.AND P0, PT, R82, 0x1, PT ;  /* 0x000000015200780c */ /* 0x000fe20003f05270 */
[----:B------:R-:W-:Y:S01]  /*1860*/  BSSY.RECONVERGENT B1, `(.L_x_8806) ;  /* 0x000004a000017945 */ /* 0x000fe20003800200 */
[----:B------:R-:W-:Y:S01]  /*1870*/  I2FP.F32.U32 R81, R2 ;  /* 0x0000000200517245 */ /* 0x000fe20000201000 */
[----:B------:R-:W-:-:S04]  /*1880*/  IMAD.MOV.U32 R80, RZ, RZ, 0x2 ;  /* 0x00000002ff507424 */ /* 0x000fc800078e00ff */
[----:B------:R-:W-:Y:S01]  /*1890*/  FFMA.FTZ R2, R81, R0, 1.1641532182693481445e-10 ;  /* 0x2f00000051027423 */ /* 0x000fe20000010000 */
[----:B------:R-:W-:-:S04]  /*18a0*/  HADD2.F32 R81, -RZ, R76.H1_H1 ;  /* 0x3000004cff517230 */ /* 0x000fc80000004100 */
        /* <DEDUP_REMOVED lines=12> */
.L_x_8808:
        /* <DEDUP_REMOVED lines=13> */
.L_x_8810:
[----:B------:R-:W-:Y:S05]  /*1a40*/  BSYNC.RECONVERGENT B2 ;  /* 0x0000000000027941 */ /* 0x000fea0003800200 */
.L_x_8809:
        /* <DEDUP_REMOVED lines=43> */
.L_x_8807:
[----:B------:R-:W-:Y:S05]  /*1d00*/  BSYNC.RECONVERGENT B1 ;  /* 0x0000000000017941 */ /* 0x000fea0003800200 */
.L_x_8806:
        /* <DEDUP_REMOVED lines=17> */
.L_x_8813:
        /* <DEDUP_REMOVED lines=13> */
.L_x_8815:
[----:B------:R-:W-:Y:S05]  /*1ef0*/  BSYNC.RECONVERGENT B2 ;  /* 0x0000000000027941 */ /* 0x000fea0003800200 */
.L_x_8814:
        /* <DEDUP_REMOVED lines=43> */
.L_x_8812:
[----:B------:R-:W-:Y:S05]  /*21b0*/  BSYNC.RECONVERGENT B1 ;  /* 0x0000000000017941 */ /* 0x000fea0003800200 */
.L_x_8811:
[----:B------:R-:W-:Y:S01]  /*21c0*/  ISETP.NE.AND P3, PT, R82, 0x1, PT ;  /* 0x000000015200780c */ /* 0x000fe20003f65270 */
[----:B------:R-:W-:Y:S01]  /*21d0*/  BSSY.RECONVERGENT B1, `(.L_x_8816) ;  /* 0x0000049000017945 */ /* 0x000fe20003800200 */
[----:B------:R-:W-:Y:S01]  /*21e0*/  I2FP.F32.U32 R85, R2 ;  /* 0x0000000200557245 */ /* 0x000fe20000201000 */
[----:B------:R-:W-:Y:S02]  /*21f0*/  HADD2.F32 R77, -RZ, R77.H1_H1 ;  /* 0x3000004dff4d7230 */ /* 0x000fe40000004100 */
        /* <DEDUP_REMOVED lines=13> */
.L_x_8818:
        /* <DEDUP_REMOVED lines=13> */
.L_x_8820:
[----:B------:R-:W-:Y:S05]  /*23a0*/  BSYNC.RECONVERGENT B2 ;  /* 0x0000000000027941 */ /* 0x000fea0003800200 */
.L_x_8819:
        /* <DEDUP_REMOVED lines=43> */
.L_x_8817:
[----:B------:R-:W-:Y:S05]  /*2660*/  BSYNC.RECONVERGENT B1 ;  /* 0x0000000000017941 */ /* 0x000fea0003800200 */
.L_x_8816:
[----:B------:R-:W-:Y:S01]  /*2670*/  ISETP.NE.AND P3, PT, R80, 0x1, PT ;  /* 0x000000015000780c */ /* 0x000fe20003f65270 */
[----:B------:R-:W-:Y:S01]  /*2680*/  BSSY.RECONVERGENT B1, `(.L_x_8821) ;  /* 0x000004a000017945 */ /* 0x000fe20003800200 */
[----:B------:R-:W-:Y:S01]  /*2690*/  I2FP.F32.U32 R85, R2 ;  /* 0x0000000200557245 */ /* 0x000fe20000201000 */
[----:B------:R-:W-:-:S04]  /*26a0*/  IMAD.MOV.U32 R82, RZ, RZ, 0x2 ;  /* 0x00000002ff527424 */ /* 0x000fc800078e00ff */
        /* <DEDUP_REMOVED lines=14> */
.L_x_8823:
        /* <DEDUP_REMOVED lines=13> */
.L_x_8825:
[----:B------:R-:W-:Y:S05]  /*2860*/  BSYNC.RECONVERGENT B2 ;  /* 0x0000000000027941 */ /* 0x000fea0003800200 */
.L_x_8824:
        /* <DEDUP_REMOVED lines=43> */
.L_x_8822:
[----:B------:R-:W-:Y:S05]  /*2b20*/  BSYNC.RECONVERGENT B1 ;  /* 0x0000000000017941 */ /* 0x000fea0003800200 */
.L_x_8821:
[----:B------:R-:W-:Y:S01]  /*2b30*/  ISETP.NE.AND P4, PT, R82, 0x1, PT ;  /* 0x000000015200780c */ /* 0x000fe20003f85270 */
[----:B------:R-:W-:Y:S01]  /*2b40*/  BSSY.RECONVERGENT B1, `(.L_x_8826) ;  /* 0x0000049000017945 */ /* 0x000fe20003800200 */
[----:B------:R-:W-:Y:S01]  /*2b50*/  I2FP.F32.U32 R87, R2 ;  /* 0x0000000200577245 */ /* 0x000fe20000201000 */
[----:B------:R-:W-:-:S04]  /*2b60*/  HFMA2 R80, -RZ, RZ, 0, 1.1920928955078125e-07 ;  /* 0x00000002ff507431 */ /* 0x000fc800000001ff */
[----:B------:R-:W-:Y:S01]  /*2b70*/  FFMA.FTZ R2, R87, R0, 1.1641532182693481445e-10 ;  /* 0x2f00000057027423 */ /* 0x000fe20000010000 */
[----:B------:R-:W-:-:S04]  /*2b80*/  HADD2.F32 R87, -RZ, R78.H1_H1 ;  /* 0x3000004eff577230 */ /* 0x000fc80000004100 */
        /* <DEDUP_REMOVED lines=11> */
.L_x_8828:
        /* <DEDUP_REMOVED lines=13> */
.L_x_8830:
[----:B------:R-:W-:Y:S05]  /*2d10*/  BSYNC.RECONVERGENT B2 ;  /* 0x0000000000027941 */ /* 0x000fea0003800200 */
.L_x_8829:
        /* <DEDUP_REMOVED lines=43> */
.L_x_8827:
[----:B------:R-:W-:Y:S05]  /*2fd0*/  BSYNC.RECONVERGENT B1 ;  /* 0x0000000000017941 */ /* 0x000fea0003800200 */
.L_x_8826:
        /* <DEDUP_REMOVED lines=17> */
.L_x_8833:
        /* <DEDUP_REMOVED lines=13> */
.L_x_8835:
[----:B------:R-:W-:Y:S05]  /*31c0*/  BSYNC.RECONVERGENT B2 ;  /* 0x0000000000027941 */ /* 0x000fea0003800200 */
.L_x_8834:
        /* <DEDUP_REMOVED lines=43> */
.L_x_8832:
[----:B------:R-:W-:Y:S05]  /*3480*/  BSYNC.RECONVERGENT B1 ;  /* 0x0000000000017941 */ /* 0x000fea0003800200 */
.L_x_8831:
[----:B------:R-:W-:Y:S01]  /*3490*/  IMAD.U32 R118, RZ, RZ, UR32 ;  /* 0x00000020ff767e24 */ /* 0x000fe2000f8e00ff */
[----:B------:R-:W-:Y:S01]  /*34a0*/  P2R R80, PR, RZ, 0x2 ;  /* 0x00000002ff507803 */ /* 0x000fe20000000000 */
[----:B------:R-:W-:Y:S01]  /*34b0*/  HADD2.F32 R79, -RZ, R79.H1_H1 ;  /* 0x3000004fff4f7230 */ /* 0x000fe20000004100 */
        /* <DEDUP_REMOVED lines=33> */
.L_x_8795:
        /* <DEDUP_REMOVED lines=16> */
.L_x_8839:
        /* <DEDUP_REMOVED lines=13> */
.L_x_8841:
[----:B------:R-:W-:Y:S05]  /*38a0*/  BSYNC.RECONVERGENT B2 ;  /* 0x0000000000027941 */ /* 0x000fea0003800200 */
.L_x_8840:
        /* <DEDUP_REMOVED lines=41> */
[----:B------:R-:W-:-:S07]  /*3b40*/  IMAD.MOV.U32 R2, RZ, RZ, R114 ;  /* 0x000000ffff027224 */ /* 0x000fce00078e0072 */
.L_x_8838:
[----:B------:R-:W-:Y:S05]  /*3b50*/  BSYNC.RECONVERGENT B1 ;  /* 0x0000000000017941 */ /* 0x000fea0003800200 */
.L_x_8837:
[----:B------:R-:W-:Y:S01]  /*3b60*/  ISETP.NE.AND P0, PT, R80, 0x1, PT ;  /* 0x000000015000780c */ /* 0x000fe20003f05270 */
[----:B-----5:R-:W-:Y:S01]  /*3b70*/  HADD2.F32 R81, -RZ, R76.H0_H0 ;  /* 0x2000004cff517230 */ /* 0x020fe20000004100 */
[----:B------:R-:W-:Y:S01]  /*3b80*/  I2FP.F32.U32 R3, R2 ;  /* 0x0000000200037245 */ /* 0x000fe20000201000 */
[----:B------:R-:W-:Y:S01]  /*3b90*/  IMAD.U32 R118, RZ, RZ, UR32 ;  /* 0x00000020ff767e24 */ /* 0x000fe2000f8e00ff */
[----:B------:R-:W-:Y:S01]  /*3ba0*/  MOV R117, UR31 ;  /* 0x0000001f00757c02 */ /* 0x000fe20008000f00 */
[----:B------:R-:W-:Y:S01]  /*3bb0*/  BSSY.RECONVERGENT B1, `(.L_x_8842) ;  /* 0x0000049000017945 */ /* 0x000fe20003800200 */
        /* <DEDUP_REMOVED lines=15> */
.L_x_8844:
        /* <DEDUP_REMOVED lines=13> */
.L_x_8846:
[----:B------:R-:W-:Y:S05]  /*3d80*/  BSYNC.RECONVERGENT B2 ;  /* 0x0000000000027941 */ /* 0x000fea0003800200 */
.L_x_8845:
        /* <DEDUP_REMOVED lines=43> */
.L_x_8843:
[----:B------:R-:W-:Y:S05]  /*4040*/  BSYNC.RECONVERGENT B1 ;  /* 0x0000000000017941 */ /* 0x000fea0003800200 */
.L_x_8842:
        /* <DEDUP_REMOVED lines=23> */
.L_x_8849:
        /* <DEDUP_REMOVED lines=13> */
.L_x_8851:
[----:B------:R-:W-:Y:S05]  /*4290*/  BSYNC.RECONVERGENT B2 ;  /* 0x0000000000027941 */ /* 0x000fea0003800200 */
.L_x_8850:
        /* <DEDUP_REMOVED lines=43> */
.L_x_8848:
[----:B------:R-:W-:Y:S05]  /*4550*/  BSYNC.RECONVERGENT B1 ;  /* 0x0000000000017941 */ /* 0x000fea0003800200 */
.L_x_8847:
[----:B------:R-:W-:Y:S01]  /*4560*/  ISETP.NE.AND P0, PT, R83, 0x1, PT ;  /* 0x000000015300780c */ /* 0x000fe20003f05270 */
[----:B------:R-:W-:Y:S01]  /*4570*/  HADD2.F32 R81, -RZ, R76.H1_H1 ;  /* 0x3000004cff517230 */ /* 0x000fe20000004100 */
[----:B------:R-:W-:Y:S01]  /*4580*/  I2FP.F32.U32 R3, R2 ;  /* 0x0000000200037245 */ /* 0x000fe20000201000 */
[----:B------:R-:W-:Y:S01]  /*4590*/  BSSY.RECONVERGENT B1, `(.L_x_8852) ;  /* 0x0000049000017945 */ /* 0x000fe20003800200 */
[----:B------:R-:W-:-:S03]  /*45a0*/  HFMA2 R84, -RZ, RZ, 0, 1.1920928955078125e-07 ;  /* 0x00000002ff547431 */ /* 0x000fc600000001ff */
        /* <DEDUP_REMOVED lines=14> */
.L_x_8854:
        /* <DEDUP_REMOVED lines=13> */
.L_x_8856:
[----:B------:R-:W-:Y:S05]  /*4760*/  BSYNC.RECONVERGENT B2 ;  /* 0x0000000000027941 */ /* 0x000fea0003800200 */
.L_x_8855:
        /* <DEDUP_REMOVED lines=43> */
.L_x_8853:
[----:B------:R-:W-:Y:S05]  /*4a20*/  BSYNC.RECONVERGENT B1 ;  /* 0x0000000000017941 */ /* 0x000fea0003800200 */
.L_x_8852:
        /* <DEDUP_REMOVED lines=23> */
.L_x_8859:
        /* <DEDUP_REMOVED lines=13> */
.L_x_8861:
[----:B------:R-:W-:Y:S05]  /*4c70*/  BSYNC.RECONVERGENT B2 ;  /* 0x0000000000027941 */ /* 0x000fea0003800200 */
.L_x_8860:
        /* <DEDUP_REMOVED lines=43> */
.L_x_8858:
[----:B------:R-:W-:Y:S05]  /*4f30*/  BSYNC.RECONVERGENT B1 ;  /* 0x0000000000017941 */ /* 0x000fea0003800200 */
.L_x_8857:
[----:B------:R-:W-:Y:S01]  /*4f40*/  ISETP.NE.AND P2, PT, R82, 0x1, PT ;  /* 0x000000015200780c */ /* 0x000fe20003f45270 */
[----:B------:R-:W-:Y:S01]  /*4f50*/  HADD2.F32 R83, -RZ, R77.H0_H0 ;  /* 0x2000004dff537230 */ /* 0x000fe20000004100 */
[----:B------:R-:W-:Y:S01]  /*4f60*/  I2FP.F32.U32 R3, R2 ;  /* 0x0000000200037245 */ /* 0x000fe20000201000 */
[----:B------:R-:W-:Y:S01]  /*4f70*/  BSSY.RECONVERGENT B1, `(.L_x_8862) ;  /* 0x0000048000017945 */ /* 0x000fe20003800200 */
[----:B------:R-:W-:-:S03]  /*4f80*/  IMAD.MOV.U32 R84, RZ, RZ, 0x2 ;  /* 0x00000002ff547424 */ /* 0x000fc600078e00ff */
        /* <DEDUP_REMOVED lines=13> */
.L_x_8864:
        /* <DEDUP_REMOVED lines=13> */
.L_x_8866:
[----:B------:R-:W-:Y:S05]  /*5130*/  BSYNC.RECONVERGENT B2 ;  /* 0x0000000000027941 */ /* 0x000fea0003800200 */
.L_x_8865:
        /* <DEDUP_REMOVED lines=43> */
.L_x_8863:
[----:B------:R-:W-:Y:S05]  /*53f0*/  BSYNC.RECONVERGENT B1 ;  /* 0x0000000000017941 */ /* 0x000fea0003800200 */
.L_x_8862:
        /* <DEDUP_REMOVED lines=11> */
[----:B------:R-:W-:Y:S02]  /*54b0*/  HFMA2 R83, -RZ, RZ, 0, 1.1920928955078125e-07 ;  /* 0x00000002ff537431 */ /* 0x000fe400000001ff */
[----:B------:R-:W-:Y:S02]  /*54c0*/  IMAD.MOV.U32 R2, RZ, RZ, R110 ;  /* 0x000000ffff027224 */ /* 0x000fe400078e006e */
        /* <DEDUP_REMOVED lines=10> */
.L_x_8869:
        /* <DEDUP_REMOVED lines=13> */
.L_x_8871:
[----:B------:R-:W-:Y:S05]  /*5640*/  BSYNC.RECONVERGENT B2 ;  /* 0x0000000000027941 */ /* 0x000fea0003800200 */
.L_x_8870:
        /* <DEDUP_REMOVED lines=43> */
.L_x_8868:
[----:B------:R-:W-:Y:S05]  /*5900*/  BSYNC.RECONVERGENT B1 ;  /* 0x0000000000017941 */ /* 0x000fea0003800200 */
.L_x_8867:
[----:B------:R-:W-:Y:S01]  /*5910*/  ISETP.NE.AND P3, PT, R83, 0x1, PT ;  /* 0x000000015300780c */ /* 0x000fe20003f65270 */
[----:B------:R-:W-:Y:S01]  /*5920*/  HADD2.F32 R77, -RZ, R77.H1_H1 ;  /* 0x3000004dff4d7230 */ /* 0x000fe20000004100 */
[----:B------:R-:W-:Y:S01]  /*5930*/  I2FP.F32.U32 R3, R2 ;  /* 0x0000000200037245 */ /* 0x000fe20000201000 */
[----:B------:R-:W-:Y:S01]  /*5940*/  BSSY.RECONVERGENT B1, `(.L_x_8872) ;  /* 0x0000048000017945 */ /* 0x000fe20003800200 */
[----:B------:R-:W-:-:S03]  /*5950*/  IMAD.MOV.U32 R85, RZ, RZ, 0x2 ;  /* 0x00000002ff557424 */ /* 0x000fc600078e00ff */
[----:B------:R-:W-:Y:S01]  /*5960*/  FFMA.FTZ R2, R3, R0, 1.1641532182693481445e-10 ;  /* 0x2f00000003027423 */ /* 0x000fe20000010000 */
[----:B------:R-:W-:-:S04]  /*5970*/  MOV R3, R110 ;  /* 0x0000006e00037202 */ /* 0x000fc80000000f00 */
        /* <DEDUP_REMOVED lines=11> */
.L_x_8874:
        /* <DEDUP_REMOVED lines=13> */
.L_x_8876:
[----:B------:R-:W-:Y:S05]  /*5b00*/  BSYNC.RECONVERGENT B2 ;  /* 0x0000000000027941 */ /* 0x000fea0003800200 */
.L_x_8875:
        /* <DEDUP_REMOVED lines=43> */
.L_x_8873:
[----:B------:R-:W-:Y:S05]  /*5dc0*/  BSYNC.RECONVERGENT B1 ;  /* 0x0000000000017941 */ /* 0x000fea0003800200 */
.L_x_8872:
        /* <DEDUP_REMOVED lines=23> */
.L_x_8879:
        /* <DEDUP_REMOVED lines=13> */
.L_x_8881:
[----:B------:R-:W-:Y:S05]  /*6010*/  BSYNC.RECONVERGENT B2 ;  /* 0x0000000000027941 */ /* 0x000fea0003800200 */
.L_x_8880:
        /* <DEDUP_REMOVED lines=43> */
.L_x_8878:
[----:B------:R-:W-:Y:S05]  /*62d0*/  BSYNC.RECONVERGENT B1 ;  /* 0x0000000000017941 */ /* 0x000fea0003800200 */
.L_x_8877:
        /* <DEDUP_REMOVED lines=19> */
.L_x_8884:
        /* <DEDUP_REMOVED lines=13> */
.L_x_8886:
[----:B------:R-:W-:Y:S05]  /*64e0*/  BSYNC.RECONVERGENT B2 ;  /* 0x0000000000027941 */ /* 0x000fea0003800200 */
.L_x_8885:
        /* <DEDUP_REMOVED lines=43> */
.L_x_8883:
[----:B------:R-:W-:Y:S05]  /*67a0*/  BSYNC.RECONVERGENT B1 ;  /* 0x0000000000017941 */ /* 0x000fea0003800200 */
.L_x_8882:
[----:B------:R-:W-:Y:S01]  /*67b0*/  I2FP.F32.U32 R3, R3 ;  /* 0x0000000300037245 */ /* 0x000fe20000201000 */
[----:B------:R-:W-:Y:S01]  /*67c0*/  HADD2.F32 R77, -RZ, R106.H0_H0 ;  /* 0x2000006aff4d7230 */ /* 0x000fe20000004100 */
        /* <DEDUP_REMOVED lines=21> */
.L_x_8889:
        /* <DEDUP_REMOVED lines=13> */
.L_x_8891:
[----:B------:R-:W-:Y:S05]  /*69f0*/  BSYNC.RECONVERGENT B2 ;  /* 0x0000000000027941 */ /* 0x000fea0003800200 */
.L_x_8890:
        /* <DEDUP_REMOVED lines=39> */
[----:B------:R-:W-:Y:S02]  /*6c70*/  MOV R110, R124 ;  /* 0x0000007c006e7202 */ /* 0x000fe40000000f00 */
[----:B------:R-:W-:Y:S01]  /*6c80*/  LOP3.LUT R95, R2, UR30, R113, 0x96, !PT ;  /* 0x0000001e025f7c12 */ /* 0x000fe2000f8e9671 */
[----:B------:R-:W-:Y:S02]  /*6c90*/  IMAD.MOV.U32 R2, RZ, RZ, R120 ;  /* 0x000000ffff027224 */ /* 0x000fe400078e0078 */
[----:B------:R-:W-:-:S07]  /*6ca0*/  IMAD.MOV.U32 R120, RZ, RZ, R112 ;  /* 0x000000ffff787224 */ /* 0x000fce00078e0070 */
.L_x_8888:
[----:B------:R-:W-:Y:S05]  /*6cb0*/  BSYNC.RECONVERGENT B1 ;  /* 0x0000000000017941 */ /* 0x000fea0003800200 */
.L_x_8887:
[----:B------:R-:W-:Y:S01]  /*6cc0*/  ISETP.NE.AND P4, PT, R86, 0x1, PT ;  /* 0x000000015600780c */ /* 0x000fe20003f85270 */
[----:B------:R-:W-:Y:S01]  /*6cd0*/  HADD2.F32 R77, -RZ, R78.H1_H1 ;  /* 0x3000004eff4d7230 */ /* 0x000fe20000004100 */
        /* <DEDUP_REMOVED lines=16> */
.L_x_8894:
        /* <DEDUP_REMOVED lines=13> */
.L_x_8896:
[----:B------:R-:W-:Y:S05]  /*6eb0*/  BSYNC.RECONVERGENT B2 ;  /* 0x0000000000027941 */ /* 0x000fea0003800200 */
.L_x_8895:
        /* <DEDUP_REMOVED lines=43> */
.L_x_8893:
[----:B------:R-:W-:Y:S05]  /*7170*/  BSYNC.RECONVERGENT B1 ;  /* 0x0000000000017941 */ /* 0x000fea0003800200 */
.L_x_8892:
[----:B------:R-:W-:Y:S01]  /*7180*/  I2FP.F32.U32 R3, R3 ;  /* 0x0000000300037245 */ /* 0x000fe20000201000 */
[----:B------:R-:W-:Y:S01]  /*7190*/  HADD2.F32 R77, -RZ, R106.H1_H1 ;  /* 0x3000006aff4d7230 */ /* 0x000fe20000004100 */
        /* <DEDUP_REMOVED lines=21> */
.L_x_8899:
        /* <DEDUP_REMOVED lines=13> */
.L_x_8901:
[----:B------:R-:W-:Y:S05]  /*73c0*/  BSYNC.RECONVERGENT B2 ;  /* 0x0000000000027941 */ /* 0x000fea0003800200 */
.L_x_8900:
        /* <DEDUP_REMOVED lines=43> */
.L_x_8898:
[----:B------:R-:W-:Y:S05]  /*7680*/  BSYNC.RECONVERGENT B1 ;  /* 0x0000000000017941 */ /* 0x000fea0003800200 */
.L_x_8897:
        /* <DEDUP_REMOVED lines=18> */
.L_x_8904:
        /* <DEDUP_REMOVED lines=13> */
.L_x_8906:
[----:B------:R-:W-:Y:S05]  /*7880*/  BSYNC.RECONVERGENT B2 ;  /* 0x0000000000027941 */ /* 0x000fea0003800200 */
.L_x_8905:
        /* <DEDUP_REMOVED lines=43> */
.L_x_8903:
[----:B------:R-:W-:Y:S05]  /*7b40*/  BSYNC.RECONVERGENT B1 ;  /* 0x0000000000017941 */ /* 0x000fea0003800200 */
.L_x_8902:
[----:B------:R-:W-:Y:S01]  /*7b50*/  I2FP.F32.U32 R3, R3 ;  /* 0x0000000300037245 */ /* 0x000fe20000201000 */
[----:B------:R-:W-:Y:S01]  /*7b60*/  HADD2.F32 R77, -RZ, R107.H0_H0 ;  /* 0x2000006bff4d7230 */ /* 0x000fe20000004100 */
        /* <DEDUP_REMOVED lines=9> */
[----:B------:R-:W-:Y:S02]  /*7c00*/  IMAD.MOV.U32 R77, RZ, RZ, 0x2 ;  /* 0x00000002ff4d7424 */ /* 0x000fe400078e00ff */
[----:B------:R-:W-:Y:S02]  /*7c10*/  IMAD.MOV.U32 R2, RZ, RZ, R110 ;  /* 0x000000ffff027224 */ /* 0x000fe400078e006e */
[----:B------:R-:W-:-:S07]  /*7c20*/  @P1 FADD.FTZ R86, R70, R86 ;  /* 0x0000005646561221 */ /* 0x000fce0000010000 */
        /* <DEDUP_REMOVED lines=9> */
.L_x_8909:
        /* <DEDUP_REMOVED lines=13> */
.L_x_8911:
[----:B------:R-:W-:Y:S05]  /*7d90*/  BSYNC.RECONVERGENT B2 ;  /* 0x0000000000027941 */ /* 0x000fea0003800200 */
.L_x_8910:
        /* <DEDUP_REMOVED lines=43> */
.L_x_8908:
[----:B------:R-:W-:Y:S05]  /*8050*/  BSYNC.RECONVERGENT B1 ;  /* 0x0000000000017941 */ /* 0x000fea0003800200 */
.L_x_8907:
        /* <DEDUP_REMOVED lines=18> */
.L_x_8914:
        /* <DEDUP_REMOVED lines=15> */
.L_x_8916:
[----:B------:R-:W-:Y:S05]  /*8270*/  BSYNC.RECONVERGENT B2 ;  /* 0x0000000000027941 */ /* 0x000fea0003800200 */
.L_x_8915:
        /* <DEDUP_REMOVED lines=43> */
.L_x_8913:
[----:B------:R-:W-:Y:S05]  /*8530*/  BSYNC.RECONVERGENT B1 ;  /* 0x0000000000017941 */ /* 0x000fea0003800200 */
.L_x_8912:
        /* <DEDUP_REMOVED lines=10> */
.L_x_8836:
[----:B------:R-:W-:Y:S02]  /*85e0*/  ISETP.NE.AND P6, PT, R92, RZ, PT ;  /* 0x000000ff5c00720c */ /* 0x000fe40003fc5270 */
[----:B------:R-:W0:Y:S01]  /*85f0*/  LDC.64 R92, c[0x0][0x3a8] ;  /* 0x0000ea00ff5c7b82 */ /* 0x000e220000000a00 */
[----:B------:R-:W-:Y:S02]  /*8600*/  SEL R2, RZ, 0x1000000, !P5 ;  /* 0x01000000ff027807 */ /* 0x000fe40006800000 */
[----:B------:R-:W-:Y:S02]  /*8610*/  ISETP.NE.AND P5, PT, R114, RZ, PT ;  /* 0x000000ff7200720c */ /* 0x000fe40003fa5270 */
[----:B------:R-:W-:Y:S02]  /*8620*/  SEL R3, RZ, 0x10000, !P4 ;  /* 0x00010000ff037807 */ /* 0x000fe40006000000 */
[----:B------:R-:W-:Y:S02]  /*8630*/  SEL R114, RZ, 0x100, !P3 ;  /* 0x00000100ff727807 */ /* 0x000fe40005800000 */
[----:B------:R-:W-:-:S02]  /*8640*/  ISETP.NE.AND P4, PT, R76, RZ, PT ;  /* 0x000000ff4c00720c */ /* 0x000fc40003f85270 */
[----:B------:R-:W-:Y:S02]  /*8650*/  LOP3.LUT R114, R114, R2, R3, 0xfe, !PT ;  /* 0x0000000272727212 */ /* 0x000fe400078efe03 */
[----:B------:R-:W1:Y:S01]  /*8660*/  LDC.64 R2, c[0x0][0x3b0] ;  /* 0x0000ec00ff027b82 */ /* 0x000e620000000a00 */
[----:B------:R-:W-:Y:S02]  /*8670*/  ISETP.NE.U32.AND P3, PT, R90, RZ, PT ;  /* 0x000000ff5a00720c */ /* 0x000fe40003f65070 */
[----:B------:R-:W-:Y:S02]  /*8680*/  SEL R90, RZ, 0x1000000, !P2 ;  /* 0x01000000ff5a7807 */ /* 0x000fe40005000000 */
[----:B------:R-:W-:Y:S02]  /*8690*/  SEL R79, RZ, 0x10000, !P0 ;  /* 0x00010000ff4f7807 */ /* 0x000fe40004000000 */
[----:B------:R-:W-:Y:S02]  /*86a0*/  SEL R78, RZ, 0x100, !P4 ;  /* 0x00000100ff4e7807 */ /* 0x000fe40006000000 */
[----:B------:R-:W-:Y:S01]  /*86b0*/  ISETP.NE.AND.EX P0, PT, R91, RZ, PT, P3 ;  /* 0x000000ff5b00720c */ /* 0x000fe20003f05330 */
[----:B0-----:R-:W-:Y:S01]  /*86c0*/  IMAD.WIDE.U32 R76, R115, 0x20, R92 ;  /* 0x00000020734c7825 */ /* 0x001fe200078e005c */
[----:B------:R-:W-:-:S02]  /*86d0*/  LOP3.LUT R78, R78, R90, R79, 0xfe, !PT ;  /* 0x0000005a4e4e7212 */ /* 0x000fc400078efe4f */
[----:B------:R-:W-:Y:S02]  /*86e0*/  SEL R79, RZ, 0x1, !P5 ;  /* 0x00000001ff4f7807 */ /* 0x000fe40006800000 */
[----:B------:R-:W-:Y:S02]  /*86f0*/  STG.E.128 desc[UR8][R76.64], R80 ;  /* 0x000000504c007986 */ /* 0x000fe4000c101d08 */
[----:B------:R-:W-:Y:S02]  /*8700*/  LOP3.LUT R79, R114, R79, RZ, 0xfc, !PT ;  /* 0x0000004f724f7212 */ /* 0x000fe400078efcff */
        /* <DEDUP_REMOVED lines=26> */
.L_x_8917:
        /* <DEDUP_REMOVED lines=27> */
.L_x_8921:
        /* <DEDUP_REMOVED lines=13> */
.L_x_8923:
[----:B------:R-:W-:Y:S05]  /*8b30*/  BSYNC.RECONVERGENT B2 ;  /* 0x0000000000027941 */ /* 0x000fea0003800200 */
.L_x_8922:
        /* <DEDUP_REMOVED lines=43> */
.L_x_8920:
[----:B------:R-:W-:Y:S05]  /*8df0*/  BSYNC.RECONVERGENT B1 ;  /* 0x0000000000017941 */ /* 0x000fea0003800200 */
.L_x_8919:
        /* <DEDUP_REMOVED lines=19> */
.L_x_8926:
        /* <DEDUP_REMOVED lines=13> */
.L_x_8928:
[----:B------:R-:W-:Y:S05]  /*9000*/  BSYNC.RECONVERGENT B2 ;  /* 0x0000000000027941 */ /* 0x000fea0003800200 */
.L_x_8927:
        /* <DEDUP_REMOVED lines=43> */
.L_x_8925:
[----:B------:R-:W-:Y:S05]  /*92c0*/  BSYNC.RECONVERGENT B1 ;  /* 0x0000000000017941 */ /* 0x000fea0003800200 */
.L_x_8924:
        /* <DEDUP_REMOVED lines=23> */
.L_x_8931:
        /* <DEDUP_REMOVED lines=13> */
.L_x_8933:
[----:B------:R-:W-:Y:S05]  /*9510*/  BSYNC.RECONVERGENT B2 ;  /* 0x0000000000027941 */ /* 0x000fea0003800200 */
.L_x_8932:
        /* <DEDUP_REMOVED lines=43> */
.L_x_8930:
[----:B------:R-:W-:Y:S05]  /*97d0*/  BSYNC.RECONVERGENT B1 ;  /* 0x0000000000017941 */ /* 0x000fea0003800200 */
.L_x_8929:
[----:B------:R-:W-:Y:S01]  /*97e0*/  ISETP.NE.AND P2, PT, R79, 0x1, PT ;  /* 0x000000014f00780c */ /* 0x000fe20003f45270 */
[----:B------:R-:W-:Y:S01]  /*97f0*/  BSSY.RECONVERGENT B1, `(.L_x_8934) ;  /* 0x000004b000017945 */ /* 0x000fe20003800200 */
[----:B------:R-:W-:-:S05]  /*9800*/  I2FP.F32.U32 R77, R77 ;  /* 0x0000004d004d7245 */ /* 0x000fca0000201000 */
[----:B------:R-:W-:Y:S01]  /*9810*/  FFMA.FTZ R78, R77, R0, 1.1641532182693481445e-10 ;  /* 0x2f0000004d4e7423 */ /* 0x000fe20000010000 */
[----:B------:R-:W-:Y:S02]  /*9820*/  HADD2.F32 R77, -RZ, R88.H1_H1 ;  /* 0x30000058ff4d7230 */ /* 0x000fe40000004100 */
[----:B------:R-:W-:Y:S02]  /*9830*/  IMAD.MOV.U32 R88, RZ, RZ, 0x2 ;  /* 0x00000002ff587424 */ /* 0x000fe400078e00ff */
        /* <DEDUP_REMOVED lines=13> */
.L_x_8936:
        /* <DEDUP_REMOVED lines=13> */
.L_x_8938:
[----:B------:R-:W-:Y:S05]  /*99e0*/  BSYNC.RECONVERGENT B2 ;  /* 0x0000000000027941 */ /* 0x000fea0003800200 */
.L_x_8937:
        /* <DEDUP_REMOVED lines=43> */
.L_x_8935:
[----:B------:R-:W-:Y:S05]  /*9ca0*/  BSYNC.RECONVERGENT B1 ;  /* 0x0000000000017941 */ /* 0x000fea0003800200 */
.L_x_8934:
        /* <DEDUP_REMOVED lines=23> */
.L_x_8941:
        /* <DEDUP_REMOVED lines=13> */
.L_x_8943:
[----:B------:R-:W-:Y:S05]  /*9ef0*/  BSYNC.RECONVERGENT B2 ;  /* 0x0000000000027941 */ /* 0x000fea0003800200 */
.L_x_8942:
        /* <DEDUP_REMOVED lines=43> */
.L_x_8940:
[----:B------:R-:W-:Y:S05]  /*a1b0*/  BSYNC.RECONVERGENT B1 ;  /* 0x0000000000017941 */ /* 0x000fea0003800200 */
.L_x_8939:
        /* <DEDUP_REMOVED lines=19> */
.L_x_8946:
        /* <DEDUP_REMOVED lines=13> */
.L_x_8948:
[----:B------:R-:W-:Y:S05]  /*a3c0*/  BSYNC.RECONVERGENT B2 ;  /* 0x0000000000027941 */ /* 0x000fea0003800200 */
.L_x_8947:
        /* <DEDUP_REMOVED lines=43> */
.L_x_8945:
[----:B------:R-:W-:Y:S05]  /*a680*/  BSYNC.RECONVERGENT B1 ;  /* 0x0000000000017941 */ /* 0x000fea0003800200 */
.L_x_8944:
        /* <DEDUP_REMOVED lines=23> */
.L_x_8951:
        /* <DEDUP_REMOVED lines=13> */
.L_x_8953:
[----:B------:R-:W-:Y:S05]  /*a8d0*/  BSYNC.RECONVERGENT B2 ;  /* 0x0000000000027941 */ /* 0x000fea0003800200 */
.L_x_8952:
        /* <DEDUP_REMOVED lines=43> */
.L_x_8950:
[----:B------:R-:W-:Y:S05]  /*ab90*/  BSYNC.RECONVERGENT B1 ;  /* 0x0000000000017941 */ /* 0x000fea0003800200 */
.L_x_8949:
[----:B------:R-:W-:Y:S01]  /*aba0*/  ISETP.NE.AND P2, PT, R100, 0x1, PT ;  /* 0x000000016400780c */ /* 0x000fe20003f45270 */
[----:B------:R-:W-:Y:S01]  /*abb0*/  BSSY.RECONVERGENT B1, `(.L_x_8954) ;  /* 0x000004b000017945 */ /* 0x000fe20003800200 */
[----:B------:R-:W-:Y:S01]  /*abc0*/  I2FP.F32.U32 R79, R79 ;  /* 0x0000004f004f7245 */ /* 0x000fe20000201000 */
[----:B------:R-:W-:-:S04]  /*abd0*/  HFMA2 R101, -RZ, RZ, 0, 1.1920928955078125e-07 ;  /* 0x00000002ff657431 */ /* 0x000fc800000001ff */
[----:B------:R-:W-:Y:S01]  /*abe0*/  FFMA.FTZ R88, R79, R0, 1.1641532182693481445e-10 ;  /* 0x2f0000004f587423 */ /* 0x000fe20000010000 */
[----:B------:R-:W-:-:S04]  /*abf0*/  HADD2.F32 R79, -RZ, R89.H1_H1 ;  /* 0x30000059ff4f7230 */ /* 0x000fc80000004100 */
        /* <DEDUP_REMOVED lines=13> */
.L_x_8956:
        /* <DEDUP_REMOVED lines=13> */
.L_x_8958:
[----:B------:R-:W-:Y:S05]  /*ada0*/  BSYNC.RECONVERGENT B2 ;  /* 0x0000000000027941 */ /* 0x000fea0003800200 */
.L_x_8957:
        /* <DEDUP_REMOVED lines=43> */
.L_x_8955:
[----:B------:R-:W-:Y:S05]  /*b060*/  BSYNC.RECONVERGENT B1 ;  /* 0x0000000000017941 */ /* 0x000fea0003800200 */
.L_x_8954:
        /* <DEDUP_REMOVED lines=23> */
.L_x_8961:
        /* <DEDUP_REMOVED lines=13> */
.L_x_8963:
[----:B------:R-:W-:Y:S05]  /*b2b0*/  BSYNC.RECONVERGENT B2 ;  /* 0x0000000000027941 */ /* 0x000fea0003800200 */
.L_x_8962:
        /* <DEDUP_REMOVED lines=43> */
.L_x_8960:
[----:B------:R-:W-:Y:S05]  /*b570*/  BSYNC.RECONVERGENT B1 ;  /* 0x0000000000017941 */ /* 0x000fea0003800200 */
.L_x_8959:
        /* <DEDUP_REMOVED lines=18> */
.L_x_8966:
        /* <DEDUP_REMOVED lines=13> */
.L_x_8968:
[----:B------:R-:W-:Y:S05]  /*b770*/  BSYNC.RECONVERGENT B2 ;  /* 0x0000000000027941 */ /* 0x000fea0003800200 */
.L_x_8967:
        /* <DEDUP_REMOVED lines=40> */
[----:B------:R-:W-:Y:S01]  /*ba00*/  IMAD.MOV.U32 R112, RZ, RZ, RZ ;  /* 0x000000ffff707224 */ /* 0x000fe200078e00ff */
[----:B------:R-:W-:Y:S02]  /*ba10*/  LOP3.LUT R95, R126, UR30, R101, 0x96, !PT ;  /* 0x0000001e7e5f7c12 */ /* 0x000fe4000f8e9665 */
[----:B------:R-:W-:-:S07]  /*ba20*/  MOV R114, R100 ;  /* 0x0000006400727202 */ /* 0x000fce0000000f00 */
.L_x_8965:
[----:B------:R-:W-:Y:S05]  /*ba30*/  BSYNC.RECONVERGENT B1 ;  /* 0x0000000000017941 */ /* 0x000fea0003800200 */
.L_x_8964:
        /* <DEDUP_REMOVED lines=23> */
.L_x_8971:
        /* <DEDUP_REMOVED lines=13> */
.L_x_8973:
[----:B------:R-:W-:Y:S05]  /*bc80*/  BSYNC.RECONVERGENT B2 ;  /* 0x0000000000027941 */ /* 0x000fea0003800200 */
.L_x_8972:
        /* <DEDUP_REMOVED lines=43> */
.L_x_8970:
[----:B------:R-:W-:Y:S05]  /*bf40*/  BSYNC.RECONVERGENT B1 ;  /* 0x0000000000017941 */ /* 0x000fea0003800200 */
.L_x_8969:
        /* <DEDUP_REMOVED lines=18> */
.L_x_8976:
        /* <DEDUP_REMOVED lines=13> */
.L_x_8978:
[----:B------:R-:W-:Y:S05]  /*c140*/  BSYNC.RECONVERGENT B2 ;  /* 0x0000000000027941 */ /* 0x000fea0003800200 */
.L_x_8977:
        /* <DEDUP_REMOVED lines=39> */
[----:B------:R-:W-:-:S03]  /*c3c0*/  IMAD.WIDE.U32 R112, R126, -0x2daee0ad, RZ ;  /* 0xd2511f537e707825 */ /* 0x000fc600078e00ff */
[----:B------:R-:W-:Y:S01]  /*c3d0*/  MOV R114, R112 ;  /* 0x0000007000727202 */ /* 0x000fe20000000f00 */
[----:B------:R-:W-:Y:S01]  /*c3e0*/  IMAD.MOV.U32 R112, RZ, RZ, RZ ;  /* 0x000000ffff707224 */ /* 0x000fe200078e00ff */
[----:B------:R-:W-:-:S07]  /*c3f0*/  LOP3.LUT R95, R128, UR30, R113, 0x96, !PT ;  /* 0x0000001e805f7c12 */ /* 0x000fce000f8e9671 */
.L_x_8975:
[----:B------:R-:W-:Y:S05]  /*c400*/  BSYNC.RECONVERGENT B1 ;  /* 0x0000000000017941 */ /* 0x000fea0003800200 */
.L_x_8974:
[----:B------:R-:W-:Y:S01]  /*c410*/  I2FP.F32.U32 R113, R100 ;  /* 0x0000006400717245 */ /* 0x000fe20000201000 */
[----:B------:R-:W-:Y:S01]  /*c420*/  BSSY.RECONVERGENT B1, `(.L_x_8979) ;  /* 0x000004f000017945 */ /* 0x000fe20003800200 */
[----:B------:R-:W-:Y:S01]  /*c430*/  FSEL R89, R89, RZ, P3 ;  /* 0x000000ff59597208 */ /* 0x000fe20001800000 */
[----:B------:R-:W-:Y:S02]  /*c440*/  HFMA2 R116, -RZ, RZ, 0, 1.1920928955078125e-07 ;  /* 0x00000002ff747431 */ /* 0x000fe400000001ff */
        /* <DEDUP_REMOVED lines=19> */
.L_x_8981:
        /* <DEDUP_REMOVED lines=13> */
.L_x_8983:
[----:B------:R-:W-:Y:S05]  /*c650*/  BSYNC.RECONVERGENT B2 ;  /* 0x0000000000027941 */ /* 0x000fea0003800200 */
.L_x_8982:
        /* <DEDUP_REMOVED lines=43> */
.L_x_8980:
[----:B------:R-:W-:Y:S05]  /*c910*/  BSYNC.RECONVERGENT B1 ;  /* 0x0000000000017941 */ /* 0x000fea0003800200 */
.L_x_8979:
[----:B------:R-:W-:Y:S01]  /*c920*/  ISETP.NE.AND P5, PT, R116, 0x1, PT ;  /* 0x000000017400780c */ /* 0x000fe20003fa5270 */
[----:B------:R-:W-:Y:S01]  /*c930*/  HADD2.F32 R121, -RZ, R91.H0_H0 ;  /* 0x2000005bff797230 */ /* 0x000fe20000004100 */
        /* <DEDUP_REMOVED lines=16> */
.L_x_8986:
        /* <DEDUP_REMOVED lines=13> */
.L_x_8988:
[----:B------:R-:W-:Y:S05]  /*cb10*/  BSYNC.RECONVERGENT B2 ;  /* 0x0000000000027941 */ /* 0x000fea0003800200 */
.L_x_8987:
        /* <DEDUP_REMOVED lines=37> */
[----:B------:R-:W-:Y:S01]  /*cd70*/  IMAD.MOV.U32 R113, RZ, RZ, R114 ;  /* 0x000000ffff717224 */ /* 0x000fe200078e0072 */
[----:B------:R-:W-:Y:S01]  /*cd80*/  MOV R110, R128 ;  /* 0x00000080006e7202 */ /* 0x000fe20000000f00 */
[----:B------:R-:W-:-:S05]  /*cd90*/  IMAD.WIDE.U32 R126, R126, -0x2daee0ad, RZ ;  /* 0xd2511f537e7e7825 */ /* 0x000fca00078e00ff */
[----:B------:R-:W-:Y:S02]  /*cda0*/  LOP3.LUT R95, R94, UR30, R127, 0x96, !PT ;  /* 0x0000001e5e5f7c12 */ /* 0x000fe4000f8e967f */
[----:B------:R-:W-:Y:S02]  /*cdb0*/  LOP3.LUT R94, R112, UR29, R129, 0x96, !PT ;  /* 0x0000001d705e7c12 */ /* 0x000fe4000f8e9681 */
[----:B------:R-:W-:-:S07]  /*cdc0*/  MOV R114, R126 ;  /* 0x0000007e00727202 */ /* 0x000fce0000000f00 */
.L_x_8985:
[----:B------:R-:W-:Y:S05]  /*cdd0*/  BSYNC.RECONVERGENT B1 ;  /* 0x0000000000017941 */ /* 0x000fea0003800200 */
.L_x_8984:
        /* <DEDUP_REMOVED lines=23> */
.L_x_8991:
        /* <DEDUP_REMOVED lines=13> */
.L_x_8993:
[----:B------:R-:W-:Y:S05]  /*d020*/  BSYNC.RECONVERGENT B2 ;  /* 0x0000000000027941 */ /* 0x000fea0003800200 */
.L_x_8992:
        /* <DEDUP_REMOVED lines=43> */
.L_x_8990:
[----:B------:R-:W-:Y:S05]  /*d2e0*/  BSYNC.RECONVERGENT B1 ;  /* 0x0000000000017941 */ /* 0x000fea0003800200 */
.L_x_8989:
        /* <DEDUP_REMOVED lines=18> */
.L_x_8996:
        /* <DEDUP_REMOVED lines=15> */
.L_x_8998:
[----:B------:R-:W-:Y:S05]  /*d500*/  BSYNC.RECONVERGENT B2 ;  /* 0x0000000000027941 */ /* 0x000fea0003800200 */
.L_x_8997:
        /* <DEDUP_REMOVED lines=43> */
.L_x_8995:
[----:B------:R-:W-:Y:S05]  /*d7c0*/  BSYNC.RECONVERGENT B1 ;  /* 0x0000000000017941 */ /* 0x000fea0003800200 */
.L_x_8994:
        /* <DEDUP_REMOVED lines=11> */
.L_x_8918:
        /* <DEDUP_REMOVED lines=16> */
.L_x_9002:
        /* <DEDUP_REMOVED lines=13> */
.L_x_9004:
[----:B------:R-:W-:Y:S05]  /*da50*/  BSYNC.RECONVERGENT B2 ;  /* 0x0000000000027941 */ /* 0x000fea0003800200 */
.L_x_9003:
        /* <DEDUP_REMOVED lines=39> */
[----:B------:R-:W-:Y:S01]  /*dcd0*/  IMAD.MOV.U32 R114, RZ, RZ, R78 ;  /* 0x000000ffff727224 */ /* 0x000fe200078e004e */
[----:B------:R-:W-:Y:S01]  /*dce0*/  LOP3.LUT R95, R76, UR30, R79, 0x96, !PT ;  /* 0x0000001e4c5f7c12 */ /* 0x000fe2000f8e964f */
[----:B------:R-:W-:Y:S01]  /*dcf0*/  IMAD.MOV.U32 R78, RZ, RZ, RZ ;  /* 0x000000ffff4e7224 */ /* 0x000fe200078e00ff */
[----:B------:R-:W-:-:S07]  /*dd00*/  MOV R76, R120 ;  /* 0x00000078004c7202 */ /* 0x000fce0000000f00 */
.L_x_9001:
[----:B------:R-:W-:Y:S05]  /*dd10*/  BSYNC.RECONVERGENT B1 ;  /* 0x0000000000017941 */ /* 0x000fea0003800200 */
.L_x_9000:
[----:B------:R-:W-:Y:S01]  /*dd20*/  ISETP.NE.AND P2, PT, R78, 0x1, PT ;  /* 0x000000014e00780c */ /* 0x000fe20003f45270 */
[----:B------:R-:W-:Y:S01]  /*dd30*/  BSSY.RECONVERGENT B1, `(.L_x_9005) ;  /* 0x000004a000017945 */ /* 0x000fe20003800200 */
[----:B------:R-:W-:Y:S01]  /*dd40*/  I2FP.F32.U32 R77, R76 ;  /* 0x0000004c004d7245 */ /* 0x000fe20000201000 */
[----:B------:R-:W-:-:S04]  /*dd50*/  HFMA2 R116, -RZ, RZ, 0, 1.1920928955078125e-07 ;  /* 0x00000002ff747431 */ /* 0x000fc800000001ff */
[----:B------:R-:W-:Y:S01]  /*dd60*/  FFMA.FTZ R76, R77, R0, 1.1641532182693481445e-10 ;  /* 0x2f0000004d4c7423 */ /* 0x000fe20000010000 */
[----:B-----5:R-:W-:-:S04]  /*dd70*/  HADD2.F32 R77, -RZ, R88.H0_H0 ;  /* 0x20000058ff4d7230 */ /* 0x020fc80000004100 */
        /* <DEDUP_REMOVED lines=12> */
.L_x_9007:
        /* <DEDUP_REMOVED lines=13> */
.L_x_9009:
[----:B------:R-:W-:Y:S05]  /*df10*/  BSYNC.RECONVERGENT B2 ;  /* 0x0000000000027941 */ /* 0x000fea0003800200 */
.L_x_9008:
        /* <DEDUP_REMOVED lines=43> */
.L_x_9006:
[----:B------:R-:W-:Y:S05]  /*e1d0*/  BSYNC.RECONVERGENT B1 ;  /* 0x0000000000017941 */ /* 0x000fea0003800200 */
.L_x_9005:
[----:B------:R-:W-:Y:S01]  /*e1e0*/  ISETP.NE.AND P2, PT, R116, 0x1, PT ;  /* 0x000000017400780c */ /* 0x000fe20003f45270 */
[----:B------:R-:W-:Y:S01]  /*e1f0*/  BSSY.RECONVERGENT B1, `(.L_x_9010) ;  /* 0x000004a000017945 */ /* 0x000fe20003800200 */
[----:B------:R-:W-:Y:S01]  /*e200*/  I2FP.F32.U32 R79, R76 ;  /* 0x0000004c004f7245 */ /* 0x000fe20000201000 */
[----:B------:R-:W-:-:S04]  /*e210*/  IMAD.MOV.U32 R78, RZ, RZ, 0x2 ;  /* 0x00000002ff4e7424 */ /* 0x000fc800078e00ff */
[----:B------:R-:W-:Y:S01]  /*e220*/  FFMA.FTZ R76, R79, R0, 1.1641532182693481445e-10 ;  /* 0x2f0000004f4c7423 */ /* 0x000fe20000010000 */
[----:B------:R-:W-:-:S04]  /*e230*/  HADD2.F32 R79, -RZ, R88.H1_H1 ;  /* 0x30000058ff4f7230 */ /* 0x000fc80000004100 */
        /* <DEDUP_REMOVED lines=12> */
.L_x_9012:
        /* <DEDUP_REMOVED lines=13> */
.L_x_9014:
[----:B------:R-:W-:Y:S05]  /*e3d0*/  BSYNC.RECONVERGENT B2 ;  /* 0x0000000000027941 */ /* 0x000fea0003800200 */
.L_x_9013:
        /* <DEDUP_REMOVED lines=43> */
.L_x_9011:
[----:B------:R-:W-:Y:S05]  /*e690*/  BSYNC.RECONVERGENT B1 ;  /* 0x0000000000017941 */ /* 0x000fea0003800200 */
.L_x_9010:
        /* <DEDUP_REMOVED lines=18> */
.L_x_9017:
        /* <DEDUP_REMOVED lines=13> */
.L_x_9019:
[----:B------:R-:W-:Y:S05]  /*e890*/  BSYNC.RECONVERGENT B2 ;  /* 0x0000000000027941 */ /* 0x000fea0003800200 */
.L_x_9018:
        /* <DEDUP_REMOVED lines=39> */
[----:B------:R-:W-:-:S04]  /*eb10*/  IMAD.WIDE.U32 R128, R128, -0x2daee0ad, RZ ;  /* 0xd2511f5380807825 */ /* 0x000fc800078e00ff */
[----:B------:R-:W-:Y:S01]  /*eb20*/  IMAD.MOV.U32 R114, RZ, RZ, R128 ;  /* 0x000000ffff727224 */ /* 0x000fe200078e0080 */
[----:B------:R-:W-:Y:S02]  /*eb30*/  LOP3.LUT R95, R94, UR30, R129, 0x96, !PT ;  /* 0x0000001e5e5f7c12 */ /* 0x000fe4000f8e9681 */
[----:B------:R-:W-:-:S07]  /*eb40*/  LOP3.LUT R94, R126, UR29, R133, 0x96, !PT ;  /* 0x0000001d7e5e7c12 */ /* 0x000fce000f8e9685 */
.L_x_9016:
[----:B------:R-:W-:Y:S05]  /*eb50*/  BSYNC.RECONVERGENT B1 ;  /* 0x0000000000017941 */ /* 0x000fea0003800200 */
.L_x_9015:
        /* <DEDUP_REMOVED lines=18> */
.L_x_9022:
        /* <DEDUP_REMOVED lines=13> */
.L_x_9024:
[----:B------:R-:W-:Y:S05]  /*ed50*/  BSYNC.RECONVERGENT B2 ;  /* 0x0000000000027941 */ /* 0x000fea0003800200 */
.L_x_9023:
        /* <DEDUP_REMOVED lines=43> */
.L_x_9021:
[----:B------:R-:W-:Y:S05]  /*f010*/  BSYNC.RECONVERGENT B1 ;  /* 0x0000000000017941 */ /* 0x000fea0003800200 */
.L_x_9020:
        /* <DEDUP_REMOVED lines=17> */
.L_x_9027:
        /* <DEDUP_REMOVED lines=13> */
.L_x_9029:
[----:B------:R-:W-:Y:S05]  /*f200*/  BSYNC.RECONVERGENT B2 ;  /* 0x0000000000027941 */ /* 0x000fea0003800200 */
.L_x_9028:
        /* <DEDUP_REMOVED lines=42> */
[----:B------:R-:W-:-:S07]  /*f4b0*/  LOP3.LUT R94, R94, UR29, R127, 0x96, !PT ;  /* 0x0000001d5e5e7c12 */ /* 0x000fce000f8e967f */
.L_x_9026:
[----:B------:R-:W-:Y:S05]  /*f4c0*/  BSYNC.RECONVERGENT B1 ;  /* 0x0000000000017941 */ /* 0x000fea0003800200 */
.L_x_9025:
[----:B------:R-:W-:Y:S01]  /*f4d0*/  ISETP.NE.AND P4, PT, R88, 0x1, PT ;  /* 0x000000015800780c */ /* 0x000fe20003f85270 */
[----:B------:R-:W-:Y:S01]  /*f4e0*/  BSSY.RECONVERGENT B1, `(.L_x_9030) ;  /* 0x0000049000017945 */ /* 0x000fe20003800200 */
[----:B------:R-:W-:Y:S01]  /*f4f0*/  I2FP.F32.U32 R125, R76 ;  /* 0x0000004c007d7245 */ /* 0x000fe20000201000 */
[----:B------:R-:W-:-:S04]  /*f500*/  IMAD.MOV.U32 R78, RZ, RZ, 0x2 ;  /* 0x00000002ff4e7424 */ /* 0x000fc800078e00ff */
[----:B------:R-:W-:Y:S01]  /*f510*/  FFMA.FTZ R76, R125, R0, 1.1641532182693481445e-10 ;  /* 0x2f0000007d4c7423 */ /* 0x000fe20000010000 */
[----:B------:R-:W-:-:S04]  /*f520*/  HADD2.F32 R125, -RZ, R90.H1_H1 ;  /* 0x3000005aff7d7230 */ /* 0x000fc80000004100 */
        /* <DEDUP_REMOVED lines=11> */
.L_x_9032:
        /* <DEDUP_REMOVED lines=13> */
.L_x_9034:
[----:B------:R-:W-:Y:S05]  /*f6b0*/  BSYNC.RECONVERGENT B2 ;  /* 0x0000000000027941 */ /* 0x000fea0003800200 */
.L_x_9033:
        /* <DEDUP_REMOVED lines=43> */
.L_x_9031:
[----:B------:R-:W-:Y:S05]  /*f970*/  BSYNC.RECONVERGENT B1 ;  /* 0x0000000000017941 */ /* 0x000fea0003800200 */
.L_x_9030:
        /* <DEDUP_REMOVED lines=17> */
.L_x_9037:
        /* <DEDUP_REMOVED lines=13> */
.L_x_9039:
[----:B------:R-:W-:Y:S05]  /*fb60*/  BSYNC.RECONVERGENT B2 ;  /* 0x0000000000027941 */ /* 0x000fea0003800200 */
.L_x_9038:
        /* <DEDUP_REMOVED lines=43> */
.L_x_9036:
[----:B------:R-:W-:Y:S05]  /*fe20*/  BSYNC.RECONVERGENT B1 ;  /* 0x0000000000017941 */ /* 0x000fea0003800200 */
.L_x_9035:
[----:B------:R-:W-:Y:S01]  /*fe30*/  I2FP.F32.U32 R129, R76 ;  /* 0x0000004c00817245 */ /* 0x000fe20000201000 */
[-C--:B------:R-:W-:Y:S01]  /*fe40*/  FMUL.FTZ R77, R77, R118.reuse ;  /* 0x000000764d4d7220 */ /* 0x080fe20000410000 */
[----:B------:R-:W-:Y:S01]  /*fe50*/  P2R R78, PR, RZ, 0x2 ;  /* 0x00000002ff4e7803 */ /* 0x000fe20000000000 */
[----:B------:R-:W-:Y:S01]  /*fe60*/  FMUL.FTZ R79, R79, R118 ;  /* 0x000000764f4f7220 */ /* 0x000fe20000410000 */
[----:B------:R-:W-:Y:S01]  /*fe70*/  ISETP.NE.AND P1, PT, R120, RZ, PT ;  /* 0x000000ff7800720c */ /* 0x000fe20003f25270 */
[----:B------:R-:W-:Y:S01]  /*fe80*/  FFMA.FTZ R126, R129, R0, 1.1641532182693481445e-10 ;  /* 0x2f000000817e7423 */ /* 0x000fe20000010000 */
[----:B------:R-:W-:Y:S01]  /*fe90*/  P2R R88, PR, RZ, 0x1 ;  /* 0x00000001ff587803 */ /* 0x000fe20000000000 */
[----:B------:R-:W-:Y:S01]  /*fea0*/  HADD2.F32 R91, -RZ, R91.H1_H1 ;  /* 0x3000005bff5b7230 */ /* 0x000fe20000004100 */
[----:B------:R-:W-:Y:S01]  /*feb0*/  ISETP.NE.AND P0, PT, R124, RZ, PT ;  /* 0x000000ff7c00720c */ /* 0x000fe20003f05270 */
[-C--:B------:R-:W-:Y:S01]  /*fec0*/  FMUL.FTZ R0, R89, R118.reuse ;  /* 0x0000007659007220 */ /* 0x080fe20000410000 */
[----:B------:R-:W-:Y:S01]  /*fed0*/  ISETP.NE.AND P5, PT, R131, RZ, PT ;  /* 0x000000ff8300720c */ /* 0x000fe20003fa5270 */
[-C--:B------:R-:W-:Y:S01]  /*fee0*/  FMUL.FTZ R127, R127, R118.reuse ;  /* 0x000000767f7f7220 */ /* 0x080fe20000410000 */
[----:B------:R-:W-:Y:S01]  /*fef0*/  FSEL R76, R77, RZ, P1 ;  /* 0x000000ff4d4c7208 */ /* 0x000fe20000800000 */
[-C--:B------:R-:W-:Y:S01]  /*ff00*/  FMUL.FTZ R125, R125, R118.reuse ;  /* 0x000000767d7d7220 */ /* 0x080fe20000410000 */
[----:B------:R-:W-:Y:S01]  /*ff10*/  ISETP.NE.AND P1, PT, R78, RZ, PT ;  /* 0x000000ff4e00720c */ /* 0x000fe20003f25270 */
[-C--:B------:R-:W-:Y:S01]  /*ff20*/  FMUL.FTZ R123, R123, R118.reuse ;  /* 0x000000767b7b7220 */ /* 0x080fe20000410000 */
[----:B------:R-:W-:Y:S01]  /*ff30*/  FSEL R77, R79, RZ, P0 ;  /* 0x000000ff4f4d7208 */ /* 0x000fe20000000000 */
[-C--:B------:R-:W-:Y:S01]  /*ff40*/  FMUL.FTZ R121, R121, R118.reuse ;  /* 0x0000007679797220 */ /* 0x080fe20000410000 */
[----:B------:R-:W-:Y:S01]  /*ff50*/  FMUL.FTZ R91, R91, R118 ;  /* 0x000000765b5b7220 */ /* 0x000fe20000410000 */
[----:B------:R-:W-:-:S02]  /*ff60*/  FSEL R79, R0, RZ, P5 ;  /* 0x000000ff004f7208 */ /* 0x000fc40002800000 */
        /* <DEDUP_REMOVED lines=17> */
.L_x_8999:
        /* <DEDUP_REMOVED lines=32> */
[----:B------:R-:W-:Y:S01]  /*10280*/  LOP3.LUT R0, R0, 0xff00, R3, 0xf8, !PT ;  /* 0x0000ff0000007812 */ /* 0x000fe200078ef803 */
[----:B------:R-:W-:-:S03]  /*10290*/  IMAD.WIDE.U32 R2, R2, 0x1000000, RZ ;  /* 0x0100000002027825 */ /* 0x000fc600078e00ff */
[----:B------:R-:W-:Y:S02]  /*102a0*/  LOP3.LUT R117, R0, 0xff, R101, 0xf8, !PT ;  /* 0x000000ff00757812 */ /* 0x000fe400078ef865 */
[----:B------:R-:W-:Y:S02]  /*102b0*/  LOP3.LUT R92, R120, R2, R92, 0xfe, !PT ;  /* 0x00000002785c7212 */ /* 0x000fe400078efe5c */
[----:B------:R-:W-:Y:S02]  /*102c0*/  LOP3.LUT R117, R93, R117, R3, 0xfe, !PT ;  /* 0x000000755d757212 */ /* 0x000fe400078efe03 */
[----:B------:R-:W0:Y:S01]  /*102d0*/  LDC.64 R2, c[0x0][0x3b8] ;  /* 0x0000ee00ff027b82 */ /* 0x000e220000000a00 */
[----:B------:R-:W-:Y:S02]  /*102e0*/  LOP3.LUT R120, R92, 0xff, R109, 0xf8, !PT ;  /* 0x000000ff5c787812 */ /* 0x000fe400078ef86d */
[----:B------:R-:W-:Y:S01]  /*102f0*/  LOP3.LUT R121, R117, R121, RZ, 0xfc, !PT ;  /* 0x0000007975797212 */ /* 0x000fe200078efcff */
[----:B0-----:R-:W-:-:S05]  /*10300*/  IMAD.WIDE.U32 R2, R119, 0x8, R2 ;  /* 0x0000000877027825 */ /* 0x001fca00078e0002 */
[----:B------:R1:W-:Y:S02]  /*10310*/  STG.E.64 desc[UR8][R2.64], R120 ;  /* 0x0000007802007986 */ /* 0x0003e4000c101b08 */
.L_x_9040:
        /* <DEDUP_REMOVED lines=72> */
.L_x_9054:
        /* <DEDUP_REMOVED lines=29> */
[----:B------:R-:W-:Y:S01]  /*10970*/  F2FP.F16.F32.PACK_AB R80, R3, R80 ;  /* 0x000000500350723e */ /* 0x000fe200000000ff */
[----:B------:R-:W-:Y:S01]  /*10980*/  FADD.FTZ R3, -R117, R84 ;  /* 0x0000005475037221 */ /* 0x000fe20000010100 */
[----:B------:R-:W-:Y:S01]  /*10990*/  FFMA.FTZ R2, R124, R23, R67 ;  /* 0x000000177c027223 */ /* 0x000fe20000010043 */
[C---:B-1----:R-:W-:Y:S01]  /*109a0*/  FMUL.FTZ R120, R0.reuse, R85 ;  /* 0x0000005500787220 */ /* 0x042fe20000410000 */
[C---:B------:R-:W-:Y:S01]  /*109b0*/  FMUL.FTZ R87, R0.reuse, R83 ;  /* 0x0000005300577220 */ /* 0x040fe20000410000 */
[C---:B------:R-:W-:Y:S01]  /*109c0*/  FMUL.FTZ R121, R0.reuse, R3 ;  /* 0x0000000300797220 */ /* 0x040fe20000410000 */
[----:B------:R-:W-:Y:S01]  /*109d0*/  FMUL.FTZ R86, R0, R93 ;  /* 0x0000005d00567220 */ /* 0x000fe20000410000 */
[----:B------:R-:W-:Y:S01]  /*109e0*/  F2FP.F16.F32.PACK_AB R81, R2, R81 ;  /* 0x000000510251723e */ /* 0x000fe200000000ff */
[----:B------:R-:W-:Y:S01]  /*109f0*/  FFMA.FTZ R3, R120, R25, R61 ;  /* 0x0000001978037223 */ /* 0x000fe2000001003d */
[----:B------:R-:W-:Y:S01]  /*10a00*/  FFMA.FTZ R82, R121, R24, R60 ;  /* 0x0000001879527223 */ /* 0x000fe2000001003c */
[C---:B------:R-:W-:Y:S01]  /*10a10*/  FFMA.FTZ R83, R87.reuse, R26, R62 ;  /* 0x0000001a57537223 */ /* 0x040fe2000001003e */
[C---:B------:R-:W-:Y:S01]  /*10a20*/  FFMA.FTZ R2, R86.reuse, R27, R63 ;  /* 0x0000001b56027223 */ /* 0x040fe2000001003f */
[----:B------:R-:W0:Y:S01]  /*10a30*/  LDC.64 R92, c[0x0][0x430] ;  /* 0x00010c00ff5c7b82 */ /* 0x000e220000000a00 */
[----:B------:R-:W-:Y:S01]  /*10a40*/  FFMA.FTZ R87, R87, R34, R10 ;  /* 0x0000002257577223 */ /* 0x000fe2000001000a */
[----:B------:R-:W-:Y:S01]  /*10a50*/  F2FP.F16.F32.PACK_AB R82, R3, R82 ;  /* 0x000000520352723e */ /* 0x000fe200000000ff */
[----:B------:R-:W-:Y:S01]  /*10a60*/  FFMA.FTZ R86, R86, R35, R11 ;  /* 0x0000002356567223 */ /* 0x000fe2000001000b */
[----:B------:R-:W-:Y:S01]  /*10a70*/  F2FP.F16.F32.PACK_AB R83, R2, R83 ;  /* 0x000000530253723e */ /* 0x000fe200000000ff */
[----:B------:R-:W-:Y:S01]  /*10a80*/  FFMA.FTZ R123, R123, R28, R4 ;  /* 0x0000001c7b7b7223 */ /* 0x000fe20000010004 */
[----:B------:R-:W-:Y:S01]  /*10a90*/  FFMA.FTZ R125, R125, R30, R6 ;  /* 0x0000001e7d7d7223 */ /* 0x000fe20000010006 */
[----:B------:R-:W-:Y:S01]  /*10aa0*/  FFMA.FTZ R124, R124, R31, R7 ;  /* 0x0000001f7c7c7223 */ /* 0x000fe20000010007 */
[----:B------:R-:W1:Y:S01]  /*10ab0*/  LDC.64 R2, c[0x0][0x428] ;  /* 0x00010a00ff027b82 */ /* 0x000e620000000a00 */
[----:B------:R-:W-:Y:S01]  /*10ac0*/  F2FP.F16.F32.PACK_AB R87, R86, R87 ;  /* 0x000000575657723e */ /* 0x000fe200000000ff */
[----:B------:R-:W-:Y:S01]  /*10ad0*/  FFMA.FTZ R86, R121, R32, R8 ;  /* 0x0000002079567223 */ /* 0x000fe20000010008 */
[----:B------:R-:W-:Y:S01]  /*10ae0*/  FFMA.FTZ R121, R120, R33, R9 ;  /* 0x0000002178797223 */ /* 0x000fe20000010009 */
[----:B------:R-:W-:Y:S01]  /*10af0*/  FFMA.FTZ R118, R118, R29, R5 ;  /* 0x0000001d76767223 */ /* 0x000fe20000010005 */
[C---:B------:R-:W-:Y:S01]  /*10b00*/  FADD.FTZ R91, -R117.reuse, R91 ;  /* 0x0000005b755b7221 */ /* 0x040fe20000010100 */
[C---:B------:R-:W-:Y:S01]  /*10b10*/  FADD.FTZ R89, -R117.reuse, R89 ;  /* 0x0000005975597221 */ /* 0x040fe20000010100 */
[----:B------:R-:W-:Y:S01]  /*10b20*/  FADD.FTZ R77, -R117, R77 ;  /* 0x0000004d754d7221 */ /* 0x000fe20000010100 */
[----:B------:R-:W-:Y:S01]  /*10b30*/  F2FP.F16.F32.PACK_AB R86, R121, R86 ;  /* 0x000000567956723e */ /* 0x000fe200000000ff */
[C---:B------:R-:W-:Y:S01]  /*10b40*/  FADD.FTZ R121, -R117.reuse, R88 ;  /* 0x0000005875797221 */ /* 0x040fe20000010100 */
[----:B------:R-:W-:Y:S01]  /*10b50*/  FMUL.FTZ R88, R0, R91 ;  /* 0x0000005b00587220 */ /* 0x000fe20000410000 */
[----:B------:R-:W-:-:S02]  /*10b60*/  FADD.FTZ R79, -R117, R79 ;  /* 0x0000004f754f7221 */ /* 0x000fc40000010100 */
[----:B------:R-:W-:Y:S01]  /*10b70*/  FMUL.FTZ R121, R0, R121 ;  /* 0x0000007900797220 */ /* 0x000fe20000410000 */
[----:B-1----:R-:W-:-:S04]  /*10b80*/  IMAD.WIDE.U32 R84, R115, 0x10, R2 ;  /* 0x0000001073547825 */ /* 0x002fc800078e0002 */
[----:B------:R-:W-:Y:S01]  /*10b90*/  IMAD.WIDE.U32 R2, R119, 0x10, R2 ;  /* 0x0000001077027825 */ /* 0x000fe200078e0002 */
[----:B------:R1:W-:Y:S02]  /*10ba0*/  STG.E.128 desc[UR8][R84.64], R80 ;  /* 0x0000005054007986 */ /* 0x0003e4000c101d08 */
[----:B-1----:R-:W-:Y:S01]  /*10bb0*/  F2FP.F16.F32.PACK_AB R85, R124, R125 ;  /* 0x0000007d7c55723e */ /* 0x002fe200000000ff */
[----:B0-----:R-:W-:Y:S01]  /*10bc0*/  IMAD.WIDE.U32 R80, R115, 0x10, R92 ;  /* 0x0000001073507825 */ /* 0x001fe200078e005c */
[----:B------:R-:W-:-:S03]  /*10bd0*/  F2FP.F16.F32.PACK_AB R84, R118, R123 ;  /* 0x0000007b7654723e */ /* 0x000fc600000000ff */
        /* <DEDUP_REMOVED lines=14> */
[----:B------:R-:W-:Y:S02]  /*10cc0*/  F2FP.F16.F32.PACK_AB R76, R77, R76 ;  /* 0x0000004c4d4c723e */ /* 0x000fe400000000ff */
        /* <DEDUP_REMOVED lines=16> */
[----:B------:R-:W-:-:S02]  /*10dd0*/  F2FP.F16.F32.PACK_AB R77, R0, R77 ;  /* 0x0000004d004d723e */ /* 0x000fc400000000ff */
[----:B------:R-:W-:Y:S02]  /*10de0*/  F2FP.F16.F32.PACK_AB R82, R86, R121 ;  /* 0x000000795652723e */ /* 0x000fe400000000ff */
[----:B------:R-:W-:Y:S01]  /*10df0*/  F2FP.F16.F32.PACK_AB R83, R88, R83 ;  /* 0x000000535853723e */ /* 0x000fe200000000ff */
[----:B------:R1:W-:Y:S01]  /*10e00*/  STG.E.128 desc[UR8][R2.64], R76 ;  /* 0x0000004c02007986 */ /* 0x0003e2000c101d08 */
[----:B------:R-:W-:Y:S02]  /*10e10*/  F2FP.F16.F32.PACK_AB R81, R84, R81 ;  /* 0x000000515451723e */ /* 0x000fe400000000ff */
[----:B------:R-:W-:Y:S02]  /*10e20*/  F2FP.F16.F32.PACK_AB R80, R85, R80 ;  /* 0x000000505550723e */ /* 0x000fe400000000ff */
[----:B0-----:R-:W-:-:S03]  /*10e30*/  LEA R97, R90, R97, 0x2 ;  /* 0x000000615a617211 */ /* 0x001fc600078e10ff */
[----:B------:R1:W-:Y:S01]  /*10e40*/  STG.E.128 desc[UR8][R92.64], R80 ;  /* 0x000000505c007986 */ /* 0x0003e2000c101d08 */
[----:B------:R-:W-:-:S13]  /*10e50*/  ISETP.GE.AND P1, PT, R97, R91, PT ;  /* 0x0000005b6100720c */ /* 0x000fda0003f26270 */
[----:B------:R-:W-:Y:S05]  /*10e60*/  @!P1 BRA `(.L_x_9042) ;  /* 0xfffffefc00cc9947 */ /* 0x000fea000383ffff */
[----:B------:R-:W-:Y:S05]  /*10e70*/  BSYNC B0 ;  /* 0x0000000000007941 */ /* 0x000fea0003800000 */
.L_x_8794:
[----:B------:R-:W-:Y:S05]  /*10e80*/  EXIT ;  /* 0x000000000000794d */ /* 0x000fea0003800000 */
.L_x_9041:
        /* <DEDUP_REMOVED lines=8> */
.L_x_9044:
[----:B------:R-:W-:Y:S05]  /*10f10*/  BSYNC B1 ;  /* 0x0000000000017941 */ /* 0x000fea0003800000 */
.L_x_9043:
        /* <DEDUP_REMOVED lines=9> */
.L_x_9045:
        /* <DEDUP_REMOVED lines=8> */
.L_x_9046:
[----:B------:R-:W-:Y:S02]  /*11030*/  IMAD.MOV.U32 R124, RZ, RZ, 0x8 ;  /* 0x00000008ff7c7424 */ /* 0x000fe400078e00ff */
[----:B------:R-:W-:-:S04]  /*11040*/  IMAD.MOV.U32 R2, RZ, RZ, R121 ;  /* 0x000000ffff027224 */ /* 0x000fc800078e0079 */
[----:B------:R-:W-:-:S05]  /*11050*/  FADD.FTZ R117, R93, R2 ;  /* 0x000000025d757221 */ /* 0x000fca0000010000 */
[----:B------:R-:W-:-:S07]  /*11060*/  MOV R123, R117 ;  /* 0x00000075007b7202 */ /* 0x000fce0000000f00 */
[----:B------:R-:W-:Y:S05]  /*11070*/  WARPSYNC.COLLECTIVE R120, `(.L_x_9047) ;  /* 0x0000000078087348 */ /* 0x000fea0003c00000 */
[----:B------:R0:W1:Y:S02]  /*11080*/  SHFL.BFLY P2, R121, R123, R124, R125 ;  /* 0x0c00007c7b797389 */ /* 0x000064000004007d */
[----:B01----:R-:W-:Y:S05]  /*11090*/  ENDCOLLECTIVE ;  /* 0x000000000000791b */ /* 0x003fea0003800000 */
.L_x_9047:
[----:B------:R-:W-:Y:S01]  /*110a0*/  HFMA2 R124, -RZ, RZ, 0, 9.5367431640625e-07 ;  /* 0x00000010ff7c7431 */ /* 0x000fe200000001ff */
[----:B------:R-:W-:-:S05]  /*110b0*/  MOV R2, R121 ;  /* 0x0000007900027202 */ /* 0x000fca0000000f00 */
[----:B------:R-:W-:-:S04]  /*110c0*/  FADD.FTZ R118, R117, R2 ;  /* 0x0000000275767221 */ /* 0x000fc80000010000 */
[----:B------:R-:W-:-:S07]  /*110d0*/  IMAD.MOV.U32 R123, RZ, RZ, R118 ;  /* 0x000000ffff7b7224 */ /* 0x000fce00078e0076 */
[----:B------:R-:W-:Y:S05]  /*110e0*/  WARPSYNC.COLLECTIVE R120, `(.L_x_9048) ;  /* 0x0000000078087348 */ /* 0x000fea0003c00000 */
[----:B------:R0:W1:Y:S02]  /*110f0*/  SHFL.BFLY P2, R121, R123, R124, R125 ;  /* 0x0c00007c7b797389 */ /* 0x000064000004007d */
[----:B01----:R-:W-:Y:S05]  /*11100*/  ENDCOLLECTIVE ;  /* 0x000000000000791b */ /* 0x003fea0003800000 */
.L_x_9048:
        /* <DEDUP_REMOVED lines=39> */
.L_x_9049:
[----:B------:R-:W-:Y:S02]  /*11380*/  IMAD.MOV.U32 R124, RZ, RZ, 0x2 ;  /* 0x00000002ff7c7424 */ /* 0x000fe400078e00ff */
[----:B------:R-:W-:-:S04]  /*11390*/  IMAD.MOV.U32 R93, RZ, RZ, R121 ;  /* 0x000000ffff5d7224 */ /* 0x000fc800078e0079 */
[----:B------:R-:W-:-:S05]  /*113a0*/  FADD.FTZ R93, R0, R93 ;  /* 0x0000005d005d7221 */ /* 0x000fca0000010000 */
[----:B------:R-:W-:-:S07]  /*113b0*/  MOV R123, R93 ;  /* 0x0000005d007b7202 */ /* 0x000fce0000000f00 */
[----:B------:R-:W-:Y:S05]  /*113c0*/  WARPSYNC.COLLECTIVE R120, `(.L_x_9050) ;  /* 0x0000000078087348 */ /* 0x000fea0003c00000 */
[----:B------:R0:W1:Y:S02]  /*113d0*/  SHFL.BFLY P2, R121, R123, R124, R125 ;  /* 0x0c00007c7b797389 */ /* 0x000064000004007d */
[----:B01----:R-:W-:Y:S05]  /*113e0*/  ENDCOLLECTIVE ;  /* 0x000000000000791b */ /* 0x003fea0003800000 */
.L_x_9050:
[----:B------:R-:W-:Y:S01]  /*113f0*/  HFMA2 R124, -RZ, RZ, 0, 2.384185791015625e-07 ;  /* 0x00000004ff7c7431 */ /* 0x000fe200000001ff */
[----:B------:R-:W-:-:S05]  /*11400*/  MOV R92, R121 ;  /* 0x00000079005c7202 */ /* 0x000fca0000000f00 */
[----:B------:R-:W-:-:S04]  /*11410*/  FADD.FTZ R92, R93, R92 ;  /* 0x0000005c5d5c7221 */ /* 0x000fc80000010000 */
[----:B------:R-:W-:-:S07]  /*11420*/  IMAD.MOV.U32 R123, RZ, RZ, R92 ;  /* 0x000000ffff7b7224 */ /* 0x000fce00078e005c */
[----:B------:R-:W-:Y:S05]  /*11430*/  WARPSYNC.COLLECTIVE R120, `(.L_x_9051) ;  /* 0x0000000078087348 */ /* 0x000fea0003c00000 */
[----:B------:R0:W1:Y:S02]  /*11440*/  SHFL.BFLY P2, R121, R123, R124, R125 ;  /* 0x0c00007c7b797389 */ /* 0x000064000004007d */
[----:B01----:R-:W-:Y:S05]  /*11450*/  ENDCOLLECTIVE ;  /* 0x000000000000791b */ /* 0x003fea0003800000 */
.L_x_9051:
[----:B------:R-:W-:Y:S02]  /*11460*/  IMAD.MOV.U32 R124, RZ, RZ, 0x8 ;  /* 0x00000008ff7c7424 */ /* 0x000fe400078e00ff */
[----:B------:R-:W-:-:S04]  /*11470*/  IMAD.MOV.U32 R117, RZ, RZ, R121 ;  /* 0x000000ffff757224 */ /* 0x000fc800078e0079 */
[----:B------:R-:W-:-:S05]  /*11480*/  FADD.FTZ R117, R92, R117 ;  /* 0x000000755c757221 */ /* 0x000fca0000010000 */
[----:B------:R-:W-:-:S07]  /*11490*/  MOV R123, R117 ;  /* 0x00000075007b7202 */ /* 0x000fce0000000f00 */
[----:B------:R-:W-:Y:S05]  /*114a0*/  WARPSYNC.COLLECTIVE R120, `(.L_x_9052) ;  /* 0x0000000078087348 */ /* 0x000fea0003c00000 */
[----:B------:R0:W1:Y:S02]  /*114b0*/  SHFL.BFLY P2, R121, R123, R124, R125 ;  /* 0x0c00007c7b797389 */ /* 0x000064000004007d */
[----:B01----:R-:W-:Y:S05]  /*114c0*/  ENDCOLLECTIVE ;  /* 0x000000000000791b */ /* 0x003fea0003800000 */
.L_x_9052:
[----:B------:R-:W-:Y:S01]  /*114d0*/  HFMA2 R124, -RZ, RZ, 0, 9.5367431640625e-07 ;  /* 0x00000010ff7c7431 */ /* 0x000fe200000001ff */
[----:B------:R-:W-:-:S05]  /*114e0*/  MOV R118, R121 ;  /* 0x0000007900767202 */ /* 0x000fca0000000f00 */
[----:B------:R-:W-:-:S04]  /*114f0*/  FADD.FTZ R118, R117, R118 ;  /* 0x0000007675767221 */ /* 0x000fc80000010000 */
[----:B------:R-:W-:-:S07]  /*11500*/  IMAD.MOV.U32 R123, RZ, RZ, R118 ;  /* 0x000000ffff7b7224 */ /* 0x000fce00078e0076 */
[----:B------:R-:W-:Y:S05]  /*11510*/  WARPSYNC.COLLECTIVE R120, `(.L_x_9053) ;  /* 0x0000000078087348 */ /* 0x000fea0003c00000 */
[----:B------:R0:W1:Y:S02]  /*11520*/  SHFL.BFLY P2, R121, R123, R124, R125 ;  /* 0x0c00007c7b797389 */ /* 0x000064000004007d */
[----:B01----:R-:W-:Y:S05]  /*11530*/  ENDCOLLECTIVE ;  /* 0x000000000000791b */ /* 0x003fea0003800000 */
.L_x_9053:
[----:B------:R-:W-:Y:S05]  /*11540*/  BRA `(.L_x_9054) ;  /* 0xfffffff000947947 */ /* 0x000fea000383ffff */
.L_x_9055:
        /* <DEDUP_REMOVED lines=11> */
.L_x_12158:


//--------------------- .text._ZN10layer_norm31ln_parallel_residual_fwd_kernelINS_13Kernel_traitsIf6__halffS2_fjLj512ELj1ELj4ELj1ELj16ENS_18Kernel_traits_baseILj512EfS2_fS2_fjLj128EEEEELb1ELb1ELb0EEEvNS_9FwdParamsE --------------------------
	.section	.text._ZN10layer_norm31ln_parallel_residual_fwd_kernelINS_13Kernel_traitsIf6__halffS2_fjLj512ELj1ELj4ELj1ELj16ENS_18Kernel_traits_baseILj512EfS2_fS2_fjLj128EEEEELb1ELb1ELb0EEEvNS_9FwdParamsE,"ax",@progbits
	.align	128
        .global         _ZN10layer_norm31ln_parallel_residual_fwd_kernelINS_13Kernel_traitsIf6__halffS2_fjLj512ELj1ELj4ELj1ELj16ENS_18Kernel_traits_baseILj512EfS2_fS2_fjLj128EEEEELb1ELb1ELb0EEEvNS_9FwdParamsE
        .type           _ZN10layer_norm31ln_parallel_residual_fwd_kernelINS_13Kernel_traitsIf6__halffS2_fjLj512ELj1ELj4ELj1ELj16ENS_18Kernel_traits_baseILj512EfS2_fS2_fjLj128EEEEELb1ELb1ELb0EEEvNS_9FwdParamsE,@function
        .size           _ZN10layer_norm31ln_parallel_residual_fwd_kernelINS_13Kernel_traitsIf6__halffS2_fjLj512ELj1ELj4ELj1ELj16ENS_18Kernel_traits_baseILj512EfS2_fS2_fjLj128EEEEELb1ELb1ELb0EEEvNS_9FwdParamsE,(.L_x_12159 - _ZN10layer_norm31ln_parallel_residual_fwd_kernelINS_13Kernel_traitsIf6__halffS2_fjLj512ELj1ELj4ELj1ELj16ENS_18Kernel_traits_baseILj512EfS2_fS2_fjLj128EEEEELb1ELb1ELb0EEEvNS_9FwdParamsE)
        .other          _ZN10layer_norm31ln_parallel_residual_fwd_kernelINS_13Kernel_traitsIf6__halffS2_fjLj512ELj1ELj4ELj1ELj16ENS_18Kernel_traits_baseILj512EfS2_fS2_fjLj128EEEEELb1ELb1ELb0EEEvNS_9FwdParamsE,@"STO_CUDA_ENTRY STV_DEFAULT"
_ZN10layer_norm31ln_parallel_residual_fwd_kernelINS_13Kernel_traitsIf6__halffS2_fjLj512ELj1ELj4ELj1ELj16ENS_18Kernel_traits_baseILj512EfS2_fS2_fjLj128EEEEELb1ELb1ELb0EEEvNS_9FwdParamsE:
.text._ZN10layer_norm31ln_parallel_residual_fwd_kernelINS_13Kernel_traitsIf6__halffS2_fjLj512ELj1ELj4ELj1ELj16ENS_18Kernel_traits_baseILj512EfS2_fS2_fjLj128EEEEELb1ELb1ELb0EEEvNS_9FwdParamsE:
        /* <DEDUP_REMOVED lines=21> */
[----:B------:R-:W-:-:S06]  /*0150*/  UISETP.NE.AND.EX UP0, UPT, UR11, URZ, UPT, UP0 ;  /* 0x000000ff0b00728c */ /* 0x000fcc000bf05300 */
[----:B------:R-:W3:Y:S01]  /*0160*/  LDC R7, c[0x0][0x360] ;  /* 0x0000d800ff077b82 */ /* 0x000ee20000000800 */
[----:B-1----:R-:W-:Y:S01]  /*0170*/  USHF.L.U32 UR4, UR5, 0x2, URZ ;  /* 0x0000000205047899 */ /* 0x002fe200080006ff */
[----:B--2---:R-:W-:Y:S02]  /*0180*/  @P0 R2UR UR6, R2 ;  /* 0x00000000020602ca */ /* 0x004fe400000e0000 */
[----:B------:R-:W-:Y:S02]  /*0190*/  @P0 R2UR UR7, R3 ;  /* 0x00000000030702ca */ /* 0x000fe400000e0000 */
[----:B------:R-:W-:Y:S02]  /*01a0*/  SHF.R.S32.HI R2, RZ, 0x1f, R13 ;  /* 0x0000001fff027819 */ /* 0x000fe4000001140d */
[----:B------:R-:W-:Y:S02]  /*01b0*/  LOP3.LUT R3, R6, 0x1f, RZ, 0xc, !PT ;  /* 0x0000001f06037812 */ /* 0x000fe400078e0cff */
[----:B0-----:R-:W-:Y:S01]  /*01c0*/  @P0 IADD3 R0, P1, PT, R4, R11, RZ ;  /* 0x0000000b04000210 */ /* 0x001fe20007f3e0ff */
[----:B---3--:R-:W-:Y:S01]  /*01d0*/  IMAD R4, R7, UR5, R6 ;  /* 0x0000000507047c24 */ /* 0x008fe2000f8e0206 */
[----:B------:R-:W-:-:S03]  /*01e0*/  LEA.HI R2, R2, R13, RZ, 0x3 ;  /* 0x0000000d02027211 */ /* 0x000fc600078f18ff */
[----:B------:R-:W-:Y:S01]  /*01f0*/  @P0 IMAD.X R9, RZ, RZ, R5, P1 ;  /* 0x000000ffff090224 */ /* 0x000fe200008e0605 */
[----:B------:R-:W-:Y:S01]  /*0200*/  SHF.R.U32.HI R5, RZ, 0x5, R6 ;  /* 0x00000005ff057819 */ /* 0x000fe20000011606 */
[----:B------:R-:W-:Y:S01]  /*0210*/  UIADD3 UR15, UPT, UPT, UR6, -0x61c88647, URZ ;  /* 0x9e3779b9060f7890 */ /* 0x000fe2000fffe0ff */
[----:B------:R-:W-:Y:S01]  /*0220*/  LEA.HI.SX32 R3, R2, R3, 0x1d ;  /* 0x0000000302037211 */ /* 0x000fe200078feaff */
        /* <DEDUP_REMOVED lines=35> */
.L_x_9059:
[----:B------:R-:W-:Y:S05]  /*0460*/  BSYNC.RECONVERGENT B1 ;  /* 0x0000000000017941 */ /* 0x000fea0003800200 */
.L_x_9058:
[----:B------:R-:W-:Y:S05]  /*0470*/  @!P1 BRA `(.L_x_9060) ;  /* 0x0000000000749947 */ /* 0x000fea0003800000 */
[----:B------:R-:W1:Y:S08]  /*0480*/  LDC.64 R36, c[0x0][0x3d0] ;  /* 0x0000f400ff247b82 */ /* 0x000e700000000a00 */
[----:B------:R-:W2:Y:S01]  /*0490*/  LDC.64 R38, c[0x0][0x438] ;  /* 0x00010e00ff267b82 */ /* 0x000ea20000000a00 */
[----:B-1----:R-:W-:-:S05]  /*04a0*/  IMAD.WIDE.U32 R36, R25, 0x20, R36 ;  /* 0x0000002019247825 */ /* 0x002fca00078e0024 */
[----:B0-----:R1:W5:Y:S01]  /*04b0*/  LDG.E.128 R20, desc[UR8][R36.64] ;  /* 0x0000000824147981 */ /* 0x001362000c1e1d00 */
[----:B--2---:R-:W-:-:S03]  /*04c0*/  IMAD.WIDE.U32 R38, R25, 0x20, R38 ;  /* 0x0000002019267825 */ /* 0x004fc600078e0026 */
[----:B------:R1:W5:Y:S04]  /*04d0*/  LDG.E.128 R24, desc[UR8][R36.64+0x10] ;  /* 0x0000100824187981 */ /* 0x000368000c1e1d00 */
[----:B------:R1:W5:Y:S04]  /*04e0*/  LD.E.128 R28, desc[UR8][R38.64] ;  /* 0x00000008261c7980 */ /* 0x000368000c101d00 */
[----:B------:R1:W5:Y:S01]  /*04f0*/  LD.E.128 R32, desc[UR8][R38.64+0x10] ;  /* 0x0000100826207980 */ /* 0x000362000c101d00 */
[----:B------:R-:W-:Y:S05]  /*0500*/  BRA `(.L_x_9060) ;  /* 0x0000000000507947 */ /* 0x000fea0003800000 */
.L_x_9057:
        /* <DEDUP_REMOVED lines=19> */
[----:B--2---:R-:W-:-:S07]  /*0640*/  @P1 CS2R R28, SRZ ;  /* 0x00000000001c1805 */ /* 0x004fce000001ff00 */
.L_x_9060:
[----:B------:R-:W-:Y:S05]  /*0650*/  BSYNC.RECONVERGENT B0 ;  /* 0x0000000000007941 */ /* 0x000fea0003800200 */
.L_x_9056:
[----:B------:R-:W2:Y:S02]  /*0660*/  LDCU UR4, c[0x0][0x384] ;  /* 0x00007080ff0477ac */ /* 0x000ea40008000800 */
[----:B--2---:R-:W-:-:S13]  /*0670*/  ISETP.GE.AND P1, PT, R5, UR4, PT ;  /* 0x0000000405007c0c */ /* 0x004fda000bf26270 */
[----:B------:R-:W-:Y:S05]  /*0680*/  @P1 EXIT ;  /* 0x000000000000194d */ /* 0x000fea0003800000 */
[----:B------:R-:W-:Y:S01]  /*0690*/  IMAD.HI.U32 R2, R4, -0x326172a9, RZ ;  /* 0xcd9e8d5704027827 */ /* 0x000fe200078e00ff */
[----:B------:R-:W-:Y:S01]  /*06a0*/  BSSY B0, `(.L_x_9061) ;  /* 0x000105f000007945 */ /* 0x000fe20003800000 */
[----:B------:R-:W-:Y:S01]  /*06b0*/  LOP3.LUT R73, R0, 0x3, RZ, 0xc0, !PT ;  /* 0x0000000300497812 */ /* 0x000fe200078ec0ff */
[----:B------:R-:W2:Y:S01]  /*06c0*/  LDCU UR12, c[0x0][0x408] ;  /* 0x00008100ff0c77ac */ /* 0x000ea20008000800 */
[C---:B-1----:R-:W-:Y:S01]  /*06d0*/  IMAD.HI.U32 R36, R6.reuse, -0x2daee0ad, RZ ;  /* 0xd2511f5306247827 */ /* 0x042fe200078e00ff */
[----:B------:R-:W-:Y:S01]  /*06e0*/  LOP3.LUT R2, R7, UR6, R2, 0x96, !PT ;  /* 0x0000000607027c12 */ /* 0x000fe2000f8e9602 */
[----:B------:R-:W1:Y:S02]  /*06f0*/  LDCU UR33, c[0x0][0x388] ;  /* 0x00007100ff2177ac */ /* 0x000e640008000800 */
[----:B------:R-:W-:Y:S01]  /*0700*/  IMAD R40, R6, -0x2daee0ad, RZ ;  /* 0xd2511f5306287824 */ /* 0x000fe200078e02ff */
[----:B------:R-:W-:Y:S01]  /*0710*/  LOP3.LUT R36, R36, UR7, RZ, 0x3c, !PT ;  /* 0x0000000724247c12 */ /* 0x000fe2000f8e3cff */
[----:B------:R-:W-:Y:S01]  /*0720*/  IMAD.HI.U32 R39, R2, -0x2daee0ad, RZ ;  /* 0xd2511f5302277827 */ /* 0x000fe200078e00ff */
[----:B------:R-:W3:Y:S03]  /*0730*/  LDCU.U8 UR13, c[0x0][0x410] ;  /* 0x00008200ff0d77ac */ /* 0x000ee60008000000 */
[----:B------:R-:W-:Y:S01]  /*0740*/  IMAD R38, R4, -0x326172a9, RZ ;  /* 0xcd9e8d5704267824 */ /* 0x000fe200078e02ff */
[----:B------:R-:W-:Y:S01]  /*0750*/  LOP3.LUT R39, R40, UR16, R39, 0x96, !PT ;  /* 0x0000001028277c12 */ /* 0x000fe2000f8e9627 */
[----:B------:R-:W-:Y:S01]  /*0760*/  IMAD.HI.U32 R37, R36, -0x326172a9, RZ ;  /* 0xcd9e8d5724257827 */ /* 0x000fe200078e00ff */
[----:B------:R-:W4:Y:S03]  /*0770*/  LDCU UR14, c[0x0][0x448] ;  /* 0x00008900ff0e77ac */ /* 0x000f260008000800 */
[----:B------:R-:W-:Y:S01]  /*0780*/  IMAD R43, R2, -0x2daee0ad, RZ ;  /* 0xd2511f53022b7824 */ /* 0x000fe200078e02ff */
[----:B------:R-:W-:Y:S01]  /*0790*/  LOP3.LUT R37, R38, UR15, R37, 0x96, !PT ;  /* 0x0000000f26257c12 */ /* 0x000fe2000f8e9625 */
[----:B------:R-:W-:Y:S01]  /*07a0*/  IMAD R41, R36, -0x326172a9, RZ ;  /* 0xcd9e8d5724297824 */ /* 0x000fe200078e02ff */
[----:B------:R-:W0:Y:S01]  /*07b0*/  LDCU.64 UR4, c[0x0][0x398] ;  /* 0x00007300ff0477ac */ /* 0x000e220008000a00 */
        /* <DEDUP_REMOVED lines=50> */
.L_x_9316:
[----:B0-----:R-:W0:Y:S01]  /*0ae0*/  S2R R66, SR_TID.X ;  /* 0x0000000000427919 */ /* 0x001e220000002100 */
[----:B------:R-:W-:Y:S01]  /*0af0*/  IMAD R64, R5, UR33, RZ ;  /* 0x0000002105407c24 */ /* 0x000fe2000f8e02ff */
[----:B------:R-:W-:Y:S04]  /*0b00*/  BSSY.RECONVERGENT B1, `(.L_x_9062) ;  /* 0x00007bb000017945 */ /* 0x000fe80003800200 */
[----:B------:R-:W-:-:S04]  /*0b10*/  SHF.R.S32.HI R65, RZ, 0x1f, R64 ;  /* 0x0000001fff417819 */ /* 0x000fc80000011440 */
[----:B------:R-:W-:Y:S02]  /*0b20*/  LEA.HI R65, R65, R64, RZ, 0x3 ;  /* 0x0000004041417211 */ /* 0x000fe400078f18ff */
[----:B0-----:R-:W-:-:S04]  /*0b30*/  LOP3.LUT R66, R66, 0x1f, RZ, 0xc0, !PT ;  /* 0x0000001f42427812 */ /* 0x001fc800078ec0ff */
        /* <DEDUP_REMOVED lines=36> */
.L_x_9067:
        /* <DEDUP_REMOVED lines=13> */
.L_x_9069:
[----:B------:R-:W-:Y:S05]  /*0e50*/  BSYNC.RECONVERGENT B3 ;  /* 0x0000000000037941 */ /* 0x000fea0003800200 */
.L_x_9068:
        /* <DEDUP_REMOVED lines=42> */
.L_x_9066:
[----:B------:R-:W-:Y:S05]  /*1100*/  BSYNC.RECONVERGENT B2 ;  /* 0x0000000000027941 */ /* 0x000fea0003800200 */
.L_x_9065:
[----:B------:R-:W0:Y:S01]  /*1110*/  LDC R93, c[0x0][0x404] ;  /* 0x00010100ff5d7b82 */ /* 0x000e220000000800 */
[----:B------:R-:W-:Y:S01]  /*1120*/  ISETP.NE.AND P2, PT, R50, 0x1, PT ;  /* 0x000000013200780c */ /* 0x000fe20003f45270 */
[----:B------:R-:W-:Y:S01]  /*1130*/  IMAD.MOV.U32 R92, RZ, RZ, 0x2f800000 ;  /* 0x2f800000ff5c7424 */ /* 0x000fe200078e00ff */
[----:B------:R-:W-:Y:S01]  /*1140*/  I2FP.F32.U32 R49, R48 ;  /* 0x0000003000317245 */ /* 0x000fe20000201000 */
[----:B------:R-:W-:Y:S01]  /*1150*/  BSSY.RECONVERGENT B2, `(.L_x_9070) ;  /* 0x0000049000027945 */ /* 0x000fe20003800200 */
[----:B------:R-:W-:Y:S02]  /*1160*/  HFMA2 R51, -RZ, RZ, 0, 1.1920928955078125e-07 ;  /* 0x00000002ff337431 */ /* 0x000fe400000001ff */
[----:B-----5:R-:W-:Y:S02]  /*1170*/  HADD2.F32 R81, -RZ, R52.H0_H0 ;  /* 0x20000034ff517230 */ /* 0x020fe40000004100 */
        /* <DEDUP_REMOVED lines=13> */
.L_x_9072:
        /* <DEDUP_REMOVED lines=13> */
.L_x_9074:
[----:B------:R-:W-:Y:S05]  /*1320*/  BSYNC.RECONVERGENT B3 ;  /* 0x0000000000037941 */ /* 0x000fea0003800200 */
.L_x_9073:
        /* <DEDUP_REMOVED lines=43> */
.L_x_9071:
[----:B------:R-:W-:Y:S05]  /*15e0*/  BSYNC.RECONVERGENT B2 ;  /* 0x0000000000027941 */ /* 0x000fea0003800200 */
.L_x_9070:
        /* <DEDUP_REMOVED lines=18> */
.L_x_9077:
        /* <DEDUP_REMOVED lines=13> */
.L_x_9079:
[----:B------:R-:W-:Y:S05]  /*17e0*/  BSYNC.RECONVERGENT B3 ;  /* 0x0000000000037941 */ /* 0x000fea0003800200 */
.L_x_9078:
        /* <DEDUP_REMOVED lines=43> */
.L_x_9076:
[----:B------:R-:W-:Y:S05]  /*1aa0*/  BSYNC.RECONVERGENT B2 ;  /* 0x0000000000027941 */ /* 0x000fea0003800200 */
.L_x_9075:
[----:B------:R-:W-:Y:S01]  /*1ab0*/  ISETP.NE.AND P2, PT, R50, 0x1, PT ;  /* 0x000000013200780c */ /* 0x000fe20003f45270 */
[----:B------:R-:W-:Y:S01]  /*1ac0*/  BSSY.RECONVERGENT B2, `(.L_x_9080) ;  /* 0x000004a000027945 */ /* 0x000fe20003800200 */
[----:B------:R-:W-:Y:S01]  /*1ad0*/  I2FP.F32.U32 R49, R49 ;  /* 0x0000003100317245 */ /* 0x000fe20000201000 */
[----:B------:R-:W-:Y:S02]  /*1ae0*/  HADD2.F32 R75, -RZ, R53.H0_H0 ;  /* 0x20000035ff4b7230 */ /* 0x000fe40000004100 */
        /* <DEDUP_REMOVED lines=14> */
.L_x_9082:
        /* <DEDUP_REMOVED lines=13> */
.L_x_9084:
[----:B------:R-:W-:Y:S05]  /*1ca0*/  BSYNC.RECONVERGENT B3 ;  /* 0x0000000000037941 */ /* 0x000fea0003800200 */
.L_x_9083:
        /* <DEDUP_REMOVED lines=43> */
.L_x_9081:
[----:B------:R-:W-:Y:S05]  /*1f60*/  BSYNC.RECONVERGENT B2 ;  /* 0x0000000000027941 */ /* 0x000fea0003800200 */
.L_x_9080:
[----:B------:R-:W-:Y:S01]  /*1f70*/  ISETP.NE.AND P2, PT, R51, 0x1, PT ;  /* 0x000000013300780c */ /* 0x000fe20003f45270 */
[----:B------:R-:W-:Y:S01]  /*1f80*/  BSSY.RECONVERGENT B2, `(.L_x_9085) ;  /* 0x000004a000027945 */ /* 0x000fe20003800200 */
[----:B------:R-:W-:Y:S01]  /*1f90*/  I2FP.F32.U32 R49, R49 ;  /* 0x0000003100317245 */ /* 0x000fe20000201000 */
[----:B------:R-:W-:-:S04]  /*1fa0*/  HFMA2 R52, -RZ, RZ, 0, 1.1920928955078125e-07 ;  /* 0x00000002ff347431 */ /* 0x000fc800000001ff */
[----:B------:R-:W-:Y:S01]  /*1fb0*/  FFMA.FTZ R48, R49, R92, 1.1641532182693481445e-10 ;  /* 0x2f00000031307423 */ /* 0x000fe2000001005c */
[----:B------:R-:W-:-:S04]  /*1fc0*/  IMAD.MOV.U32 R49, RZ, RZ, R0 ;  /* 0x000000ffff317224 */ /* 0x000fc800078e0000 */
        /* <DEDUP_REMOVED lines=12> */
.L_x_9087:
        /* <DEDUP_REMOVED lines=13> */
.L_x_9089:
[----:B------:R-:W-:Y:S05]  /*2160*/  BSYNC.RECONVERGENT B3 ;  /* 0x0000000000037941 */ /* 0x000fea0003800200 */
.L_x_9088:
        /* <DEDUP_REMOVED lines=43> */
.L_x_9086:
[----:B------:R-:W-:Y:S05]  /*2420*/  BSYNC.RECONVERGENT B2 ;  /* 0x0000000000027941 */ /* 0x000fea0003800200 */
.L_x_9085:
        /* <DEDUP_REMOVED lines=17> */
.L_x_9092:
        /* <DEDUP_REMOVED lines=13> */
.L_x_9094:
[----:B------:R-:W-:Y:S05]  /*2610*/  BSYNC.RECONVERGENT B3 ;  /* 0x0000000000037941 */ /* 0x000fea0003800200 */
.L_x_9093:
        /* <DEDUP_REMOVED lines=43> */
.L_x_9091:
[----:B------:R-:W-:Y:S05]  /*28d0*/  BSYNC.RECONVERGENT B2 ;  /* 0x0000000000027941 */ /* 0x000fea0003800200 */
.L_x_9090:
[----:B------:R-:W-:Y:S01]  /*28e0*/  ISETP.NE.AND P4, PT, R53, 0x1, PT ;  /* 0x000000013500780c */ /* 0x000fe20003f85270 */
[----:B------:R-:W-:Y:S01]  /*28f0*/  BSSY.RECONVERGENT B2, `(.L_x_9095) ;  /* 0x0000049000027945 */ /* 0x000fe20003800200 */
[----:B------:R-:W-:Y:S01]  /*2900*/  I2FP.F32.U32 R51, R51 ;  /* 0x0000003300337245 */ /* 0x000fe20000201000 */
[----:B------:R-:W-:Y:S02]  /*2910*/  HADD2.F32 R50, -RZ, R54.H1_H1 ;  /* 0x30000036ff327230 */ /* 0x000fe40000004100 */
        /* <DEDUP_REMOVED lines=13> */
.L_x_9097:
        /* <DEDUP_REMOVED lines=13> */
.L_x_9099:
[----:B------:R-:W-:Y:S05]  /*2ac0*/  BSYNC.RECONVERGENT B3 ;  /* 0x0000000000037941 */ /* 0x000fea0003800200 */
.L_x_9098:
        /* <DEDUP_REMOVED lines=43> */
.L_x_9096:
[----:B------:R-:W-:Y:S05]  /*2d80*/  BSYNC.RECONVERGENT B2 ;  /* 0x0000000000027941 */ /* 0x000fea0003800200 */
.L_x_9095:
        /* <DEDUP_REMOVED lines=17> */
.L_x_9102:
        /* <DEDUP_REMOVED lines=13> */
.L_x_9104:
[----:B------:R-:W-:Y:S05]  /*2f70*/  BSYNC.RECONVERGENT B3 ;  /* 0x0000000000037941 */ /* 0x000fea0003800200 */
.L_x_9103:
        /* <DEDUP_REMOVED lines=43> */
.L_x_9101:
[----:B------:R-:W-:Y:S05]  /*3230*/  BSYNC.RECONVERGENT B2 ;  /* 0x0000000000027941 */ /* 0x000fea0003800200 */
.L_x_9100:
[----:B------:R-:W-:Y:S01]  /*3240*/  P2R R76, PR, RZ, 0x2 ;  /* 0x00000002ff4c7803 */ /* 0x000fe20000000000 */
[----:B------:R-:W-:Y:S01]  /*3250*/  FMUL.FTZ R81, R81, UR12 ;  /* 0x0000000c51517c20 */ /* 0x000fe20008410000 */
[----:B------:R-:W-:Y:S01]  /*3260*/  I2FP.F32.U32 R53, R53 ;  /* 0x0000003500357245 */ /* 0x000fe20000201000 */
[----:B------:R-:W-:Y:S01]  /*3270*/  FMUL.FTZ R51, R51, UR12 ;  /* 0x0000000c33337c20 */ /* 0x000fe20008410000 */
[----:B------:R-:W-:Y:S01]  /*3280*/  ISETP.NE.AND P1, PT, R65, RZ, PT ;  /* 0x000000ff4100720c */ /* 0x000fe20003f25270 */
[----:B------:R-:W-:Y:S02]  /*3290*/  HADD2.F32 R55, -RZ, R55.H1_H1 ;  /* 0x30000037ff377230 */ /* 0x000fe40000004100 */
        /* <DEDUP_REMOVED lines=11> */
[----:B------:R-:W-:Y:S01]  /*3350*/  FSEL R54, R51, RZ, P4 ;  /* 0x000000ff33367208 */ /* 0x000fe20002000000 */
[----:B------:R-:W-:Y:S01]  /*3360*/  FMUL.FTZ R55, R55, UR12 ;  /* 0x0000000c37377c20 */ /* 0x000fe20008410000 */
[----:B------:R-:W-:-:S02]  /*3370*/  FSEL R51, R78, RZ, P5 ;  /* 0x000000ff4e337208 */ /* 0x000fc40002800000 */
[----:B------:R-:W-:Y:S02]  /*3380*/  ISETP.NE.AND P6, PT, R67, RZ, PT ;  /* 0x000000ff4300720c */ /* 0x000fe40003fc5270 */
        /* <DEDUP_REMOVED lines=11> */
[----:B------:R-:W-:Y:S01]  /*3440*/  FSEL R55, R55, RZ, !P5 ;  /* 0x000000ff37377208 */ /* 0x000fe20006800000 */
[----:B------:R-:W-:Y:S01]  /*3450*/  @P1 FADD.FTZ R50, R42, R50 ;  /* 0x000000322a321221 */ /* 0x000fe20000010000 */
[----:B------:R-:W-:Y:S01]  /*3460*/  PLOP3.LUT P5, PT, P5, PT, PT, 0x8, 0x80 ;  /* 0x000000000080781c */ /* 0x000fe20002fae170 */
[----:B------:R-:W-:Y:S02]  /*3470*/  @P1 FADD.FTZ R52, R44, R52 ;  /* 0x000000342c341221 */ /* 0x000fe40000010000 */
[----:B------:R-:W-:Y:S01]  /*3480*/  @P1 FADD.FTZ R55, R47, R55 ;  /* 0x000000372f371221 */ /* 0x000fe20000010000 */
[----:B------:R-:W-:Y:S09]  /*3490*/  BRA `(.L_x_9105) ;  /* 0x0000004c00cc7947 */ /* 0x000ff20003800000 */
.L_x_9064:
        /* <DEDUP_REMOVED lines=16> */
.L_x_9108:
        /* <DEDUP_REMOVED lines=13> */
.L_x_9110:
[----:B------:R-:W-:Y:S05]  /*3670*/  BSYNC.RECONVERGENT B3 ;  /* 0x0000000000037941 */ /* 0x000fea0003800200 */
.L_x_9109:
        /* <DEDUP_REMOVED lines=42> */
.L_x_9107:
[----:B------:R-:W-:Y:S05]  /*3920*/  BSYNC.RECONVERGENT B2 ;  /* 0x0000000000027941 */ /* 0x000fea0003800200 */
.L_x_9106:
[----:B------:R-:W0:Y:S01]  /*3930*/  LDC R81, c[0x0][0x404] ;  /* 0x00010100ff517b82 */ /* 0x000e220000000800 */
[----:B------:R-:W-:Y:S01]  /*3940*/  HFMA2 R92, -RZ, RZ, 0.1171875, 0 ;  /* 0x2f800000ff5c7431 */ /* 0x000fe200000001ff */
[----:B------:R-:W-:Y:S01]  /*3950*/  ISETP.NE.AND P2, PT, R50, 0x1, PT ;  /* 0x000000013200780c */ /* 0x000fe20003f45270 */
[----:B-----5:R-:W-:Y:S01]  /*3960*/  HADD2.F32 R51, -RZ, R52.H0_H0 ;  /* 0x20000034ff337230 */ /* 0x020fe20000004100 */
[----:B------:R-:W-:Y:S01]  /*3970*/  I2FP.F32.U32 R49, R48 ;  /* 0x0000003000317245 */ /* 0x000fe20000201000 */
[----:B------:R-:W-:Y:S01]  /*3980*/  BSSY.RECONVERGENT B2, `(.L_x_9111) ;  /* 0x000004a000027945 */ /* 0x000fe20003800200 */
[----:B------:R-:W-:Y:S02]  /*3990*/  IMAD.MOV.U32 R66, RZ, RZ, 0x2 ;  /* 0x00000002ff427424 */ /* 0x000fe400078e00ff */
        /* <DEDUP_REMOVED lines=15> */
.L_x_9113:
        /* <DEDUP_REMOVED lines=13> */
.L_x_9115:
[----:B------:R-:W-:Y:S05]  /*3b60*/  BSYNC.RECONVERGENT B3 ;  /* 0x0000000000037941 */ /* 0x000fea0003800200 */
.L_x_9114:
        /* <DEDUP_REMOVED lines=43> */
.L_x_9112:
[----:B------:R-:W-:Y:S05]  /*3e20*/  BSYNC.RECONVERGENT B2 ;  /* 0x0000000000027941 */ /* 0x000fea0003800200 */
.L_x_9111:
        /* <DEDUP_REMOVED lines=23> */
.L_x_9118:
        /* <DEDUP_REMOVED lines=13> */
.L_x_9120:
[----:B------:R-:W-:Y:S05]  /*4070*/  BSYNC.RECONVERGENT B3 ;  /* 0x0000000000037941 */ /* 0x000fea0003800200 */
.L_x_9119:
        /* <DEDUP_REMOVED lines=43> */
.L_x_9117:
[----:B------:R-:W-:Y:S05]  /*4330*/  BSYNC.RECONVERGENT B2 ;  /* 0x0000000000027941 */ /* 0x000fea0003800200 */
.L_x_9116:
        /* <DEDUP_REMOVED lines=19> */
.L_x_9123:
        /* <DEDUP_REMOVED lines=13> */
.L_x_9125:
[----:B------:R-:W-:Y:S05]  /*4540*/  BSYNC.RECONVERGENT B3 ;  /* 0x0000000000037941 */ /* 0x000fea0003800200 */
.L_x_9124:
        /* <DEDUP_REMOVED lines=43> */
.L_x_9122:
[----:B------:R-:W-:Y:S05]  /*4800*/  BSYNC.RECONVERGENT B2 ;  /* 0x0000000000027941 */ /* 0x000fea0003800200 */
.L_x_9121:
        /* <DEDUP_REMOVED lines=23> */
.L_x_9128:
        /* <DEDUP_REMOVED lines=13> */
.L_x_9130:
[----:B------:R-:W-:Y:S05]  /*4a50*/  BSYNC.RECONVERGENT B3 ;  /* 0x0000000000037941 */ /* 0x000fea0003800200 */
.L_x_9129:
        /* <DEDUP_REMOVED lines=43> */
.L_x_9127:
[----:B------:R-:W-:Y:S05]  /*4d10*/  BSYNC.RECONVERGENT B2 ;  /* 0x0000000000027941 */ /* 0x000fea0003800200 */
.L_x_9126:
        /* <DEDUP_REMOVED lines=19> */
.L_x_9133:
        /* <DEDUP_REMOVED lines=13> */
.L_x_9135:
[----:B------:R-:W-:Y:S05]  /*4f20*/  BSYNC.RECONVERGENT B3 ;  /* 0x0000000000037941 */ /* 0x000fea0003800200 */
.L_x_9134:
        /* <DEDUP_REMOVED lines=43> */
.L_x_9132:
[----:B------:R-:W-:Y:S05]  /*51e0*/  BSYNC.RECONVERGENT B2 ;  /* 0x0000000000027941 */ /* 0x000fea0003800200 */
.L_x_9131:
[----:B------:R-:W-:Y:S01]  /*51f0*/  I2FP.F32.U32 R51, R51 ;  /* 0x0000003300337245 */ /* 0x000fe20000201000 */
[----:B------:R-:W-:Y:S01]  /*5200*/  HADD2.F32 R73, -RZ, R37.H0_H0 ;  /* 0x20000025ff497230 */ /* 0x000fe20000004100 */
        /* <DEDUP_REMOVED lines=21> */
.L_x_9138:
        /* <DEDUP_REMOVED lines=13> */
.L_x_9140:
[----:B------:R-:W-:Y:S05]  /*5430*/  BSYNC.RECONVERGENT B3 ;  /* 0x0000000000037941 */ /* 0x000fea0003800200 */
.L_x_9139:
        /* <DEDUP_REMOVED lines=43> */
.L_x_9137:
[----:B------:R-:W-:Y:S05]  /*56f0*/  BSYNC.RECONVERGENT B2 ;  /* 0x0000000000027941 */ /* 0x000fea0003800200 */
.L_x_9136:
        /* <DEDUP_REMOVED lines=19> */
.L_x_9143:
        /* <DEDUP_REMOVED lines=13> */
.L_x_9145:
[----:B------:R-:W-:Y:S05]  /*5900*/  BSYNC.RECONVERGENT B3 ;  /* 0x0000000000037941 */ /* 0x000fea0003800200 */
.L_x_9144:
        /* <DEDUP_REMOVED lines=43> */
.L_x_9142:
[----:B------:R-:W-:Y:S05]  /*5bc0*/  BSYNC.RECONVERGENT B2 ;  /* 0x0000000000027941 */ /* 0x000fea0003800200 */
.L_x_9141:
[----:B------:R-:W-:Y:S01]  /*5bd0*/  I2FP.F32.U32 R53, R53 ;  /* 0x0000003500357245 */ /* 0x000fe20000201000 */
[----:B------:R-:W-:Y:S01]  /*5be0*/  HADD2.F32 R73, -RZ, R37.H1_H1 ;  /* 0x30000025ff497230 */ /* 0x000fe20000004100 */
        /* <DEDUP_REMOVED lines=21> */
.L_x_9148:
        /* <DEDUP_REMOVED lines=13> */
.L_x_9150:
[----:B------:R-:W-:Y:S05]  /*5e10*/  BSYNC.RECONVERGENT B3 ;  /* 0x0000000000037941 */ /* 0x000fea0003800200 */
.L_x_9149:
        /* <DEDUP_REMOVED lines=43> */
.L_x_9147:
[----:B------:R-:W-:Y:S05]  /*60d0*/  BSYNC.RECONVERGENT B2 ;  /* 0x0000000000027941 */ /* 0x000fea0003800200 */
.L_x_9146:
[----:B------:R-:W-:Y:S01]  /*60e0*/  ISETP.NE.AND P3, PT, R75, 0x1, PT ;  /* 0x000000014b00780c */ /* 0x000fe20003f65270 */
[----:B------:R-:W-:Y:S01]  /*60f0*/  HADD2.F32 R73, -RZ, R54.H0_H0 ;  /* 0x20000036ff497230 */ /* 0x000fe20000004100 */
        /* <DEDUP_REMOVED lines=16> */
.L_x_9153:
        /* <DEDUP_REMOVED lines=13> */
.L_x_9155:
[----:B------:R-:W-:Y:S05]  /*62d0*/  BSYNC.RECONVERGENT B3 ;  /* 0x0000000000037941 */ /* 0x000fea0003800200 */
.L_x_9154:
        /* <DEDUP_REMOVED lines=43> */
.L_x_9152:
[----:B------:R-:W-:Y:S05]  /*6590*/  BSYNC.RECONVERGENT B2 ;  /* 0x0000000000027941 */ /* 0x000fea0003800200 */
.L_x_9151:
[----:B------:R-:W-:Y:S01]  /*65a0*/  I2FP.F32.U32 R53, R53 ;  /* 0x0000003500357245 */ /* 0x000fe20000201000 */
[----:B------:R-:W-:Y:S01]  /*65b0*/  HADD2.F32 R73, -RZ, R38.H0_H0 ;  /* 0x20000026ff497230 */ /* 0x000fe20000004100 */
[----:B------:R-:W-:Y:S01]  /*65c0*/  FSEL R52, R52, RZ, P2 ;  /* 0x000000ff34347208 */ /* 0x000fe20001000000 */
[----:B------:R-:W-:Y:S01]  /*65d0*/  BSSY.RECONVERGENT B2, `(.L_x_9156) ;  /* 0x000004d000027945 */ /* 0x000fe20003800200 */
[----:B------:R-:W-:Y:S02]  /*65e0*/  IMAD.MOV.U32 R75, RZ, RZ, 0x2 ;  /* 0x00000002ff4b7424 */ /* 0x000fe400078e00ff */
        /* <DEDUP_REMOVED lines=18> */
.L_x_9158:
        /* <DEDUP_REMOVED lines=13> */
.L_x_9160:
[----:B------:R-:W-:Y:S05]  /*67e0*/  BSYNC.RECONVERGENT B3 ;  /* 0x0000000000037941 */ /* 0x000fea0003800200 */
.L_x_9159:
        /* <DEDUP_REMOVED lines=43> */
.L_x_9157:
[----:B------:R-:W-:Y:S05]  /*6aa0*/  BSYNC.RECONVERGENT B2 ;  /* 0x0000000000027941 */ /* 0x000fea0003800200 */
.L_x_9156:
        /* <DEDUP_REMOVED lines=18> */
.L_x_9163:
        /* <DEDUP_REMOVED lines=13> */
.L_x_9165:
[----:B------:R-:W-:Y:S05]  /*6ca0*/  BSYNC.RECONVERGENT B3 ;  /* 0x0000000000037941 */ /* 0x000fea0003800200 */
.L_x_9164:
        /* <DEDUP_REMOVED lines=43> */
.L_x_9162:
[----:B------:R-:W-:Y:S05]  /*6f60*/  BSYNC.RECONVERGENT B2 ;  /* 0x0000000000027941 */ /* 0x000fea0003800200 */
.L_x_9161:
        /* <DEDUP_REMOVED lines=23> */
.L_x_9168:
        /* <DEDUP_REMOVED lines=13> */
.L_x_9170:
[----:B------:R-:W-:Y:S05]  /*71b0*/  BSYNC.RECONVERGENT B3 ;  /* 0x0000000000037941 */ /* 0x000fea0003800200 */
.L_x_9169:
        /* <DEDUP_REMOVED lines=40> */
[----:B------:R-:W-:Y:S01]  /*7440*/  LOP3.LUT R2, R78, UR31, R77, 0x96, !PT ;  /* 0x0000001f4e027c12 */ /* 0x000fe2000f8e964d */
[----:B------:R-:W-:Y:S01]  /*7450*/  IMAD.MOV.U32 R64, RZ, RZ, R70 ;  /* 0x000000ffff407224 */ /* 0x000fe200078e0046 */
[----:B------:R-:W-:-:S07]  /*7460*/  LOP3.LUT R71, R72, UR32, R71, 0x96, !PT ;  /* 0x0000002048477c12 */ /* 0x000fce000f8e9647 */
.L_x_9167:
[----:B------:R-:W-:Y:S05]  /*7470*/  BSYNC.RECONVERGENT B2 ;  /* 0x0000000000027941 */ /* 0x000fea0003800200 */
.L_x_9166:
[----:B------:R-:W-:Y:S01]  /*7480*/  ISETP.NE.AND P5, PT, R76, 0x1, PT ;  /* 0x000000014c00780c */ /* 0x000fe20003fa5270 */
[----:B------:R-:W-:Y:S01]  /*7490*/  HADD2.F32 R75, -RZ, R55.H0_H0 ;  /* 0x20000037ff4b7230 */ /* 0x000fe20000004100 */
[----:B------:R-:W-:Y:S01]  /*74a0*/  I2FP.F32.U32 R73, R54 ;  /* 0x0000003600497245 */ /* 0x000fe20000201000 */
[----:B------:R-:W-:Y:S01]  /*74b0*/  BSSY.RECONVERGENT B2, `(.L_x_9171) ;  /* 0x0000048000027945 */ /* 0x000fe20003800200 */
[----:B------:R-:W-:Y:S02]  /*74c0*/  IMAD.MOV.U32 R72, RZ, RZ, R0 ;  /* 0x000000ffff487224 */ /* 0x000fe400078e0000 */
[----:B------:R-:W-:Y:S01]  /*74d0*/  FMUL.FTZ R54, R80, R75 ;  /* 0x0000004b50367220 */ /* 0x000fe20000410000 */
[----:B------:R-:W-:Y:S01]  /*74e0*/  FFMA.FTZ R70, R73, R92, 1.1641532182693481445e-10 ;  /* 0x2f00000049467423 */ /* 0x000fe2000001005c */
[----:B------:R-:W-:-:S04]  /*74f0*/  IMAD.MOV.U32 R75, RZ, RZ, 0x2 ;  /* 0x00000002ff4b7424 */ /* 0x000fc800078e00ff */
        /* <DEDUP_REMOVED lines=10> */
.L_x_9173:
        /* <DEDUP_REMOVED lines=13> */
.L_x_9175:
[----:B------:R-:W-:Y:S05]  /*7670*/  BSYNC.RECONVERGENT B3 ;  /* 0x0000000000037941 */ /* 0x000fea0003800200 */
.L_x_9174:
        /* <DEDUP_REMOVED lines=43> */
.L_x_9172:
[----:B------:R-:W-:Y:S05]  /*7930*/  BSYNC.RECONVERGENT B2 ;  /* 0x0000000000027941 */ /* 0x000fea0003800200 */
.L_x_9171:
        /* <DEDUP_REMOVED lines=23> */
.L_x_9178:
        /* <DEDUP_REMOVED lines=13> */
.L_x_9180:
[----:B------:R-:W-:Y:S05]  /*7b80*/  BSYNC.RECONVERGENT B3 ;  /* 0x0000000000037941 */ /* 0x000fea0003800200 */
.L_x_9179:
        /* <DEDUP_REMOVED lines=43> */
.L_x_9177:
[----:B------:R-:W-:Y:S05]  /*7e40*/  BSYNC.RECONVERGENT B2 ;  /* 0x0000000000027941 */ /* 0x000fea0003800200 */
.L_x_9176:
[----:B------:R-:W-:Y:S01]  /*7e50*/  ISETP.NE.AND P6, PT, R76, 0x1, PT ;  /* 0x000000014c00780c */ /* 0x000fe20003fc5270 */
[----:B------:R-:W-:Y:S01]  /*7e60*/  HADD2.F32 R55, -RZ, R55.H1_H1 ;  /* 0x30000037ff377230 */ /* 0x000fe20000004100 */
[----:B------:R-:W-:Y:S01]  /*7e70*/  I2FP.F32.U32 R73, R73 ;  /* 0x0000004900497245 */ /* 0x000fe20000201000 */
[----:B------:R-:W-:Y:S01]  /*7e80*/  BSSY.RECONVERGENT B2, `(.L_x_9181) ;  /* 0x000004a000027945 */ /* 0x000fe20003800200 */
[----:B------:R-:W-:Y:S02]  /*7e90*/  MOV R75, R0 ;  /* 0x00000000004b7202 */ /* 0x000fe40000000f00 */
        /* <DEDUP_REMOVED lines=13> */
.L_x_9183:
        /* <DEDUP_REMOVED lines=15> */
.L_x_9185:
[----:B------:R-:W-:Y:S05]  /*8060*/  BSYNC.RECONVERGENT B3 ;  /* 0x0000000000037941 */ /* 0x000fea0003800200 */
.L_x_9184:
        /* <DEDUP_REMOVED lines=43> */
.L_x_9182:
[----:B------:R-:W-:Y:S05]  /*8320*/  BSYNC.RECONVERGENT B2 ;  /* 0x0000000000027941 */ /* 0x000fea0003800200 */
.L_x_9181:
        /* <DEDUP_REMOVED lines=10> */
.L_x_9105:
        /* <DEDUP_REMOVED lines=44> */
.L_x_9186:
[----:B01----:R-:W-:Y:S01]  /*8690*/  IMAD.MOV.U32 R74, RZ, RZ, R64 ;  /* 0x000000ffff4a7224 */ /* 0x003fe200078e0040 */
[----:B------:R-:W-:-:S07]  /*86a0*/  IADD3 R65, PT, PT, R69, 0x20, RZ ;  /* 0x0000002045417810 */ /* 0x000fce0007ffe0ff */
.L_x_9063:
[----:B------:R-:W-:Y:S05]  /*86b0*/  BSYNC.RECONVERGENT B1 ;  /* 0x0000000000017941 */ /* 0x000fea0003800200 */
.L_x_9062:
        /* <DEDUP_REMOVED lines=34> */
.L_x_9192:
        /* <DEDUP_REMOVED lines=13> */
.L_x_9194:
[----:B------:R-:W-:Y:S05]  /*89b0*/  BSYNC.RECONVERGENT B3 ;  /* 0x0000000000037941 */ /* 0x000fea0003800200 */
.L_x_9193:
        /* <DEDUP_REMOVED lines=43> */
.L_x_9191:
[----:B------:R-:W-:Y:S05]  /*8c70*/  BSYNC.RECONVERGENT B2 ;  /* 0x0000000000027941 */ /* 0x000fea0003800200 */
.L_x_9190:
        /* <DEDUP_REMOVED lines=22> */
.L_x_9197:
        /* <DEDUP_REMOVED lines=13> */
.L_x_9199:
[----:B------:R-:W-:Y:S05]  /*8eb0*/  BSYNC.RECONVERGENT B3 ;  /* 0x0000000000037941 */ /* 0x000fea0003800200 */
.L_x_9198:
        /* <DEDUP_REMOVED lines=43> */
.L_x_9196:
[----:B------:R-:W-:Y:S05]  /*9170*/  BSYNC.RECONVERGENT B2 ;  /* 0x0000000000027941 */ /* 0x000fea0003800200 */
.L_x_9195:
[----:B------:R-:W-:Y:S01]  /*9180*/  I2FP.F32.U32 R57, R57 ;  /* 0x0000003900397245 */ /* 0x000fe20000201000 */
[----:B------:R-:W-:Y:S01]  /*9190*/  HADD2.F32 R59, -RZ, R36.H0_H0 ;  /* 0x20000024ff3b7230 */ /* 0x000fe20000004100 */
[----:B------:R-:W-:Y:S01]  /*91a0*/  ISETP.NE.AND P3, PT, R70, 0x1, PT ;  /* 0x000000014600780c */ /* 0x000fe20003f65270 */
[----:B------:R-:W-:Y:S01]  /*91b0*/  BSSY.RECONVERGENT B2, `(.L_x_9200) ;  /* 0x000004d000027945 */ /* 0x000fe20003800200 */
[----:B------:R-:W-:Y:S01]  /*91c0*/  FSEL R67, R67, RZ, P4 ;  /* 0x000000ff43437208 */ /* 0x000fe20002000000 */
[----:B------:R-:W-:Y:S01]  /*91d0*/  FFMA.FTZ R56, R57, R92, 1.1641532182693481445e-10 ;  /* 0x2f00000039387423 */ /* 0x000fe2000001005c */
[----:B------:R-:W-:Y:S01]  /*91e0*/  FMUL.FTZ R59, R59, R80 ;  /* 0x000000503b3b7220 */ /* 0x000fe20000410000 */
[----:B------:R-:W-:-:S03]  /*91f0*/  IMAD.MOV.U32 R57, RZ, RZ, R0 ;  /* 0x000000ffff397224 */ /* 0x000fc600078e0000 */
        /* <DEDUP_REMOVED lines=15> */
.L_x_9202:
        /* <DEDUP_REMOVED lines=13> */
.L_x_9204:
[----:B------:R-:W-:Y:S05]  /*93c0*/  BSYNC.RECONVERGENT B3 ;  /* 0x0000000000037941 */ /* 0x000fea0003800200 */
.L_x_9203:
        /* <DEDUP_REMOVED lines=43> */
.L_x_9201:
[----:B------:R-:W-:Y:S05]  /*9680*/  BSYNC.RECONVERGENT B2 ;  /* 0x0000000000027941 */ /* 0x000fea0003800200 */
.L_x_9200:
        /* <DEDUP_REMOVED lines=19> */
.L_x_9207:
        /* <DEDUP_REMOVED lines=13> */
.L_x_9209:
[----:B------:R-:W-:Y:S05]  /*9890*/  BSYNC.RECONVERGENT B3 ;  /* 0x0000000000037941 */ /* 0x000fea0003800200 */
.L_x_9208:
        /* <DEDUP_REMOVED lines=43> */
.L_x_9206:
[----:B------:R-:W-:Y:S05]  /*9b50*/  BSYNC.RECONVERGENT B2 ;  /* 0x0000000000027941 */ /* 0x000fea0003800200 */
.L_x_9205:
        /* <DEDUP_REMOVED lines=23> */
.L_x_9212:
        /* <DEDUP_REMOVED lines=13> */
.L_x_9214:
[----:B------:R-:W-:Y:S05]  /*9da0*/  BSYNC.RECONVERGENT B3 ;  /* 0x0000000000037941 */ /* 0x000fea0003800200 */
.L_x_9213:
        /* <DEDUP_REMOVED lines=43> */
.L_x_9211:
[----:B------:R-:W-:Y:S05]  /*a060*/  BSYNC.RECONVERGENT B2 ;  /* 0x0000000000027941 */ /* 0x000fea0003800200 */
.L_x_9210:
        /* <DEDUP_REMOVED lines=19> */
.L_x_9217:
        /* <DEDUP_REMOVED lines=13> */
.L_x_9219:
[----:B------:R-:W-:Y:S05]  /*a270*/  BSYNC.RECONVERGENT B3 ;  /* 0x0000000000037941 */ /* 0x000fea0003800200 */
.L_x_9218:
        /* <DEDUP_REMOVED lines=43> */
.L_x_9216:
[----:B------:R-:W-:Y:S05]  /*a530*/  BSYNC.RECONVERGENT B2 ;  /* 0x0000000000027941 */ /* 0x000fea0003800200 */
.L_x_9215:
        /* <DEDUP_REMOVED lines=23> */
.L_x_9222:
        /* <DEDUP_REMOVED lines=13> */
.L_x_9224:
[----:B------:R-:W-:Y:S05]  /*a780*/  BSYNC.RECONVERGENT B3 ;  /* 0x0000000000037941 */ /* 0x000fea0003800200 */
.L_x_9223:
        /* <DEDUP_REMOVED lines=43> */
.L_x_9221:
[----:B------:R-:W-:Y:S05]  /*aa40*/  BSYNC.RECONVERGENT B2 ;  /* 0x0000000000027941 */ /* 0x000fea0003800200 */
.L_x_9220:
        /* <DEDUP_REMOVED lines=19> */
.L_x_9227:
        /* <DEDUP_REMOVED lines=13> */
.L_x_9229:
[----:B------:R-:W-:Y:S05]  /*ac50*/  BSYNC.RECONVERGENT B3 ;  /* 0x0000000000037941 */ /* 0x000fea0003800200 */
.L_x_9228:
        /* <DEDUP_REMOVED lines=43> */
.L_x_9226:
[----:B------:R-:W-:Y:S05]  /*af10*/  BSYNC.RECONVERGENT B2 ;  /* 0x0000000000027941 */ /* 0x000fea0003800200 */
.L_x_9225:
[----:B------:R-:W-:Y:S01]  /*af20*/  I2FP.F32.U32 R61, R61 ;  /* 0x0000003d003d7245 */ /* 0x000fe20000201000 */
[----:B------:R-:W-:Y:S01]  /*af30*/  HADD2.F32 R73, -RZ, R37.H1_H1 ;  /* 0x30000025ff497230 */ /* 0x000fe20000004100 */
        /* <DEDUP_REMOVED lines=21> */
.L_x_9232:
        /* <DEDUP_REMOVED lines=13> */
.L_x_9234:
[----:B------:R-:W-:Y:S05]  /*b160*/  BSYNC.RECONVERGENT B3 ;  /* 0x0000000000037941 */ /* 0x000fea0003800200 */
.L_x_9233:
        /* <DEDUP_REMOVED lines=43> */
.L_x_9231:
[----:B------:R-:W-:Y:S05]  /*b420*/  BSYNC.RECONVERGENT B2 ;  /* 0x0000000000027941 */ /* 0x000fea0003800200 */
.L_x_9230:
        /* <DEDUP_REMOVED lines=18> */
.L_x_9237:
        /* <DEDUP_REMOVED lines=13> */
.L_x_9239:
[----:B------:R-:W-:Y:S05]  /*b620*/  BSYNC.RECONVERGENT B3 ;  /* 0x0000000000037941 */ /* 0x000fea0003800200 */
.L_x_9238:
        /* <DEDUP_REMOVED lines=43> */
.L_x_9236:
[----:B------:R-:W-:Y:S05]  /*b8e0*/  BSYNC.RECONVERGENT B2 ;  /* 0x0000000000027941 */ /* 0x000fea0003800200 */
.L_x_9235:
        /* <DEDUP_REMOVED lines=23> */
.L_x_9242:
        /* <DEDUP_REMOVED lines=13> */
.L_x_9244:
[----:B------:R-:W-:Y:S05]  /*bb30*/  BSYNC.RECONVERGENT B3 ;  /* 0x0000000000037941 */ /* 0x000fea0003800200 */
.L_x_9243:
        /* <DEDUP_REMOVED lines=43> */
.L_x_9241:
[----:B------:R-:W-:Y:S05]  /*bdf0*/  BSYNC.RECONVERGENT B2 ;  /* 0x0000000000027941 */ /* 0x000fea0003800200 */
.L_x_9240:
        /* <DEDUP_REMOVED lines=18> */
.L_x_9247:
        /* <DEDUP_REMOVED lines=13> */
.L_x_9249:
[----:B------:R-:W-:Y:S05]  /*bff0*/  BSYNC.RECONVERGENT B3 ;  /* 0x0000000000037941 */ /* 0x000fea0003800200 */
.L_x_9248:
        /* <DEDUP_REMOVED lines=43> */
.L_x_9246:
[----:B------:R-:W-:Y:S05]  /*c2b0*/  BSYNC.RECONVERGENT B2 ;  /* 0x0000000000027941 */ /* 0x000fea0003800200 */
.L_x_9245:
        /* <DEDUP_REMOVED lines=23> */
.L_x_9252:
        /* <DEDUP_REMOVED lines=13> */
.L_x_9254:
[----:B------:R-:W-:Y:S05]  /*c500*/  BSYNC.RECONVERGENT B3 ;  /* 0x0000000000037941 */ /* 0x000fea0003800200 */
.L_x_9253:
        /* <DEDUP_REMOVED lines=41> */
[----:B------:R-:W-:Y:S01]  /*c7a0*/  IMAD.MOV.U32 R72, RZ, RZ, RZ ;  /* 0x000000ffff487224 */ /* 0x000fe200078e00ff */
[----:B------:R-:W-:-:S07]  /*c7b0*/  MOV R64, R70 ;  /* 0x0000004600407202 */ /* 0x000fce0000000f00 */
.L_x_9251:
[----:B------:R-:W-:Y:S05]  /*c7c0*/  BSYNC.RECONVERGENT B2 ;  /* 0x0000000000027941 */ /* 0x000fea0003800200 */
.L_x_9250:
        /* <DEDUP_REMOVED lines=18> */
.L_x_9257:
        /* <DEDUP_REMOVED lines=13> */
.L_x_9259:
[----:B------:R-:W-:Y:S05]  /*c9c0*/  BSYNC.RECONVERGENT B3 ;  /* 0x0000000000037941 */ /* 0x000fea0003800200 */
.L_x_9258:
        /* <DEDUP_REMOVED lines=40> */
[----:B------:R-:W-:Y:S01]  /*cc50*/  MOV R73, R64 ;  /* 0x0000004000497202 */ /* 0x000fe20000000f00 */
[----:B------:R-:W-:Y:S01]  /*cc60*/  IMAD.MOV.U32 R64, RZ, RZ, R70 ;  /* 0x000000ffff407224 */ /* 0x000fe200078e0046 */
[----:B------:R-:W-:-:S07]  /*cc70*/  LOP3.LUT R71, R72, UR32, R71, 0x96, !PT ;  /* 0x0000002048477c12 */ /* 0x000fce000f8e9647 */
.L_x_9256:
[----:B------:R-:W-:Y:S05]  /*cc80*/  BSYNC.RECONVERGENT B2 ;  /* 0x0000000000027941 */ /* 0x000fea0003800200 */
.L_x_9255:
[----:B------:R-:W-:Y:S01]  /*cc90*/  I2FP.F32.U32 R73, R73 ;  /* 0x0000004900497245 */ /* 0x000fe20000201000 */
[----:B------:R-:W-:Y:S04]  /*cca0*/  BSSY.RECONVERGENT B2, `(.L_x_9260) ;  /* 0x000004f000027945 */ /* 0x000fe80003800200 */
        /* <DEDUP_REMOVED lines=9> */
[----:B------:R-:W-:Y:S01]  /*cd40*/  IMAD.MOV.U32 R72, RZ, RZ, 0x2 ;  /* 0x00000002ff487424 */ /* 0x000fe200078e00ff */
[----:B------:R-:W-:Y:S02]  /*cd50*/  MOV R73, R0 ;  /* 0x0000000000497202 */ /* 0x000fe40000000f00 */
        /* <DEDUP_REMOVED lines=10> */
.L_x_9262:
        /* <DEDUP_REMOVED lines=13> */
.L_x_9264:
[----:B------:R-:W-:Y:S05]  /*ced0*/  BSYNC.RECONVERGENT B3 ;  /* 0x0000000000037941 */ /* 0x000fea0003800200 */
.L_x_9263:
        /* <DEDUP_REMOVED lines=43> */
.L_x_9261:
[----:B------:R-:W-:Y:S05]  /*d190*/  BSYNC.RECONVERGENT B2 ;  /* 0x0000000000027941 */ /* 0x000fea0003800200 */
.L_x_9260:
        /* <DEDUP_REMOVED lines=18> */
.L_x_9267:
        /* <DEDUP_REMOVED lines=15> */
.L_x_9269:
[----:B------:R-:W-:Y:S05]  /*d3b0*/  BSYNC.RECONVERGENT B3 ;  /* 0x0000000000037941 */ /* 0x000fea0003800200 */
.L_x_9268:
        /* <DEDUP_REMOVED lines=36> */
[----:B------:R-:W-:-:S04]  /*d600*/  IMAD.WIDE.U32 R72, R73, -0x326172a9, RZ ;  /* 0xcd9e8d5749487825 */ /* 0x000fc800078e00ff */
[----:B------:R-:W-:Y:S01]  /*d610*/  IMAD.MOV.U32 R0, RZ, RZ, R72 ;  /* 0x000000ffff007224 */ /* 0x000fe200078e0048 */
[----:B------:R-:W-:Y:S01]  /*d620*/  LOP3.LUT R2, R78, UR31, R73, 0x96, !PT ;  /* 0x0000001f4e027c12 */ /* 0x000fe2000f8e9649 */
[----:B------:R-:W-:-:S04]  /*d630*/  IMAD.WIDE.U32 R72, R71, -0x2daee0ad, RZ ;  /* 0xd2511f5347487825 */ /* 0x000fc800078e00ff */
[----:B------:R-:W-:Y:S01]  /*d640*/  IMAD.MOV.U32 R64, RZ, RZ, R72 ;  /* 0x000000ffff407224 */ /* 0x000fe200078e0048 */
[----:B------:R-:W-:Y:S01]  /*d650*/  LOP3.LUT R71, R76, UR32, R73, 0x96, !PT ;  /* 0x000000204c477c12 */ /* 0x000fe2000f8e9649 */
[----:B------:R-:W-:-:S07]  /*d660*/  HFMA2 R73, -RZ, RZ, 0, 0 ;  /* 0x00000000ff497431 */ /* 0x000fce00000001ff */
.L_x_9266:
[----:B------:R-:W-:Y:S05]  /*d670*/  BSYNC.RECONVERGENT B2 ;  /* 0x0000000000027941 */ /* 0x000fea0003800200 */
.L_x_9265:
        /* <DEDUP_REMOVED lines=9> */
[----:B------:R-:W-:Y:S01]  /*d710*/  @P1 FADD.FTZ R63, R47, R63 ;  /* 0x0000003f2f3f1221 */ /* 0x000fe20000010000 */
[----:B------:R-:W-:Y:S06]  /*d720*/  BRA `(.L_x_9270) ;  /* 0x0000002800087947 */ /* 0x000fec0003800000 */
.L_x_9189:
        /* <DEDUP_REMOVED lines=16> */
.L_x_9273:
        /* <DEDUP_REMOVED lines=13> */
.L_x_9275:
[----:B------:R-:W-:Y:S05]  /*d900*/  BSYNC.RECONVERGENT B3 ;  /* 0x0000000000037941 */ /* 0x000fea0003800200 */
.L_x_9274:
        /* <DEDUP_REMOVED lines=43> */
.L_x_9272:
[----:B------:R-:W-:Y:S05]  /*dbc0*/  BSYNC.RECONVERGENT B2 ;  /* 0x0000000000027941 */ /* 0x000fea0003800200 */
.L_x_9271:
[----:B------:R-:W0:Y:S01]  /*dbd0*/  LDC R93, c[0x0][0x404] ;  /* 0x00010100ff5d7b82 */ /* 0x000e220000000800 */
[----:B------:R-:W-:Y:S01]  /*dbe0*/  ISETP.NE.AND P2, PT, R58, 0x1, PT ;  /* 0x000000013a00780c */ /* 0x000fe20003f45270 */
[----:B------:R-:W-:Y:S01]  /*dbf0*/  IMAD.MOV.U32 R92, RZ, RZ, 0x2f800000 ;  /* 0x2f800000ff5c7424 */ /* 0x000fe200078e00ff */
[----:B------:R-:W-:Y:S01]  /*dc00*/  I2FP.F32.U32 R57, R56 ;  /* 0x0000003800397245 */ /* 0x000fe20000201000 */
[----:B------:R-:W-:Y:S01]  /*dc10*/  BSSY.RECONVERGENT B2, `(.L_x_9276) ;  /* 0x0000049000027945 */ /* 0x000fe20003800200 */
[----:B-----5:R-:W-:Y:S01]  /*dc20*/  HADD2.F32 R81, -RZ, R60.H0_H0 ;  /* 0x2000003cff517230 */ /* 0x020fe20000004100 */
[----:B------:R-:W-:Y:S02]  /*dc30*/  MOV R59, 0x2 ;  /* 0x00000002003b7802 */ /* 0x000fe40000000f00 */
        /* <DEDUP_REMOVED lines=13> */
.L_x_9278:
        /* <DEDUP_REMOVED lines=13> */
.L_x_9280:
[----:B------:R-:W-:Y:S05]  /*dde0*/  BSYNC.RECONVERGENT B3 ;  /* 0x0000000000037941 */ /* 0x000fea0003800200 */
.L_x_9279:
        /* <DEDUP_REMOVED lines=43> */
.L_x_9277:
[----:B------:R-:W-:Y:S05]  /*e0a0*/  BSYNC.RECONVERGENT B2 ;  /* 0x0000000000027941 */ /* 0x000fea0003800200 */
.L_x_9276:
        /* <DEDUP_REMOVED lines=18> */
.L_x_9283:
        /* <DEDUP_REMOVED lines=13> */
.L_x_9285:
[----:B------:R-:W-:Y:S05]  /*e2a0*/  BSYNC.RECONVERGENT B3 ;  /* 0x0000000000037941 */ /* 0x000fea0003800200 */
.L_x_9284:
        /* <DEDUP_REMOVED lines=43> */
.L_x_9282:
[----:B------:R-:W-:Y:S05]  /*e560*/  BSYNC.RECONVERGENT B2 ;  /* 0x0000000000027941 */ /* 0x000fea0003800200 */
.L_x_9281:
        /* <DEDUP_REMOVED lines=18> */
.L_x_9288:
        /* <DEDUP_REMOVED lines=13> */
.L_x_9290:
[----:B------:R-:W-:Y:S05]  /*e760*/  BSYNC.RECONVERGENT B3 ;  /* 0x0000000000037941 */ /* 0x000fea0003800200 */
.L_x_9289:
        /* <DEDUP_REMOVED lines=43> */
.L_x_9287:
[----:B------:R-:W-:Y:S05]  /*ea20*/  BSYNC.RECONVERGENT B2 ;  /* 0x0000000000027941 */ /* 0x000fea0003800200 */
.L_x_9286:
[----:B------:R-:W-:Y:S01]  /*ea30*/  I2FP.F32.U32 R57, R57 ;  /* 0x0000003900397245 */ /* 0x000fe20000201000 */
[----:B------:R-:W-:Y:S01]  /*ea40*/  BSSY.RECONVERGENT B2, `(.L_x_9291) ;  /* 0x000004a000027945 */ /* 0x000fe20003800200 */
[----:B------:R-:W-:Y:S02]  /*ea50*/  HADD2.F32 R78, -RZ, R61.H1_H1 ;  /* 0x3000003dff4e7230 */ /* 0x000fe40000004100 */
        /* <DEDUP_REMOVED lines=15> */
.L_x_9293:
        /* <DEDUP_REMOVED lines=13> */
.L_x_9295:
[----:B------:R-:W-:Y:S05]  /*ec20*/  BSYNC.RECONVERGENT B3 ;  /* 0x0000000000037941 */ /* 0x000fea0003800200 */
.L_x_9294:
        /* <DEDUP_REMOVED lines=39> */
[----:B------:R-:W-:Y:S01]  /*eea0*/  IMAD.MOV.U32 R61, RZ, RZ, RZ ;  /* 0x000000ffff3d7224 */ /* 0x000fe200078e00ff */
[----:B------:R-:W-:Y:S01]  /*eeb0*/  LOP3.LUT R71, R58, UR32, R57, 0x96, !PT ;  /* 0x000000203a477c12 */ /* 0x000fe2000f8e9639 */
[----:B------:R-:W-:Y:S01]  /*eec0*/  IMAD.MOV.U32 R57, RZ, RZ, R64 ;  /* 0x000000ffff397224 */ /* 0x000fe200078e0040 */
[----:B------:R-:W-:-:S07]  /*eed0*/  MOV R64, R56 ;  /* 0x0000003800407202 */ /* 0x000fce0000000f00 */
.L_x_9292:
[----:B------:R-:W-:Y:S05]  /*eee0*/  BSYNC.RECONVERGENT B2 ;  /* 0x0000000000027941 */ /* 0x000fea0003800200 */
.L_x_9291:
        /* <DEDUP_REMOVED lines=17> */
.L_x_9298:
        /* <DEDUP_REMOVED lines=13> */
.L_x_9300:
[----:B------:R-:W-:Y:S05]  /*f0d0*/  BSYNC.RECONVERGENT B3 ;  /* 0x0000000000037941 */ /* 0x000fea0003800200 */
.L_x_9299:
        /* <DEDUP_REMOVED lines=42> */
[----:B------:R-:W-:-:S07]  /*f380*/  HFMA2 R60, -RZ, RZ, 0, 0 ;  /* 0x00000000ff3c7431 */ /* 0x000fce00000001ff */
.L_x_9297:
[----:B------:R-:W-:Y:S05]  /*f390*/  BSYNC.RECONVERGENT B2 ;  /* 0x0000000000027941 */ /* 0x000fea0003800200 */
.L_x_9296:
[----:B------:R-:W-:Y:S01]  /*f3a0*/  ISETP.NE.AND P4, PT, R60, 0x1, PT ;  /* 0x000000013c00780c */ /* 0x000fe20003f85270 */
[----:B------:R-:W-:Y:S01]  /*f3b0*/  BSSY.RECONVERGENT B2, `(.L_x_9301) ;  /* 0x0000049000027945 */ /* 0x000fe20003800200 */
[----:B------:R-:W-:Y:S01]  /*f3c0*/  I2FP.F32.U32 R57, R57 ;  /* 0x0000003900397245 */ /* 0x000fe20000201000 */
[----:B------:R-:W-:Y:S01]  /*f3d0*/  IMAD.MOV.U32 R61, RZ, RZ, 0x2 ;  /* 0x00000002ff3d7424 */ /* 0x000fe200078e00ff */
[----:B------:R-:W-:-:S03]  /*f3e0*/  MOV R59, R0 ;  /* 0x00000000003b7202 */ /* 0x000fc60000000f00 */
[----:B------:R-:W-:Y:S01]  /*f3f0*/  FFMA.FTZ R58, R57, R92, 1.1641532182693481445e-10 ;  /* 0x2f000000393a7423 */ /* 0x000fe2000001005c */
[----:B------:R-:W-:-:S04]  /*f400*/  HADD2.F32 R57, -RZ, R62.H1_H1 ;  /* 0x3000003eff397230 */ /* 0x000fc80000004100 */
        /* <DEDUP_REMOVED lines=10> */
.L_x_9303:
        /* <DEDUP_REMOVED lines=13> */
.L_x_9305:
[----:B------:R-:W-:Y:S05]  /*f580*/  BSYNC.RECONVERGENT B3 ;  /* 0x0000000000037941 */ /* 0x000fea0003800200 */
.L_x_9304:
        /* <DEDUP_REMOVED lines=43> */
.L_x_9302:
[----:B------:R-:W-:Y:S05]  /*f840*/  BSYNC.RECONVERGENT B2 ;  /* 0x0000000000027941 */ /* 0x000fea0003800200 */
.L_x_9301:
[----:B------:R-:W-:Y:S01]  /*f850*/  ISETP.NE.AND P5, PT, R61, 0x1, PT ;  /* 0x000000013d00780c */ /* 0x000fe20003fa5270 */
[----:B------:R-:W-:Y:S01]  /*f860*/  BSSY.RECONVERGENT B2, `(.L_x_9306) ;  /* 0x0000049000027945 */ /* 0x000fe20003800200 */
[----:B------:R-:W-:Y:S01]  /*f870*/  I2FP.F32.U32 R59, R59 ;  /* 0x0000003b003b7245 */ /* 0x000fe20000201000 */
[----:B------:R-:W-:Y:S02]  /*f880*/  HFMA2 R73, -RZ, RZ, 0, 1.1920928955078125e-07 ;  /* 0x00000002ff497431 */ /* 0x000fe400000001ff */
[----:B------:R-:W-:Y:S02]  /*f890*/  HADD2.F32 R62, -RZ, R63.H0_H0 ;  /* 0x2000003fff3e7230 */ /* 0x000fe40000004100 */
        /* <DEDUP_REMOVED lines=12> */
.L_x_9308:
        /* <DEDUP_REMOVED lines=13> */
.L_x_9310:
[----:B------:R-:W-:Y:S05]  /*fa30*/  BSYNC.RECONVERGENT B3 ;  /* 0x0000000000037941 */ /* 0x000fea0003800200 */
.L_x_9309:
        /* <DEDUP_REMOVED lines=43> */
.L_x_9307:
[----:B------:R-:W-:Y:S05]  /*fcf0*/  BSYNC.RECONVERGENT B2 ;  /* 0x0000000000027941 */ /* 0x000fea0003800200 */
.L_x_9306:
        /* <DEDUP_REMOVED lines=37> */
.L_x_9270:
[----:B------:R-:W-:Y:S02]  /*ff50*/  ISETP.NE.AND P6, PT, R74, RZ, PT ;  /* 0x000000ff4a00720c */ /* 0x000fe40003fc5270 */
[----:B------:R-:W-:Y:S02]  /*ff60*/  SEL R74, RZ, 0x1000000, !P5 ;  /* 0x01000000ff4a7807 */ /* 0x000fe40006800000 */
[----:B------:R-:W-:Y:S02]  /*ff70*/  ISETP.NE.AND P1, PT, R66, RZ, PT ;  /* 0x000000ff4200720c */ /* 0x000fe40003f25270 */
[----:B------:R-:W-:Y:S02]  /*ff80*/  ISETP.NE.AND P5, PT, R67, RZ, PT ;  /* 0x000000ff4300720c */ /* 0x000fe40003fa5270 */
[----:B------:R-:W0:Y:S01]  /*ff90*/  LDC.64 R66, c[0x0][0x3a8] ;  /* 0x0000ea00ff427b82 */ /* 0x000e220000000a00 */
        /* <DEDUP_REMOVED lines=8> */
[----:B------:R-:W-:Y:S02]  /*10020*/  LOP3.LUT R76, R76, R78, R77, 0xfe, !PT ;  /* 0x0000004e4c4c7212 */ /* 0x000fe400078efe4d */
[----:B------:R-:W-:Y:S01]  /*10030*/  SEL R77, RZ, 0x1, !P2 ;  /* 0x00000001ff4d7807 */ /* 0x000fe20005000000 */
[----:B0-----:R-:W-:-:S05]  /*10040*/  IMAD.WIDE.U32 R66, R65, 0x20, R66 ;  /* 0x0000002041427825 */ /* 0x001fca00078e0042 */
[----:B------:R-:W-:Y:S04]  /*10050*/  STG.E.128 desc[UR8][R66.64], R56 ;  /* 0x0000003842007986 */ /* 0x000fe8000c101d08 */
[----:B------:R0:W-:Y:S01]  /*10060*/  STG.E.128 desc[UR8][R66.64+0x10], R60 ;  /* 0x0000103c42007986 */ /* 0x0001e2000c101d08 */
[----:B-1----:R-:W-:Y:S01]  /*10070*/  IMAD.WIDE.U32 R74, R65, 0x8, R74 ;  /* 0x00000008414a7825 */ /* 0x002fe200078e004a */
        /* <DEDUP_REMOVED lines=10> */
[----:B------:R-:W-:Y:S02]  /*10120*/  LOP3.LUT R76, R89, 0xff, RZ, 0xc0, !PT ;  /* 0x000000ff594c7812 */ /* 0x000fe400078ec0ff */
[----:B------:R-:W-:-:S02]  /*10130*/  PRMT R64, R67, 0x4210, R64 ;  /* 0x0000421043407816 */ /* 0x000fc40000000040 */
[----:B------:R-:W-:Y:S01]  /*10140*/  PRMT R67, R82, 0x7104, RZ ;  /* 0x0000710452437816 */ /* 0x000fe200000000ff */
[----:B------:R-:W-:Y:S01]  /*10150*/  IMAD.WIDE.U32 R76, R76, 0x10000, RZ ;  /* 0x000100004c4c7825 */ /* 0x000fe200078e00ff */
        /* <DEDUP_REMOVED lines=12> */
.L_x_9188:
[----:B------:R-:W-:Y:S05]  /*10220*/  BSYNC.RECONVERGENT B1 ;  /* 0x0000000000017941 */ /* 0x000fea0003800200 */
.L_x_9187:
        /* <DEDUP_REMOVED lines=78> */
.L_x_9328:
        /* <DEDUP_REMOVED lines=18> */
[--C-:B------:R-:W-:Y:S01]  /*10830*/  FADD.FTZ R80, R51, -R78.reuse ;  /* 0x8000004e33507221 */ /* 0x100fe20000010000 */
[--C-:B------:R-:W-:Y:S01]  /*10840*/  FADD.FTZ R92, R55, -R78.reuse ;  /* 0x8000004e375c7221 */ /* 0x100fe20000010000 */
[----:B------:R-:W-:Y:S01]  /*10850*/  FMUL.FTZ R65, R75, R64 ;  /* 0x000000404b417220 */ /* 0x000fe20000410000 */
        /* <DEDUP_REMOVED lines=9> */
[----:B------:R-:W-:Y:S01]  /*108f0*/  FADD.FTZ R66, R52, -R78 ;  /* 0x8000004e34427221 */ /* 0x000fe20000010000 */
[----:B------:R-:W-:-:S03]  /*10900*/  FFMA.FTZ R92, R92, R11, R19 ;  /* 0x0000000b5c5c7223 */ /* 0x000fc60000010013 */
[----:B------:R-:W-:Y:S02]  /*10910*/  F2FP.F16.F32.PACK_AB R64, R65, R64 ;  /* 0x000000404140723e */ /* 0x000fe400000000ff */
[----:B------:R-:W-:Y:S01]  /*10920*/  F2FP.F16.F32.PACK_AB R65, R80, R67 ;  /* 0x000000435041723e */ /* 0x000fe200000000ff */
[----:B------:R-:W-:Y:S01]  /*10930*/  FMUL.FTZ R67, R75, R66 ;  /* 0x000000424b437220 */ /* 0x000fe20000410000 */
[--C-:B------:R-:W-:Y:S01]  /*10940*/  FADD.FTZ R66, R53, -R78.reuse ;  /* 0x8000004e35427221 */ /* 0x100fe20000010000 */
[----:B------:R-:W-:-:S03]  /*10950*/  FADD.FTZ R80, R54, -R78 ;  /* 0x8000004e36507221 */ /* 0x000fc60000010000 */
[C---:B------:R-:W-:Y:S01]  /*10960*/  FMUL.FTZ R76, R75.reuse, R66 ;  /* 0x000000424b4c7220 */ /* 0x040fe20000410000 */
[----:B------:R-:W-:Y:S01]  /*10970*/  FMUL.FTZ R77, R75, R80 ;  /* 0x000000504b4d7220 */ /* 0x000fe20000410000 */
[----:B------:R-:W-:Y:S02]  /*10980*/  FFMA.FTZ R66, R67, R8, R16 ;  /* 0x0000000843427223 */ /* 0x000fe40000010010 */
[----:B------:R-:W-:Y:S01]  /*10990*/  FFMA.FTZ R67, R76, R9, R17 ;  /* 0x000000094c437223 */ /* 0x000fe20000010011 */
[----:B------:R-:W-:-:S04]  /*109a0*/  FFMA.FTZ R77, R77, R10, R18 ;  /* 0x0000000a4d4d7223 */ /* 0x000fc80000010012 */
[----:B------:R-:W-:Y:S02]  /*109b0*/  F2FP.F16.F32.PACK_AB R66, R67, R66 ;  /* 0x000000424342723e */ /* 0x000fe400000000ff */
[----:B------:R-:W-:Y:S02]  /*109c0*/  F2FP.F16.F32.PACK_AB R67, R92, R77 ;  /* 0x0000004d5c43723e */ /* 0x000fe400000000ff */
[----:B------:R-:W1:Y:S02]  /*109d0*/  LDC.64 R76, c[0x0][0x428] ;  /* 0x00010a00ff4c7b82 */ /* 0x000e640000000a00 */
[----:B-1----:R-:W-:-:S04]  /*109e0*/  IMAD.WIDE.U32 R76, R69, 0x10, R76 ;  /* 0x00000010454c7825 */ /* 0x002fc800078e004c */
[----:B------:R-:W-:Y:S01]  /*109f0*/  VIADD R69, R69, 0x20 ;  /* 0x0000002045457836 */ /* 0x000fe20000000000 */
[----:B------:R2:W-:Y:S06]  /*10a00*/  STG.E.128 desc[UR8][R76.64], R64 ;  /* 0x000000404c007986 */ /* 0x0005ec000c101d08 */
.L_x_9313:
[----:B------:R-:W-:Y:S05]  /*10a10*/  BSYNC.RECONVERGENT B1 ;  /* 0x0000000000017941 */ /* 0x000fea0003800200 */
.L_x_9312:
        /* <DEDUP_REMOVED lines=21> */
[----:B------:R-:W1:Y:S01]  /*10b70*/  LDC.64 R76, c[0x0][0x428] ;  /* 0x00010a00ff4c7b82 */ /* 0x000e620000000a00 */
[----:B------:R-:W-:Y:S01]  /*10b80*/  FFMA.FTZ R75, R80, R25, R33 ;  /* 0x00000019504b7223 */ /* 0x000fe20000010021 */
[----:B------:R-:W-:Y:S01]  /*10b90*/  FFMA.FTZ R78, R78, R23, R31 ;  /* 0x000000174e4e7223 */ /* 0x000fe2000001001f */
[----:B------:R-:W-:Y:S01]  /*10ba0*/  FFMA.FTZ R92, R92, R27, R35 ;  /* 0x0000001b5c5c7223 */ /* 0x000fe20000010023 */
[----:B------:R-:W-:-:S02]  /*10bb0*/  FFMA.FTZ R64, R64, R21, R29 ;  /* 0x0000001540407223 */ /* 0x000fc4000001001d */
[----:B------:R-:W-:Y:S01]  /*10bc0*/  F2FP.F16.F32.PACK_AB R66, R75, R66 ;  /* 0x000000424b42723e */ /* 0x000fe200000000ff */
[----:B------:R-:W-:Y:S01]  /*10bd0*/  FFMA.FTZ R75, R65, R20, R28 ;  /* 0x00000014414b7223 */ /* 0x000fe2000001001c */
[----:B------:R-:W-:Y:S01]  /*10be0*/  FFMA.FTZ R65, R79, R22, R30 ;  /* 0x000000164f417223 */ /* 0x000fe2000001001e */
[----:B------:R-:W-:-:S03]  /*10bf0*/  F2FP.F16.F32.PACK_AB R67, R92, R67 ;  /* 0x000000435c43723e */ /* 0x000fc600000000ff */
[----:B------:R-:W-:Y:S02]  /*10c00*/  F2FP.F16.F32.PACK_AB R64, R64, R75 ;  /* 0x0000004b4040723e */ /* 0x000fe400000000ff */
[----:B------:R-:W-:Y:S01]  /*10c10*/  F2FP.F16.F32.PACK_AB R65, R78, R65 ;  /* 0x000000414e41723e */ /* 0x000fe200000000ff */
[----:B-1----:R-:W-:-:S05]  /*10c20*/  IMAD.WIDE.U32 R76, R69, 0x10, R76 ;  /* 0x00000010454c7825 */ /* 0x002fca00078e004c */
[----:B------:R3:W-:Y:S02]  /*10c30*/  STG.E.128 desc[UR8][R76.64], R64 ;  /* 0x000000404c007986 */ /* 0x0007e4000c101d08 */
.L_x_9315:
[----:B------:R-:W-:Y:S05]  /*10c40*/  BSYNC.RECONVERGENT B1 ;  /* 0x0000000000017941 */ /* 0x000fea0003800200 */
.L_x_9314:
[----:B-123--:R-:W1:Y:S02]  /*10c50*/  LDC.64 R64, c[0x0][0x380] ;  /* 0x0000e000ff407b82 */ /* 0x00ee640000000a00 */
[----:B-1----:R-:W-:-:S04]  /*10c60*/  LEA R5, R64, R5, 0x2 ;  /* 0x0000000540057211 */ /* 0x002fc800078e10ff */
[----:B------:R-:W-:-:S13]  /*10c70*/  ISETP.GE.AND P1, PT, R5, R65, PT ;  /* 0x000000410500720c */ /* 0x000fda0003f26270 */
[----:B------:R-:W-:Y:S05]  /*10c80*/  @!P1 BRA `(.L_x_9316) ;  /* 0xfffffefc00949947 */ /* 0x000fea000383ffff */
[----:B------:R-:W-:Y:S05]  /*10c90*/  BSYNC B0 ;  /* 0x0000000000007941 */ /* 0x000fea0003800000 */
.L_x_9061:
[----:B------:R-:W-:Y:S05]  /*10ca0*/  EXIT ;  /* 0x000000000000794d */ /* 0x000fea0003800000 */
.L_x_9311:
        /* <DEDUP_REMOVED lines=8> */
.L_x_9318:
[----:B------:R-:W-:Y:S05]  /*10d30*/  BSYNC B1 ;  /* 0x0000000000017941 */ /* 0x000fea0003800000 */
.L_x_9317:
        /* <DEDUP_REMOVED lines=9> */
.L_x_9319:
[----:B------:R-:W-:Y:S02]  /*10dd0*/  HFMA2 R75, -RZ, RZ, 0, 2.384185791015625e-07 ;  /* 0x00000004ff4b7431 */ /* 0x000fe400000001ff */
[----:B------:R-:W-:-:S04]  /*10de0*/  FADD.FTZ R80, R79, R78 ;  /* 0x0000004e4f507221 */ /* 0x000fc80000010000 */
[----:B------:R-:W-:-:S07]  /*10df0*/  IMAD.MOV.U32 R92, RZ, RZ, R80 ;  /* 0x000000ffff5c7224 */ /* 0x000fce00078e0050 */
[----:B------:R-:W-:Y:S05]  /*10e00*/  WARPSYNC.COLLECTIVE R67, `(.L_x_9320) ;  /* 0x0000000043087348 */ /* 0x000fea0003c00000 */
[----:B------:R0:W1:Y:S02]  /*10e10*/  SHFL.BFLY P3, R78, R92, R75, R76 ;  /* 0x0c00004b5c4e7389 */ /* 0x000064000006004c */
[----:B01----:R-:W-:Y:S05]  /*10e20*/  ENDCOLLECTIVE ;  /* 0x000000000000791b */ /* 0x003fea0003800000 */
.L_x_9320:
[----:B------:R-:W-:Y:S01]  /*10e30*/  MOV R75, 0x8 ;  /* 0x00000008004b7802 */ /* 0x000fe20000000f00 */
[----:B------:R-:W-:-:S04]  /*10e40*/  FADD.FTZ R81, R80, R78 ;  /* 0x0000004e50517221 */ /* 0x000fc80000010000 */
[----:B------:R-:W-:-:S07]  /*10e50*/  IMAD.MOV.U32 R92, RZ, RZ, R81 ;  /* 0x000000ffff5c7224 */ /* 0x000fce00078e0051 */
[----:B------:R-:W-:Y:S05]  /*10e60*/  WARPSYNC.COLLECTIVE R67, `(.L_x_9321) ;  /* 0x0000000043087348 */ /* 0x000fea0003c00000 */
[----:B------:R0:W1:Y:S02]  /*10e70*/  SHFL.BFLY P3, R78, R92, R75, R76 ;  /* 0x0c00004b5c4e7389 */ /* 0x000064000006004c */
[----:B01----:R-:W-:Y:S05]  /*10e80*/  ENDCOLLECTIVE ;  /* 0x000000000000791b */ /* 0x003fea0003800000 */
.L_x_9321:
[----:B------:R-:W-:Y:S02]  /*10e90*/  IMAD.MOV.U32 R75, RZ, RZ, 0x10 ;  /* 0x00000010ff4b7424 */ /* 0x000fe400078e00ff */
[----:B------:R-:W-:-:S07]  /*10ea0*/  FADD.FTZ R92, R81, R78 ;  /* 0x0000004e515c7221 */ /* 0x000fce0000010000 */
[----:B------:R-:W-:Y:S05]  /*10eb0*/  WARPSYNC.COLLECTIVE R67, `(.L_x_9322) ;  /* 0x0000000043087348 */ /* 0x000fea0003c00000 */
[----:B------:R0:W1:Y:S02]  /*10ec0*/  SHFL.BFLY P3, R78, R92, R75, R76 ;  /* 0x0c00004b5c4e7389 */ /* 0x000064000006004c */
[----:B01----:R-:W-:Y:S05]  /*10ed0*/  ENDCOLLECTIVE ;  /* 0x000000000000791b */ /* 0x003fea0003800000 */
.L_x_9322:
        /* <DEDUP_REMOVED lines=41> */
.L_x_9323:
[----:B------:R-:W-:Y:S01]  /*11170*/  MOV R75, 0x2 ;  /* 0x00000002004b7802 */ /* 0x000fe20000000f00 */
[----:B------:R-:W-:-:S04]  /*11180*/  FADD.FTZ R65, R64, R78 ;  /* 0x0000004e40417221 */ /* 0x000fc80000010000 */
[----:B------:R-:W-:-:S07]  /*11190*/  IMAD.MOV.U32 R92, RZ, RZ, R65 ;  /* 0x000000ffff5c7224 */ /* 0x000fce00078e0041 */
[----:B------:R-:W-:Y:S05]  /*111a0*/  WARPSYNC.COLLECTIVE R67, `(.L_x_9324) ;  /* 0x0000000043087348 */ /* 0x000fea0003c00000 */
[----:B------:R0:W1:Y:S02]  /*111b0*/  SHFL.BFLY P3, R78, R92, R75, R76 ;  /* 0x0c00004b5c4e7389 */ /* 0x000064000006004c */
[----:B01----:R-:W-:Y:S05]  /*111c0*/  ENDCOLLECTIVE ;  /* 0x000000000000791b */ /* 0x003fea0003800000 */
.L_x_9324:
[----:B------:R-:W-:Y:S02]  /*111d0*/  HFMA2 R75, -RZ, RZ, 0, 2.384185791015625e-07 ;  /* 0x00000004ff4b7431 */ /* 0x000fe400000001ff */
[----:B------:R-:W-:-:S04]  /*111e0*/  FADD.FTZ R79, R65, R78 ;  /* 0x0000004e414f7221 */ /* 0x000fc80000010000 */
[----:B------:R-:W-:-:S07]  /*111f0*/  IMAD.MOV.U32 R92, RZ, RZ, R79 ;  /* 0x000000ffff5c7224 */ /* 0x000fce00078e004f */
[----:B------:R-:W-:Y:S05]  /*11200*/  WARPSYNC.COLLECTIVE R67, `(.L_x_9325) ;  /* 0x0000000043087348 */ /* 0x000fea0003c00000 */
[----:B------:R0:W1:Y:S02]  /*11210*/  SHFL.BFLY P3, R78, R92, R75, R76 ;  /* 0x0c00004b5c4e7389 */ /* 0x000064000006004c */
[----:B01----:R-:W-:Y:S05]  /*11220*/  ENDCOLLECTIVE ;  /* 0x000000000000791b */ /* 0x003fea0003800000 */
.L_x_9325:
[----:B------:R-:W-:Y:S01]  /*11230*/  MOV R75, 0x8 ;  /* 0x00000008004b7802 */ /* 0x000fe20000000f00 */
[----:B------:R-:W-:-:S04]  /*11240*/  FADD.FTZ R80, R79, R78 ;  /* 0x0000004e4f507221 */ /* 0x000fc80000010000 */
[----:B------:R-:W-:-:S07]  /*11250*/  IMAD.MOV.U32 R92, RZ, RZ, R80 ;  /* 0x000000ffff5c7224 */ /* 0x000fce00078e0050 */
[----:B------:R-:W-:Y:S05]  /*11260*/  WARPSYNC.COLLECTIVE R67, `(.L_x_9326) ;  /* 0x0000000043087348 */ /* 0x000fea0003c00000 */
[----:B------:R0:W1:Y:S02]  /*11270*/  SHFL.BFLY P3, R78, R92, R75, R76 ;  /* 0x0c00004b5c4e7389 */ /* 0x000064000006004c */
[----:B01----:R-:W-:Y:S05]  /*11280*/  ENDCOLLECTIVE ;  /* 0x000000000000791b */ /* 0x003fea0003800000 */
.L_x_9326:
[----:B------:R-:W-:Y:S02]  /*11290*/  HFMA2 R75, -RZ, RZ, 0, 9.5367431640625e-07 ;  /* 0x00000010ff4b7431 */ /* 0x000fe400000001ff */
[----:B------:R-:W-:-:S04]  /*112a0*/  FADD.FTZ R81, R80, R78 ;  /* 0x0000004e50517221 */ /* 0x000fc80000010000 */
[----:B------:R-:W-:-:S07]  /*112b0*/  IMAD.MOV.U32 R92, RZ, RZ, R81 ;  /* 0x000000ffff5c7224 */ /* 0x000fce00078e0051 */
[----:B------:R-:W-:Y:S05]  /*112c0*/  WARPSYNC.COLLECTIVE R67, `(.L_x_9327) ;  /* 0x0000000043087348 */ /* 0x000fea0003c00000 */
[----:B------:R0:W1:Y:S02]  /*112d0*/  SHFL.BFLY P3, R78, R92, R75, R76 ;  /* 0x0c00004b5c4e7389 */ /* 0x000064000006004c */
[----:B01----:R-:W-:Y:S05]  /*112e0*/  ENDCOLLECTIVE ;  /* 0x000000000000791b */ /* 0x003fea0003800000 */
.L_x_9327:
[----:B------:R-:W-:Y:S05]  /*112f0*/  BRA `(.L_x_9328) ;  /* 0xfffffff400047947 */ /* 0x000fea000383ffff */
.L_x_9329:
        /* <DEDUP_REMOVED lines=16> */
.L_x_12159:


//--------------------- .text._ZN10layer_norm31ln_parallel_residual_fwd_kernelINS_13Kernel_traitsIf6__halffS2_fjLj512ELj1ELj4ELj1ELj16ENS_18Kernel_traits_baseILj512EfS2_fS2_fjLj128EEEEELb1ELb1ELb1EEEvNS_9FwdParamsE --------------------------
	.section	.text._ZN10layer_norm31ln_parallel_residual_fwd_kernelINS_13Kernel_traitsIf6__halffS2_fjLj512ELj1ELj4ELj1ELj16ENS_18Kernel_traits_baseILj512EfS2_fS2_fjLj128EEEEELb1ELb1ELb1EEEvNS_9FwdParamsE,"ax",@progbits
	.align	128
        .global         _ZN10layer_norm31ln_parallel_residual_fwd_kernelINS_13Kernel_traitsIf6__halffS2_fjLj512ELj1ELj4ELj1ELj16ENS_18Kernel_traits_baseILj512EfS2_fS2_fjLj128EEEEELb1ELb1ELb1EEEvNS_9FwdParamsE
        .type           _ZN10layer_norm31ln_parallel_residual_fwd_kernelINS_13Kernel_traitsIf6__halffS2_fjLj512ELj1ELj4ELj1ELj16ENS_18Kernel_traits_baseILj512EfS2_fS2_fjLj128EEEEELb1ELb1ELb1EEEvNS_9FwdParamsE,@function
        .size           _ZN10layer_norm31ln_parallel_residual_fwd_kernelINS_13Kernel_traitsIf6__halffS2_fjLj512ELj1ELj4ELj1ELj16ENS_18Kernel_traits_baseILj512EfS2_fS2_fjLj128EEEEELb1ELb1ELb1EEEvNS_9FwdParamsE,(.L_x_12160 - _ZN10layer_norm31ln_parallel_residual_fwd_kernelINS_13Kernel_traitsIf6__halffS2_fjLj512ELj1ELj4ELj1ELj16ENS_18Kernel_traits_baseILj512EfS2_fS2_fjLj128EEEEELb1ELb1ELb1EEEvNS_9FwdParamsE)
        .other          _ZN10layer_norm31ln_parallel_residual_fwd_kernelINS_13Kernel_traitsIf6__halffS2_fjLj512ELj1ELj4ELj1ELj16ENS_18Kernel_traits_baseILj512EfS2_fS2_fjLj128EEEEELb1ELb1ELb1EEEvNS_9FwdParamsE,@"STO_CUDA_ENTRY STV_DEFAULT"
_ZN10layer_norm31ln_parallel_residual_fwd_kernelINS_13Kernel_traitsIf6__halffS2_fjLj512ELj1ELj4ELj1ELj16ENS_18Kernel_traits_baseILj512EfS2_fS2_fjLj128EEEEELb1ELb1ELb1EEEvNS_9FwdParamsE:
.text._ZN10layer_norm31ln_parallel_residual_fwd_kernelINS_13Kernel_traitsIf6__halffS2_fjLj512ELj1ELj4ELj1ELj16ENS_18Kernel_traits_baseILj512EfS2_fS2_fjLj128EEEEELb1ELb1ELb1EEEvNS_9FwdParamsE:
        /* <DEDUP_REMOVED lines=48> */
[----:B-----5:R-:W-:Y:S01]  /*0300*/  @P1 MOV R90, R21 ;  /* 0x00000015005a1202 */ /* 0x020fe20000000f00 */
[----:B------:R-:W-:Y:S01]  /*0310*/  UIADD3 UR14, UPT, UPT, UR6, 0x3c6ef372, URZ ;  /* 0x3c6ef372060e7890 */ /* 0x000fe2000fffe0ff */
[C---:B------:R-:W-:Y:S01]  /*0320*/  IMAD.HI.U32 R6, R3.reuse, -0x2daee0ad, RZ ;  /* 0xd2511f5303067827 */ /* 0x040fe200078e00ff */
[----:B------:R-:W-:Y:S01]  /*0330*/  LOP3.LUT R5, R4, UR6, R5, 0x96, !PT ;  /* 0x0000000604057c12 */ /* 0x000fe2000f8e9605 */
[----:B------:R-:W-:Y:S01]  /*0340*/  UIADD3 UR15, UPT, UPT, UR7, 0x76cf5d0a, URZ ;  /* 0x76cf5d0a070f7890 */ /* 0x000fe2000fffe0ff */
[-C--:B------:R-:W-:Y:S01]  /*0350*/  @P1 MOV R86, R17.reuse ;  /* 0x0000001100561202 */ /* 0x080fe20000000f00 */
[----:B------:R-:W-:Y:S01]  /*0360*/  IMAD R26, R3, -0x2daee0ad, RZ ;  /* 0xd2511f53031a7824 */ /* 0x000fe200078e02ff */
[----:B------:R-:W-:Y:S01]  /*0370*/  LOP3.LUT R6, R6, UR7, RZ, 0x3c, !PT ;  /* 0x0000000706067c12 */ /* 0x000fe2000f8e3cff */
[----:B------:R-:W-:Y:S01]  /*0380*/  IMAD.HI.U32 R25, R5, -0x2daee0ad, RZ ;  /* 0xd2511f5305197827 */ /* 0x000fe200078e00ff */
[----:B------:R-:W-:Y:S01]  /*0390*/  UIADD3 UR17, UPT, UPT, UR7, 0x32370b8f, URZ ;  /* 0x32370b8f07117890 */ /* 0x000fe2000fffe0ff */
[----:B------:R-:W-:Y:S01]  /*03a0*/  @!P1 MOV R86, R17 ;  /* 0x0000001100569202 */ /* 0x000fe20000000f00 */
[----:B------:R-:W-:Y:S01]  /*03b0*/  UIADD3 UR16, UPT, UPT, UR6, -0x255992d5, URZ ;  /* 0xdaa66d2b06107890 */ /* 0x000fe2000fffe0ff */
[----:B------:R-:W-:Y:S01]  /*03c0*/  IMAD R24, R2, -0x326172a9, RZ ;  /* 0xcd9e8d5702187824 */ /* 0x000fe200078e02ff */
[----:B------:R-:W-:Y:S01]  /*03d0*/  LOP3.LUT R25, R26, UR13, R25, 0x96, !PT ;  /* 0x0000000d1a197c12 */ /* 0x000fe2000f8e9619 */
[C---:B------:R-:W-:Y:S01]  /*03e0*/  IMAD.HI.U32 R7, R6.reuse, -0x326172a9, RZ ;  /* 0xcd9e8d5706077827 */ /* 0x040fe200078e00ff */
[----:B------:R-:W-:Y:S01]  /*03f0*/  UIADD3 UR18, UPT, UPT, UR6, 0x78dde6e4, URZ ;  /* 0x78dde6e406127890 */ /* 0x000fe2000fffe0ff */
[-C--:B------:R-:W-:Y:S01]  /*0400*/  @P1 MOV R83, R12.reuse ;  /* 0x0000000c00531202 */ /* 0x080fe20000000f00 */
[----:B------:R-:W-:Y:S01]  /*0410*/  UIADD3 UR19, UPT, UPT, UR7, -0x126145ec, URZ ;  /* 0xed9eba1407137890 */ /* 0x000fe2000fffe0ff */
[----:B------:R-:W-:Y:S01]  /*0420*/  IMAD R27, R6, -0x326172a9, RZ ;  /* 0xcd9e8d57061b7824 */ /* 0x000fe200078e02ff */
[----:B------:R-:W-:Y:S01]  /*0430*/  LOP3.LUT R7, R24, UR12, R7, 0x96, !PT ;  /* 0x0000000c18077c12 */ /* 0x000fe2000f8e9607 */
[----:B------:R-:W-:Y:S01]  /*0440*/  IMAD.HI.U32 R6, R25, -0x326172a9, RZ ;  /* 0xcd9e8d5719067827 */ /* 0x000fe200078e00ff */
[----:B------:R-:W-:Y:S01]  /*0450*/  UIADD3 UR21, UPT, UPT, UR7, -0x56f99767, URZ ;  /* 0xa906689907157890 */ /* 0x000fe2000fffe0ff */
[----:B------:R-:W-:Y:S01]  /*0460*/  @!P1 MOV R83, R12 ;  /* 0x0000000c00539202 */ /* 0x000fe20000000f00 */
[----:B------:R-:W-:Y:S01]  /*0470*/  UIADD3 UR20, UPT, UPT, UR6, 0x1715609d, URZ ;  /* 0x1715609d06147890 */ /* 0x000fe2000fffe0ff */
[----:B------:R-:W-:Y:S01]  /*0480*/  IMAD R24, R5, -0x2daee0ad, RZ ;  /* 0xd2511f5305187824 */ /* 0x000fe200078e02ff */
[----:B------:R-:W-:Y:S01]  /*0490*/  LOP3.LUT R6, R27, UR14, R6, 0x96, !PT ;  /* 0x0000000e1b067c12 */ /* 0x000fe2000f8e9606 */
[C---:B------:R-:W-:Y:S01]  /*04a0*/  IMAD.HI.U32 R5, R7.reuse, -0x2daee0ad, RZ ;  /* 0xd2511f5307057827 */ /* 0x040fe200078e00ff */
[----:B------:R-:W-:Y:S01]  /*04b0*/  UIADD3 UR22, UPT, UPT, UR6, -0x4ab325aa, URZ ;  /* 0xb54cda5606167890 */ /* 0x000fe2000fffe0ff */
[----:B------:R-:W-:Y:S01]  /*04c0*/  BSSY B0, `(.L_x_9330) ;  /* 0x000102c000007945 */ /* 0x000fe20003800000 */
[----:B------:R-:W-:Y:S01]  /*04d0*/  UIADD3 UR23, UPT, UPT, UR7, 0x646e171e, URZ ;  /* 0x646e171e07177890 */ /* 0x000fe2000fffe0ff */
[----:B------:R-:W-:Y:S01]  /*04e0*/  IMAD R26, R7, -0x2daee0ad, RZ ;  /* 0xd2511f53071a7824 */ /* 0x000fe200078e02ff */
[----:B------:R-:W-:Y:S01]  /*04f0*/  LOP3.LUT R5, R24, UR15, R5, 0x96, !PT ;  /* 0x0000000f18057c12 */ /* 0x000fe2000f8e9605 */
[----:B------:R-:W-:Y:S01]  /*0500*/  IMAD R24, R25, -0x326172a9, RZ ;  /* 0xcd9e8d5719187824 */ /* 0x000fe200078e02ff */
[----:B------:R-:W0:Y:S01]  /*0510*/  LDCU.64 UR4, c[0x0][0x398] ;  /* 0x00007300ff0477ac */ /* 0x000e220008000a00 */
[----:B------:R-:W-:Y:S01]  /*0520*/  IMAD.HI.U32 R25, R6, -0x2daee0ad, RZ ;  /* 0xd2511f5306197827 */ /* 0x000fe200078e00ff */
[----:B------:R-:W-:-:S02]  /*0530*/  @P1 MOV R89, R22 ;  /* 0x0000001600591202 */ /* 0x000fc40000000f00 */
[----:B------:R-:W-:Y:S01]  /*0540*/  @!P1 CS2R R50, SRZ ;  /* 0x0000000000329805 */ /* 0x000fe2000001ff00 */
[----:B------:R-:W-:Y:S01]  /*0550*/  UIADD3 UR25, UPT, UPT, UR7, 0x1fd5c5a3, URZ ;  /* 0x1fd5c5a307197890 */ /* 0x000fe2000fffe0ff */
[C---:B------:R-:W-:Y:S01]  /*0560*/  IMAD.HI.U32 R7, R5.reuse, -0x326172a9, RZ ;  /* 0xcd9e8d5705077827 */ /* 0x040fe200078e00ff */
[----:B------:R-:W-:Y:S01]  /*0570*/  LOP3.LUT R25, R26, UR17, R25, 0x96, !PT ;  /* 0x000000111a197c12 */ /* 0x000fe2000f8e9619 */
[----:B------:R-:W-:Y:S01]  /*0580*/  UIADD3 UR24, UPT, UPT, UR6, 0x5384540f, URZ ;  /* 0x5384540f06187890 */ /* 0x000fe2000fffe0ff */
[----:B------:R-:W-:Y:S01]  /*0590*/  @P1 MOV R80, R15 ;  /* 0x0000000f00501202 */ /* 0x000fe20000000f00 */
[--C-:B------:R-:W-:Y:S01]  /*05a0*/  @P1 IMAD.MOV.U32 R91, RZ, RZ, R20.reuse ;  /* 0x000000ffff5b1224 */ /* 0x100fe200078e0014 */
[----:B------:R-:W-:Y:S01]  /*05b0*/  LOP3.LUT R7, R24, UR16, R7, 0x96, !PT ;  /* 0x0000001018077c12 */ /* 0x000fe2000f8e9607 */
[----:B------:R-:W-:Y:S01]  /*05c0*/  @!P1 IMAD.MOV.U32 R91, RZ, RZ, R20 ;  /* 0x000000ffff5b9224 */ /* 0x000fe200078e0014 */
[----:B------:R-:W-:Y:S01]  /*05d0*/  UIADD3 UR26, UPT, UPT, UR6, -0xe443238, URZ ;  /* 0xf1bbcdc8061a7890 */ /* 0x000fe2000fffe0ff */
[----:B------:R-:W-:Y:S01]  /*05e0*/  @!P1 IMAD.MOV.U32 R90, RZ, RZ, R21 ;  /* 0x000000ffff5a9224 */ /* 0x000fe200078e0015 */
[----:B------:R-:W-:Y:S01]  /*05f0*/  UIADD3 UR27, UPT, UPT, UR7, -0x24c28bd8, URZ ;  /* 0xdb3d7428071b7890 */ /* 0x000fe2000fffe0ff */
[----:B------:R-:W-:Y:S01]  /*0600*/  IMAD R20, R5, -0x326172a9, RZ ;  /* 0xcd9e8d5705147824 */ /* 0x000fe200078e02ff */
[----:B------:R-:W-:Y:S01]  /*0610*/  UIADD3 UR29, UPT, UPT, UR7, -0x695add53, URZ ;  /* 0x96a522ad071d7890 */ /* 0x000fe2000fffe0ff */
[----:B------:R-:W-:Y:S01]  /*0620*/  IMAD R21, R6, -0x2daee0ad, RZ ;  /* 0xd2511f5306157824 */ /* 0x000fe200078e02ff */
[----:B0-----:R-:W-:Y:S01]  /*0630*/  UISETP.NE.U32.AND UP0, UPT, UR4, URZ, UPT ;  /* 0x000000ff0400728c */ /* 0x001fe2000bf05070 */
[----:B------:R-:W-:Y:S01]  /*0640*/  IMAD.HI.U32 R5, R25, -0x326172a9, RZ ;  /* 0xcd9e8d5719057827 */ /* 0x000fe200078e00ff */
[----:B------:R-:W-:Y:S01]  /*0650*/  UIADD3 UR28, UPT, UPT, UR6, -0x700cb87f, URZ ;  /* 0x8ff34781061c7890 */ /* 0x000fe2000fffe0ff */
[----:B------:R-:W-:Y:S01]  /*0660*/  @P1 MOV R77, R10 ;  /* 0x0000000a004d1202 */ /* 0x000fe20000000f00 */
[----:B------:R-:W-:Y:S01]  /*0670*/  UISETP.NE.AND.EX UP0, UPT, UR5, URZ, UPT, UP0 ;  /* 0x000000ff0500728c */ /* 0x000fe2000bf05300 */
[----:B------:R-:W-:Y:S01]  /*0680*/  IMAD.HI.U32 R6, R7, -0x2daee0ad, RZ ;  /* 0xd2511f5307067827 */ /* 0x000fe200078e00ff */
[----:B------:R-:W-:-:S02]  /*0690*/  LOP3.LUT R5, R20, UR18, R5, 0x96, !PT ;  /* 0x0000001214057c12 */ /* 0x000fc4000f8e9605 */
        /* <DEDUP_REMOVED lines=8> */
[----:B------:R-:W-:Y:S01]  /*0720*/  IMAD.HI.U32 R20, R5, -0x2daee0ad, RZ ;  /* 0xd2511f5305147827 */ /* 0x000fe200078e00ff */
[----:B------:R-:W-:-:S02]  /*0730*/  @!P1 CS2R R42, SRZ ;  /* 0x00000000002a9805 */ /* 0x000fc4000001ff00 */
[----:B------:R-:W-:Y:S02]  /*0740*/  @!P1 CS2R R40, SRZ ;  /* 0x0000000000289805 */ /* 0x000fe4000001ff00 */
[----:B------:R-:W-:Y:S01]  /*0750*/  @!P1 CS2R R38, SRZ ;  /* 0x0000000000269805 */ /* 0x000fe2000001ff00 */
[----:B------:R-:W-:Y:S01]  /*0760*/  IMAD R16, R25, -0x326172a9, RZ ;  /* 0xcd9e8d5719107824 */ /* 0x000fe200078e02ff */
[----:B------:R-:W-:Y:S01]  /*0770*/  LOP3.LUT R20, R21, UR21, R20, 0x96, !PT ;  /* 0x0000001515147c12 */ /* 0x000fe2000f8e9614 */
[----:B------:R-:W-:Y:S01]  /*0780*/  IMAD.HI.U32 R7, R6, -0x326172a9, RZ ;  /* 0xcd9e8d5706077827 */ /* 0x000fe200078e00ff */
[----:B------:R-:W-:Y:S02]  /*0790*/  PLOP3.LUT P0, PT, PT, PT, UP0, 0x80, 0x8 ;  /* 0x000000000008781c */ /* 0x000fe40003f0f008 */
        /* <DEDUP_REMOVED lines=11> */
[--C-:B------:R-:W-:Y:S01]  /*0850*/  @P1 IMAD.MOV.U32 R82, RZ, RZ, R13.reuse ;  /* 0x000000ffff521224 */ /* 0x100fe200078e000d */
[----:B------:R-:W-:Y:S01]  /*0860*/  LOP3.LUT R16, R17, UR23, R16, 0x96, !PT ;  /* 0x0000001711107c12 */ /* 0x000fe2000f8e9610 */
[----:B------:R-:W-:Y:S01]  /*0870*/  IMAD R12, R7, -0x2daee0ad, RZ ;  /* 0xd2511f53070c7824 */ /* 0x000fe200078e02ff */
[----:B------:R-:W3:Y:S01]  /*0880*/  LDCU.U8 UR30, c[0x0][0x410] ;  /* 0x00008200ff1e77ac */ /* 0x000ee20008000000 */
[----:B------:R-:W-:-:S02]  /*0890*/  @!P1 IMAD.MOV.U32 R82, RZ, RZ, R13 ;  /* 0x000000ffff529224 */ /* 0x000fc400078e000d */
[----:B------:R-:W-:Y:S01]  /*08a0*/  IMAD.HI.U32 R7, R5, -0x2daee0ad, RZ ;  /* 0xd2511f5305077827 */ /* 0x000fe200078e00ff */
[----:B------:R-:W4:Y:S03]  /*08b0*/  LDCU UR5, c[0x0][0x448] ;  /* 0x00008900ff0577ac */ /* 0x000f260008000800 */
[----:B------:R-:W-:Y:S01]  /*08c0*/  IMAD R13, R20, -0x326172a9, RZ ;  /* 0xcd9e8d57140d7824 */ /* 0x000fe200078e02ff */
[----:B------:R-:W-:Y:S01]  /*08d0*/  LOP3.LUT R7, R12, UR25, R7, 0x96, !PT ;  /* 0x000000190c077c12 */ /* 0x000fe2000f8e9607 */
[C---:B------:R-:W-:Y:S01]  /*08e0*/  IMAD.HI.U32 R6, R16.reuse, -0x326172a9, RZ ;  /* 0xcd9e8d5710067827 */ /* 0x040fe200078e00ff */
[----:B------:R-:W0:Y:S03]  /*08f0*/  LDCU.64 UR10, c[0x0][0x3a0] ;  /* 0x00007400ff0a77ac */ /* 0x000e260008000a00 */
[----:B------:R-:W-:Y:S01]  /*0900*/  @P1 IMAD.MOV.U32 R79, RZ, RZ, R8 ;  /* 0x000000ffff4f1224 */ /* 0x000fe200078e0008 */
[----:B------:R-:W-:Y:S01]  /*0910*/  LOP3.LUT R6, R13, UR24, R6, 0x96, !PT ;  /* 0x000000180d067c12 */ /* 0x000fe2000f8e9606 */
[----:B------:R-:W-:Y:S01]  /*0920*/  IMAD R13, R16, -0x326172a9, RZ ;  /* 0xcd9e8d57100d7824 */ /* 0x000fe200078e02ff */
[----:B------:R-:W-:Y:S01]  /*0930*/  @!P1 MOV R79, R8 ;  /* 0x00000008004f9202 */ /* 0x000fe20000000f00 */
[----:B------:R-:W-:-:S04]  /*0940*/  IMAD.HI.U32 R8, R7, -0x326172a9, RZ ;  /* 0xcd9e8d5707087827 */ /* 0x000fc800078e00ff */
[----:B------:R-:W-:Y:S01]  /*0950*/  IMAD R12, R5, -0x2daee0ad, RZ ;  /* 0xd2511f53050c7824 */ /* 0x000fe200078e02ff */
[----:B------:R-:W-:Y:S01]  /*0960*/  LOP3.LUT R8, R13, UR26, R8, 0x96, !PT ;  /* 0x0000001a0d087c12 */ /* 0x000fe2000f8e9608 */
[----:B------:R-:W-:-:S04]  /*0970*/  IMAD.HI.U32 R5, R6, -0x2daee0ad, RZ ;  /* 0xd2511f5306057827 */ /* 0x000fc800078e00ff */
[--C-:B------:R-:W-:Y:S01]  /*0980*/  @P1 IMAD.MOV.U32 R81, RZ, RZ, R14.reuse ;  /* 0x000000ffff511224 */ /* 0x100fe200078e000e */
        /* <DEDUP_REMOVED lines=8> */
[----:B------:R-:W-:Y:S01]  /*0a10*/  LOP3.LUT R69, R14, UR28, R69, 0x96, !PT ;  /* 0x0000001c0e457c12 */ /* 0x000fe2000f8e9645 */
[----:B------:R-:W-:Y:S02]  /*0a20*/  @P1 IMAD.MOV.U32 R85, RZ, RZ, R18 ;  /* 0x000000ffff551224 */ /* 0x000fe400078e0012 */
[----:B------:R-:W-:Y:S02]  /*0a30*/  @P1 IMAD.MOV.U32 R84, RZ, RZ, R19 ;  /* 0x000000ffff541224 */ /* 0x000fe400078e0013 */
[----:B------:R-:W-:Y:S02]  /*0a40*/  @P1 IMAD.MOV.U32 R78, RZ, RZ, R9 ;  /* 0x000000ffff4e1224 */ /* 0x000fe400078e0009 */
[----:B------:R-:W-:Y:S01]  /*0a50*/  @P1 IMAD.MOV.U32 R76, RZ, RZ, R11 ;  /* 0x000000ffff4c1224 */ /* 0x000fe200078e000b */
[----:B------:R-:W-:Y:S01]  /*0a60*/  @!P1 MOV R76, R11 ;  /* 0x0000000b004c9202 */ /* 0x000fe20000000f00 */
[----:B------:R-:W-:-:S02]  /*0a70*/  @!P1 IMAD.MOV.U32 R88, RZ, RZ, R23 ;  /* 0x000000ffff589224 */ /* 0x000fc400078e0017 */
[----:B------:R-:W-:Y:S02]  /*0a80*/  @!P1 IMAD.MOV.U32 R85, RZ, RZ, R18 ;  /* 0x000000ffff559224 */ /* 0x000fe400078e0012 */
[----:B------:R-:W-:Y:S02]  /*0a90*/  @!P1 IMAD.MOV.U32 R84, RZ, RZ, R19 ;  /* 0x000000ffff549224 */ /* 0x000fe400078e0013 */
[----:B------:R-:W-:Y:S02]  /*0aa0*/  @!P1 IMAD.MOV.U32 R80, RZ, RZ, R15 ;  /* 0x000000ffff509224 */ /* 0x000fe400078e000f */
[----:B------:R-:W-:Y:S02]  /*0ab0*/  @!P1 IMAD.MOV.U32 R78, RZ, RZ, R9 ;  /* 0x000000ffff4e9224 */ /* 0x000fe400078e0009 */
[----:B------:R-:W-:Y:S02]  /*0ac0*/  @!P1 IMAD.MOV.U32 R77, RZ, RZ, R10 ;  /* 0x000000ffff4d9224 */ /* 0x000fe400078e000a */
[----:B------:R-:W-:-:S02]  /*0ad0*/  IMAD.MOV.U32 R6, RZ, RZ, RZ ;  /* 0x000000ffff067224 */ /* 0x000fc400078e00ff */
[----:B------:R-:W-:Y:S02]  /*0ae0*/  IMAD R5, R8, -0x2daee0ad, RZ ;  /* 0xd2511f5308057824 */ /* 0x000fe400078e02ff */
[----:B01234-:R-:W-:-:S07]  /*0af0*/  IMAD R68, R12, -0x326172a9, RZ ;  /* 0xcd9e8d570c447824 */ /* 0x01ffce00078e02ff */
.L_x_9578:
        /* <DEDUP_REMOVED lines=39> */
.L_x_9334:
        /* <DEDUP_REMOVED lines=13> */
.L_x_9336:
[----:B------:R-:W-:Y:S05]  /*0e40*/  BSYNC.RECONVERGENT B2 ;  /* 0x0000000000027941 */ /* 0x000fea0003800200 */
.L_x_9335:
        /* <DEDUP_REMOVED lines=41> */
.L_x_9333:
[----:B------:R-:W-:Y:S05]  /*10e0*/  BSYNC.RECONVERGENT B1 ;  /* 0x0000000000017941 */ /* 0x000fea0003800200 */
.L_x_9332:
[----:B------:R-:W-:Y:S01]  /*10f0*/  ISETP.NE.AND P0, PT, R18, 0x1, PT ;  /* 0x000000011200780c */ /* 0x000fe20003f05270 */
[----:B------:R-:W-:Y:S01]  /*1100*/  BSSY.RECONVERGENT B1, `(.L_x_9337) ;  /* 0x000004a000017945 */ /* 0x000fe20003800200 */
[----:B------:R-:W-:Y:S01]  /*1110*/  I2FP.F32.U32 R16, R16 ;  /* 0x0000001000107245 */ /* 0x000fe20000201000 */
[----:B------:R-:W-:Y:S01]  /*1120*/  IMAD.MOV.U32 R20, RZ, RZ, 0x2 ;  /* 0x00000002ff147424 */ /* 0x000fe200078e00ff */
[----:B------:R-:W-:Y:S01]  /*1130*/  MOV R59, UR31 ;  /* 0x0000001f003b7c02 */ /* 0x000fe20008000f00 */
[----:B------:R-:W-:Y:S02]  /*1140*/  IMAD.MOV.U32 R17, RZ, RZ, R68 ;  /* 0x000000ffff117224 */ /* 0x000fe400078e0044 */
[----:B------:R-:W-:-:S05]  /*1150*/  FFMA.FTZ R16, R16, R75, 1.1641532182693481445e-10 ;  /* 0x2f00000010107423 */ /* 0x000fca000001004b */
        /* <DEDUP_REMOVED lines=12> */
.L_x_9339:
        /* <DEDUP_REMOVED lines=13> */
.L_x_9341:
[----:B------:R-:W-:Y:S05]  /*12f0*/  BSYNC.RECONVERGENT B2 ;  /* 0x0000000000027941 */ /* 0x000fea0003800200 */
.L_x_9340:
        /* <DEDUP_REMOVED lines=42> */
.L_x_9338:
[----:B------:R-:W-:Y:S05]  /*15a0*/  BSYNC.RECONVERGENT B1 ;  /* 0x0000000000017941 */ /* 0x000fea0003800200 */
.L_x_9337:
        /* <DEDUP_REMOVED lines=18> */
.L_x_9344:
        /* <DEDUP_REMOVED lines=13> */
.L_x_9346:
[----:B------:R-:W-:Y:S05]  /*17a0*/  BSYNC.RECONVERGENT B2 ;  /* 0x0000000000027941 */ /* 0x000fea0003800200 */
.L_x_9345:
        /* <DEDUP_REMOVED lines=42> */
.L_x_9343:
[----:B------:R-:W-:Y:S05]  /*1a50*/  BSYNC.RECONVERGENT B1 ;  /* 0x0000000000017941 */ /* 0x000fea0003800200 */
.L_x_9342:
[----:B------:R-:W-:Y:S01]  /*1a60*/  ISETP.NE.AND P2, PT, R21, 0x1, PT ;  /* 0x000000011500780c */ /* 0x000fe20003f45270 */
[----:B------:R-:W-:Y:S01]  /*1a70*/  BSSY.RECONVERGENT B1, `(.L_x_9347) ;  /* 0x0000048000017945 */ /* 0x000fe20003800200 */
[----:B------:R-:W-:Y:S01]  /*1a80*/  I2FP.F32.U32 R18, R19 ;  /* 0x0000001300127245 */ /* 0x000fe20000201000 */
[----:B------:R-:W-:Y:S02]  /*1a90*/  HFMA2 R22, -RZ, RZ, 0, 1.1920928955078125e-07 ;  /* 0x00000002ff167431 */ /* 0x000fe400000001ff */
[----:B------:R-:W-:Y:S02]  /*1aa0*/  IMAD.MOV.U32 R19, RZ, RZ, R68 ;  /* 0x000000ffff137224 */ /* 0x000fe400078e0044 */
[----:B------:R-:W-:-:S05]  /*1ab0*/  FFMA.FTZ R18, R18, R75, 1.1641532182693481445e-10 ;  /* 0x2f00000012127423 */ /* 0x000fca000001004b */
[----:B------:R-:W-:Y:S01]  /*1ac0*/  FSETP.LE.FTZ.AND P0, PT, R18, R59, PT ;  /* 0x0000003b1200720b */ /* 0x000fe20003f13000 */
[----:B------:R-:W-:Y:S01]  /*1ad0*/  HADD2.F32 R18, -RZ, R13.H0_H0 ;  /* 0x2000000dff127230 */ /* 0x000fe20000004100 */
        /* <DEDUP_REMOVED lines=9> */
.L_x_9349:
        /* <DEDUP_REMOVED lines=13> */
.L_x_9351:
[----:B------:R-:W-:Y:S05]  /*1c40*/  BSYNC.RECONVERGENT B2 ;  /* 0x0000000000027941 */ /* 0x000fea0003800200 */
.L_x_9350:
        /* <DEDUP_REMOVED lines=42> */
.L_x_9348:
[----:B------:R-:W-:Y:S05]  /*1ef0*/  BSYNC.RECONVERGENT B1 ;  /* 0x0000000000017941 */ /* 0x000fea0003800200 */
.L_x_9347:
        /* <DEDUP_REMOVED lines=17> */
.L_x_9354:
        /* <DEDUP_REMOVED lines=13> */
.L_x_9356:
[----:B------:R-:W-:Y:S05]  /*20e0*/  BSYNC.RECONVERGENT B2 ;  /* 0x0000000000027941 */ /* 0x000fea0003800200 */
.L_x_9355:
        /* <DEDUP_REMOVED lines=42> */
.L_x_9353:
[----:B------:R-:W-:Y:S05]  /*2390*/  BSYNC.RECONVERGENT B1 ;  /* 0x0000000000017941 */ /* 0x000fea0003800200 */
.L_x_9352:
        /* <DEDUP_REMOVED lines=18> */
.L_x_9359:
        /* <DEDUP_REMOVED lines=13> */
.L_x_9361:
[----:B------:R-:W-:Y:S05]  /*2590*/  BSYNC.RECONVERGENT B2 ;  /* 0x0000000000027941 */ /* 0x000fea0003800200 */
.L_x_9360:
        /* <DEDUP_REMOVED lines=42> */
.L_x_9358:
[----:B------:R-:W-:Y:S05]  /*2840*/  BSYNC.RECONVERGENT B1 ;  /* 0x0000000000017941 */ /* 0x000fea0003800200 */
.L_x_9357:
        /* <DEDUP_REMOVED lines=17> */
.L_x_9364:
        /* <DEDUP_REMOVED lines=13> */
.L_x_9366:
[----:B------:R-:W-:Y:S05]  /*2a30*/  BSYNC.RECONVERGENT B2 ;  /* 0x0000000000027941 */ /* 0x000fea0003800200 */
.L_x_9365:
        /* <DEDUP_REMOVED lines=42> */
.L_x_9363:
[----:B------:R-:W-:Y:S05]  /*2ce0*/  BSYNC.RECONVERGENT B1 ;  /* 0x0000000000017941 */ /* 0x000fea0003800200 */
.L_x_9362:
        /* <DEDUP_REMOVED lines=17> */
.L_x_9369:
        /* <DEDUP_REMOVED lines=13> */
.L_x_9371:
[----:B------:R-:W-:Y:S05]  /*2ed0*/  BSYNC.RECONVERGENT B2 ;  /* 0x0000000000027941 */ /* 0x000fea0003800200 */
.L_x_9370:
        /* <DEDUP_REMOVED lines=42> */
.L_x_9368:
[----:B------:R-:W-:Y:S05]  /*3180*/  BSYNC.RECONVERGENT B1 ;  /* 0x0000000000017941 */ /* 0x000fea0003800200 */
.L_x_9367:
[----:B------:R-:W-:Y:S01]  /*3190*/  IMAD.U32 R60, RZ, RZ, UR32 ;  /* 0x00000020ff3c7e24 */ /* 0x000fe2000f8e00ff */
[----:B------:R-:W-:Y:S01]  /*31a0*/  P2R R55, PR, RZ, 0x2 ;  /* 0x00000002ff377803 */ /* 0x000fe20000000000 */
[----:B------:R-:W-:Y:S01]  /*31b0*/  HADD2.F32 R15, -RZ, R15.H1_H1 ;  /* 0x3000000fff0f7230 */ /* 0x000fe20000004100 */
        /* <DEDUP_REMOVED lines=33> */
.L_x_9331:
        /* <DEDUP_REMOVED lines=16> */
.L_x_9375:
        /* <DEDUP_REMOVED lines=13> */
.L_x_9377:
[----:B------:R-:W-:Y:S05]  /*35a0*/  BSYNC.RECONVERGENT B2 ;  /* 0x0000000000027941 */ /* 0x000fea0003800200 */
.L_x_9376:
        /* <DEDUP_REMOVED lines=41> */
.L_x_9374:
[----:B------:R-:W-:Y:S05]  /*3840*/  BSYNC.RECONVERGENT B1 ;  /* 0x0000000000017941 */ /* 0x000fea0003800200 */
.L_x_9373:
        /* <DEDUP_REMOVED lines=21> */
.L_x_9380:
        /* <DEDUP_REMOVED lines=13> */
.L_x_9382:
[----:B------:R-:W-:Y:S05]  /*3a70*/  BSYNC.RECONVERGENT B2 ;  /* 0x0000000000027941 */ /* 0x000fea0003800200 */
.L_x_9381:
        /* <DEDUP_REMOVED lines=42> */
.L_x_9379:
[----:B------:R-:W-:Y:S05]  /*3d20*/  BSYNC.RECONVERGENT B1 ;  /* 0x0000000000017941 */ /* 0x000fea0003800200 */
.L_x_9378:
        /* <DEDUP_REMOVED lines=23> */
.L_x_9385:
        /* <DEDUP_REMOVED lines=13> */
.L_x_9387:
[----:B------:R-:W-:Y:S05]  /*3f70*/  BSYNC.RECONVERGENT B2 ;  /* 0x0000000000027941 */ /* 0x000fea0003800200 */
.L_x_9386:
        /* <DEDUP_REMOVED lines=42> */
.L_x_9384:
[----:B------:R-:W-:Y:S05]  /*4220*/  BSYNC.RECONVERGENT B1 ;  /* 0x0000000000017941 */ /* 0x000fea0003800200 */
.L_x_9383:
[----:B------:R-:W-:Y:S01]  /*4230*/  ISETP.NE.AND P0, PT, R18, 0x1, PT ;  /* 0x000000011200780c */ /* 0x000fe20003f05270 */
[----:B------:R-:W-:Y:S01]  /*4240*/  BSSY.RECONVERGENT B1, `(.L_x_9388) ;  /* 0x000004a000017945 */ /* 0x000fe20003800200 */
[----:B------:R-:W-:Y:S01]  /*4250*/  I2FP.F32.U32 R10, R9 ;  /* 0x00000009000a7245 */ /* 0x000fe20000201000 */
[----:B------:R-:W-:Y:S02]  /*4260*/  HADD2.F32 R9, -RZ, R12.H1_H1 ;  /* 0x3000000cff097230 */ /* 0x000fe40000004100 */
        /* <DEDUP_REMOVED lines=15> */
.L_x_9390:
        /* <DEDUP_REMOVED lines=13> */
.L_x_9392:
[----:B------:R-:W-:Y:S05]  /*4430*/  BSYNC.RECONVERGENT B2 ;  /* 0x0000000000027941 */ /* 0x000fea0003800200 */
.L_x_9391:
        /* <DEDUP_REMOVED lines=42> */
.L_x_9389:
[----:B------:R-:W-:Y:S05]  /*46e0*/  BSYNC.RECONVERGENT B1 ;  /* 0x0000000000017941 */ /* 0x000fea0003800200 */
.L_x_9388:
        /* <DEDUP_REMOVED lines=23> */
.L_x_9395:
        /* <DEDUP_REMOVED lines=13> */
.L_x_9397:
[----:B------:R-:W-:Y:S05]  /*4930*/  BSYNC.RECONVERGENT B2 ;  /* 0x0000000000027941 */ /* 0x000fea0003800200 */
.L_x_9396:
        /* <DEDUP_REMOVED lines=42> */
.L_x_9394:
[----:B------:R-:W-:Y:S05]  /*4be0*/  BSYNC.RECONVERGENT B1 ;  /* 0x0000000000017941 */ /* 0x000fea0003800200 */
.L_x_9393:
[----:B------:R-:W-:Y:S01]  /*4bf0*/  ISETP.NE.AND P2, PT, R18, 0x1, PT ;  /* 0x000000011200780c */ /* 0x000fe20003f45270 */
[----:B------:R-:W-:Y:S01]  /*4c00*/  HADD2.F32 R19, -RZ, R13.H0_H0 ;  /* 0x2000000dff137230 */ /* 0x000fe20000004100 */
[----:B------:R-:W-:Y:S01]  /*4c10*/  I2FP.F32.U32 R10, R11 ;  /* 0x0000000b000a7245 */ /* 0x000fe20000201000 */
[----:B------:R-:W-:Y:S01]  /*4c20*/  BSSY.RECONVERGENT B1, `(.L_x_9398) ;  /* 0x0000047000017945 */ /* 0x000fe20003800200 */
[----:B------:R-:W-:Y:S02]  /*4c30*/  HFMA2 R20, -RZ, RZ, 0, 1.1920928955078125e-07 ;  /* 0x00000002ff147431 */ /* 0x000fe400000001ff */
        /* <DEDUP_REMOVED lines=13> */
.L_x_9400:
        /* <DEDUP_REMOVED lines=13> */
.L_x_9402:
[----:B------:R-:W-:Y:S05]  /*4de0*/  BSYNC.RECONVERGENT B2 ;  /* 0x0000000000027941 */ /* 0x000fea0003800200 */
.L_x_9401:
        /* <DEDUP_REMOVED lines=42> */
.L_x_9399:
[----:B------:R-:W-:Y:S05]  /*5090*/  BSYNC.RECONVERGENT B1 ;  /* 0x0000000000017941 */ /* 0x000fea0003800200 */
.L_x_9398:
        /* <DEDUP_REMOVED lines=23> */
.L_x_9405:
        /* <DEDUP_REMOVED lines=13> */
.L_x_9407:
[----:B------:R-:W-:Y:S05]  /*52e0*/  BSYNC.RECONVERGENT B2 ;  /* 0x0000000000027941 */ /* 0x000fea0003800200 */
.L_x_9406:
        /* <DEDUP_REMOVED lines=42> */
.L_x_9404:
[----:B------:R-:W-:Y:S05]  /*5590*/  BSYNC.RECONVERGENT B1 ;  /* 0x0000000000017941 */ /* 0x000fea0003800200 */
.L_x_9403:
        /* <DEDUP_REMOVED lines=18> */
.L_x_9410:
        /* <DEDUP_REMOVED lines=13> */
.L_x_9412:
[----:B------:R-:W-:Y:S05]  /*5790*/  BSYNC.RECONVERGENT B2 ;  /* 0x0000000000027941 */ /* 0x000fea0003800200 */
.L_x_9411:
        /* <DEDUP_REMOVED lines=42> */
.L_x_9409:
[----:B------:R-:W-:Y:S05]  /*5a40*/  BSYNC.RECONVERGENT B1 ;  /* 0x0000000000017941 */ /* 0x000fea0003800200 */
.L_x_9408:
        /* <DEDUP_REMOVED lines=23> */
.L_x_9415:
        /* <DEDUP_REMOVED lines=13> */
.L_x_9417:
[----:B------:R-:W-:Y:S05]  /*5c90*/  BSYNC.RECONVERGENT B2 ;  /* 0x0000000000027941 */ /* 0x000fea0003800200 */
.L_x_9416:
        /* <DEDUP_REMOVED lines=42> */
.L_x_9414:
[----:B------:R-:W-:Y:S05]  /*5f40*/  BSYNC.RECONVERGENT B1 ;  /* 0x0000000000017941 */ /* 0x000fea0003800200 */
.L_x_9413:
        /* <DEDUP_REMOVED lines=19> */
.L_x_9420:
        /* <DEDUP_REMOVED lines=13> */
.L_x_9422:
[----:B------:R-:W-:Y:S05]  /*6150*/  BSYNC.RECONVERGENT B2 ;  /* 0x0000000000027941 */ /* 0x000fea0003800200 */
.L_x_9421:
        /* <DEDUP_REMOVED lines=42> */
.L_x_9419:
[----:B------:R-:W-:Y:S05]  /*6400*/  BSYNC.RECONVERGENT B1 ;  /* 0x0000000000017941 */ /* 0x000fea0003800200 */
.L_x_9418:
        /* <DEDUP_REMOVED lines=23> */
.L_x_9425:
        /* <DEDUP_REMOVED lines=13> */
.L_x_9427:
[----:B------:R-:W-:Y:S05]  /*6650*/  BSYNC.RECONVERGENT B2 ;  /* 0x0000000000027941 */ /* 0x000fea0003800200 */
.L_x_9426:
        /* <DEDUP_REMOVED lines=42> */
.L_x_9424:
[----:B------:R-:W-:Y:S05]  /*6900*/  BSYNC.RECONVERGENT B1 ;  /* 0x0000000000017941 */ /* 0x000fea0003800200 */
.L_x_9423:
        /* <DEDUP_REMOVED lines=18> */
.L_x_9430:
        /* <DEDUP_REMOVED lines=13> */
.L_x_9432:
[----:B------:R-:W-:Y:S05]  /*6b00*/  BSYNC.RECONVERGENT B2 ;  /* 0x0000000000027941 */ /* 0x000fea0003800200 */
.L_x_9431:
        /* <DEDUP_REMOVED lines=42> */
.L_x_9429:
[----:B------:R-:W-:Y:S05]  /*6db0*/  BSYNC.RECONVERGENT B1 ;  /* 0x0000000000017941 */ /* 0x000fea0003800200 */
.L_x_9428:
        /* <DEDUP_REMOVED lines=23> */
.L_x_9435:
        /* <DEDUP_REMOVED lines=13> */
.L_x_9437:
[----:B------:R-:W-:Y:S05]  /*7000*/  BSYNC.RECONVERGENT B2 ;  /* 0x0000000000027941 */ /* 0x000fea0003800200 */
.L_x_9436:
        /* <DEDUP_REMOVED lines=42> */
.L_x_9434:
[----:B------:R-:W-:Y:S05]  /*72b0*/  BSYNC.RECONVERGENT B1 ;  /* 0x0000000000017941 */ /* 0x000fea0003800200 */
.L_x_9433:
        /* <DEDUP_REMOVED lines=18> */
.L_x_9440:
        /* <DEDUP_REMOVED lines=13> */
.L_x_9442:
[----:B------:R-:W-:Y:S05]  /*74b0*/  BSYNC.RECONVERGENT B2 ;  /* 0x0000000000027941 */ /* 0x000fea0003800200 */
.L_x_9441:
        /* <DEDUP_REMOVED lines=42> */
.L_x_9439:
[----:B------:R-:W-:Y:S05]  /*7760*/  BSYNC.RECONVERGENT B1 ;  /* 0x0000000000017941 */ /* 0x000fea0003800200 */
.L_x_9438:
        /* <DEDUP_REMOVED lines=23> */
.L_x_9445:
        /* <DEDUP_REMOVED lines=13> */
.L_x_9447:
[----:B------:R-:W-:Y:S05]  /*79b0*/  BSYNC.RECONVERGENT B2 ;  /* 0x0000000000027941 */ /* 0x000fea0003800200 */
.L_x_9446:
        /* <DEDUP_REMOVED lines=42> */
.L_x_9444:
[----:B------:R-:W-:Y:S05]  /*7c60*/  BSYNC.RECONVERGENT B1 ;  /* 0x0000000000017941 */ /* 0x000fea0003800200 */
.L_x_9443:
        /* <DEDUP_REMOVED lines=18> */
.L_x_9450:
        /* <DEDUP_REMOVED lines=15> */
.L_x_9452:
[----:B------:R-:W-:Y:S05]  /*7e80*/  BSYNC.RECONVERGENT B2 ;  /* 0x0000000000027941 */ /* 0x000fea0003800200 */
.L_x_9451:
        /* <DEDUP_REMOVED lines=42> */
.L_x_9449:
[----:B------:R-:W-:Y:S05]  /*8130*/  BSYNC.RECONVERGENT B1 ;  /* 0x0000000000017941 */ /* 0x000fea0003800200 */
.L_x_9448:
        /* <DEDUP_REMOVED lines=10> */
.L_x_9372:
        /* <DEDUP_REMOVED lines=8> */
[----:B------:R-:W-:Y:S02]  /*8260*/  LOP3.LUT R55, R55, R5, R14, 0xfe, !PT ;  /* 0x0000000537377212 */ /* 0x000fe400078efe0e */
[----:B------:R-:W-:Y:S02]  /*8270*/  SEL R15, RZ, 0x1000000, !P2 ;  /* 0x01000000ff0f7807 */ /* 0x000fe40005000000 */
[----:B------:R-:W-:Y:S02]  /*8280*/  SEL R14, RZ, 0x10000, !P0 ;  /* 0x00010000ff0e7807 */ /* 0x000fe40004000000 */
[----:B------:R-:W-:Y:S02]  /*8290*/  SEL R5, RZ, 0x100, !P4 ;  /* 0x00000100ff057807 */ /* 0x000fe40006000000 */
[----:B------:R-:W-:Y:S02]  /*82a0*/  ISETP.NE.U32.AND P3, PT, R52, RZ, PT ;  /* 0x000000ff3400720c */ /* 0x000fe40003f65070 */
[----:B------:R-:W-:Y:S01]  /*82b0*/  LOP3.LUT R5, R5, R15, R14, 0xfe, !PT ;  /* 0x0000000f05057212 */ /* 0x000fe200078efe0e */
[----:B0-----:R-:W-:Y:S01]  /*82c0*/  IMAD.WIDE.U32 R12, R7, 0x20, R92 ;  /* 0x00000020070c7825 */ /* 0x001fe200078e005c */
[----:B------:R-:W-:-:S02]  /*82d0*/  SEL R14, RZ, 0x1, !P5 ;  /* 0x00000001ff0e7807 */ /* 0x000fc40006800000 */
[----:B------:R-:W-:Y:S02]  /*82e0*/  ISETP.NE.AND.EX P0, PT, R53, RZ, PT, P3 ;  /* 0x000000ff3500720c */ /* 0x000fe40003f05330 */
[----:B------:R-:W-:Y:S04]  /*82f0*/  STG.E.128 desc[UR8][R12.64], R16 ;  /* 0x000000100c007986 */ /* 0x000fe8000c101d08 */
[----:B------:R0:W-:Y:S02]  /*8300*/  STG.E.128 desc[UR8][R12.64+0x10], R20 ;  /* 0x000010140c007986 */ /* 0x0001e4000c101d08 */
        /* <DEDUP_REMOVED lines=26> */
.L_x_9453:
        /* <DEDUP_REMOVED lines=27> */
.L_x_9457:
        /* <DEDUP_REMOVED lines=13> */
.L_x_9459:
[----:B------:R-:W-:Y:S05]  /*8730*/  BSYNC.RECONVERGENT B2 ;  /* 0x0000000000027941 */ /* 0x000fea0003800200 */
.L_x_9458:
        /* <DEDUP_REMOVED lines=42> */
.L_x_9456:
[----:B------:R-:W-:Y:S05]  /*89e0*/  BSYNC.RECONVERGENT B1 ;  /* 0x0000000000017941 */ /* 0x000fea0003800200 */
.L_x_9455:
[----:B------:R-:W-:Y:S01]  /*89f0*/  ISETP.NE.AND P2, PT, R10, 0x1, PT ;  /* 0x000000010a00780c */ /* 0x000fe20003f45270 */
[----:B-----5:R-:W-:Y:S01]  /*8a00*/  HADD2.F32 R9, -RZ, R52.H0_H0 ;  /* 0x20000034ff097230 */ /* 0x020fe20000004100 */
[----:B------:R-:W-:Y:S01]  /*8a10*/  I2FP.F32.U32 R8, R8 ;  /* 0x0000000800087245 */ /* 0x000fe20000201000 */
[----:B------:R-:W-:Y:S01]  /*8a20*/  BSSY.RECONVERGENT B1, `(.L_x_9460) ;  /* 0x0000048000017945 */ /* 0x000fe20003800200 */
[----:B0-----:R-:W-:Y:S01]  /*8a30*/  IMAD.MOV.U32 R13, RZ, RZ, 0x2 ;  /* 0x00000002ff0d7424 */ /* 0x001fe200078e00ff */
        /* <DEDUP_REMOVED lines=14> */
.L_x_9462:
        /* <DEDUP_REMOVED lines=13> */
.L_x_9464:
[----:B------:R-:W-:Y:S05]  /*8bf0*/  BSYNC.RECONVERGENT B2 ;  /* 0x0000000000027941 */ /* 0x000fea0003800200 */
.L_x_9463:
        /* <DEDUP_REMOVED lines=42> */
.L_x_9461:
[----:B------:R-:W-:Y:S05]  /*8ea0*/  BSYNC.RECONVERGENT B1 ;  /* 0x0000000000017941 */ /* 0x000fea0003800200 */
.L_x_9460:
[----:B------:R-:W-:Y:S01]  /*8eb0*/  I2FP.F32.U32 R10, R11 ;  /* 0x0000000b000a7245 */ /* 0x000fe20000201000 */
[----:B------:R-:W-:Y:S01]  /*8ec0*/  HADD2.F32 R9, -RZ, R32.H0_H0 ;  /* 0x20000020ff097230 */ /* 0x000fe20000004100 */
[----:B------:R-:W-:Y:S01]  /*8ed0*/  ISETP.NE.AND P3, PT, R13, 0x1, PT ;  /* 0x000000010d00780c */ /* 0x000fe20003f65270 */
[----:B------:R-:W-:Y:S01]  /*8ee0*/  BSSY.RECONVERGENT B1, `(.L_x_9465) ;  /* 0x000004c000017945 */ /* 0x000fe20003800200 */
[----:B------:R-:W-:Y:S02]  /*8ef0*/  HFMA2 R15, -RZ, RZ, 0, 1.1920928955078125e-07 ;  /* 0x00000002ff0f7431 */ /* 0x000fe400000001ff */
[----:B------:R-:W-:Y:S01]  /*8f00*/  FFMA.FTZ R10, R10, R75, 1.1641532182693481445e-10 ;  /* 0x2f0000000a0a7423 */ /* 0x000fe2000001004b */
[----:B------:R-:W-:Y:S01]  /*8f10*/  FMUL.FTZ R12, R9, R60 ;  /* 0x0000003c090c7220 */ /* 0x000fe20000410000 */
[----:B------:R-:W-:-:S03]  /*8f20*/  FSEL R9, R8, RZ, P4 ;  /* 0x000000ff08097208 */ /* 0x000fc60002000000 */
        /* <DEDUP_REMOVED lines=15> */
.L_x_9467:
        /* <DEDUP_REMOVED lines=13> */
.L_x_9469:
[----:B------:R-:W-:Y:S05]  /*90f0*/  BSYNC.RECONVERGENT B2 ;  /* 0x0000000000027941 */ /* 0x000fea0003800200 */
.L_x_9468:
        /* <DEDUP_REMOVED lines=42> */
.L_x_9466:
[----:B------:R-:W-:Y:S05]  /*93a0*/  BSYNC.RECONVERGENT B1 ;  /* 0x0000000000017941 */ /* 0x000fea0003800200 */
.L_x_9465:
        /* <DEDUP_REMOVED lines=19> */
.L_x_9472:
        /* <DEDUP_REMOVED lines=13> */
.L_x_9474:
[----:B------:R-:W-:Y:S05]  /*95b0*/  BSYNC.RECONVERGENT B2 ;  /* 0x0000000000027941 */ /* 0x000fea0003800200 */
.L_x_9473:
        /* <DEDUP_REMOVED lines=42> */
.L_x_9471:
[----:B------:R-:W-:Y:S05]  /*9860*/  BSYNC.RECONVERGENT B1 ;  /* 0x0000000000017941 */ /* 0x000fea0003800200 */
.L_x_9470:
        /* <DEDUP_REMOVED lines=11> */
[----:B------:R-:W-:Y:S01]  /*9920*/  MOV R11, R68 ;  /* 0x00000044000b7202 */ /* 0x000fe20000000f00 */
        /* <DEDUP_REMOVED lines=11> */
.L_x_9477:
        /* <DEDUP_REMOVED lines=13> */
.L_x_9479:
[----:B------:R-:W-:Y:S05]  /*9ab0*/  BSYNC.RECONVERGENT B2 ;  /* 0x0000000000027941 */ /* 0x000fea0003800200 */
.L_x_9478:
        /* <DEDUP_REMOVED lines=42> */
.L_x_9476:
[----:B------:R-:W-:Y:S05]  /*9d60*/  BSYNC.RECONVERGENT B1 ;  /* 0x0000000000017941 */ /* 0x000fea0003800200 */
.L_x_9475:
        /* <DEDUP_REMOVED lines=19> */
.L_x_9482:
        /* <DEDUP_REMOVED lines=13> */
.L_x_9484:
[----:B------:R-:W-:Y:S05]  /*9f70*/  BSYNC.RECONVERGENT B2 ;  /* 0x0000000000027941 */ /* 0x000fea0003800200 */
.L_x_9483:
        /* <DEDUP_REMOVED lines=42> */
.L_x_9481:
[----:B------:R-:W-:Y:S05]  /*a220*/  BSYNC.RECONVERGENT B1 ;  /* 0x0000000000017941 */ /* 0x000fea0003800200 */
.L_x_9480:
        /* <DEDUP_REMOVED lines=23> */
.L_x_9487:
        /* <DEDUP_REMOVED lines=13> */
.L_x_9489:
[----:B------:R-:W-:Y:S05]  /*a470*/  BSYNC.RECONVERGENT B2 ;  /* 0x0000000000027941 */ /* 0x000fea0003800200 */
.L_x_9488:
        /* <DEDUP_REMOVED lines=42> */
.L_x_9486:
[----:B------:R-:W-:Y:S05]  /*a720*/  BSYNC.RECONVERGENT B1 ;  /* 0x0000000000017941 */ /* 0x000fea0003800200 */
.L_x_9485:
        /* <DEDUP_REMOVED lines=19> */
.L_x_9492:
        /* <DEDUP_REMOVED lines=13> */
.L_x_9494:
[----:B------:R-:W-:Y:S05]  /*a930*/  BSYNC.RECONVERGENT B2 ;  /* 0x0000000000027941 */ /* 0x000fea0003800200 */
.L_x_9493:
        /* <DEDUP_REMOVED lines=42> */
.L_x_9491:
[----:B------:R-:W-:Y:S05]  /*abe0*/  BSYNC.RECONVERGENT B1 ;  /* 0x0000000000017941 */ /* 0x000fea0003800200 */
.L_x_9490:
[----:B------:R-:W-:Y:S01]  /*abf0*/  I2FP.F32.U32 R52, R15 ;  /* 0x0000000f00347245 */ /* 0x000fe20000201000 */
[----:B------:R-:W-:Y:S01]  /*ac00*/  HADD2.F32 R15, -RZ, R33.H1_H1 ;  /* 0x30000021ff0f7230 */ /* 0x000fe20000004100 */
[----:B------:R-:W-:Y:S01]  /*ac10*/  BSSY.RECONVERGENT B1, `(.L_x_9495) ;  /* 0x000004d000017945 */ /* 0x000fe20003800200 */
[----:B------:R-:W-:Y:S02]  /*ac20*/  HFMA2 R57, -RZ, RZ, 0, 1.1920928955078125e-07 ;  /* 0x00000002ff397431 */ /* 0x000fe400000001ff */
[----:B------:R-:W-:Y:S02]  /*ac30*/  IMAD.MOV.U32 R56, RZ, RZ, R68 ;  /* 0x000000ffff387224 */ /* 0x000fe400078e0044 */
        /* <DEDUP_REMOVED lines=18> */
.L_x_9497:
        /* <DEDUP_REMOVED lines=13> */
.L_x_9499:
[----:B------:R-:W-:Y:S05]  /*ae30*/  BSYNC.RECONVERGENT B2 ;  /* 0x0000000000027941 */ /* 0x000fea0003800200 */
.L_x_9498:
        /* <DEDUP_REMOVED lines=42> */
.L_x_9496:
[----:B------:R-:W-:Y:S05]  /*b0e0*/  BSYNC.RECONVERGENT B1 ;  /* 0x0000000000017941 */ /* 0x000fea0003800200 */
.L_x_9495:
        /* <DEDUP_REMOVED lines=18> */
.L_x_9502:
        /* <DEDUP_REMOVED lines=13> */
.L_x_9504:
[----:B------:R-:W-:Y:S05]  /*b2e0*/  BSYNC.RECONVERGENT B2 ;  /* 0x0000000000027941 */ /* 0x000fea0003800200 */
.L_x_9503:
        /* <DEDUP_REMOVED lines=42> */
.L_x_9501:
[----:B------:R-:W-:Y:S05]  /*b590*/  BSYNC.RECONVERGENT B1 ;  /* 0x0000000000017941 */ /* 0x000fea0003800200 */
.L_x_9500:
        /* <DEDUP_REMOVED lines=23> */
.L_x_9507:
        /* <DEDUP_REMOVED lines=13> */
.L_x_9509:
[----:B------:R-:W-:Y:S05]  /*b7e0*/  BSYNC.RECONVERGENT B2 ;  /* 0x0000000000027941 */ /* 0x000fea0003800200 */
.L_x_9508:
        /* <DEDUP_REMOVED lines=42> */
.L_x_9506:
[----:B------:R-:W-:Y:S05]  /*ba90*/  BSYNC.RECONVERGENT B1 ;  /* 0x0000000000017941 */ /* 0x000fea0003800200 */
.L_x_9505:
        /* <DEDUP_REMOVED lines=18> */
.L_x_9512:
        /* <DEDUP_REMOVED lines=13> */
.L_x_9514:
[----:B------:R-:W-:Y:S05]  /*bc90*/  BSYNC.RECONVERGENT B2 ;  /* 0x0000000000027941 */ /* 0x000fea0003800200 */
.L_x_9513:
        /* <DEDUP_REMOVED lines=41> */
[----:B------:R-:W-:-:S07]  /*bf30*/  IMAD.MOV.U32 R5, RZ, RZ, R66 ;  /* 0x000000ffff057224 */ /* 0x000fce00078e0042 */
.L_x_9511:
[----:B------:R-:W-:Y:S05]  /*bf40*/  BSYNC.RECONVERGENT B1 ;  /* 0x0000000000017941 */ /* 0x000fea0003800200 */
.L_x_9510:
        /* <DEDUP_REMOVED lines=23> */
.L_x_9517:
        /* <DEDUP_REMOVED lines=13> */
.L_x_9519:
[----:B------:R-:W-:Y:S05]  /*c190*/  BSYNC.RECONVERGENT B2 ;  /* 0x0000000000027941 */ /* 0x000fea0003800200 */
.L_x_9518:
        /* <DEDUP_REMOVED lines=40> */
[----:B------:R-:W-:Y:S01]  /*c420*/  IMAD.MOV.U32 R5, RZ, RZ, R66 ;  /* 0x000000ffff057224 */ /* 0x000fe200078e0042 */
[----:B------:R-:W-:-:S07]  /*c430*/  LOP3.LUT R67, R70, UR29, R67, 0x96, !PT ;  /* 0x0000001d46437c12 */ /* 0x000fce000f8e9643 */
.L_x_9516:
[----:B------:R-:W-:Y:S05]  /*c440*/  BSYNC.RECONVERGENT B1 ;  /* 0x0000000000017941 */ /* 0x000fea0003800200 */
.L_x_9515:
[----:B------:R-:W-:Y:S01]  /*c450*/  ISETP.NE.AND P5, PT, R71, 0x1, PT ;  /* 0x000000014700780c */ /* 0x000fe20003fa5270 */
[----:B------:R-:W-:Y:S01]  /*c460*/  HADD2.F32 R73, -RZ, R55.H0_H0 ;  /* 0x20000037ff497230 */ /* 0x000fe20000004100 */
        /* <DEDUP_REMOVED lines=16> */
.L_x_9522:
        /* <DEDUP_REMOVED lines=13> */
.L_x_9524:
[----:B------:R-:W-:Y:S05]  /*c640*/  BSYNC.RECONVERGENT B2 ;  /* 0x0000000000027941 */ /* 0x000fea0003800200 */
.L_x_9523:
        /* <DEDUP_REMOVED lines=42> */
.L_x_9521:
[----:B------:R-:W-:Y:S05]  /*c8f0*/  BSYNC.RECONVERGENT B1 ;  /* 0x0000000000017941 */ /* 0x000fea0003800200 */
.L_x_9520:
[----:B------:R-:W-:Y:S01]  /*c900*/  I2FP.F32.U32 R58, R58 ;  /* 0x0000003a003a7245 */ /* 0x000fe20000201000 */
[----:B------:R-:W-:Y:S01]  /*c910*/  HADD2.F32 R71, -RZ, R35.H0_H0 ;  /* 0x20000023ff477230 */ /* 0x000fe20000004100 */
[----:B------:R-:W-:Y:S03]  /*c920*/  BSSY.RECONVERGENT B1, `(.L_x_9525) ;  /* 0x000004d000017945 */ /* 0x000fe60003800200 */
        /* <DEDUP_REMOVED lines=20> */
.L_x_9527:
        /* <DEDUP_REMOVED lines=13> */
.L_x_9529:
[----:B------:R-:W-:Y:S05]  /*cb40*/  BSYNC.RECONVERGENT B2 ;  /* 0x0000000000027941 */ /* 0x000fea0003800200 */
.L_x_9528:
        /* <DEDUP_REMOVED lines=9> */
[----:B------:R-:W-:-:S04]  /*cbe0*/  LOP3.LUT R67, R68, UR15, R67, 0x96, !PT ;  /* 0x0000000f44437c12 */ /* 0x000fc8000f8e9643 */
        /* <DEDUP_REMOVED lines=8> */
[----:B------:R-:W-:-:S03]  /*cc70*/  LOP3.LUT R68, R66, UR18, R71, 0x96, !PT ;  /* 0x0000001242447c12 */ /* 0x000fc6000f8e9647 */
[----:B------:R-:W-:-:S04]  /*cc80*/  IMAD.WIDE.U32 R66, R67, -0x326172a9, RZ ;  /* 0xcd9e8d5743427825 */ /* 0x000fc800078e00ff */
[----:B------:R-:W-:Y:S01]  /*cc90*/  IMAD.WIDE.U32 R68, R68, -0x2daee0ad, RZ ;  /* 0xd2511f5344447825 */ /* 0x000fe200078e00ff */
[----:B------:R-:W-:-:S04]  /*cca0*/  LOP3.LUT R70, R70, UR20, R67, 0x96, !PT ;  /* 0x0000001446467c12 */ /* 0x000fc8000f8e9643 */
        /* <DEDUP_REMOVED lines=19> */
[----:B------:R-:W-:-:S07]  /*cde0*/  HFMA2 R66, -RZ, RZ, 0, 0 ;  /* 0x00000000ff427431 */ /* 0x000fce00000001ff */
.L_x_9526:
[----:B------:R-:W-:Y:S05]  /*cdf0*/  BSYNC.RECONVERGENT B1 ;  /* 0x0000000000017941 */ /* 0x000fea0003800200 */
.L_x_9525:
[----:B------:R-:W-:Y:S01]  /*ce00*/  ISETP.NE.AND P6, PT, R66, 0x1, PT ;  /* 0x000000014200780c */ /* 0x000fe20003fc5270 */
[----:B------:R-:W-:Y:S01]  /*ce10*/  HADD2.F32 R55, -RZ, R55.H1_H1 ;  /* 0x30000037ff377230 */ /* 0x000fe20000004100 */
        /* <DEDUP_REMOVED lines=16> */
.L_x_9532:
        /* <DEDUP_REMOVED lines=15> */
.L_x_9534:
[----:B------:R-:W-:Y:S05]  /*d010*/  BSYNC.RECONVERGENT B2 ;  /* 0x0000000000027941 */ /* 0x000fea0003800200 */
.L_x_9533:
        /* <DEDUP_REMOVED lines=39> */
[----:B------:R-:W-:Y:S02]  /*d290*/  IMAD.MOV.U32 R5, RZ, RZ, R68 ;  /* 0x000000ffff057224 */ /* 0x000fe400078e0044 */
[----:B------:R-:W-:-:S05]  /*d2a0*/  IMAD.WIDE.U32 R68, R71, -0x326172a9, RZ ;  /* 0xcd9e8d5747447825 */ /* 0x000fca00078e00ff */
[----:B------:R-:W-:-:S07]  /*d2b0*/  LOP3.LUT R69, R66, UR28, R69, 0x96, !PT ;  /* 0x0000001c42457c12 */ /* 0x000fce000f8e9645 */
.L_x_9531:
[----:B------:R-:W-:Y:S05]  /*d2c0*/  BSYNC.RECONVERGENT B1 ;  /* 0x0000000000017941 */ /* 0x000fea0003800200 */
.L_x_9530:
        /* <DEDUP_REMOVED lines=11> */
.L_x_9454:
        /* <DEDUP_REMOVED lines=16> */
.L_x_9538:
        /* <DEDUP_REMOVED lines=13> */
.L_x_9540:
[----:B------:R-:W-:Y:S05]  /*d550*/  BSYNC.RECONVERGENT B2 ;  /* 0x0000000000027941 */ /* 0x000fea0003800200 */
.L_x_9539:
        /* <DEDUP_REMOVED lines=40> */
[----:B------:R-:W-:Y:S01]  /*d7e0*/  IMAD.MOV.U32 R14, RZ, RZ, RZ ;  /* 0x000000ffff0e7224 */ /* 0x000fe200078e00ff */
[----:B------:R-:W-:-:S07]  /*d7f0*/  MOV R12, R62 ;  /* 0x0000003e000c7202 */ /* 0x000fce0000000f00 */
.L_x_9537:
[----:B------:R-:W-:Y:S05]  /*d800*/  BSYNC.RECONVERGENT B1 ;  /* 0x0000000000017941 */ /* 0x000fea0003800200 */
.L_x_9536:
[----:B------:R-:W-:Y:S01]  /*d810*/  ISETP.NE.AND P2, PT, R14, 0x1, PT ;  /* 0x000000010e00780c */ /* 0x000fe20003f45270 */
[----:B------:R-:W-:Y:S01]  /*d820*/  BSSY.RECONVERGENT B1, `(.L_x_9541) ;  /* 0x0000049000017945 */ /* 0x000fe20003800200 */
[----:B------:R-:W-:Y:S01]  /*d830*/  I2FP.F32.U32 R12, R12 ;  /* 0x0000000c000c7245 */ /* 0x000fe20000201000 */
[----:B------:R-:W-:Y:S02]  /*d840*/  HFMA2 R15, -RZ, RZ, 0, 1.1920928955078125e-07 ;  /* 0x00000002ff0f7431 */ /* 0x000fe400000001ff */
[----:B-----5:R-:W-:Y:S02]  /*d850*/  HADD2.F32 R73, -RZ, R52.H0_H0 ;  /* 0x20000034ff497230 */ /* 0x020fe40000004100 */
        /* <DEDUP_REMOVED lines=13> */
.L_x_9543:
        /* <DEDUP_REMOVED lines=13> */
.L_x_9545:
[----:B------:R-:W-:Y:S05]  /*da00*/  BSYNC.RECONVERGENT B2 ;  /* 0x0000000000027941 */ /* 0x000fea0003800200 */
.L_x_9544:
        /* <DEDUP_REMOVED lines=42> */
.L_x_9542:
[----:B------:R-:W-:Y:S05]  /*dcb0*/  BSYNC.RECONVERGENT B1 ;  /* 0x0000000000017941 */ /* 0x000fea0003800200 */
.L_x_9541:
        /* <DEDUP_REMOVED lines=18> */
.L_x_9548:
        /* <DEDUP_REMOVED lines=13> */
.L_x_9550:
[----:B------:R-:W-:Y:S05]  /*deb0*/  BSYNC.RECONVERGENT B2 ;  /* 0x0000000000027941 */ /* 0x000fea0003800200 */
.L_x_9549:
        /* <DEDUP_REMOVED lines=39> */
[----:B------:R-:W-:Y:S01]  /*e130*/  IMAD.MOV.U32 R13, RZ, RZ, R5 ;  /* 0x000000ffff0d7224 */ /* 0x000fe200078e0005 */
[----:B------:R-:W-:Y:S01]  /*e140*/  MOV R5, R12 ;  /* 0x0000000c00057202 */ /* 0x000fe20000000f00 */
[----:B------:R-:W-:-:S07]  /*e150*/  IMAD.MOV.U32 R14, RZ, RZ, RZ ;  /* 0x000000ffff0e7224 */ /* 0x000fce00078e00ff */
.L_x_9547:
[----:B------:R-:W-:Y:S05]  /*e160*/  BSYNC.RECONVERGENT B1 ;  /* 0x0000000000017941 */ /* 0x000fea0003800200 */
.L_x_9546:
[----:B------:R-:W-:Y:S01]  /*e170*/  ISETP.NE.AND P2, PT, R14, 0x1, PT ;  /* 0x000000010e00780c */ /* 0x000fe20003f45270 */
[----:B------:R-:W-:Y:S01]  /*e180*/  BSSY.RECONVERGENT B1, `(.L_x_9551) ;  /* 0x0000049000017945 */ /* 0x000fe20003800200 */
[----:B------:R-:W-:Y:S01]  /*e190*/  I2FP.F32.U32 R12, R13 ;  /* 0x0000000d000c7245 */ /* 0x000fe20000201000 */
[----:B------:R-:W-:Y:S02]  /*e1a0*/  HADD2.F32 R71, -RZ, R53.H0_H0 ;  /* 0x20000035ff477230 */ /* 0x000fe40000004100 */
[----:B------:R-:W-:Y:S02]  /*e1b0*/  IMAD.MOV.U32 R13, RZ, RZ, R68 ;  /* 0x000000ffff0d7224 */ /* 0x000fe400078e0044 */
[----:B------:R-:W-:-:S05]  /*e1c0*/  FFMA.FTZ R12, R12, R75, 1.1641532182693481445e-10 ;  /* 0x2f0000000c0c7423 */ /* 0x000fca000001004b */
[----:B------:R-:W-:Y:S01]  /*e1d0*/  FSETP.LE.FTZ.AND P3, PT, R12, R59, PT ;  /* 0x0000003b0c00720b */ /* 0x000fe20003f73000 */
[----:B------:R-:W-:-:S03]  /*e1e0*/  HFMA2 R12, -RZ, RZ, 0, 1.1920928955078125e-07 ;  /* 0x00000002ff0c7431 */ /* 0x000fc600000001ff */
        /* <DEDUP_REMOVED lines=10> */
.L_x_9553:
        /* <DEDUP_REMOVED lines=13> */
.L_x_9555:
[----:B------:R-:W-:Y:S05]  /*e360*/  BSYNC.RECONVERGENT B2 ;  /* 0x0000000000027941 */ /* 0x000fea0003800200 */
.L_x_9554:
        /* <DEDUP_REMOVED lines=39> */
[----:B------:R-:W-:Y:S01]  /*e5e0*/  MOV R5, R12 ;  /* 0x0000000c00057202 */ /* 0x000fe20000000f00 */
[----:B------:R-:W-:Y:S01]  /*e5f0*/  IMAD.MOV.U32 R12, RZ, RZ, RZ ;  /* 0x000000ffff0c7224 */ /* 0x000fe200078e00ff */
[----:B------:R-:W-:-:S07]  /*e600*/  LOP3.LUT R69, R14, UR28, R69, 0x96, !PT ;  /* 0x0000001c0e457c12 */ /* 0x000fce000f8e9645 */
.L_x_9552:
[----:B------:R-:W-:Y:S05]  /*e610*/  BSYNC.RECONVERGENT B1 ;  /* 0x0000000000017941 */ /* 0x000fea0003800200 */
.L_x_9551:
[----:B------:R-:W-:Y:S01]  /*e620*/  ISETP.NE.AND P2, PT, R12, 0x1, PT ;  /* 0x000000010c00780c */ /* 0x000fe20003f45270 */
[----:B------:R-:W-:Y:S01]  /*e630*/  BSSY.RECONVERGENT B1, `(.L_x_9556) ;  /* 0x000004a000017945 */ /* 0x000fe20003800200 */
[----:B------:R-:W-:Y:S01]  /*e640*/  I2FP.F32.U32 R14, R13 ;  /* 0x0000000d000e7245 */ /* 0x000fe20000201000 */
[----:B------:R-:W-:Y:S02]  /*e650*/  HADD2.F32 R70, -RZ, R53.H1_H1 ;  /* 0x30000035ff467230 */ /* 0x000fe40000004100 */
        /* <DEDUP_REMOVED lines=14> */
.L_x_9558:
        /* <DEDUP_REMOVED lines=13> */
.L_x_9560:
[----:B------:R-:W-:Y:S05]  /*e810*/  BSYNC.RECONVERGENT B2 ;  /* 0x0000000000027941 */ /* 0x000fea0003800200 */
.L_x_9559:
        /* <DEDUP_REMOVED lines=43> */
.L_x_9557:
[----:B------:R-:W-:Y:S05]  /*ead0*/  BSYNC.RECONVERGENT B1 ;  /* 0x0000000000017941 */ /* 0x000fea0003800200 */
.L_x_9556:
[----:B------:R-:W-:Y:S01]  /*eae0*/  ISETP.NE.AND P3, PT, R14, 0x1, PT ;  /* 0x000000010e00780c */ /* 0x000fe20003f65270 */
[----:B------:R-:W-:Y:S01]  /*eaf0*/  BSSY.RECONVERGENT B1, `(.L_x_9561) ;  /* 0x0000049000017945 */ /* 0x000fe20003800200 */
[----:B------:R-:W-:Y:S01]  /*eb00*/  I2FP.F32.U32 R12, R13 ;  /* 0x0000000d000c7245 */ /* 0x000fe20000201000 */
[----:B------:R-:W-:Y:S01]  /*eb10*/  HADD2.F32 R13, -RZ, R54.H0_H0 ;  /* 0x20000036ff0d7230 */ /* 0x000fe20000004100 */
[----:B------:R-:W-:-:S03]  /*eb20*/  MOV R53, R68 ;  /* 0x0000004400357202 */ /* 0x000fc60000000f00 */
[----:B------:R-:W-:-:S05]  /*eb30*/  FFMA.FTZ R12, R12, R75, 1.1641532182693481445e-10 ;  /* 0x2f0000000c0c7423 */ /* 0x000fca000001004b */
        /* <DEDUP_REMOVED lines=11> */
.L_x_9563:
        /* <DEDUP_REMOVED lines=13> */
.L_x_9565:
[----:B------:R-:W-:Y:S05]  /*ecc0*/  BSYNC.RECONVERGENT B2 ;  /* 0x0000000000027941 */ /* 0x000fea0003800200 */
.L_x_9564:
        /* <DEDUP_REMOVED lines=34> */
[----:B------:R-:W-:Y:S02]  /*eef0*/  LOP3.LUT R14, R14, UR26, R53, 0x96, !PT ;  /* 0x0000001a0e0e7c12 */ /* 0x000fe4000f8e9635 */
[----:B------:R-:W-:-:S03]  /*ef00*/  MOV R53, R5 ;  /* 0x0000000500357202 */ /* 0x000fc60000000f00 */
[----:B------:R-:W-:-:S04]  /*ef10*/  IMAD.WIDE.U32 R14, R14, -0x2daee0ad, RZ ;  /* 0xd2511f530e0e7825 */ /* 0x000fc800078e00ff */
[----:B------:R-:W-:Y:S01]  /*ef20*/  IMAD.MOV.U32 R5, RZ, RZ, R14 ;  /* 0x000000ffff057224 */ /* 0x000fe200078e000e */
[----:B------:R-:W-:Y:S01]  /*ef30*/  LOP3.LUT R67, R68, UR29, R15, 0x96, !PT ;  /* 0x0000001d44437c12 */ /* 0x000fe2000f8e960f */
[----:B------:R-:W-:-:S04]  /*ef40*/  IMAD.WIDE.U32 R14, R12, -0x326172a9, RZ ;  /* 0xcd9e8d570c0e7825 */ /* 0x000fc800078e00ff */
[----:B------:R-:W-:Y:S01]  /*ef50*/  IMAD.MOV.U32 R12, RZ, RZ, RZ ;  /* 0x000000ffff0c7224 */ /* 0x000fe200078e00ff */
[----:B------:R-:W-:Y:S02]  /*ef60*/  LOP3.LUT R69, R52, UR28, R15, 0x96, !PT ;  /* 0x0000001c34457c12 */ /* 0x000fe4000f8e960f */
[----:B------:R-:W-:-:S07]  /*ef70*/  MOV R68, R14 ;  /* 0x0000000e00447202 */ /* 0x000fce0000000f00 */
.L_x_9562:
[----:B------:R-:W-:Y:S05]  /*ef80*/  BSYNC.RECONVERGENT B1 ;  /* 0x0000000000017941 */ /* 0x000fea0003800200 */
.L_x_9561:
[----:B------:R-:W-:Y:S01]  /*ef90*/  ISETP.NE.AND P4, PT, R12, 0x1, PT ;  /* 0x000000010c00780c */ /* 0x000fe20003f85270 */
[----:B------:R-:W-:Y:S01]  /*efa0*/  BSSY.RECONVERGENT B1, `(.L_x_9566) ;  /* 0x0000049000017945 */ /* 0x000fe20003800200 */
[----:B------:R-:W-:Y:S01]  /*efb0*/  I2FP.F32.U32 R14, R53 ;  /* 0x00000035000e7245 */ /* 0x000fe20000201000 */
[----:B------:R-:W-:Y:S02]  /*efc0*/  HADD2.F32 R54, -RZ, R54.H1_H1 ;  /* 0x30000036ff367230 */ /* 0x000fe40000004100 */
        /* <DEDUP_REMOVED lines=13> */
.L_x_9568:
        /* <DEDUP_REMOVED lines=13> */
.L_x_9570:
[----:B------:R-:W-:Y:S05]  /*f170*/  BSYNC.RECONVERGENT B2 ;  /* 0x0000000000027941 */ /* 0x000fea0003800200 */
.L_x_9569:
        /* <DEDUP_REMOVED lines=43> */
.L_x_9567:
[----:B------:R-:W-:Y:S05]  /*f430*/  BSYNC.RECONVERGENT B1 ;  /* 0x0000000000017941 */ /* 0x000fea0003800200 */
.L_x_9566:
        /* <DEDUP_REMOVED lines=17> */
.L_x_9573:
        /* <DEDUP_REMOVED lines=13> */
.L_x_9575:
[----:B------:R-:W-:Y:S05]  /*f620*/  BSYNC.RECONVERGENT B2 ;  /* 0x0000000000027941 */ /* 0x000fea0003800200 */
.L_x_9574:
        /* <DEDUP_REMOVED lines=40> */
[----:B------:R-:W-:-:S05]  /*f8b0*/  IMAD.WIDE.U32 R52, R69, -0x326172a9, RZ ;  /* 0xcd9e8d5745347825 */ /* 0x000fca00078e00ff */
[----:B------:R-:W-:Y:S02]  /*f8c0*/  LOP3.LUT R69, R14, UR28, R53, 0x96, !PT ;  /* 0x0000001c0e457c12 */ /* 0x000fe4000f8e9635 */
[----:B------:R-:W-:-:S07]  /*f8d0*/  MOV R68, R52 ;  /* 0x0000003400447202 */ /* 0x000fce0000000f00 */
.L_x_9572:
[----:B------:R-:W-:Y:S05]  /*f8e0*/  BSYNC.RECONVERGENT B1 ;  /* 0x0000000000017941 */ /* 0x000fea0003800200 */
.L_x_9571:
[----:B------:R-:W-:Y:S01]  /*f8f0*/  I2FP.F32.U32 R15, R15 ;  /* 0x0000000f000f7245 */ /* 0x000fe20000201000 */
[-C--:B------:R-:W-:Y:S01]  /*f900*/  FMUL.FTZ R12, R12, R60.reuse ;  /* 0x0000003c0c0c7220 */ /* 0x080fe20000410000 */
[----:B------:R-:W-:Y:S01]  /*f910*/  P2R R52, PR, RZ, 0x2 ;  /* 0x00000002ff347803 */ /* 0x000fe20000000000 */
[-C--:B------:R-:W-:Y:S01]  /*f920*/  FMUL.FTZ R73, R73, R60.reuse ;  /* 0x0000003c49497220 */ /* 0x080fe20000410000 */
[----:B------:R-:W-:Y:S01]  /*f930*/  ISETP.NE.AND P1, PT, R62, RZ, PT ;  /* 0x000000ff3e00720c */ /* 0x000fe20003f25270 */
[----:B------:R-:W-:Y:S01]  /*f940*/  FFMA.FTZ R75, R15, R75, 1.1641532182693481445e-10 ;  /* 0x2f0000000f4b7423 */ /* 0x000fe2000001004b */
[-C--:B------:R-:W-:Y:S01]  /*f950*/  FMUL.FTZ R53, R54, R60.reuse ;  /* 0x0000003c36357220 */ /* 0x080fe20000410000 */
[-C--:B------:R-:W-:Y:S01]  /*f960*/  FMUL.FTZ R15, R13, R60.reuse ;  /* 0x0000003c0d0f7220 */ /* 0x080fe20000410000 */
[----:B------:R-:W-:Y:S02]  /*f970*/  HADD2.F32 R55, -RZ, R55.H1_H1 ;  /* 0x30000037ff377230 */ /* 0x000fe40000004100 */
[-C--:B------:R-:W-:Y:S01]  /*f980*/  FMUL.FTZ R70, R70, R60.reuse ;  /* 0x0000003c46467220 */ /* 0x080fe20000410000 */
[----:B------:R-:W-:Y:S01]  /*f990*/  FSEL R54, R12, RZ, P4 ;  /* 0x000000ff0c367208 */ /* 0x000fe20002000000 */
[-C--:B------:R-:W-:Y:S01]  /*f9a0*/  FMUL.FTZ R72, R72, R60.reuse ;  /* 0x0000003c48487220 */ /* 0x080fe20000410000 */
[----:B------:R-:W-:Y:S01]  /*f9b0*/  ISETP.NE.AND P5, PT, R65, RZ, PT ;  /* 0x000000ff4100720c */ /* 0x000fe20003fa5270 */
[-C--:B------:R-:W-:Y:S01]  /*f9c0*/  FMUL.FTZ R71, R71, R60.reuse ;  /* 0x0000003c47477220 */ /* 0x080fe20000410000 */
[----:B------:R-:W-:Y:S01]  /*f9d0*/  FSEL R12, R73, RZ, P1 ;  /* 0x000000ff490c7208 */ /* 0x000fe20000800000 */
[----:B------:R-:W-:Y:S01]  /*f9e0*/  FMUL.FTZ R55, R55, R60 ;  /* 0x0000003c37377220 */ /* 0x000fe20000410000 */
[----:B------:R-:W-:-:S02]  /*f9f0*/  ISETP.NE.AND P1, PT, R52, RZ, PT ;  /* 0x000000ff3400720c */ /* 0x000fc40003f25270 */
[----:B------:R-:W-:Y:S02]  /*fa00*/  P2R R14, PR, RZ, 0x1 ;  /* 0x00000001ff0e7803 */ /* 0x000fe40000000000 */
        /* <DEDUP_REMOVED lines=19> */
.L_x_9535:
[----:B------:R-:W0:Y:S01]  /*fb40*/  LDC.64 R70, c[0x0][0x3b0] ;  /* 0x0000ec00ff467b82 */ /* 0x000e220000000a00 */
[----:B------:R-:W-:Y:S02]  /*fb50*/  SEL R60, RZ, 0x10000, !P4 ;  /* 0x00010000ff3c7807 */ /* 0x000fe40006000000 */
[----:B------:R-:W-:Y:S02]  /*fb60*/  ISETP.NE.AND P4, PT, R65, RZ, PT ;  /* 0x000000ff4100720c */ /* 0x000fe40003f85270 */
[----:B------:R-:W-:Y:S02]  /*fb70*/  SEL R59, RZ, 0x1000000, !P5 ;  /* 0x01000000ff3b7807 */ /* 0x000fe40006800000 */
[----:B------:R-:W-:Y:S02]  /*fb80*/  SEL R65, RZ, 0x100, !P3 ;  /* 0x00000100ff417807 */ /* 0x000fe40005800000 */
[----:B------:R-:W-:Y:S02]  /*fb90*/  ISETP.NE.AND P6, PT, R64, RZ, PT ;  /* 0x000000ff4000720c */ /* 0x000fe40003fc5270 */
[----:B------:R-:W-:-:S02]  /*fba0*/  ISETP.NE.AND P5, PT, R63, RZ, PT ;  /* 0x000000ff3f00720c */ /* 0x000fc40003fa5270 */
[----:B------:R-:W-:Y:S02]  /*fbb0*/  LOP3.LUT R65, R65, R59, R60, 0xfe, !PT ;  /* 0x0000003b41417212 */ /* 0x000fe400078efe3c */
[----:B------:R-:W-:Y:S02]  /*fbc0*/  SEL R64, RZ, 0x1000000, !P4 ;  /* 0x01000000ff407807 */ /* 0x000fe40006000000 */
[----:B------:R-:W-:Y:S02]  /*fbd0*/  SEL R60, RZ, 0x10000, !P5 ;  /* 0x00010000ff3c7807 */ /* 0x000fe40006800000 */
[----:B------:R-:W-:Y:S02]  /*fbe0*/  SEL R59, RZ, 0x100, !P6 ;  /* 0x00000100ff3b7807 */ /* 0x000fe40007000000 */
[----:B------:R-:W-:Y:S01]  /*fbf0*/  ISETP.NE.AND P1, PT, R62, RZ, PT ;  /* 0x000000ff3e00720c */ /* 0x000fe20003f25270 */
[----:B------:R-:W-:Y:S01]  /*fc00*/  IMAD.WIDE.U32 R62, R61, 0x20, R92 ;  /* 0x000000203d3e7825 */ /* 0x000fe200078e005c */
[----:B------:R-:W-:-:S02]  /*fc10*/  LOP3.LUT R59, R59, R64, R60, 0xfe, !PT ;  /* 0x000000403b3b7212 */ /* 0x000fc400078efe3c */
[----:B------:R-:W-:Y:S02]  /*fc20*/  SEL R60, RZ, 0x1, !P2 ;  /* 0x00000001ff3c7807 */ /* 0x000fe40005000000 */
[----:B------:R-:W-:Y:S04]  /*fc30*/  STG.E.128 desc[UR8][R62.64], R12 ;  /* 0x0000000c3e007986 */ /* 0x000fe8000c101d08 */
[----:B------:R1:W-:Y:S02]  /*fc40*/  STG.E.128 desc[UR8][R62.64+0x10], R52 ;  /* 0x000010343e007986 */ /* 0x0003e4000c101d08 */
[----:B-1----:R-:W-:Y:S01]  /*fc50*/  LOP3.LUT R63, R65, R60, RZ, 0xfc, !PT ;  /* 0x0000003c413f7212 */ /* 0x002fe200078efcff */
[----:B0-----:R-:W-:Y:S01]  /*fc60*/  IMAD.WIDE.U32 R64, R61, 0x8, R70 ;  /* 0x000000083d407825 */ /* 0x001fe200078e0046 */
[----:B------:R-:W-:-:S04]  /*fc70*/  SEL R60, RZ, 0x1, !P1 ;  /* 0x00000001ff3c7807 */ /* 0x000fc80004800000 */
[----:B------:R-:W-:-:S05]  /*fc80*/  LOP3.LUT R62, R59, R60, RZ, 0xfc, !PT ;  /* 0x0000003c3b3e7212 */ /* 0x000fca00078efcff */
[----:B------:R0:W-:Y:S01]  /*fc90*/  STG.E.64 desc[UR8][R64.64], R62 ;  /* 0x0000003e40007986 */ /* 0x0001e2000c101b08 */
[----:B------:R-:W-:Y:S05]  /*fca0*/  @!P0 BRA `(.L_x_9576) ;  /* 0x0000000000508947 */ /* 0x000fea0003800000 */
[----:B------:R-:W-:Y:S02]  /*fcb0*/  SHF.L.U32 R60, R58, 0x10, RZ ;  /* 0x000000103a3c7819 */ /* 0x000fe400000006ff */
[----:B------:R-:W-:Y:S02]  /*fcc0*/  LOP3.LUT R59, R66, 0xffff, RZ, 0xc0, !PT ;  /* 0x0000ffff423b7812 */ /* 0x000fe400078ec0ff */
[----:B------:R-:W-:Y:S02]  /*fcd0*/  LOP3.LUT R60, R60, 0xff0000, RZ, 0xc0, !PT ;  /* 0x00ff00003c3c7812 */ /* 0x000fe400078ec0ff */
[----:B0-----:R-:W-:Y:S02]  /*fce0*/  LOP3.LUT R62, R11, 0xff, RZ, 0xc0, !PT ;  /* 0x000000ff0b3e7812 */ /* 0x001fe400078ec0ff */
        /* <DEDUP_REMOVED lines=16> */
.L_x_9576:
[----:B------:R-:W-:Y:S01]  /*fdf0*/  FADD.FTZ R60, RZ, R16 ;  /* 0x00000010ff3c7221 */ /* 0x000fe20000010000 */
[----:B01----:R-:W0:Y:S01]  /*fe00*/  S2R R62, SR_TID.X ;  /* 0x00000000003e7919 */ /* 0x003e220000002100 */
        /* <DEDUP_REMOVED lines=72> */
.L_x_9590:
[----:B01----:R-:W-:Y:S01]  /*10290*/  FADD.FTZ R75, R75, R60 ;  /* 0x0000003c4b4b7221 */ /* 0x003fe20000010000 */
[----:B------:R-:W-:Y:S01]  /*102a0*/  FMUL.FTZ R60, R59, R59 ;  /* 0x0000003b3b3c7220 */ /* 0x000fe20000410000 */
        /* <DEDUP_REMOVED lines=26> */
[----:B------:R-:W-:Y:S01]  /*10450*/  FMUL.FTZ R19, R62, R54 ;  /* 0x000000363e137220 */ /* 0x000fe20000410000 */
[----:B------:R-:W-:Y:S01]  /*10460*/  FFMA.FTZ R13, R13, R85, R46 ;  /* 0x000000550d0d7223 */ /* 0x000fe2000001002e */
[----:B------:R-:W-:Y:S01]  /*10470*/  FFMA.FTZ R12, R12, R84, R47 ;  /* 0x000000540c0c7223 */ /* 0x000fe2000001002f */
[----:B0-----:R-:W-:-:S04]  /*10480*/  IMAD.WIDE.U32 R20, R7, 0x10, R16 ;  /* 0x0000001007147825 */ /* 0x001fc800078e0010 */
[C---:B------:R-:W-:Y:S01]  /*10490*/  FMUL.FTZ R54, R62.reuse, R55 ;  /* 0x000000373e367220 */ /* 0x040fe20000410000 */
[----:B------:R-:W-:Y:S01]  /*104a0*/  FMUL.FTZ R7, R62, R60 ;  /* 0x0000003c3e077220 */ /* 0x000fe20000410000 */
[----:B------:R-:W-:Y:S01]  /*104b0*/  FFMA.FTZ R19, R19, R77, R38 ;  /* 0x0000004d13137223 */ /* 0x000fe20000010026 */
[----:B------:R-:W-:-:S04]  /*104c0*/  IMAD.WIDE.U32 R22, R61, 0x10, R16 ;  /* 0x000000103d167825 */ /* 0x000fc800078e0010 */
[C---:B------:R-:W-:Y:S01]  /*104d0*/  FMUL.FTZ R17, R62.reuse, R70 ;  /* 0x000000463e117220 */ /* 0x040fe20000410000 */
[----:B------:R-:W-:Y:S01]  /*104e0*/  FMUL.FTZ R16, R62, R73 ;  /* 0x000000493e107220 */ /* 0x000fe20000410000 */
[----:B------:R-:W-:Y:S01]  /*104f0*/  F2FP.F16.F32.PACK_AB R15, R12, R13 ;  /* 0x0000000d0c0f723e */ /* 0x000fe200000000ff */
[----:B------:R-:W-:Y:S01]  /*10500*/  FMUL.FTZ R13, R62, R18 ;  /* 0x000000123e0d7220 */ /* 0x000fe20000410000 */
[----:B------:R-:W-:Y:S01]  /*10510*/  FFMA.FTZ R17, R17, R87, R44 ;  /* 0x0000005711117223 */ /* 0x000fe2000001002c */
[----:B------:R-:W-:Y:S01]  /*10520*/  FFMA.FTZ R18, R16, R86, R45 ;  /* 0x0000005610127223 */ /* 0x000fe2000001002d */
[----:B------:R-:W-:Y:S01]  /*10530*/  FFMA.FTZ R16, R14, R88, R51 ;  /* 0x000000580e107223 */ /* 0x000fe20000010033 */
[----:B------:R-:W0:Y:S01]  /*10540*/  @!P1 LDC.64 R60, c[0x0][0x3c0] ;  /* 0x0000f000ff3c9b82 */ /* 0x000e220000000a00 */
[----:B------:R-:W-:Y:S01]  /*10550*/  FMUL.FTZ R12, R62, R65 ;  /* 0x000000413e0c7220 */ /* 0x000fe20000410000 */
[----:B------:R-:W-:Y:S01]  /*10560*/  FFMA.FTZ R54, R54, R76, R39 ;  /* 0x0000004c36367223 */ /* 0x000fe20000010027 */
[----:B------:R-:W-:Y:S01]  /*10570*/  F2FP.F16.F32.PACK_AB R14, R18, R17 ;  /* 0x00000011120e723e */ /* 0x000fe200000000ff */
[C---:B------:R-:W-:Y:S01]  /*10580*/  FMUL.FTZ R17, R62.reuse, R52 ;  /* 0x000000343e117220 */ /* 0x040fe20000410000 */
[----:B------:R-:W-:Y:S01]  /*10590*/  FMUL.FTZ R18, R62, R53 ;  /* 0x000000353e127220 */ /* 0x000fe20000410000 */
[----:B------:R-:W-:Y:S01]  /*105a0*/  FFMA.FTZ R7, R7, R91, R48 ;  /* 0x0000005b07077223 */ /* 0x000fe20000010030 */
[----:B------:R-:W-:Y:S01]  /*105b0*/  FFMA.FTZ R13, R13, R89, R50 ;  /* 0x000000590d0d7223 */ /* 0x000fe20000010032 */
[----:B------:R-:W1:Y:S01]  /*105c0*/  @!P1 LDC.64 R52, c[0x0][0x3c8] ;  /* 0x0000f200ff349b82 */ /* 0x000e620000000a00 */
[----:B------:R-:W-:Y:S01]  /*105d0*/  FFMA.FTZ R12, R12, R90, R49 ;  /* 0x0000005a0c0c7223 */ /* 0x000fe20000010031 */
[----:B------:R-:W-:Y:S01]  /*105e0*/  F2FP.F16.F32.PACK_AB R19, R54, R19 ;  /* 0x000000133613723e */ /* 0x000fe200000000ff */
[----:B------:R-:W-:Y:S01]  /*105f0*/  FFMA.FTZ R17, R17, R79, R36 ;  /* 0x0000004f11117223 */ /* 0x000fe20000010024 */
[----:B------:R-:W-:Y:S01]  /*10600*/  F2FP.F16.F32.PACK_AB R13, R16, R13 ;  /* 0x0000000d100d723e */ /* 0x000fe200000000ff */
[----:B------:R-:W-:Y:S01]  /*10610*/  FMUL.FTZ R16, R62, R75 ;  /* 0x0000004b3e107220 */ /* 0x000fe20000410000 */
[----:B------:R-:W-:Y:S01]  /*10620*/  F2FP.F16.F32.PACK_AB R12, R12, R7 ;  /* 0x000000070c0c723e */ /* 0x000fe200000000ff */
[----:B------:R-:W-:Y:S01]  /*10630*/  FMUL.FTZ R7, R62, R72 ;  /* 0x000000483e077220 */ /* 0x000fe20000410000 */
[----:B------:R-:W2:Y:S01]  /*10640*/  LDC.64 R54, c[0x0][0x380] ;  /* 0x0000e000ff367b82 */ /* 0x000ea20000000a00 */
[----:B------:R-:W-:Y:S01]  /*10650*/  FFMA.FTZ R18, R18, R78, R37 ;  /* 0x0000004e12127223 */ /* 0x000fe20000010025 */
[----:B------:R-:W-:Y:S01]  /*10660*/  FFMA.FTZ R16, R16, R80, R43 ;  /* 0x0000005010107223 */ /* 0x000fe2000001002b */
[----:B------:R-:W-:Y:S01]  /*10670*/  FFMA.FTZ R7, R7, R81, R42 ;  /* 0x0000005107077223 */ /* 0x000fe2000001002a */
[C---:B------:R-:W-:Y:S01]  /*10680*/  FMUL.FTZ R63, R62.reuse, R63 ;  /* 0x0000003f3e3f7220 */ /* 0x040fe20000410000 */
[----:B------:R-:W-:Y:S01]  /*10690*/  FMUL.FTZ R64, R62, R64 ;  /* 0x000000403e407220 */ /* 0x000fe20000410000 */
[----:B------:R-:W-:-:S02]  /*106a0*/  F2FP.F16.F32.PACK_AB R18, R18, R17 ;  /* 0x000000111212723e */ /* 0x000fc400000000ff */
[----:B------:R-:W-:Y:S01]  /*106b0*/  F2FP.F16.F32.PACK_AB R17, R16, R7 ;  /* 0x000000071011723e */ /* 0x000fe200000000ff */
[----:B------:R-:W-:Y:S01]  /*106c0*/  FFMA.FTZ R16, R63, R83, R40 ;  /* 0x000000533f107223 */ /* 0x000fe20000010028 */
[----:B------:R-:W-:Y:S01]  /*106d0*/  FFMA.FTZ R7, R64, R82, R41 ;  /* 0x0000005240077223 */ /* 0x000fe20000010029 */
[----:B0-----:R-:W-:-:S04]  /*106e0*/  @!P1 IMAD.WIDE R60, R0, 0x4, R60 ;  /* 0x00000004003c9825 */ /* 0x001fc800078e023c */
[----:B------:R-:W-:Y:S01]  /*106f0*/  F2FP.F16.F32.PACK_AB R16, R7, R16 ;  /* 0x000000100710723e */ /* 0x000fe200000000ff */
[----:B-1----:R-:W-:Y:S01]  /*10700*/  @!P1 IMAD.WIDE R52, R0, 0x4, R52 ;  /* 0x0000000400349825 */ /* 0x002fe200078e0234 */
[----:B------:R0:W-:Y:S04]  /*10710*/  @!P1 STG.E desc[UR8][R60.64], R59 ;  /* 0x0000003b3c009986 */ /* 0x0001e8000c101908 */
[----:B------:R0:W-:Y:S01]  /*10720*/  @!P1 STG.E desc[UR8][R52.64], R62 ;  /* 0x0000003e34009986 */ /* 0x0001e2000c101908 */
[----:B--2---:R-:W-:-:S03]  /*10730*/  IMAD R0, R54, 0x4, R0 ;  /* 0x0000000436007824 */ /* 0x004fc600078e0200 */
[----:B------:R0:W-:Y:S04]  /*10740*/  STG.E.128 desc[UR8][R20.64], R12 ;  /* 0x0000000c14007986 */ /* 0x0001e8000c101d08 */
[----:B------:R0:W-:Y:S01]  /*10750*/  STG.E.128 desc[UR8][R22.64], R16 ;  /* 0x0000001016007986 */ /* 0x0001e2000c101d08 */
[----:B------:R-:W-:-:S13]  /*10760*/  ISETP.GE.AND P1, PT, R0, R55, PT ;  /* 0x000000370000720c */ /* 0x000fda0003f26270 */
[----:B------:R-:W-:Y:S05]  /*10770*/  @!P1 BRA `(.L_x_9578) ;  /* 0xffffff0000e09947 */ /* 0x000fea000383ffff */
[----:B------:R-:W-:Y:S05]  /*10780*/  BSYNC B0 ;  /* 0x0000000000007941 */ /* 0x000fea0003800000 */
.L_x_9330:
[----:B------:R-:W-:Y:S05]  /*10790*/  EXIT ;  /* 0x000000000000794d */ /* 0x000fea0003800000 */
.L_x_9577:
        /* <DEDUP_REMOVED lines=8> */
.L_x_9580:
[----:B------:R-:W-:Y:S05]  /*10820*/  BSYNC B1 ;  /* 0x0000000000017941 */ /* 0x000fea0003800000 */
.L_x_9579:
        /* <DEDUP_REMOVED lines=8> */
.L_x_9581:
[----:B------:R-:W-:Y:S02]  /*108b0*/  HFMA2 R65, -RZ, RZ, 0, 2.384185791015625e-07 ;  /* 0x00000004ff417431 */ /* 0x000fe400000001ff */
[----:B------:R-:W-:-:S04]  /*108c0*/  FADD.FTZ R71, R70, R60 ;  /* 0x0000003c46477221 */ /* 0x000fc80000010000 */
[----:B------:R-:W-:-:S07]  /*108d0*/  IMAD.MOV.U32 R70, RZ, RZ, R71 ;  /* 0x000000ffff467224 */ /* 0x000fce00078e0047 */
[----:B------:R-:W-:Y:S05]  /*108e0*/  WARPSYNC.COLLECTIVE R63, `(.L_x_9582) ;  /* 0x000000003f087348 */ /* 0x000fea0003c00000 */
[----:B------:R0:W1:Y:S02]  /*108f0*/  SHFL.BFLY P2, R60, R70, R65, R64 ;  /* 0x0c000041463c7389 */ /* 0x0000640000040040 */
[----:B01----:R-:W-:Y:S05]  /*10900*/  ENDCOLLECTIVE ;  /* 0x000000000000791b */ /* 0x003fea0003800000 */
.L_x_9582:
[----:B------:R-:W-:Y:S01]  /*10910*/  MOV R65, 0x8 ;  /* 0x0000000800417802 */ /* 0x000fe20000000f00 */
[----:B------:R-:W-:-:S04]  /*10920*/  FADD.FTZ R72, R71, R60 ;  /* 0x0000003c47487221 */ /* 0x000fc80000010000 */
[----:B------:R-:W-:-:S07]  /*10930*/  IMAD.MOV.U32 R70, RZ, RZ, R72 ;  /* 0x000000ffff467224 */ /* 0x000fce00078e0048 */
[----:B------:R-:W-:Y:S05]  /*10940*/  WARPSYNC.COLLECTIVE R63, `(.L_x_9583) ;  /* 0x000000003f087348 */ /* 0x000fea0003c00000 */
[----:B------:R0:W1:Y:S02]  /*10950*/  SHFL.BFLY P2, R60, R70, R65, R64 ;  /* 0x0c000041463c7389 */ /* 0x0000640000040040 */
[----:B01----:R-:W-:Y:S05]  /*10960*/  ENDCOLLECTIVE ;  /* 0x000000000000791b */ /* 0x003fea0003800000 */
.L_x_9583:
[----:B------:R-:W-:Y:S02]  /*10970*/  HFMA2 R65, -RZ, RZ, 0, 9.5367431640625e-07 ;  /* 0x00000010ff417431 */ /* 0x000fe400000001ff */
[----:B------:R-:W-:-:S04]  /*10980*/  FADD.FTZ R73, R72, R60 ;  /* 0x0000003c48497221 */ /* 0x000fc80000010000 */
[----:B------:R-:W-:-:S07]  /*10990*/  IMAD.MOV.U32 R70, RZ, RZ, R73 ;  /* 0x000000ffff467224 */ /* 0x000fce00078e0049 */
[----:B------:R-:W-:Y:S05]  /*109a0*/  WARPSYNC.COLLECTIVE R63, `(.L_x_9584) ;  /* 0x000000003f087348 */ /* 0x000fea0003c00000 */
[----:B------:R0:W1:Y:S02]  /*109b0*/  SHFL.BFLY P2, R60, R70, R65, R64 ;  /* 0x0c000041463c7389 */ /* 0x0000640000040040 */
[----:B01----:R-:W-:Y:S05]  /*109c0*/  ENDCOLLECTIVE ;  /* 0x000000000000791b */ /* 0x003fea0003800000 */
.L_x_9584:
        /* <DEDUP_REMOVED lines=39> */
.L_x_9585:
[----:B------:R-:W-:Y:S02]  /*10c40*/  HFMA2 R65, -RZ, RZ, 0, 1.1920928955078125e-07 ;  /* 0x00000002ff417431 */ /* 0x000fe400000001ff */
[----:B------:R-:W-:-:S04]  /*10c50*/  FADD.FTZ R71, R70, R60 ;  /* 0x0000003c46477221 */ /* 0x000fc80000010000 */
[----:B------:R-:W-:-:S07]  /*10c60*/  IMAD.MOV.U32 R70, RZ, RZ, R71 ;  /* 0x000000ffff467224 */ /* 0x000fce00078e0047 */
[----:B------:R-:W-:Y:S05]  /*10c70*/  WARPSYNC.COLLECTIVE R63, `(.L_x_9586) ;  /* 0x000000003f087348 */ /* 0x000fea0003c00000 */
[----:B------:R0:W1:Y:S02]  /*10c80*/  SHFL.BFLY P2, R60, R70, R65, R64 ;  /* 0x0c000041463c7389 */ /* 0x0000640000040040 */
[----:B01----:R-:W-:Y:S05]  /*10c90*/  ENDCOLLECTIVE ;  /* 0x000000000000791b */ /* 0x003fea0003800000 */
.L_x_9586:
[----:B------:R-:W-:Y:S01]  /*10ca0*/  MOV R65, 0x4 ;  /* 0x0000000400417802 */ /* 0x000fe20000000f00 */
[----:B------:R-:W-:-:S04]  /*10cb0*/  FADD.FTZ R72, R71, R60 ;  /* 0x0000003c47487221 */ /* 0x000fc80000010000 */
[----:B------:R-:W-:-:S07]  /*10cc0*/  IMAD.MOV.U32 R70, RZ, RZ, R72 ;  /* 0x000000ffff467224 */ /* 0x000fce00078e0048 */
[----:B------:R-:W-:Y:S05]  /*10cd0*/  WARPSYNC.COLLECTIVE R63, `(.L_x_9587) ;  /* 0x000000003f087348 */ /* 0x000fea0003c00000 */
[----:B------:R0:W1:Y:S02]  /*10ce0*/  SHFL.BFLY P2, R60, R70, R65, R64 ;  /* 0x0c000041463c7389 */ /* 0x0000640000040040 */
[----:B01----:R-:W-:Y:S05]  /*10cf0*/  ENDCOLLECTIVE ;  /* 0x000000000000791b */ /* 0x003fea0003800000 */
.L_x_9587:
[----:B------:R-:W-:Y:S02]  /*10d00*/  HFMA2 R65, -RZ, RZ, 0, 4.76837158203125e-07 ;  /* 0x00000008ff417431 */ /* 0x000fe400000001ff */
[----:B------:R-:W-:-:S04]  /*10d10*/  FADD.FTZ R73, R72, R60 ;  /* 0x0000003c48497221 */ /* 0x000fc80000010000 */
[----:B------:R-:W-:-:S07]  /*10d20*/  IMAD.MOV.U32 R70, RZ, RZ, R73 ;  /* 0x000000ffff467224 */ /* 0x000fce00078e0049 */
[----:B------:R-:W-:Y:S05]  /*10d30*/  WARPSYNC.COLLECTIVE R63, `(.L_x_9588) ;  /* 0x000000003f087348 */ /* 0x000fea0003c00000 */
[----:B------:R0:W1:Y:S02]  /*10d40*/  SHFL.BFLY P2, R60, R70, R65, R64 ;  /* 0x0c000041463c7389 */ /* 0x0000640000040040 */
[----:B01----:R-:W-:Y:S05]  /*10d50*/  ENDCOLLECTIVE ;  /* 0x000000000000791b */ /* 0x003fea0003800000 */
.L_x_9588:
[----:B------:R-:W-:Y:S01]  /*10d60*/  MOV R65, 0x10 ;  /* 0x0000001000417802 */ /* 0x000fe20000000f00 */
[----:B------:R-:W-:-:S04]  /*10d70*/  FADD.FTZ R75, R73, R60 ;  /* 0x0000003c494b7221 */ /* 0x000fc80000010000 */
[----:B------:R-:W-:-:S07]  /*10d80*/  IMAD.MOV.U32 R70, RZ, RZ, R75 ;  /* 0x000000ffff467224 */ /* 0x000fce00078e004b */
[----:B------:R-:W-:Y:S05]  /*10d90*/  WARPSYNC.COLLECTIVE R63, `(.L_x_9589) ;  /* 0x000000003f087348 */ /* 0x000fea0003c00000 */
[----:B------:R0:W1:Y:S02]  /*10da0*/  SHFL.BFLY P2, R60, R70, R65, R64 ;  /* 0x0c000041463c7389 */ /* 0x0000640000040040 */
[----:B01----:R-:W-:Y:S05]  /*10db0*/  ENDCOLLECTIVE ;  /* 0x000000000000791b */ /* 0x003fea0003800000 */
.L_x_9589:
[----:B------:R-:W-:Y:S05]  /*10dc0*/  BRA `(.L_x_9590) ;  /* 0xfffffff400307947 */ /* 0x000fea000383ffff */
.L_x_9591:
        /* <DEDUP_REMOVED lines=11> */
.L_x_12160:


//--------------------- .text._ZN10layer_norm31ln_parallel_residual_fwd_kernelINS_13Kernel_traitsI6__halfffffjLj512ELj1ELj4ELj1ELj16ENS_18Kernel_traits_baseILj512ES2_ffffjLj128EEEEELb0ELb0ELb0EEEvNS_9FwdParamsE --------------------------
	.section	.text._ZN10layer_norm31ln_parallel_residual_fwd_kernelINS_13Kernel_traitsI6__halfffffjLj512ELj1ELj4ELj1ELj16ENS_18Kernel_traits_baseILj512ES2_ffffjLj128EEEEELb0ELb0ELb0EEEvNS_9FwdParamsE,"ax",@progbits
	.align	128
        .global         _ZN10layer_norm31ln_parallel_residual_fwd_kernelINS_13Kernel_traitsI6__halfffffjLj512ELj1ELj4ELj1ELj16ENS_18Kernel_traits_baseILj512ES2_ffffjLj128EEEEELb0ELb0ELb0EEEvNS_9FwdParamsE
        .type           _ZN10layer_norm31ln_parallel_residual_fwd_kernelINS_13Kernel_traitsI6__halfffffjLj512ELj1ELj4ELj1ELj16ENS_18Kernel_traits_baseILj512ES2_ffffjLj128EEEEELb0ELb0ELb0EEEvNS_9FwdParamsE,@function
        .size           _ZN10layer_norm31ln_parallel_residual_fwd_kernelINS_13Kernel_traitsI6__halfffffjLj512ELj1ELj4ELj1ELj16ENS_18Kernel_traits_baseILj512ES2_ffffjLj128EEEEELb0ELb0ELb0EEEvNS_9FwdParamsE,(.L_x_12161 - _ZN10layer_norm31ln_parallel_residual_fwd_kernelINS_13Kernel_traitsI6__halfffffjLj512ELj1ELj4ELj1ELj16ENS_18Kernel_traits_baseILj512ES2_ffffjLj128EEEEELb0ELb0ELb0EEEvNS_9FwdParamsE)
        .other          _ZN10layer_norm31ln_parallel_residual_fwd_kernelINS_13Kernel_traitsI6__halfffffjLj512ELj1ELj4ELj1ELj16ENS_18Kernel_traits_baseILj512ES2_ffffjLj128EEEEELb0ELb0ELb0EEEvNS_9FwdParamsE,@"STO_CUDA_ENTRY STV_DEFAULT"
_ZN10layer_norm31ln_parallel_residual_fwd_kernelINS_13Kernel_traitsI6__halfffffjLj512ELj1ELj4ELj1ELj16ENS_18Kernel_traits_baseILj512ES2_ffffjLj128EEEEELb0ELb0ELb0EEEvNS_9FwdParamsE:
.text._ZN10layer_norm31ln_parallel_residual_fwd_kernelINS_13Kernel_traitsI6__halfffffjLj512ELj1ELj4ELj1ELj16ENS_18Kernel_traits_baseILj512ES2_ffffjLj128EEEEELb0ELb0ELb0EEEvNS_9FwdParamsE:
        /* <DEDUP_REMOVED lines=27> */
[C---:B------:R-:W-:Y:S02]  /*01b0*/  ISETP.GE.U32.AND P0, PT, R55.reuse, 0x20, PT ;  /* 0x000000203700780c */ /* 0x040fe40003f06070 */
[C---:B------:R-:W-:Y:S02]  /*01c0*/  ISETP.GE.U32.AND P2, PT, R55.reuse, 0x40, PT ;  /* 0x000000403700780c */ /* 0x040fe40003f46070 */
[----:B------:R-:W-:Y:S02]  /*01d0*/  ISETP.GE.U32.AND P3, PT, R55, 0x60, PT ;  /* 0x000000603700780c */ /* 0x000fe40003f66070 */
[----:B------:R-:W-:Y:S01]  /*01e0*/  MOV R35, R56 ;  /* 0x0000003800237202 */ /* 0x000fe20000000f00 */
[----:B------:R-:W1:Y:S06]  /*01f0*/  LDC.64 R24, c[0x0][0x3d8] ;  /* 0x0000f600ff187b82 */ /* 0x000e6c0000000a00 */
[----:B------:R-:W-:-:S02]  /*0200*/  @P0 LOP3.LUT R35, R56, 0x20, RZ, 0xfc, !PT ;  /* 0x0000002038230812 */ /* 0x000fc400078efcff */
[----:B------:R-:W2:Y:S08]  /*0210*/  LDC.64 R26, c[0x0][0x3d0] ;  /* 0x0000f400ff1a7b82 */ /* 0x000eb00000000a00 */
[----:B------:R-:W3:Y:S01]  /*0220*/  LDC.64 R30, c[0x0][0x3d8] ;  /* 0x0000f600ff1e7b82 */ /* 0x000ee20000000a00 */
[----:B0-----:R-:W-:-:S07]  /*0230*/  @P2 IMAD.WIDE.U32 R22, R35, 0x8, R22 ;  /* 0x0000000823162825 */ /* 0x001fce00078e0016 */
[----:B------:R-:W0:Y:S01]  /*0240*/  LDC.64 R18, c[0x0][0x3d0] ;  /* 0x0000f400ff127b82 */ /* 0x000e220000000a00 */
[C---:B-1----:R-:W-:Y:S01]  /*0250*/  @P2 IMAD.WIDE.U32 R24, R35.reuse, 0x8, R24 ;  /* 0x0000000823182825 */ /* 0x042fe200078e0018 */
[----:B------:R-:W-:-:S06]  /*0260*/  @P2 IADD3 R35, PT, PT, R35, 0x20, RZ ;  /* 0x0000002023232810 */ /* 0x000fcc0007ffe0ff */
[----:B------:R-:W1:Y:S01]  /*0270*/  LDC.64 R20, c[0x0][0x3d8] ;  /* 0x0000f600ff147b82 */ /* 0x000e620000000a00 */
[C---:B--2---:R-:W-:Y:S01]  /*0280*/  @P3 IMAD.WIDE.U32 R26, R35.reuse, 0x8, R26 ;  /* 0x00000008231a3825 */ /* 0x044fe200078e001a */
[----:B------:R-:W5:Y:S04]  /*0290*/  @P2 LDG.E.64 R8, desc[UR6][R24.64] ;  /* 0x0000000618082981 */ /* 0x000f68000c1e1b00 */
[----:B------:R-:W5:Y:S01]  /*02a0*/  @P3 LDG.E.64 R10, desc[UR6][R26.64] ;  /* 0x000000061a0a3981 */ /* 0x000f62000c1e1b00 */
[----:B---3--:R-:W-:Y:S01]  /*02b0*/  @P3 IMAD.WIDE.U32 R30, R35, 0x8, R30 ;  /* 0x00000008231e3825 */ /* 0x008fe200078e001e */
[----:B------:R-:W-:Y:S02]  /*02c0*/  ISETP.GE.U32.AND P4, PT, R55, 0x80, PT ;  /* 0x000000803700780c */ /* 0x000fe40003f86070 */
[----:B------:R-:W-:-:S02]  /*02d0*/  @P0 CS2R R12, SRZ ;  /* 0x00000000000c0805 */ /* 0x000fc4000001ff00 */
[----:B------:R-:W-:Y:S02]  /*02e0*/  @P3 CS2R R14, SRZ ;  /* 0x00000000000e3805 */ /* 0x000fe4000001ff00 */
[----:B------:R-:W-:Y:S01]  /*02f0*/  @P2 CS2R R16, SRZ ;  /* 0x0000000000102805 */ /* 0x000fe2000001ff00 */
[----:B------:R-:W5:Y:S01]  /*0300*/  @P3 LDG.E.64 R28, desc[UR6][R30.64] ;  /* 0x000000061e1c3981 */ /* 0x000f62000c1e1b00 */
[----:B0-----:R-:W-:-:S03]  /*0310*/  @P0 IMAD.WIDE.U32 R18, R56, 0x8, R18 ;  /* 0x0000000838120825 */ /* 0x001fc600078e0012 */
[----:B------:R0:W5:Y:S01]  /*0320*/  @P2 LDG.E.64 R6, desc[UR6][R22.64] ;  /* 0x0000000616062981 */ /* 0x000162000c1e1b00 */
[----:B------:R-:W-:-:S03]  /*0330*/  @P3 IADD3 R35, PT, PT, R35, 0x20, RZ ;  /* 0x0000002023233810 */ /* 0x000fc60007ffe0ff */
[----:B------:R2:W5:Y:S01]  /*0340*/  @P0 LDG.E.64 R2, desc[UR6][R18.64] ;  /* 0x0000000612020981 */ /* 0x000562000c1e1b00 */
[----:B-1----:R-:W-:Y:S01]  /*0350*/  @P0 IMAD.WIDE.U32 R20, R56, 0x8, R20 ;  /* 0x0000000838140825 */ /* 0x002fe200078e0014 */
[----:B0-----:R-:W-:-:S04]  /*0360*/  MOV R22, R12 ;  /* 0x0000000c00167202 */ /* 0x001fc80000000f00 */
[----:B------:R0:W5:Y:S01]  /*0370*/  @P0 LDG.E.64 R4, desc[UR6][R20.64] ;  /* 0x0000000614040981 */ /* 0x000162000c1e1b00 */
[----:B------:R-:W-:Y:S02]  /*0380*/  MOV R23, R13 ;  /* 0x0000000d00177202 */ /* 0x000fe40000000f00 */
[----:B--2---:R-:W-:Y:S02]  /*0390*/  MOV R18, R14 ;  /* 0x0000000e00127202 */ /* 0x004fe40000000f00 */
[----:B------:R-:W-:Y:S02]  /*03a0*/  MOV R19, R15 ;  /* 0x0000000f00137202 */ /* 0x000fe40000000f00 */
[----:B0-----:R-:W-:Y:S02]  /*03b0*/  MOV R20, R16 ;  /* 0x0000001000147202 */ /* 0x001fe40000000f00 */
[----:B------:R-:W-:Y:S01]  /*03c0*/  MOV R21, R17 ;  /* 0x0000001100157202 */ /* 0x000fe20000000f00 */
[----:B------:R-:W-:Y:S06]  /*03d0*/  @!P4 BRA `(.L_x_9595) ;  /* 0x0000000800bcc947 */ /* 0x000fec0003800000 */
[----:B------:R-:W0:Y:S08]  /*03e0*/  LDC.64 R30, c[0x0][0x3d0] ;  /* 0x0000f400ff1e7b82 */ /* 0x000e300000000a00 */
[----:B------:R-:W1:Y:S01]  /*03f0*/  LDC.64 R32, c[0x0][0x3d8] ;  /* 0x0000f600ff207b82 */ /* 0x000e620000000a00 */
[----:B0-----:R-:W-:-:S06]  /*0400*/  IMAD.WIDE.U32 R30, R35, 0x8, R30 ;  /* 0x00000008231e7825 */ /* 0x001fcc00078e001e */
[----:B------:R-:W5:Y:S01]  /*0410*/  LDG.E.64 R30, desc[UR6][R30.64] ;  /* 0x000000061e1e7981 */ /* 0x000f62000c1e1b00 */
[----:B-1----:R-:W-:-:S06]  /*0420*/  IMAD.WIDE.U32 R32, R35, 0x8, R32 ;  /* 0x0000000823207825 */ /* 0x002fcc00078e0020 */
[----:B------:R-:W5:Y:S01]  /*0430*/  LDG.E.64 R32, desc[UR6][R32.64] ;  /* 0x0000000620207981 */ /* 0x000f62000c1e1b00 */
[----:B------:R-:W-:Y:S02]  /*0440*/  CS2R R24, SRZ ;  /* 0x0000000000187805 */ /* 0x000fe4000001ff00 */
[----:B------:R-:W-:Y:S02]  /*0450*/  CS2R R26, SRZ ;  /* 0x00000000001a7805 */ /* 0x000fe4000001ff00 */
[----:B------:R-:W-:Y:S02]  /*0460*/  MOV R18, R14 ;  /* 0x0000000e00127202 */ /* 0x000fe40000000f00 */
[----:B------:R-:W-:Y:S02]  /*0470*/  MOV R19, R15 ;  /* 0x0000000f00137202 */ /* 0x000fe40000000f00 */
[----:B------:R-:W-:Y:S02]  /*0480*/  MOV R20, R16 ;  /* 0x0000001000147202 */ /* 0x000fe40000000f00 */
[----:B------:R-:W-:-:S02]  /*0490*/  MOV R21, R17 ;  /* 0x0000001100157202 */ /* 0x000fc40000000f00 */
[----:B------:R-:W-:Y:S02]  /*04a0*/  MOV R22, R12 ;  /* 0x0000000c00167202 */ /* 0x000fe40000000f00 */
[----:B------:R-:W-:Y:S01]  /*04b0*/  MOV R23, R13 ;  /* 0x0000000d00177202 */ /* 0x000fe20000000f00 */
[----:B------:R-:W-:Y:S06]  /*04c0*/  BRA `(.L_x_9595) ;  /* 0x0000000800807947 */ /* 0x000fec0003800000 */
.L_x_9594:
[C---:B------:R-:W-:Y:S01]  /*04d0*/  ISETP.GE.U32.AND P2, PT, R55.reuse, 0x40, PT ;  /* 0x000000403700780c */ /* 0x040fe20003f46070 */
[----:B------:R-:W0:Y:S01]  /*04e0*/  LDC.64 R26, c[0x0][0x3d0] ;  /* 0x0000f400ff1a7b82 */ /* 0x000e220000000a00 */
[C---:B------:R-:W-:Y:S02]  /*04f0*/  ISETP.GE.U32.AND P0, PT, R55.reuse, 0x20, PT ;  /* 0x000000203700780c */ /* 0x040fe40003f06070 */
[----:B------:R-:W-:Y:S02]  /*0500*/  ISETP.GE.U32.AND P3, PT, R55, 0x60, PT ;  /* 0x000000603700780c */ /* 0x000fe40003f66070 */
[----:B------:R-:W-:-:S03]  /*0510*/  MOV R49, R56 ;  /* 0x0000003800317202 */ /* 0x000fc60000000f00 */
[----:B------:R-:W1:Y:S06]  /*0520*/  LDC.64 R30, c[0x0][0x3d8] ;  /* 0x0000f600ff1e7b82 */ /* 0x000e6c0000000a00 */
[C---:B------:R-:W-:Y:S02]  /*0530*/  @P0 LOP3.LUT R49, R56.reuse, 0x20, RZ, 0xfc, !PT ;  /* 0x0000002038310812 */ /* 0x040fe400078efcff */
[----:B------:R-:W2:Y:S08]  /*0540*/  LDC.64 R32, c[0x0][0x3d0] ;  /* 0x0000f400ff207b82 */ /* 0x000eb00000000a00 */
[----:B------:R-:W3:Y:S01]  /*0550*/  LDC.64 R38, c[0x0][0x3d8] ;  /* 0x0000f600ff267b82 */ /* 0x000ee20000000a00 */
[----:B0-----:R-:W-:-:S05]  /*0560*/  @P0 IMAD.WIDE.U32 R34, R56, 0x8, R26 ;  /* 0x0000000838220825 */ /* 0x001fca00078e001a */
[----:B------:R0:W5:Y:S02]  /*0570*/  @P0 LDG.E.64 R2, desc[UR6][R34.64] ;  /* 0x0000000622020981 */ /* 0x000164000c1e1b00 */
[----:B------:R-:W4:Y:S01]  /*0580*/  @P2 LDC.64 R40, c[0x0][0x440] ;  /* 0x00011000ff282b82 */ /* 0x000f220000000a00 */
[----:B-1----:R-:W-:-:S05]  /*0590*/  @P0 IMAD.WIDE.U32 R36, R56, 0x8, R30 ;  /* 0x0000000838240825 */ /* 0x002fca00078e001e */
[----:B------:R0:W5:Y:S02]  /*05a0*/  @P0 LDG.E.64 R4, desc[UR6][R36.64] ;  /* 0x0000000624040981 */ /* 0x000164000c1e1b00 */
[----:B------:R-:W1:Y:S01]  /*05b0*/  LDC.64 R42, c[0x0][0x3d0] ;  /* 0x0000f400ff2a7b82 */ /* 0x000e620000000a00 */
[----:B--2---:R-:W-:-:S05]  /*05c0*/  @P2 IMAD.WIDE.U32 R26, R49, 0x8, R32 ;  /* 0x00000008311a2825 */ /* 0x004fca00078e0020 */
[----:B------:R0:W5:Y:S02]  /*05d0*/  @P2 LDG.E.64 R6, desc[UR6][R26.64] ;  /* 0x000000061a062981 */ /* 0x000164000c1e1b00 */
[----:B------:R-:W2:Y:S01]  /*05e0*/  LDC.64 R44, c[0x0][0x3d8] ;  /* 0x0000f600ff2c7b82 */ /* 0x000ea20000000a00 */
[----:B---3--:R-:W-:-:S05]  /*05f0*/  @P2 IMAD.WIDE.U32 R30, R49, 0x8, R38 ;  /* 0x00000008311e2825 */ /* 0x008fca00078e0026 */
[----:B------:R0:W5:Y:S02]  /*0600*/  @P2 LDG.E.64 R8, desc[UR6][R30.64] ;  /* 0x000000061e082981 */ /* 0x000164000c1e1b00 */
[----:B------:R-:W3:Y:S01]  /*0610*/  @P0 LDC.64 R24, c[0x0][0x440] ;  /* 0x00011000ff180b82 */ /* 0x000ee20000000a00 */
[C---:B----4-:R-:W-:Y:S01]  /*0620*/  @P2 IMAD.WIDE.U32 R32, R49.reuse, 0x8, R40 ;  /* 0x0000000831202825 */ /* 0x050fe200078e0028 */
[----:B------:R-:W-:-:S04]  /*0630*/  @P2 IADD3 R49, PT, PT, R49, 0x20, RZ ;  /* 0x0000002031312810 */ /* 0x000fc80007ffe0ff */
[----:B------:R0:W5:Y:S02]  /*0640*/  @P2 LD.E.64 R20, desc[UR6][R32.64] ;  /* 0x0000000620142980 */ /* 0x000164000c101b00 */
[----:B------:R-:W4:Y:S01]  /*0650*/  @P3 LDC.64 R46, c[0x0][0x440] ;  /* 0x00011000ff2e3b82 */ /* 0x000f220000000a00 */
[----:B-1----:R-:W-:-:S05]  /*0660*/  @P3 IMAD.WIDE.U32 R42, R49, 0x8, R42 ;  /* 0x00000008312a3825 */ /* 0x002fca00078e002a */
[----:B------:R0:W5:Y:S01]  /*0670*/  @P3 LDG.E.64 R10, desc[UR6][R42.64] ;  /* 0x000000062a0a3981 */ /* 0x000162000c1e1b00 */
[----:B--2---:R-:W-:-:S05]  /*0680*/  @P3 IMAD.WIDE.U32 R44, R49, 0x8, R44 ;  /* 0x00000008312c3825 */ /* 0x004fca00078e002c */
[----:B------:R0:W5:Y:S01]  /*0690*/  @P3 LDG.E.64 R28, desc[UR6][R44.64] ;  /* 0x000000062c1c3981 */ /* 0x000162000c1e1b00 */
[----:B---3--:R-:W-:-:S05]  /*06a0*/  @P0 IMAD.WIDE.U32 R24, R56, 0x8, R24 ;  /* 0x0000000838180825 */ /* 0x008fca00078e0018 */
[----:B------:R0:W5:Y:S01]  /*06b0*/  @P0 LD.E.64 R22, desc[UR6][R24.64] ;  /* 0x0000000618160980 */ /* 0x000162000c101b00 */
[----:B----4-:R-:W-:-:S05]  /*06c0*/  @P3 IMAD.WIDE.U32 R46, R49, 0x8, R46 ;  /* 0x00000008312e3825 */ /* 0x010fca00078e002e */
[----:B------:R0:W5:Y:S01]  /*06d0*/  @P3 LD.E.64 R18, desc[UR6][R46.64] ;  /* 0x000000062e123980 */ /* 0x000162000c101b00 */
[----:B------:R-:W-:Y:S02]  /*06e0*/  ISETP.GE.U32.AND P4, PT, R55, 0x80, PT ;  /* 0x000000803700780c */ /* 0x000fe40003f86070 */
[----:B------:R-:W-:Y:S02]  /*06f0*/  @P0 CS2R R12, SRZ ;  /* 0x00000000000c0805 */ /* 0x000fe4000001ff00 */
[----:B------:R-:W-:Y:S02]  /*0700*/  @P2 CS2R R16, SRZ ;  /* 0x0000000000102805 */ /* 0x000fe4000001ff00 */
[----:B------:R-:W-:Y:S02]  /*0710*/  @P3 CS2R R14, SRZ ;  /* 0x00000000000e3805 */ /* 0x000fe4000001ff00 */
[----:B------:R-:W-:-:S05]  /*0720*/  @P3 IADD3 R49, PT, PT, R49, 0x20, RZ ;  /* 0x0000002031313810 */ /* 0x000fca0007ffe0ff */
[----:B0-----:R-:W-:Y:S05]  /*0730*/  @!P4 BRA `(.L_x_9595) ;  /* 0x0000000400e4c947 */ /* 0x001fea0003800000 */
[----:B------:R-:W0:Y:S08]  /*0740*/  LDC.64 R30, c[0x0][0x3d0] ;  /* 0x0000f400ff1e7b82 */ /* 0x000e300000000a00 */
[----:B------:R-:W1:Y:S08]  /*0750*/  LDC.64 R32, c[0x0][0x3d8] ;  /* 0x0000f600ff207b82 */ /* 0x000e700000000a00 */
[----:B------:R-:W2:Y:S01]  /*0760*/  LDC.64 R26, c[0x0][0x440] ;  /* 0x00011000ff1a7b82 */ /* 0x000ea20000000a00 */
[----:B0-----:R-:W-:-:S06]  /*0770*/  IMAD.WIDE.U32 R30, R49, 0x8, R30 ;  /* 0x00000008311e7825 */ /* 0x001fcc00078e001e */
[----:B------:R-:W5:Y:S01]  /*0780*/  LDG.E.64 R30, desc[UR6][R30.64] ;  /* 0x000000061e1e7981 */ /* 0x000f62000c1e1b00 */
[----:B-1----:R-:W-:-:S06]  /*0790*/  IMAD.WIDE.U32 R32, R49, 0x8, R32 ;  /* 0x0000000831207825 */ /* 0x002fcc00078e0020 */
[----:B------:R-:W5:Y:S01]  /*07a0*/  LDG.E.64 R32, desc[UR6][R32.64] ;  /* 0x0000000620207981 */ /* 0x000f62000c1e1b00 */
[----:B--2---:R-:W-:-:S06]  /*07b0*/  IMAD.WIDE.U32 R26, R49, 0x8, R26 ;  /* 0x00000008311a7825 */ /* 0x004fcc00078e001a */
[----:B------:R-:W5:Y:S01]  /*07c0*/  LD.E.64 R26, desc[UR6][R26.64] ;  /* 0x000000061a1a7980 */ /* 0x000f62000c101b00 */
[----:B------:R-:W-:Y:S01]  /*07d0*/  CS2R R24, SRZ ;  /* 0x0000000000187805 */ /* 0x000fe2000001ff00 */
[----:B------:R-:W-:Y:S06]  /*07e0*/  BRA `(.L_x_9595) ;  /* 0x0000000400b87947 */ /* 0x000fec0003800000 */
.L_x_9593:
[----:B------:R-:W0:Y:S02]  /*07f0*/  LDCU.64 UR4, c[0x0][0x440] ;  /* 0x00008800ff0477ac */ /* 0x000e240008000a00 */
[----:B0-----:R-:W-:-:S04]  /*0800*/  UISETP.NE.U32.AND UP0, UPT, UR4, URZ, UPT ;  /* 0x000000ff0400728c */ /* 0x001fc8000bf05070 */
[----:B------:R-:W-:-:S09]  /*0810*/  UISETP.NE.AND.EX UP0, UPT, UR5, URZ, UPT, UP0 ;  /* 0x000000ff0500728c */ /* 0x000fd2000bf05300 */
[----:B------:R-:W-:Y:S05]  /*0820*/  BRA.U !UP0, `(.L_x_9596) ;  /* 0x0000000108e87547 */ /* 0x000fea000b800000 */
        /* <DEDUP_REMOVED lines=8> */
[----:B------:R-:W3:Y:S01]  /*08b0*/  @P2 LDC.64 R34, c[0x0][0x438] ;  /* 0x00010e00ff222b82 */ /* 0x000ee20000000a00 */
[----:B0-----:R-:W-:-:S05]  /*08c0*/  @P0 IMAD.WIDE.U32 R36, R56, 0x8, R26 ;  /* 0x0000000838240825 */ /* 0x001fca00078e001a */
[----:B------:R0:W5:Y:S02]  /*08d0*/  @P0 LDG.E.64 R2, desc[UR6][R36.64] ;  /* 0x0000000624020981 */ /* 0x000164000c1e1b00 */
[----:B------:R-:W4:Y:S01]  /*08e0*/  LDC.64 R42, c[0x0][0x3d8] ;  /* 0x0000f600ff2a7b82 */ /* 0x000f220000000a00 */
[----:B-1----:R-:W-:-:S05]  /*08f0*/  @P0 IMAD.WIDE.U32 R38, R56, 0x8, R30 ;  /* 0x0000000838260825 */ /* 0x002fca00078e001e */
[----:B------:R0:W5:Y:S02]  /*0900*/  @P0 LDG.E.64 R4, desc[UR6][R38.64] ;  /* 0x0000000626040981 */ /* 0x000164000c1e1b00 */
[----:B------:R-:W1:Y:S01]  /*0910*/  @P2 LDC.64 R44, c[0x0][0x440] ;  /* 0x00011000ff2c2b82 */ /* 0x000e620000000a00 */
[----:B--2---:R-:W-:-:S05]  /*0920*/  @P2 IMAD.WIDE.U32 R26, R57, 0x8, R32 ;  /* 0x00000008391a2825 */ /* 0x004fca00078e0020 */
[----:B------:R0:W5:Y:S02]  /*0930*/  @P2 LDG.E.64 R6, desc[UR6][R26.64] ;  /* 0x000000061a062981 */ /* 0x000164000c1e1b00 */
[----:B------:R-:W2:Y:S01]  /*0940*/  LDC.64 R46, c[0x0][0x3d0] ;  /* 0x0000f400ff2e7b82 */ /* 0x000ea20000000a00 */
[----:B---3--:R-:W-:-:S05]  /*0950*/  @P2 IMAD.WIDE.U32 R30, R57, 0x8, R34 ;  /* 0x00000008391e2825 */ /* 0x008fca00078e0022 */
[----:B------:R0:W5:Y:S02]  /*0960*/  @P2 LD.E.64 R16, desc[UR6][R30.64] ;  /* 0x000000061e102980 */ /* 0x000164000c101b00 */
[----:B------:R-:W3:Y:S01]  /*0970*/  LDC.64 R50, c[0x0][0x3d8] ;  /* 0x0000f600ff327b82 */ /* 0x000ee20000000a00 */
[----:B----4-:R-:W-:-:S05]  /*0980*/  @P2 IMAD.WIDE.U32 R32, R57, 0x8, R42 ;  /* 0x0000000839202825 */ /* 0x010fca00078e002a */
[----:B------:R0:W5:Y:S02]  /*0990*/  @P2 LDG.E.64 R8, desc[UR6][R32.64] ;  /* 0x0000000620082981 */ /* 0x000164000c1e1b00 */
[----:B------:R-:W4:Y:S01]  /*09a0*/  @P0 LDC.64 R24, c[0x0][0x438] ;  /* 0x00010e00ff180b82 */ /* 0x000f220000000a00 */
[C---:B-1----:R-:W-:Y:S01]  /*09b0*/  @P2 IMAD.WIDE.U32 R34, R57.reuse, 0x8, R44 ;  /* 0x0000000839222825 */ /* 0x042fe200078e002c */
[----:B------:R-:W-:-:S04]  /*09c0*/  @P2 IADD3 R57, PT, PT, R57, 0x20, RZ ;  /* 0x0000002039392810 */ /* 0x000fc80007ffe0ff */
[----:B------:R0:W5:Y:S02]  /*09d0*/  @P2 LD.E.64 R20, desc[UR6][R34.64] ;  /* 0x0000000622142980 */ /* 0x000164000c101b00 */
[----:B------:R-:W1:Y:S08]  /*09e0*/  @P0 LDC.64 R40, c[0x0][0x440] ;  /* 0x00011000ff280b82 */ /* 0x000e700000000a00 */
[----:B------:R-:W0:Y:S08]  /*09f0*/  @P3 LDC.64 R48, c[0x0][0x438] ;  /* 0x00010e00ff303b82 */ /* 0x000e300000000a00 */
[----:B------:R-:W0:Y:S01]  /*0a00*/  @P3 LDC.64 R52, c[0x0][0x440] ;  /* 0x00011000ff343b82 */ /* 0x000e220000000a00 */
[----:B--2---:R-:W-:-:S04]  /*0a10*/  @P3 IMAD.WIDE.U32 R46, R57, 0x8, R46 ;  /* 0x00000008392e3825 */ /* 0x004fc800078e002e */
[C---:B---3--:R-:W-:Y:S01]  /*0a20*/  @P3 IMAD.WIDE.U32 R50, R57.reuse, 0x8, R50 ;  /* 0x0000000839323825 */ /* 0x048fe200078e0032 */
[----:B------:R3:W5:Y:S03]  /*0a30*/  @P3 LDG.E.64 R10, desc[UR6][R46.64] ;  /* 0x000000062e0a3981 */ /* 0x000766000c1e1b00 */
[C---:B----4-:R-:W-:Y:S01]  /*0a40*/  @P0 IMAD.WIDE.U32 R24, R56.reuse, 0x8, R24 ;  /* 0x0000000838180825 */ /* 0x050fe200078e0018 */
[----:B------:R3:W5:Y:S03]  /*0a50*/  @P3 LDG.E.64 R28, desc[UR6][R50.64] ;  /* 0x00000006321c3981 */ /* 0x000766000c1e1b00 */
[----:B-1----:R-:W-:Y:S01]  /*0a60*/  @P0 IMAD.WIDE.U32 R40, R56, 0x8, R40 ;  /* 0x0000000838280825 */ /* 0x002fe200078e0028 */
[----:B------:R3:W5:Y:S03]  /*0a70*/  @P0 LD.E.64 R12, desc[UR6][R24.64] ;  /* 0x00000006180c0980 */ /* 0x000766000c101b00 */
[C---:B0-----:R-:W-:Y:S01]  /*0a80*/  @P3 IMAD.WIDE.U32 R48, R57.reuse, 0x8, R48 ;  /* 0x0000000839303825 */ /* 0x041fe200078e0030 */
[----:B------:R3:W5:Y:S04]  /*0a90*/  @P0 LD.E.64 R22, desc[UR6][R40.64] ;  /* 0x0000000628160980 */ /* 0x000768000c101b00 */
[----:B------:R3:W5:Y:S01]  /*0aa0*/  @P3 LD.E.64 R14, desc[UR6][R48.64] ;  /* 0x00000006300e3980 */ /* 0x000762000c101b00 */
[----:B------:R-:W-:-:S05]  /*0ab0*/  @P3 IMAD.WIDE.U32 R52, R57, 0x8, R52 ;  /* 0x0000000839343825 */ /* 0x000fca00078e0034 */
[----:B------:R3:W5:Y:S01]  /*0ac0*/  @P3 LD.E.64 R18, desc[UR6][R52.64] ;  /* 0x0000000634123980 */ /* 0x000762000c101b00 */
[----:B------:R-:W-:Y:S02]  /*0ad0*/  ISETP.GE.U32.AND P2, PT, R55, 0x80, PT ;  /* 0x000000803700780c */ /* 0x000fe40003f46070 */
[----:B------:R-:W-:-:S11]  /*0ae0*/  @P3 IADD3 R57, PT, PT, R57, 0x20, RZ ;  /* 0x0000002039393810 */ /* 0x000fd60007ffe0ff */
[----:B---3--:R-:W-:Y:S05]  /*0af0*/  @!P2 BRA `(.L_x_9595) ;  /* 0x0000000000f4a947 */ /* 0x008fea0003800000 */
[----:B------:R-:W0:Y:S08]  /*0b00*/  LDC.64 R30, c[0x0][0x3d0] ;  /* 0x0000f400ff1e7b82 */ /* 0x000e300000000a00 */
[----:B------:R-:W1:Y:S08]  /*0b10*/  LDC.64 R32, c[0x0][0x3d8] ;  /* 0x0000f600ff207b82 */ /* 0x000e700000000a00 */
[----:B------:R-:W2:Y:S08]  /*0b20*/  LDC.64 R24, c[0x0][0x438] ;  /* 0x00010e00ff187b82 */ /* 0x000eb00000000a00 */
[----:B------:R-:W3:Y:S01]  /*0b30*/  LDC.64 R26, c[0x0][0x440] ;  /* 0x00011000ff1a7b82 */ /* 0x000ee20000000a00 */
[----:B0-----:R-:W-:-:S06]  /*0b40*/  IMAD.WIDE.U32 R30, R57, 0x8, R30 ;  /* 0x00000008391e7825 */ /* 0x001fcc00078e001e */
[----:B------:R-:W5:Y:S01]  /*0b50*/  LDG.E.64 R30, desc[UR6][R30.64] ;  /* 0x000000061e1e7981 */ /* 0x000f62000c1e1b00 */
[----:B-1----:R-:W-:-:S06]  /*0b60*/  IMAD.WIDE.U32 R32, R57, 0x8, R32 ;  /* 0x0000000839207825 */ /* 0x002fcc00078e0020 */
[----:B------:R-:W5:Y:S01]  /*0b70*/  LDG.E.64 R32, desc[UR6][R32.64] ;  /* 0x0000000620207981 */ /* 0x000f62000c1e1b00 */
[----:B--2---:R-:W-:-:S06]  /*0b80*/  IMAD.WIDE.U32 R24, R57, 0x8, R24 ;  /* 0x0000000839187825 */ /* 0x004fcc00078e0018 */
[----:B------:R-:W5:Y:S01]  /*0b90*/  LD.E.64 R24, desc[UR6][R24.64] ;  /* 0x0000000618187980 */ /* 0x000f62000c101b00 */
[----:B---3--:R-:W-:-:S06]  /*0ba0*/  IMAD.WIDE.U32 R26, R57, 0x8, R26 ;  /* 0x00000008391a7825 */ /* 0x008fcc00078e001a */
[----:B------:R-:W5:Y:S01]  /*0bb0*/  LD.E.64 R26, desc[UR6][R26.64] ;  /* 0x000000061a1a7980 */ /* 0x000f62000c101b00 */
[----:B------:R-:W-:Y:S05]  /*0bc0*/  BRA `(.L_x_9595) ;  /* 0x0000000000c07947 */ /* 0x000fea0003800000 */
.L_x_9596:
[C---:B------:R-:W-:Y:S01]  /*0bd0*/  ISETP.GE.U32.AND P2, PT, R55.reuse, 0x40, PT ;  /* 0x000000403700780c */ /* 0x040fe20003f46070 */
[----:B------:R-:W0:Y:S01]  /*0be0*/  LDC.64 R34, c[0x0][0x3d0] ;  /* 0x0000f400ff227b82 */ /* 0x000e220000000a00 */
[C---:B------:R-:W-:Y:S02]  /*0bf0*/  ISETP.GE.U32.AND P3, PT, R55.reuse, 0x60, PT ;  /* 0x000000603700780c */ /* 0x040fe40003f66070 */
[C---:B------:R-:W-:Y:S02]  /*0c00*/  ISETP.GE.U32.AND P0, PT, R55.reuse, 0x20, PT ;  /* 0x000000203700780c */ /* 0x040fe40003f06070 */
[----:B------:R-:W-:Y:S02]  /*0c10*/  ISETP.GE.U32.AND P4, PT, R55, 0x80, PT ;  /* 0x000000803700780c */ /* 0x000fe40003f86070 */
[----:B------:R-:W-:Y:S01]  /*0c20*/  MOV R57, R56 ;  /* 0x0000003800397202 */ /* 0x000fe20000000f00 */
[----:B------:R-:W1:Y:S08]  /*0c30*/  LDC.64 R38, c[0x0][0x3d8] ;  /* 0x0000f600ff267b82 */ /* 0x000e700000000a00 */
[----:B------:R-:W2:Y:S01]  /*0c40*/  @P2 LDC.64 R36, c[0x0][0x438] ;  /* 0x00010e00ff242b82 */ /* 0x000ea20000000a00 */
[----:B------:R-:W-:-:S07]  /*0c50*/  @P0 LOP3.LUT R57, R56, 0x20, RZ, 0xfc, !PT ;  /* 0x0000002038390812 */ /* 0x000fce00078efcff */
[----:B------:R-:W3:Y:S01]  /*0c60*/  LDC.64 R40, c[0x0][0x3d0] ;  /* 0x0000f400ff287b82 */ /* 0x000ee20000000a00 */
[----:B0-----:R-:W-:-:S05]  /*0c70*/  @P2 IMAD.WIDE.U32 R34, R57, 0x8, R34 ;  /* 0x0000000839222825 */ /* 0x001fca00078e0022 */
[----:B------:R0:W5:Y:S02]  /*0c80*/  @P2 LDG.E.64 R6, desc[UR6][R34.64] ;  /* 0x0000000622062981 */ /* 0x000164000c1e1b00 */
[----:B------:R-:W4:Y:S01]  /*0c90*/  @P3 LDC.64 R44, c[0x0][0x438] ;  /* 0x00010e00ff2c3b82 */ /* 0x000f220000000a00 */
[----:B-1----:R-:W-:-:S05]  /*0ca0*/  @P2 IMAD.WIDE.U32 R38, R57, 0x8, R38 ;  /* 0x0000000839262825 */ /* 0x002fca00078e0026 */
[----:B------:R0:W5:Y:S02]  /*0cb0*/  @P2 LDG.E.64 R8, desc[UR6][R38.64] ;  /* 0x0000000626082981 */ /* 0x000164000c1e1b00 */
[----:B------:R-:W1:Y:S01]  /*0cc0*/  LDC.64 R46, c[0x0][0x3d8] ;  /* 0x0000f600ff2e7b82 */ /* 0x000e620000000a00 */
[C---:B--2---:R-:W-:Y:S01]  /*0cd0*/  @P2 IMAD.WIDE.U32 R36, R57.reuse, 0x8, R36 ;  /* 0x0000000839242825 */ /* 0x044fe200078e0024 */
[----:B------:R-:W-:-:S04]  /*0ce0*/  @P2 IADD3 R57, PT, PT, R57, 0x20, RZ ;  /* 0x0000002039392810 */ /* 0x000fc80007ffe0ff */
[----:B------:R0:W5:Y:S02]  /*0cf0*/  @P2 LD.E.64 R16, desc[UR6][R36.64] ;  /* 0x0000000624102980 */ /* 0x000164000c101b00 */
[----:B------:R-:W2:Y:S01]  /*0d00*/  LDC.64 R42, c[0x0][0x3d0] ;  /* 0x0000f400ff2a7b82 */ /* 0x000ea20000000a00 */
[----:B---3--:R-:W-:-:S05]  /*0d10*/  @P3 IMAD.WIDE.U32 R52, R57, 0x8, R40 ;  /* 0x0000000839343825 */ /* 0x008fca00078e0028 */
[----:B------:R0:W5:Y:S02]  /*0d20*/  @P3 LDG.E.64 R10, desc[UR6][R52.64] ;  /* 0x00000006340a3981 */ /* 0x000164000c1e1b00 */
[----:B------:R-:W3:Y:S01]  /*0d30*/  LDC.64 R62, c[0x0][0x3d0] ;  /* 0x0000f400ff3e7b82 */ /* 0x000ee20000000a00 */
[----:B----4-:R-:W-:-:S05]  /*0d40*/  @P3 IMAD.WIDE.U32 R58, R57, 0x8, R44 ;  /* 0x00000008393a3825 */ /* 0x010fca00078e002c */
[----:B------:R0:W5:Y:S02]  /*0d50*/  @P3 LD.E.64 R14, desc[UR6][R58.64] ;  /* 0x000000063a0e3980 */ /* 0x000164000c101b00 */
[----:B------:R-:W4:Y:S01]  /*0d60*/  LDC.64 R66, c[0x0][0x3d8] ;  /* 0x0000f600ff427b82 */ /* 0x000f220000000a00 */
[C---:B-1----:R-:W-:Y:S01]  /*0d70*/  @P3 IMAD.WIDE.U32 R60, R57.reuse, 0x8, R46 ;  /* 0x00000008393c3825 */ /* 0x042fe200078e002e */
[----:B------:R-:W-:-:S04]  /*0d80*/  @P3 IADD3 R57, PT, PT, R57, 0x20, RZ ;  /* 0x0000002039393810 */ /* 0x000fc80007ffe0ff */
[----:B------:R0:W5:Y:S02]  /*0d90*/  @P3 LDG.E.64 R28, desc[UR6][R60.64] ;  /* 0x000000063c1c3981 */ /* 0x000164000c1e1b00 */
[----:B------:R-:W1:Y:S08]  /*0da0*/  LDC.64 R50, c[0x0][0x3d8] ;  /* 0x0000f600ff327b82 */ /* 0x000e700000000a00 */
[----:B------:R-:W0:Y:S08]  /*0db0*/  @P4 LDC.64 R64, c[0x0][0x438] ;  /* 0x00010e00ff404b82 */ /* 0x000e300000000a00 */
[----:B------:R-:W0:Y:S01]  /*0dc0*/  @P0 LDC.64 R48, c[0x0][0x438] ;  /* 0x00010e00ff300b82 */ /* 0x000e220000000a00 */
[----:B--2---:R-:W-:-:S04]  /*0dd0*/  @P0 IMAD.WIDE.U32 R46, R56, 0x8, R42 ;  /* 0x00000008382e0825 */ /* 0x004fc800078e002a */
[C---:B---3--:R-:W-:Y:S01]  /*0de0*/  @P4 IMAD.WIDE.U32 R40, R57.reuse, 0x8, R62 ;  /* 0x0000000839284825 */ /* 0x048fe200078e003e */
[----:B------:R2:W5:Y:S03]  /*0df0*/  @P0 LDG.E.64 R2, desc[UR6][R46.64] ;  /* 0x000000062e020981 */ /* 0x000566000c1e1b00 */
[C---:B----4-:R-:W-:Y:S01]  /*0e00*/  @P4 IMAD.WIDE.U32 R44, R57.reuse, 0x8, R66 ;  /* 0x00000008392c4825 */ /* 0x050fe200078e0042 */
[----:B------:R2:W5:Y:S03]  /*0e10*/  @P4 LDG.E.64 R30, desc[UR6][R40.64] ;  /* 0x00000006281e4981 */ /* 0x000566000c1e1b00 */
[C---:B-1----:R-:W-:Y:S01]  /*0e20*/  @P0 IMAD.WIDE.U32 R50, R56.reuse, 0x8, R50 ;  /* 0x0000000838320825 */ /* 0x042fe200078e0032 */
[----:B------:R2:W5:Y:S03]  /*0e30*/  @P4 LDG.E.64 R32, desc[UR6][R44.64] ;  /* 0x000000062c204981 */ /* 0x000566000c1e1b00 */
[----:B0-----:R-:W-:Y:S01]  /*0e40*/  @P4 IMAD.WIDE.U32 R42, R57, 0x8, R64 ;  /* 0x00000008392a4825 */ /* 0x001fe200078e0040 */
[----:B------:R2:W5:Y:S04]  /*0e50*/  @P0 LDG.E.64 R4, desc[UR6][R50.64] ;  /* 0x0000000632040981 */ /* 0x000568000c1e1b00 */
[----:B------:R2:W5:Y:S01]  /*0e60*/  @P4 LD.E.64 R24, desc[UR6][R42.64] ;  /* 0x000000062a184980 */ /* 0x000562000c101b00 */
[----:B------:R-:W-:-:S05]  /*0e70*/  @P0 IMAD.WIDE.U32 R48, R56, 0x8, R48 ;  /* 0x0000000838300825 */ /* 0x000fca00078e0030 */
[----:B------:R2:W5:Y:S01]  /*0e80*/  @P0 LD.E.64 R12, desc[UR6][R48.64] ;  /* 0x00000006300c0980 */ /* 0x000562000c101b00 */
[----:B------:R-:W-:Y:S02]  /*0e90*/  @P0 CS2R R22, SRZ ;  /* 0x0000000000160805 */ /* 0x000fe4000001ff00 */
[----:B------:R-:W-:Y:S02]  /*0ea0*/  @P2 CS2R R20, SRZ ;  /* 0x0000000000142805 */ /* 0x000fe4000001ff00 */
[----:B------:R-:W-:Y:S02]  /*0eb0*/  @P3 CS2R R18, SRZ ;  /* 0x0000000000123805 */ /* 0x000fe4000001ff00 */
[----:B------:R-:W-:-:S07]  /*0ec0*/  @P4 CS2R R26, SRZ ;  /* 0x00000000001a4805 */ /* 0x000fce000001ff00 */
.L_x_9595:
[----:B------:R-:W-:Y:S05]  /*0ed0*/  BSYNC.RECONVERGENT B0 ;  /* 0x0000000000007941 */ /* 0x000fea0003800200 */
.L_x_9592:
[----:B------:R-:W0:Y:S02]  /*0ee0*/  LDCU UR4, c[0x0][0x384] ;  /* 0x00007080ff0477ac */ /* 0x000e240008000800 */
[----:B0-----:R-:W-:-:S13]  /*0ef0*/  ISETP.GE.AND P2, PT, R54, UR4, PT ;  /* 0x0000000436007c0c */ /* 0x001fda000bf46270 */
[----:B------:R-:W-:Y:S05]  /*0f00*/  @P2 EXIT ;  /* 0x000000000000294d */ /* 0x000fea0003800000 */
[----:B-----5:R-:W-:Y:S01]  /*0f10*/  MOV R58, R2 ;  /* 0x00000002003a7202 */ /* 0x020fe20000000f00 */
[----:B------:R-:W0:Y:S01]  /*0f20*/  LDCU.U8 UR4, c[0x0][0x410] ;  /* 0x00008200ff0477ac */ /* 0x000e220008000000 */
[----:B------:R-:W-:Y:S02]  /*0f30*/  MOV R0, R3 ;  /* 0x0000000300007202 */ /* 0x000fe40000000f00 */
[----:B------:R-:W-:Y:S01]  /*0f40*/  SHF.R.U64 R80, R12, 0x10, R13 ;  /* 0x000000100c507819 */ /* 0x000fe2000000120d */
[----:B------:R-:W1:Y:S01]  /*0f50*/  LDCU UR8, c[0x0][0x388] ;  /* 0x00007100ff0877ac */ /* 0x000e620008000800 */
[----:B------:R-:W-:Y:S02]  /*0f60*/  PRMT R58, R58, 0x5410, R0 ;  /* 0x000054103a3a7816 */ /* 0x000fe40000000000 */
[----:B------:R-:W-:Y:S01]  /*0f70*/  SHF.R.U64 R0, R22, 0x10, R23 ;  /* 0x0000001016007819 */ /* 0x000fe20000001217 */
[----:B------:R-:W3:Y:S01]  /*0f80*/  LDCU UR5, c[0x0][0x448] ;  /* 0x00008900ff0577ac */ /* 0x000ee20008000800 */
[----:B------:R-:W-:-:S02]  /*0f90*/  SHF.R.U64 R59, R2, 0x10, R3 ;  /* 0x00000010023b7819 */ /* 0x000fc40000001203 */
[----:B------:R-:W-:Y:S01]  /*0fa0*/  PRMT R80, R80, 0x5410, R0 ;  /* 0x0000541050507816 */ /* 0x000fe20000000000 */
[----:B------:R-:W4:Y:S01]  /*0fb0*/  LDCU.64 UR10, c[0x0][0x398] ;  /* 0x00007300ff0a77ac */ /* 0x000f220008000a00 */
[----:B------:R-:W-:Y:S02]  /*0fc0*/  MOV R60, R4 ;  /* 0x00000004003c7202 */ /* 0x000fe40000000f00 */
[----:B------:R-:W-:Y:S01]  /*0fd0*/  MOV R2, R5 ;  /* 0x0000000500027202 */ /* 0x000fe20000000f00 */
[----:B------:R-:W0:Y:S01]  /*0fe0*/  LDCU.64 UR12, c[0x0][0x3a0] ;  /* 0x00007400ff0c77ac */ /* 0x000e220008000a00 */
[----:B------:R-:W-:Y:S02]  /*0ff0*/  SHF.R.U32.HI R81, RZ, 0x10, R13 ;  /* 0x00000010ff517819 */ /* 0x000fe4000001160d */
[----:B------:R-:W-:Y:S02]  /*1000*/  SHF.R.U32.HI R0, RZ, 0x10, R23 ;  /* 0x00000010ff007819 */ /* 0x000fe40000011617 */
[----:B------:R-:W-:-:S02]  /*1010*/  PRMT R60, R60, 0x5410, R2 ;  /* 0x000054103c3c7816 */ /* 0x000fc40000000002 */
[----:B------:R-:W-:Y:S02]  /*1020*/  PRMT R81, R81, 0x5410, R0 ;  /* 0x0000541051517816 */ /* 0x000fe40000000000 */
[----:B------:R-:W-:Y:S02]  /*1030*/  SHF.R.U64 R82, R16, 0x10, R17 ;  /* 0x0000001010527819 */ /* 0x000fe40000001211 */
[----:B------:R-:W-:Y:S02]  /*1040*/  SHF.R.U64 R2, R20, 0x10, R21 ;  /* 0x0000001014027819 */ /* 0x000fe40000001215 */
        /* <DEDUP_REMOVED lines=8> */
[----:B------:R-:W-:-:S02]  /*10d0*/  SHF.R.U64 R61, R4, 0x10, R5 ;  /* 0x00000010043d7819 */ /* 0x000fc40000001205 */
[----:B------:R-:W-:Y:S02]  /*10e0*/  SHF.R.U32.HI R35, RZ, 0x10, R5 ;  /* 0x00000010ff237819 */ /* 0x000fe40000011605 */
[----:B------:R-:W-:Y:S02]  /*10f0*/  MOV R68, R10 ;  /* 0x0000000a00447202 */ /* 0x000fe40000000f00 */
[----:B------:R-:W-:Y:S02]  /*1100*/  SHF.R.U64 R69, R10, 0x10, R11 ;  /* 0x000000100a457819 */ /* 0x000fe4000000120b */
[----:B------:R-:W-:Y:S02]  /*1110*/  SHF.R.U32.HI R34, RZ, 0x10, R3 ;  /* 0x00000010ff227819 */ /* 0x000fe40000011603 */
[----:B------:R-:W-:Y:S02]  /*1120*/  MOV R62, R6 ;  /* 0x00000006003e7202 */ /* 0x000fe40000000f00 */
[----:B------:R-:W-:-:S02]  /*1130*/  SHF.R.U64 R63, R6, 0x10, R7 ;  /* 0x00000010063f7819 */ /* 0x000fc40000001207 */
[----:B------:R-:W-:Y:S02]  /*1140*/  MOV R5, R11 ;  /* 0x0000000b00057202 */ /* 0x000fe40000000f00 */
[----:B------:R-:W-:Y:S02]  /*1150*/  SHF.R.U32.HI R10, RZ, 0x10, R11 ;  /* 0x00000010ff0a7819 */ /* 0x000fe4000001160b */
[----:B------:R-:W-:Y:S02]  /*1160*/  MOV R3, R7 ;  /* 0x0000000700037202 */ /* 0x000fe40000000f00 */
[----:B------:R-:W-:Y:S02]  /*1170*/  SHF.R.U32.HI R36, RZ, 0x10, R7 ;  /* 0x00000010ff247819 */ /* 0x000fe40000011607 */
[----:B------:R-:W-:Y:S02]  /*1180*/  MOV R66, R8 ;  /* 0x0000000800427202 */ /* 0x000fe40000000f00 */
[----:B------:R-:W-:-:S02]  /*1190*/  MOV R4, R9 ;  /* 0x0000000900047202 */ /* 0x000fc40000000f00 */
[----:B------:R-:W-:Y:S02]  /*11a0*/  SHF.R.U64 R67, R8, 0x10, R9 ;  /* 0x0000001008437819 */ /* 0x000fe40000001209 */
[----:B------:R-:W-:Y:S02]  /*11b0*/  MOV R70, R28 ;  /* 0x0000001c00467202 */ /* 0x000fe40000000f00 */
[----:B------:R-:W-:Y:S02]  /*11c0*/  MOV R6, R29 ;  /* 0x0000001d00067202 */ /* 0x000fe40000000f00 */
[--C-:B------:R-:W-:Y:S02]  /*11d0*/  SHF.R.U64 R71, R28, 0x10, R29.reuse ;  /* 0x000000101c477819 */ /* 0x100fe4000000121d */
[----:B------:R-:W-:Y:S02]  /*11e0*/  SHF.R.U32.HI R11, RZ, 0x10, R29 ;  /* 0x00000010ff0b7819 */ /* 0x000fe4000001161d */
[----:B------:R-:W-:-:S02]  /*11f0*/  PRMT R84, R84, 0x5410, R0 ;  /* 0x0000541054547816 */ /* 0x000fc40000000000 */
[----:B------:R-:W-:Y:S02]  /*1200*/  PRMT R85, R85, 0x5410, R2 ;  /* 0x0000541055557816 */ /* 0x000fe40000000002 */
[----:B------:R-:W-:Y:S02]  /*1210*/  SHF.R.U32.HI R9, RZ, 0x10, R9 ;  /* 0x00000010ff097819 */ /* 0x000fe40000011609 */
[----:B------:R-:W-:Y:S02]  /*1220*/  MOV R72, R30 ;  /* 0x0000001e00487202 */ /* 0x000fe40000000f00 */
[----:B------:R-:W-:Y:S02]  /*1230*/  MOV R7, R31 ;  /* 0x0000001f00077202 */ /* 0x000fe40000000f00 */
[--C-:B------:R-:W-:Y:S02]  /*1240*/  SHF.R.U64 R73, R30, 0x10, R31.reuse ;  /* 0x000000101e497819 */ /* 0x100fe4000000121f */
[----:B------:R-:W-:-:S02]  /*1250*/  SHF.R.U32.HI R28, RZ, 0x10, R31 ;  /* 0x00000010ff1c7819 */ /* 0x000fc4000001161f */
[----:B------:R-:W-:Y:S02]  /*1260*/  MOV R74, R32 ;  /* 0x00000020004a7202 */ /* 0x000fe40000000f00 */
[----:B------:R-:W-:Y:S02]  /*1270*/  MOV R8, R33 ;  /* 0x0000002100087202 */ /* 0x000fe40000000f00 */
[--C-:B------:R-:W-:Y:S02]  /*1280*/  SHF.R.U64 R75, R32, 0x10, R33.reuse ;  /* 0x00000010204b7819 */ /* 0x100fe40000001221 */
[----:B------:R-:W-:Y:S02]  /*1290*/  SHF.R.U32.HI R29, RZ, 0x10, R33 ;  /* 0x00000010ff1d7819 */ /* 0x000fe40000011621 */
[----:B------:R-:W-:Y:S02]  /*12a0*/  SHF.R.U64 R86, R24, 0x10, R25 ;  /* 0x0000001018567819 */ /* 0x000fe40000001219 */
[----:B------:R-:W-:-:S02]  /*12b0*/  SHF.R.U64 R0, R26, 0x10, R27 ;  /* 0x000000101a007819 */ /* 0x000fc4000000121b */
[----:B0-----:R-:W-:Y:S02]  /*12c0*/  ISETP.NE.AND P2, PT, RZ, UR4, PT ;  /* 0x00000004ff007c0c */ /* 0x001fe4000bf45270 */
[----:B------:R-:W-:Y:S02]  /*12d0*/  SHF.R.U32.HI R87, RZ, 0x10, R25 ;  /* 0x00000010ff577819 */ /* 0x000fe40000011619 */
[----:B------:R-:W-:Y:S02]  /*12e0*/  SHF.R.U32.HI R2, RZ, 0x10, R27 ;  /* 0x00000010ff027819 */ /* 0x000fe4000001161b */
        /* <DEDUP_REMOVED lines=14> */
[----:B------:R-:W-:-:S02]  /*13d0*/  P2R R57, PR, RZ, 0x4 ;  /* 0x00000004ff397803 */ /* 0x000fc40000000000 */
[----:B------:R-:W-:Y:S02]  /*13e0*/  PRMT R86, R86, 0x5410, R0 ;  /* 0x0000541056567816 */ /* 0x000fe40000000000 */
[----:B-1-34-:R-:W-:-:S07]  /*13f0*/  PRMT R87, R87, 0x5410, R2 ;  /* 0x0000541057577816 */ /* 0x01afce0000000002 */
.L_x_9623:
[----:B--2---:R-:W-:Y:S01]  /*1400*/  IMAD R41, R54, UR8, RZ ;  /* 0x0000000836297c24 */ /* 0x004fe2000f8e02ff */
[----:B------:R-:W-:Y:S04]  /*1410*/  BSSY.RECONVERGENT B0, `(.L_x_9597) ;  /* 0x000003b000007945 */ /* 0x000fe80003800200 */
[----:B------:R-:W-:-:S04]  /*1420*/  SHF.R.S32.HI R0, RZ, 0x1f, R41 ;  /* 0x0000001fff007819 */ /* 0x000fc80000011429 */
[----:B------:R-:W-:-:S04]  /*1430*/  LEA.HI R41, R0, R41, RZ, 0x2 ;  /* 0x0000002900297211 */ /* 0x000fc800078f10ff */
[----:B------:R-:W-:-:S04]  /*1440*/  LEA.HI.SX32 R0, R41, R56, 0x1e ;  /* 0x0000003829007211 */ /* 0x000fc800078ff2ff */
[----:B01-3--:R-:W-:Y:S01]  /*1450*/  MOV R44, R0 ;  /* 0x00000000002c7202 */ /* 0x00bfe20000000f00 */
        /* <DEDUP_REMOVED lines=16> */
[----:B0----5:R-:W-:Y:S01]  /*1560*/  FADD.FTZ R3, R40, R28 ;  /* 0x0000001c28037221 */ /* 0x021fe20000010000 */
[----:B------:R-:W-:Y:S01]  /*1570*/  FADD.FTZ R4, R41, R29 ;  /* 0x0000001d29047221 */ /* 0x000fe20000010000 */
[----:B------:R-:W-:Y:S01]  /*1580*/  FADD.FTZ R5, R42, R30 ;  /* 0x0000001e2a057221 */ /* 0x000fe20000010000 */
[----:B------:R-:W-:Y:S01]  /*1590*/  FADD.FTZ R36, R43, R31 ;  /* 0x0000001f2b247221 */ /* 0x000fe20000010000 */
[----:B------:R-:W-:Y:S01]  /*15a0*/  FADD.FTZ R2, R32, R3 ;  /* 0x0000000320027221 */ /* 0x000fe20000010000 */
[----:B------:R-:W-:Y:S01]  /*15b0*/  FADD.FTZ R3, R33, R4 ;  /* 0x0000000421037221 */ /* 0x000fe20000010000 */
[----:B------:R-:W-:Y:S01]  /*15c0*/  FADD.FTZ R4, R34, R5 ;  /* 0x0000000522047221 */ /* 0x000fe20000010000 */
[----:B------:R-:W-:Y:S02]  /*15d0*/  FADD.FTZ R5, R35, R36 ;  /* 0x0000002423057221 */ /* 0x000fe40000010000 */
[----:B------:R-:W-:Y:S02]  /*15e0*/  MOV R36, R2 ;  /* 0x0000000200247202 */ /* 0x000fe40000000f00 */
[----:B------:R-:W-:-:S02]  /*15f0*/  MOV R37, R3 ;  /* 0x0000000300257202 */ /* 0x000fc40000000f00 */
[----:B------:R-:W-:Y:S02]  /*1600*/  MOV R38, R4 ;  /* 0x0000000400267202 */ /* 0x000fe40000000f00 */
[----:B------:R-:W-:Y:S01]  /*1610*/  MOV R39, R5 ;  /* 0x0000000500277202 */ /* 0x000fe20000000f00 */
[----:B------:R-:W-:Y:S06]  /*1620*/  BRA `(.L_x_9601) ;  /* 0x0000000000547947 */ /* 0x000fec0003800000 */
.L_x_9600:
[----:B0----5:R-:W-:Y:S01]  /*1630*/  FADD.FTZ R2, R40, R28 ;  /* 0x0000001c28027221 */ /* 0x021fe20000010000 */
[----:B------:R-:W-:Y:S01]  /*1640*/  FADD.FTZ R3, R41, R29 ;  /* 0x0000001d29037221 */ /* 0x000fe20000010000 */
[----:B------:R-:W-:Y:S01]  /*1650*/  FADD.FTZ R4, R42, R30 ;  /* 0x0000001e2a047221 */ /* 0x000fe20000010000 */
[----:B------:R-:W-:Y:S02]  /*1660*/  FADD.FTZ R5, R43, R31 ;  /* 0x0000001f2b057221 */ /* 0x000fe40000010000 */
[----:B------:R-:W-:Y:S02]  /*1670*/  MOV R36, R2 ;  /* 0x0000000200247202 */ /* 0x000fe40000000f00 */
[----:B------:R-:W-:Y:S02]  /*1680*/  MOV R37, R3 ;  /* 0x0000000300257202 */ /* 0x000fe40000000f00 */
[----:B------:R-:W-:Y:S02]  /*1690*/  MOV R38, R4 ;  /* 0x0000000400267202 */ /* 0x000fe40000000f00 */
[----:B------:R-:W-:Y:S01]  /*16a0*/  MOV R39, R5 ;  /* 0x0000000500277202 */ /* 0x000fe20000000f00 */
[----:B------:R-:W-:Y:S06]  /*16b0*/  BRA `(.L_x_9601) ;  /* 0x0000000000307947 */ /* 0x000fec0003800000 */
.L_x_9599:
[----:B-----5:R-:W-:Y:S01]  /*16c0*/  @P2 FADD.FTZ R36, R40, R32 ;  /* 0x0000002028242221 */ /* 0x020fe20000010000 */
[----:B------:R-:W-:Y:S01]  /*16d0*/  @P2 FADD.FTZ R37, R41, R33 ;  /* 0x0000002129252221 */ /* 0x000fe20000010000 */
[----:B------:R-:W-:Y:S01]  /*16e0*/  @P2 FADD.FTZ R38, R42, R34 ;  /* 0x000000222a262221 */ /* 0x000fe20000010000 */
[----:B------:R-:W-:Y:S02]  /*16f0*/  @P2 FADD.FTZ R39, R43, R35 ;  /* 0x000000232b272221 */ /* 0x000fe40000010000 */
[----:B0-----:R-:W-:Y:S02]  /*1700*/  @P2 MOV R2, R36 ;  /* 0x0000002400022202 */ /* 0x001fe40000000f00 */
[----:B------:R-:W-:Y:S02]  /*1710*/  @P2 MOV R3, R37 ;  /* 0x0000002500032202 */ /* 0x000fe40000000f00 */
[----:B------:R-:W-:Y:S02]  /*1720*/  @P2 MOV R4, R38 ;  /* 0x0000002600042202 */ /* 0x000fe40000000f00 */
[----:B------:R-:W-:-:S02]  /*1730*/  @P2 MOV R5, R39 ;  /* 0x0000002700052202 */ /* 0x000fc40000000f00 */
[----:B------:R-:W-:Y:S02]  /*1740*/  @!P2 MOV R2, R40 ;  /* 0x000000280002a202 */ /* 0x000fe40000000f00 */
[----:B------:R-:W-:Y:S02]  /*1750*/  @!P2 MOV R3, R41 ;  /* 0x000000290003a202 */ /* 0x000fe40000000f00 */
[----:B------:R-:W-:Y:S02]  /*1760*/  @!P2 MOV R4, R42 ;  /* 0x0000002a0004a202 */ /* 0x000fe40000000f00 */
[----:B------:R-:W-:-:S07]  /*1770*/  @!P2 MOV R5, R43 ;  /* 0x0000002b0005a202 */ /* 0x000fce0000000f00 */
.L_x_9601:
[----:B------:R-:W0:Y:S01]  /*1780*/  @P1 LDC.64 R40, c[0x0][0x3a8] ;  /* 0x0000ea00ff281b82 */ /* 0x000e220000000a00 */
[C---:B------:R-:W-:Y:S01]  /*1790*/  IADD3 R44, PT, PT, R0.reuse, 0x20, RZ ;  /* 0x00000020002c7810 */ /* 0x040fe20007ffe0ff */
[----:B0-----:R-:W-:-:S05]  /*17a0*/  @P1 IMAD.WIDE.U32 R40, R0, 0x10, R40 ;  /* 0x0000001000281825 */ /* 0x001fca00078e0028 */
[----:B------:R0:W-:Y:S02]  /*17b0*/  @P1 STG.E.128 desc[UR6][R40.64], R36 ;  /* 0x0000002428001986 */ /* 0x0001e4000c101d06 */
.L_x_9598:
[----:B------:R-:W-:Y:S05]  /*17c0*/  BSYNC.RECONVERGENT B0 ;  /* 0x0000000000007941 */ /* 0x000fea0003800200 */
.L_x_9597:
[----:B------:R-:W-:Y:S01]  /*17d0*/  ISETP.GE.U32.AND P0, PT, R55, 0x40, PT ;  /* 0x000000403700780c */ /* 0x000fe20003f06070 */
[----:B------:R-:W-:Y:S03]  /*17e0*/  BSSY.RECONVERGENT B0, `(.L_x_9602) ;  /* 0x000003d000007945 */ /* 0x000fe60003800200 */
[----:B0-----:R-:W-:-:S09]  /*17f0*/  P2R R40, PR, RZ, 0x1 ;  /* 0x00000001ff287803 */ /* 0x001fd20000000000 */
        /* <DEDUP_REMOVED lines=17> */
[----:B------:R-:W-:-:S04]  /*1910*/  ISETP.NE.U32.AND P0, PT, RZ, UR12, PT ;  /* 0x0000000cff007c0c */ /* 0x000fc8000bf05070 */
[----:B------:R-:W-:-:S13]  /*1920*/  ISETP.NE.AND.EX P0, PT, RZ, UR13, PT, P0 ;  /* 0x0000000dff007c0c */ /* 0x000fda000bf05300 */
[----:B-----5:R-:W-:Y:S01]  /*1930*/  @!P0 MOV R6, R40 ;  /* 0x0000002800068202 */ /* 0x020fe20000000f00 */
[----:B------:R-:W-:Y:S01]  /*1940*/  @P0 FADD.FTZ R6, R32, R40 ;  /* 0x0000002820060221 */ /* 0x000fe20000010000 */
[----:B------:R-:W-:Y:S01]  /*1950*/  @!P0 MOV R7, R41 ;  /* 0x0000002900078202 */ /* 0x000fe20000000f00 */
[----:B------:R-:W-:Y:S01]  /*1960*/  @P0 FADD.FTZ R7, R33, R41 ;  /* 0x0000002921070221 */ /* 0x000fe20000010000 */
[----:B------:R-:W-:Y:S01]  /*1970*/  @!P0 MOV R8, R42 ;  /* 0x0000002a00088202 */ /* 0x000fe20000000f00 */
[----:B------:R-:W-:Y:S01]  /*1980*/  @P0 FADD.FTZ R8, R34, R42 ;  /* 0x0000002a22080221 */ /* 0x000fe20000010000 */
[----:B------:R-:W-:Y:S01]  /*1990*/  @!P0 MOV R9, R43 ;  /* 0x0000002b00098202 */ /* 0x000fe20000000f00 */
[----:B------:R-:W-:Y:S01]  /*19a0*/  @P0 FADD.FTZ R9, R35, R43 ;  /* 0x0000002b23090221 */ /* 0x000fe20000010000 */
[----:B------:R-:W-:Y:S02]  /*19b0*/  @P0 MOV R36, R6 ;  /* 0x0000000600240202 */ /* 0x000fe40000000f00 */
[----:B------:R-:W-:-:S02]  /*19c0*/  @P0 MOV R37, R7 ;  /* 0x0000000700250202 */ /* 0x000fc40000000f00 */
[----:B------:R-:W-:Y:S02]  /*19d0*/  @P0 MOV R38, R8 ;  /* 0x0000000800260202 */ /* 0x000fe40000000f00 */
[----:B------:R-:W-:Y:S01]  /*19e0*/  @P0 MOV R39, R9 ;  /* 0x0000000900270202 */ /* 0x000fe20000000f00 */
[----:B------:R-:W-:Y:S06]  /*19f0*/  BRA `(.L_x_9605) ;  /* 0x00000000005c7947 */ /* 0x000fec0003800000 */
.L_x_9604:
[----:B------:R-:W-:-:S04]  /*1a00*/  ISETP.NE.U32.AND P0, PT, RZ, UR12, PT ;  /* 0x0000000cff007c0c */ /* 0x000fc8000bf05070 */
[----:B------:R-:W-:-:S13]  /*1a10*/  ISETP.NE.AND.EX P0, PT, RZ, UR13, PT, P0 ;  /* 0x0000000dff007c0c */ /* 0x000fda000bf05300 */
[----:B-----5:R-:W-:Y:S01]  /*1a20*/  @!P0 FADD.FTZ R6, R28, R40 ;  /* 0x000000281c068221 */ /* 0x020fe20000010000 */
[----:B------:R-:W-:Y:S01]  /*1a30*/  @!P0 FADD.FTZ R7, R29, R41 ;  /* 0x000000291d078221 */ /* 0x000fe20000010000 */
[----:B------:R-:W-:Y:S01]  /*1a40*/  @!P0 FADD.FTZ R8, R30, R42 ;  /* 0x0000002a1e088221 */ /* 0x000fe20000010000 */
[----:B------:R-:W-:Y:S02]  /*1a50*/  @!P0 FADD.FTZ R9, R31, R43 ;  /* 0x0000002b1f098221 */ /* 0x000fe40000010000 */
[----:B------:R-:W-:Y:S02]  /*1a60*/  @!P0 MOV R36, R6 ;  /* 0x0000000600248202 */ /* 0x000fe40000000f00 */
[----:B------:R-:W-:Y:S02]  /*1a70*/  @!P0 MOV R37, R7 ;  /* 0x0000000700258202 */ /* 0x000fe40000000f00 */
[----:B------:R-:W-:Y:S02]  /*1a80*/  @!P0 MOV R38, R8 ;  /* 0x0000000800268202 */ /* 0x000fe40000000f00 */
[----:B------:R-:W-:Y:S01]  /*1a90*/  @!P0 MOV R39, R9 ;  /* 0x0000000900278202 */ /* 0x000fe20000000f00 */
[----:B------:R-:W-:Y:S06]  /*1aa0*/  @!P0 BRA `(.L_x_9605) ;  /* 0x0000000000308947 */ /* 0x000fec0003800000 */
[----:B------:R-:W-:Y:S01]  /*1ab0*/  FADD.FTZ R7, R28, R40 ;  /* 0x000000281c077221 */ /* 0x000fe20000010000 */
        /* <DEDUP_REMOVED lines=10> */
[----:B------:R-:W-:-:S07]  /*1b60*/  MOV R39, R9 ;  /* 0x0000000900277202 */ /* 0x000fce0000000f00 */
.L_x_9605:
[----:B------:R-:W0:Y:S02]  /*1b70*/  @P1 LDC.64 R40, c[0x0][0x3a8] ;  /* 0x0000ea00ff281b82 */ /* 0x000e240000000a00 */
[C---:B0-----:R-:W-:Y:S01]  /*1b80*/  @P1 IMAD.WIDE.U32 R40, R44.reuse, 0x10, R40 ;  /* 0x000000102c281825 */ /* 0x041fe200078e0028 */
[----:B------:R-:W-:-:S04]  /*1b90*/  IADD3 R44, PT, PT, R44, 0x20, RZ ;  /* 0x000000202c2c7810 */ /* 0x000fc80007ffe0ff */
[----:B------:R0:W-:Y:S03]  /*1ba0*/  @P1 STG.E.128 desc[UR6][R40.64], R36 ;  /* 0x0000002428001986 */ /* 0x0001e6000c101d06 */
.L_x_9603:
[----:B------:R-:W-:Y:S05]  /*1bb0*/  BSYNC.RECONVERGENT B0 ;  /* 0x0000000000007941 */ /* 0x000fea0003800200 */
.L_x_9602:
        /* <DEDUP_REMOVED lines=35> */
.L_x_9608:
        /* <DEDUP_REMOVED lines=23> */
.L_x_9609:
[----:B------:R-:W0:Y:S02]  /*1f60*/  @P1 LDC.64 R40, c[0x0][0x3a8] ;  /* 0x0000ea00ff281b82 */ /* 0x000e240000000a00 */
[C---:B0-----:R-:W-:Y:S01]  /*1f70*/  @P1 IMAD.WIDE.U32 R40, R44.reuse, 0x10, R40 ;  /* 0x000000102c281825 */ /* 0x041fe200078e0028 */
[----:B------:R-:W-:-:S04]  /*1f80*/  IADD3 R44, PT, PT, R44, 0x20, RZ ;  /* 0x000000202c2c7810 */ /* 0x000fc80007ffe0ff */
[----:B------:R0:W-:Y:S03]  /*1f90*/  @P1 STG.E.128 desc[UR6][R40.64], R36 ;  /* 0x0000002428001986 */ /* 0x0001e6000c101d06 */
.L_x_9607:
[----:B------:R-:W-:Y:S05]  /*1fa0*/  BSYNC.RECONVERGENT B0 ;  /* 0x0000000000007941 */ /* 0x000fea0003800200 */
.L_x_9606:
        /* <DEDUP_REMOVED lines=35> */
.L_x_9612:
        /* <DEDUP_REMOVED lines=23> */
.L_x_9613:
[----:B------:R-:W0:Y:S02]  /*2350*/  @P1 LDC.64 R40, c[0x0][0x3a8] ;  /* 0x0000ea00ff281b82 */ /* 0x000e240000000a00 */
[----:B0-----:R-:W-:-:S05]  /*2360*/  @P1 IMAD.WIDE.U32 R40, R44, 0x10, R40 ;  /* 0x000000102c281825 */ /* 0x001fca00078e0028 */
[----:B------:R0:W-:Y:S02]  /*2370*/  @P1 STG.E.128 desc[UR6][R40.64], R36 ;  /* 0x0000002428001986 */ /* 0x0001e4000c101d06 */
.L_x_9611:
[----:B------:R-:W-:Y:S05]  /*2380*/  BSYNC.RECONVERGENT B0 ;  /* 0x0000000000007941 */ /* 0x000fea0003800200 */
.L_x_9610:
[----:B0-----:R-:W-:Y:S01]  /*2390*/  FADD.FTZ R40, RZ, R2 ;  /* 0x00000002ff287221 */ /* 0x001fe20000010000 */
[C---:B------:R-:W-:Y:S01]  /*23a0*/  ISETP.GE.U32.AND P0, PT, R55.reuse, 0x20, PT ;  /* 0x000000203700780c */ /* 0x040fe20003f06070 */
[----:B------:R-:W-:Y:S01]  /*23b0*/  UMOV UR4, 0xffffffff ;  /* 0xffffffff00047882 */ /* 0x000fe20000000000 */
[----:B------:R-:W-:Y:S01]  /*23c0*/  ISETP.GT.U32.AND P2, PT, R55, 0x3f, PT ;  /* 0x0000003f3700780c */ /* 0x000fe20003f44070 */
[----:B------:R-:W-:Y:S01]  /*23d0*/  FADD.FTZ R41, R3, R40 ;  /* 0x0000002803297221 */ /* 0x000fe20000010000 */
[C---:B------:R-:W-:Y:S02]  /*23e0*/  ISETP.GT.U32.AND P3, PT, R55.reuse, 0x5f, PT ;  /* 0x0000005f3700780c */ /* 0x040fe40003f64070 */
[----:B------:R-:W-:Y:S01]  /*23f0*/  ISETP.GT.U32.AND P4, PT, R55, 0x7f, PT ;  /* 0x0000007f3700780c */ /* 0x000fe20003f84070 */
[----:B------:R-:W-:Y:S01]  /*2400*/  FADD.FTZ R40, R4, R41 ;  /* 0x0000002904287221 */ /* 0x000fe20000010000 */
[----:B------:R-:W-:-:S03]  /*2410*/  ISETP.NE.AND P5, PT, R56, RZ, PT ;  /* 0x000000ff3800720c */ /* 0x000fc60003fa5270 */
[----:B------:R-:W-:-:S05]  /*2420*/  FADD.FTZ R77, R5, R40 ;  /* 0x00000028054d7221 */ /* 0x000fca0000010000 */
[----:B------:R-:W-:-:S05]  /*2430*/  FSEL R77, R77, RZ, P0 ;  /* 0x000000ff4d4d7208 */ /* 0x000fca0000000000 */
[----:B------:R-:W-:-:S04]  /*2440*/  FADD.FTZ R40, R6, R77 ;  /* 0x0000004d06287221 */ /* 0x000fc80000010000 */
[----:B------:R-:W-:-:S04]  /*2450*/  FADD.FTZ R41, R7, R40 ;  /* 0x0000002807297221 */ /* 0x000fc80000010000 */
[----:B------:R-:W-:-:S04]  /*2460*/  FADD.FTZ R40, R8, R41 ;  /* 0x0000002908287221 */ /* 0x000fc80000010000 */
[----:B------:R-:W-:-:S04]  /*2470*/  @P2 FADD.FTZ R77, R9, R40 ;  /* 0x00000028094d2221 */ /* 0x000fc80000010000 */
[----:B------:R-:W-:-:S04]  /*2480*/  FADD.FTZ R40, R10, R77 ;  /* 0x0000004d0a287221 */ /* 0x000fc80000010000 */
[----:B------:R-:W-:-:S04]  /*2490*/  FADD.FTZ R41, R11, R40 ;  /* 0x000000280b297221 */ /* 0x000fc80000010000 */
[----:B------:R-:W-:-:S04]  /*24a0*/  FADD.FTZ R40, R48, R41 ;  /* 0x0000002930287221 */ /* 0x000fc80000010000 */
[----:B------:R-:W-:-:S04]  /*24b0*/  @P3 FADD.FTZ R77, R49, R40 ;  /* 0x00000028314d3221 */ /* 0x000fc80000010000 */
        /* <DEDUP_REMOVED lines=20> */
[----:B------:R-:W-:Y:S01]  /*2600*/  FADD.FTZ R41, R5, -R40 ;  /* 0x8000002805297221 */ /* 0x000fe20000010000 */
[----:B------:R-:W-:-:S04]  /*2610*/  FFMA.FTZ R46, R46, R46, RZ ;  /* 0x0000002e2e2e7223 */ /* 0x000fc800000100ff */
[----:B------:R-:W-:-:S04]  /*2620*/  FFMA.FTZ R43, R43, R43, R46 ;  /* 0x0000002b2b2b7223 */ /* 0x000fc8000001002e */
[----:B------:R-:W-:Y:S01]  /*2630*/  FFMA.FTZ R42, R42, R42, R43 ;  /* 0x0000002a2a2a7223 */ /* 0x000fe2000001002b */
[----:B------:R-:W-:-:S03]  /*2640*/  FADD.FTZ R43, R7, -R40 ;  /* 0x80000028072b7221 */ /* 0x000fc60000010000 */
[----:B------:R-:W-:Y:S01]  /*2650*/  FFMA.FTZ R42, R41, R41, R42 ;  /* 0x00000029292a7223 */ /* 0x000fe2000001002a */
[----:B------:R-:W-:-:S04]  /*2660*/  FADD.FTZ R41, R6, -R40 ;  /* 0x8000002806297221 */ /* 0x000fc80000010000 */
[----:B------:R-:W-:Y:S01]  /*2670*/  FSEL R76, R42, RZ, P0 ;  /* 0x000000ff2a4c7208 */ /* 0x000fe20000000000 */
[----:B------:R-:W-:-:S04]  /*2680*/  FADD.FTZ R42, R8, -R40 ;  /* 0x80000028082a7221 */ /* 0x000fc80000010000 */
[----:B------:R-:W-:Y:S01]  /*2690*/  FFMA.FTZ R46, R41, R41, R76 ;  /* 0x00000029292e7223 */ /* 0x000fe2000001004c */
[----:B------:R-:W-:-:S03]  /*26a0*/  FADD.FTZ R41, R9, -R40 ;  /* 0x8000002809297221 */ /* 0x000fc60000010000 */
[----:B------:R-:W-:-:S04]  /*26b0*/  FFMA.FTZ R43, R43, R43, R46 ;  /* 0x0000002b2b2b7223 */ /* 0x000fc8000001002e */
[----:B------:R-:W-:Y:S01]  /*26c0*/  FFMA.FTZ R42, R42, R42, R43 ;  /* 0x0000002a2a2a7223 */ /* 0x000fe2000001002b */
[----:B------:R-:W-:-:S03]  /*26d0*/  FADD.FTZ R43, R11, -R40 ;  /* 0x800000280b2b7221 */ /* 0x000fc60000010000 */
[----:B------:R-:W-:Y:S01]  /*26e0*/  @P2 FFMA.FTZ R76, R41, R41, R42 ;  /* 0x00000029294c2223 */ /* 0x000fe2000001002a */
[--C-:B------:R-:W-:Y:S01]  /*26f0*/  FADD.FTZ R41, R10, -R40.reuse ;  /* 0x800000280a297221 */ /* 0x100fe20000010000 */
[----:B------:R-:W-:-:S03]  /*2700*/  FADD.FTZ R42, R48, -R40 ;  /* 0x80000028302a7221 */ /* 0x000fc60000010000 */
        /* <DEDUP_REMOVED lines=22> */
.L_x_9635:
[C---:B------:R-:W-:Y:S01]  /*2870*/  FMUL.FTZ R41, R40.reuse, R40 ;  /* 0x0000002828297220 */ /* 0x040fe20000410000 */
[----:B------:R-:W-:Y:S01]  /*2880*/  ISETP.NE.AND P2, PT, R57, RZ, PT ;  /* 0x000000ff3900720c */ /* 0x000fe20003f45270 */
[----:B------:R-:W2:Y:S01]  /*2890*/  @!P5 LDC.64 R42, c[0x0][0x3c0] ;  /* 0x0000f000ff2adb82 */ /* 0x000ea20000000a00 */
[----:B01----:R-:W-:Y:S01]  /*28a0*/  FADD.FTZ R45, R45, R64 ;  /* 0x000000402d2d7221 */ /* 0x003fe20000010000 */
[----:B------:R-:W-:Y:S01]  /*28b0*/  BSSY.RECONVERGENT B0, `(.L_x_9615) ;  /* 0x0000033000007945 */ /* 0x000fe20003800200 */
[----:B------:R-:W-:Y:S02]  /*28c0*/  FSEL R41, R41, RZ, P2 ;  /* 0x000000ff29297208 */ /* 0x000fe40001000000 */
[----:B------:R-:W-:Y:S01]  /*28d0*/  FFMA.FTZ R44, R45, R44, UR5 ;  /* 0x000000052d2c7e23 */ /* 0x000fe2000801002c */
[----:B------:R-:W-:Y:S02]  /*28e0*/  FSEL R65, R40, RZ, !P2 ;  /* 0x000000ff28417208 */ /* 0x000fe40005000000 */
[----:B------:R-:W0:Y:S01]  /*28f0*/  @!P5 LDC.64 R46, c[0x0][0x3c8] ;  /* 0x0000f200ff2edb82 */ /* 0x000e220000000a00 */
[----:B------:R-:W-:-:S04]  /*2900*/  FADD.FTZ R41, R44, R41 ;  /* 0x000000292c297221 */ /* 0x000fc80000010000 */
[----:B------:R-:W1:Y:S01]  /*2910*/  MUFU.RSQ R64, R41 ;  /* 0x0000002900407308 */ /* 0x000e620000001400 */
[----:B--2---:R-:W-:-:S05]  /*2920*/  @!P5 IMAD.WIDE R42, R54, 0x4, R42 ;  /* 0x00000004362ad825 */ /* 0x004fca00078e022a */
[----:B------:R2:W-:Y:S01]  /*2930*/  @!P5 STG.E desc[UR6][R42.64], R40 ;  /* 0x000000282a00d986 */ /* 0x0005e2000c101906 */
[----:B0-----:R-:W-:-:S05]  /*2940*/  @!P5 IMAD.WIDE R46, R54, 0x4, R46 ;  /* 0x00000004362ed825 */ /* 0x001fca00078e022e */
[----:B-1----:R2:W-:Y:S01]  /*2950*/  @!P5 STG.E desc[UR6][R46.64], R64 ;  /* 0x000000402e00d986 */ /* 0x0025e2000c101906 */
[----:B------:R-:W-:Y:S05]  /*2960*/  @!P0 BRA `(.L_x_9616) ;  /* 0x00000000009c8947 */ /* 0x000fea0003800000 */
[----:B------:R-:W0:Y:S01]  /*2970*/  LDC.64 R88, c[0x0][0x428] ;  /* 0x00010a00ff587b82 */ /* 0x000e220000000a00 */
[--C-:B------:R-:W-:Y:S01]  /*2980*/  FADD.FTZ R41, R2, -R65.reuse ;  /* 0x8000004102297221 */ /* 0x100fe20000010000 */
[----:B--2---:R-:W-:Y:S02]  /*2990*/  HADD2.F32 R40, -RZ, R58.H0_H0 ;  /* 0x2000003aff287230 */ /* 0x004fe40000004100 */
[--C-:B------:R-:W-:Y:S01]  /*29a0*/  FADD.FTZ R77, R4, -R65.reuse ;  /* 0x80000041044d7221 */ /* 0x100fe20000010000 */
[----:B------:R-:W-:Y:S02]  /*29b0*/  HADD2.F32 R43, -RZ, R12.H0_H0 ;  /* 0x2000000cff2b7230 */ /* 0x000fe40000004100 */
[----:B------:R-:W-:Y:S01]  /*29c0*/  FMUL.FTZ R44, R64, R41 ;  /* 0x00000029402c7220 */ /* 0x000fe20000410000 */
[--C-:B------:R-:W-:Y:S01]  /*29d0*/  FADD.FTZ R45, R3, -R65.reuse ;  /* 0x80000041032d7221 */ /* 0x100fe20000010000 */
[----:B------:R-:W-:Y:S01]  /*29e0*/  FADD.FTZ R47, R5, -R65 ;  /* 0x80000041052f7221 */ /* 0x000fe20000010000 */
[----:B------:R-:W-:-:S02]  /*29f0*/  HADD2.F32 R41, -RZ, R59.H0_H0 ;  /* 0x2000003bff297230 */ /* 0x000fc40000004100 */
[----:B------:R-:W-:Y:S01]  /*2a00*/  FFMA.FTZ R40, R44, R40, R43 ;  /* 0x000000282c287223 */ /* 0x000fe2000001002b */
[----:B------:R-:W-:Y:S02]  /*2a10*/  HADD2.F32 R42, -RZ, R80.H0_H0 ;  /* 0x20000050ff2a7230 */ /* 0x000fe40000004100 */
[C---:B------:R-:W-:Y:S01]  /*2a20*/  FMUL.FTZ R46, R64.reuse, R77 ;  /* 0x0000004d402e7220 */ /* 0x040fe20000410000 */
[C---:B------:R-:W-:Y:S01]  /*2a30*/  FMUL.FTZ R45, R64.reuse, R45 ;  /* 0x0000002d402d7220 */ /* 0x040fe20000410000 */
[----:B------:R-:W-:Y:S02]  /*2a40*/  HADD2.F32 R43, -RZ, R58.H1_H1 ;  /* 0x3000003aff2b7230 */ /* 0x000fe40000004100 */
[----:B------:R-:W-:Y:S01]  /*2a50*/  FMUL.FTZ R47, R64, R47 ;  /* 0x0000002f402f7220 */ /* 0x000fe20000410000 */
[----:B------:R-:W-:Y:S02]  /*2a60*/  HADD2.F32 R77, -RZ, R13.H0_H0 ;  /* 0x2000000dff4d7230 */ /* 0x000fe40000004100 */
[----:B------:R-:W-:Y:S01]  /*2a70*/  FFMA.FTZ R41, R45, R41, R42 ;  /* 0x000000292d297223 */ /* 0x000fe2000001002a */
[----:B------:R-:W-:-:S02]  /*2a80*/  HADD2.F32 R76, -RZ, R59.H1_H1 ;  /* 0x3000003bff4c7230 */ /* 0x000fc40000004100 */
[----:B------:R-:W-:Y:S02]  /*2a90*/  HADD2.F32 R78, -RZ, R81.H0_H0 ;  /* 0x20000051ff4e7230 */ /* 0x000fe40000004100 */
[----:B------:R-:W-:Y:S01]  /*2aa0*/  FFMA.FTZ R42, R46, R43, R77 ;  /* 0x0000002b2e2a7223 */ /* 0x000fe2000001004d */
[----:B------:R-:W-:Y:S02]  /*2ab0*/  HADD2.F32 R79, -RZ, R22.H0_H0 ;  /* 0x20000016ff4f7230 */ /* 0x000fe40000004100 */
[----:B------:R-:W-:Y:S02]  /*2ac0*/  HADD2.F32 R77, -RZ, R61.H0_H0 ;  /* 0x2000003dff4d7230 */ /* 0x000fe40000004100 */
[----:B------:R-:W-:Y:S01]  /*2ad0*/  FFMA.FTZ R43, R47, R76, R78 ;  /* 0x0000004c2f2b7223 */ /* 0x000fe2000001004e */
[----:B0-----:R-:W-:Y:S02]  /*2ae0*/  IMAD.WIDE.U32 R90, R0, 0x10, R88 ;  /* 0x00000010005a7825 */ /* 0x001fe400078e0058 */
[----:B------:R-:W0:Y:S02]  /*2af0*/  LDC.64 R88, c[0x0][0x430] ;  /* 0x00010c00ff587b82 */ /* 0x000e240000000a00 */
[----:B------:R-:W-:Y:S01]  /*2b00*/  HADD2.F32 R78, -RZ, R60.H0_H0 ;  /* 0x2000003cff4e7230 */ /* 0x000fe20000004100 */
[----:B------:R1:W-:Y:S01]  /*2b10*/  STG.E.128 desc[UR6][R90.64], R40 ;  /* 0x000000285a007986 */ /* 0x0003e2000c101d06 */
[----:B------:R-:W-:-:S03]  /*2b20*/  HADD2.F32 R76, -RZ, R80.H1_H1 ;  /* 0x30000050ff4c7230 */ /* 0x000fc60000004100 */
[----:B------:R-:W-:Y:S01]  /*2b30*/  FFMA.FTZ R44, R44, R78, R79 ;  /* 0x0000004e2c2c7223 */ /* 0x000fe2000001004f */
[----:B------:R-:W-:Y:S02]  /*2b40*/  HADD2.F32 R78, -RZ, R60.H1_H1 ;  /* 0x3000003cff4e7230 */ /* 0x000fe40000004100 */
[----:B------:R-:W-:Y:S01]  /*2b50*/  FFMA.FTZ R45, R45, R77, R76 ;  /* 0x0000004d2d2d7223 */ /* 0x000fe2000001004c */
[----:B------:R-:W-:Y:S02]  /*2b60*/  HADD2.F32 R77, -RZ, R23.H0_H0 ;  /* 0x20000017ff4d7230 */ /* 0x000fe40000004100 */
[----:B------:R-:W-:-:S03]  /*2b70*/  HADD2.F32 R76, -RZ, R61.H1_H1 ;  /* 0x3000003dff4c7230 */ /* 0x000fc60000004100 */
[----:B------:R-:W-:Y:S01]  /*2b80*/  FFMA.FTZ R46, R46, R78, R77 ;  /* 0x0000004e2e2e7223 */ /* 0x000fe2000001004d */
[----:B-1----:R-:W-:Y:S02]  /*2b90*/  HADD2.F32 R40, -RZ, R81.H1_H1 ;  /* 0x30000051ff287230 */ /* 0x002fe40000004100 */
[C---:B0-----:R-:W-:Y:S01]  /*2ba0*/  IMAD.WIDE.U32 R88, R0.reuse, 0x10, R88 ;  /* 0x0000001000587825 */ /* 0x041fe200078e0058 */
[----:B------:R-:W-:-:S03]  /*2bb0*/  IADD3 R0, PT, PT, R0, 0x20, RZ ;  /* 0x0000002000007810 */ /* 0x000fc60007ffe0ff */
[----:B------:R-:W-:-:S05]  /*2bc0*/  FFMA.FTZ R47, R47, R76, R40 ;  /* 0x0000004c2f2f7223 */ /* 0x000fca0000010028 */
[----:B------:R0:W-:Y:S02]  /*2bd0*/  STG.E.128 desc[UR6][R88.64], R44 ;  /* 0x0000002c58007986 */ /* 0x0001e4000c101d06 */
.L_x_9616:
[----:B------:R-:W-:Y:S05]  /*2be0*/  BSYNC.RECONVERGENT B0 ;  /* 0x0000000000007941 */ /* 0x000fea0003800200 */
.L_x_9615:
[----:B------:R-:W-:Y:S01]  /*2bf0*/  ISETP.GE.U32.AND P2, PT, R55, 0x40, PT ;  /* 0x000000403700780c */ /* 0x000fe20003f46070 */
[----:B------:R-:W-:-:S12]  /*2c00*/  BSSY.RECONVERGENT B0, `(.L_x_9617) ;  /* 0x0000029000007945 */ /* 0x000fd80003800200 */
[----:B------:R-:W-:Y:S05]  /*2c10*/  @!P2 BRA `(.L_x_9618) ;  /* 0x00000000009ca947 */ /* 0x000fea0003800000 */
[----:B0-----:R-:W0:Y:S01]  /*2c20*/  LDC.64 R88, c[0x0][0x428] ;  /* 0x00010a00ff587b82 */ /* 0x001e220000000a00 */
        /* <DEDUP_REMOVED lines=38> */
.L_x_9618:
[----:B------:R-:W-:Y:S05]  /*2e90*/  BSYNC.RECONVERGENT B0 ;  /* 0x0000000000007941 */ /* 0x000fea0003800200 */
.L_x_9617:
[----:B------:R-:W-:Y:S01]  /*2ea0*/  ISETP.GE.U32.AND P2, PT, R55, 0x60, PT ;  /* 0x000000603700780c */ /* 0x000fe20003f46070 */
[----:B------:R-:W-:-:S12]  /*2eb0*/  BSSY.RECONVERGENT B0, `(.L_x_9619) ;  /* 0x0000029000007945 */ /* 0x000fd80003800200 */
[----:B------:R-:W-:Y:S05]  /*2ec0*/  @!P2 BRA `(.L_x_9620) ;  /* 0x00000000009ca947 */ /* 0x000fea0003800000 */
[----:B01----:R-:W0:Y:S01]  /*2ed0*/  LDC.64 R88, c[0x0][0x428] ;  /* 0x00010a00ff587b82 */ /* 0x003e220000000a00 */
        /* <DEDUP_REMOVED lines=38> */
.L_x_9620:
[----:B------:R-:W-:Y:S05]  /*3140*/  BSYNC.RECONVERGENT B0 ;  /* 0x0000000000007941 */ /* 0x000fea0003800200 */
.L_x_9619:
[----:B------:R-:W-:Y:S01]  /*3150*/  ISETP.GE.U32.AND P2, PT, R55, 0x80, PT ;  /* 0x000000803700780c */ /* 0x000fe20003f46070 */
[----:B------:R-:W-:-:S12]  /*3160*/  BSSY.RECONVERGENT B0, `(.L_x_9621) ;  /* 0x0000028000007945 */ /* 0x000fd80003800200 */
[----:B------:R-:W-:Y:S05]  /*3170*/  @!P2 BRA `(.L_x_9622) ;  /* 0x000000000098a947 */ /* 0x000fea0003800000 */
[--C-:B01-3--:R-:W-:Y:S01]  /*3180*/  FADD.FTZ R45, R50, -R65.reuse ;  /* 0x80000041322d7221 */ /* 0x10bfe20000010000 */
[----:B------:R-:W-:Y:S02]  /*3190*/  HADD2.F32 R77, -RZ, R72.H0_H0 ;  /* 0x20000048ff4d7230 */ /* 0x000fe40000004100 */
[----:B------:R-:W-:Y:S01]  /*31a0*/  FADD.FTZ R89, R51, -R65 ;  /* 0x8000004133597221 */ /* 0x000fe20000010000 */
[----:B------:R-:W-:Y:S02]  /*31b0*/  HADD2.F32 R79, -RZ, R24.H0_H0 ;  /* 0x20000018ff4f7230 */ /* 0x000fe40000004100 */
[C---:B------:R-:W-:Y:S01]  /*31c0*/  FMUL.FTZ R76, R64.reuse, R45 ;  /* 0x0000002d404c7220 */ /* 0x040fe20000410000 */
[----:B------:R-:W-:Y:S02]  /*31d0*/  HADD2.F32 R44, -RZ, R74.H0_H0 ;  /* 0x2000004aff2c7230 */ /* 0x000fe40000004100 */
[----:B--2---:R-:W-:Y:S01]  /*31e0*/  FMUL.FTZ R42, R64, R89 ;  /* 0x00000059402a7220 */ /* 0x004fe20000410000 */
[----:B------:R-:W-:-:S02]  /*31f0*/  HADD2.F32 R47, -RZ, R26.H0_H0 ;  /* 0x2000001aff2f7230 */ /* 0x000fc40000004100 */
[C---:B------:R-:W-:Y:S01]  /*3200*/  FFMA.FTZ R40, R76.reuse, R77, R79 ;  /* 0x0000004d4c287223 */ /* 0x040fe2000001004f */
[----:B------:R-:W0:Y:S01]  /*3210*/  LDC.64 R88, c[0x0][0x430] ;  /* 0x00010c00ff587b82 */ /* 0x000e220000000a00 */
[----:B------:R-:W-:Y:S02]  /*3220*/  HADD2.F32 R41, -RZ, R73.H0_H0 ;  /* 0x20000049ff297230 */ /* 0x000fe40000004100 */
[--C-:B------:R-:W-:Y:S02]  /*3230*/  HADD2.F32 R43, -RZ, R86.reuse.H0_H0 ;  /* 0x20000056ff2b7230 */ /* 0x100fe40000004100 */
[----:B------:R-:W-:Y:S01]  /*3240*/  FFMA.FTZ R44, R76, R44, R47 ;  /* 0x0000002c4c2c7223 */ /* 0x000fe2000001002f */
[----:B------:R-:W-:Y:S02]  /*3250*/  HADD2.F32 R45, -RZ, R75.H0_H0 ;  /* 0x2000004bff2d7230 */ /* 0x000fe40000004100 */
[----:B------:R-:W-:Y:S01]  /*3260*/  FADD.FTZ R47, R52, -R65 ;  /* 0x80000041342f7221 */ /* 0x000fe20000010000 */
[----:B------:R-:W-:Y:S01]  /*3270*/  HADD2.F32 R46, -RZ, R86.H1_H1 ;  /* 0x30000056ff2e7230 */ /* 0x000fe20000004100 */
[----:B------:R-:W1:Y:S01]  /*3280*/  LDC.64 R78, c[0x0][0x428] ;  /* 0x00010a00ff4e7b82 */ /* 0x000e620000000a00 */
[----:B------:R-:W-:Y:S01]  /*3290*/  FFMA.FTZ R41, R42, R41, R43 ;  /* 0x000000292a297223 */ /* 0x000fe2000001002b */
[----:B------:R-:W-:-:S02]  /*32a0*/  HADD2.F32 R76, -RZ, R72.H1_H1 ;  /* 0x30000048ff4c7230 */ /* 0x000fc40000004100 */
[----:B------:R-:W-:Y:S01]  /*32b0*/  FMUL.FTZ R47, R64, R47 ;  /* 0x0000002f402f7220 */ /* 0x000fe20000410000 */
[----:B------:R-:W-:Y:S01]  /*32c0*/  FFMA.FTZ R45, R42, R45, R46 ;  /* 0x0000002d2a2d7223 */ /* 0x000fe2000001002e */
[----:B------:R-:W-:Y:S02]  /*32d0*/  HADD2.F32 R42, -RZ, R25.H0_H0 ;  /* 0x20000019ff2a7230 */ /* 0x000fe40000004100 */
[----:B------:R-:W-:Y:S02]  /*32e0*/  HADD2.F32 R43, -RZ, R74.H1_H1 ;  /* 0x3000004aff2b7230 */ /* 0x000fe40000004100 */
[----:B------:R-:W-:Y:S02]  /*32f0*/  HADD2.F32 R46, -RZ, R27.H0_H0 ;  /* 0x2000001bff2e7230 */ /* 0x000fe40000004100 */
[C---:B------:R-:W-:Y:S01]  /*3300*/  FFMA.FTZ R42, R47.reuse, R76, R42 ;  /* 0x0000004c2f2a7223 */ /* 0x040fe2000001002a */
[----:B------:R-:W-:Y:S02]  /*3310*/  HADD2.F32 R76, -RZ, R87.H0_H0 ;  /* 0x20000057ff4c7230 */ /* 0x000fe40000004100 */
[----:B------:R-:W-:Y:S01]  /*3320*/  FFMA.FTZ R46, R47, R43, R46 ;  /* 0x0000002b2f2e7223 */ /* 0x000fe2000001002e */
[----:B------:R-:W-:Y:S01]  /*3330*/  FADD.FTZ R47, R53, -R65 ;  /* 0x80000041352f7221 */ /* 0x000fe20000010000 */
[----:B------:R-:W-:-:S02]  /*3340*/  HADD2.F32 R43, -RZ, R73.H1_H1 ;  /* 0x30000049ff2b7230 */ /* 0x000fc40000004100 */
[----:B------:R-:W-:Y:S02]  /*3350*/  HADD2.F32 R65, -RZ, R87.H1_H1 ;  /* 0x30000057ff417230 */ /* 0x000fe40000004100 */
[----:B------:R-:W-:Y:S01]  /*3360*/  FMUL.FTZ R47, R64, R47 ;  /* 0x0000002f402f7220 */ /* 0x000fe20000410000 */
[----:B------:R-:W-:Y:S02]  /*3370*/  HADD2.F32 R64, -RZ, R75.H1_H1 ;  /* 0x3000004bff407230 */ /* 0x000fe40000004100 */
[----:B0-----:R-:W-:-:S04]  /*3380*/  IMAD.WIDE.U32 R88, R0, 0x10, R88 ;  /* 0x0000001000587825 */ /* 0x001fc800078e0058 */
[C---:B------:R-:W-:Y:S01]  /*3390*/  FFMA.FTZ R43, R47.reuse, R43, R76 ;  /* 0x0000002b2f2b7223 */ /* 0x040fe2000001004c */
[----:B------:R-:W-:Y:S01]  /*33a0*/  FFMA.FTZ R47, R47, R64, R65 ;  /* 0x000000402f2f7223 */ /* 0x000fe20000010041 */
[----:B-1----:R-:W-:-:S05]  /*33b0*/  IMAD.WIDE.U32 R78, R0, 0x10, R78 ;  /* 0x00000010004e7825 */ /* 0x002fca00078e004e */
[----:B------:R4:W-:Y:S04]  /*33c0*/  STG.E.128 desc[UR6][R78.64], R40 ;  /* 0x000000284e007986 */ /* 0x0009e8000c101d06 */
[----:B------:R4:W-:Y:S02]  /*33d0*/  STG.E.128 desc[UR6][R88.64], R44 ;  /* 0x0000002c58007986 */ /* 0x0009e4000c101d06 */
.L_x_9622:
[----:B------:R-:W-:Y:S05]  /*33e0*/  BSYNC.RECONVERGENT B0 ;  /* 0x0000000000007941 */ /* 0x000fea0003800200 */
.L_x_9621:
[----:B--2-4-:R-:W2:Y:S02]  /*33f0*/  LDC.64 R40, c[0x0][0x380] ;  /* 0x0000e000ff287b82 */ /* 0x014ea40000000a00 */
[----:B--2---:R-:W-:-:S04]  /*3400*/  LEA R54, R40, R54, 0x2 ;  /* 0x0000003628367211 */ /* 0x004fc800078e10ff */
[----:B------:R-:W-:-:S13]  /*3410*/  ISETP.GE.AND P2, PT, R54, R41, PT ;  /* 0x000000293600720c */ /* 0x000fda0003f46270 */
[----:B------:R-:W-:Y:S05]  /*3420*/  @!P2 BRA `(.L_x_9623) ;  /* 0xffffffdc00f4a947 */ /* 0x000fea000383ffff */
[----:B------:R-:W-:Y:S05]  /*3430*/  EXIT ;  /* 0x000000000000794d */ /* 0x000fea0003800000 */
.L_x_9614:
        /* <DEDUP_REMOVED lines=8> */
.L_x_9625:
[----:B------:R-:W-:Y:S05]  /*34c0*/  BSYNC B0 ;  /* 0x0000000000007941 */ /* 0x000fea0003800000 */
.L_x_9624:
[----:B------:R-:W-:Y:S02]  /*34d0*/  HFMA2 R42, -RZ, RZ, 0, 1.1920928955078125e-07 ;  /* 0x00000002ff2a7431 */ /* 0x000fe400000001ff */
[----:B------:R-:W-:Y:S01]  /*34e0*/  FADD.FTZ R76, R77, R64 ;  /* 0x000000404d4c7221 */ /* 0x000fe20000010000 */
[----:B------:R-:W-:Y:S01]  /*34f0*/  MOV R41, 0x1f ;  /* 0x0000001f00297802 */ /* 0x000fe20000000f00 */
[----:B------:R-:W0:Y:S01]  /*3500*/  LDC R44, c[0x0][0x400] ;  /* 0x00010000ff2c7b82 */ /* 0x000e220000000800 */
[----:B------:R-:W-:-:S07]  /*3510*/  MOV R43, 0xffffffff ;  /* 0xffffffff002b7802 */ /* 0x000fce0000000f00 */
[----:B0-----:R-:W-:Y:S05]  /*3520*/  WARPSYNC.COLLECTIVE R43, `(.L_x_9626) ;  /* 0x000000002b087348 */ /* 0x001fea0003c00000 */
[----:B------:R1:W2:Y:S02]  /*3530*/  SHFL.BFLY P6, R64, R76, R42, R41 ;  /* 0x0c00002a4c407389 */ /* 0x0002a400000c0029 */
[----:B012---:R-:W-:Y:S05]  /*3540*/  ENDCOLLECTIVE ;  /* 0x000000000000791b */ /* 0x007fea0003800000 */
.L_x_9626:
[----:B------:R-:W-:Y:S02]  /*3550*/  HFMA2 R42, -RZ, RZ, 0, 2.384185791015625e-07 ;  /* 0x00000004ff2a7431 */ /* 0x000fe400000001ff */
[----:B------:R-:W-:-:S05]  /*3560*/  FADD.FTZ R65, R76, R64 ;  /* 0x000000404c417221 */ /* 0x000fca0000010000 */
[----:B------:R-:W-:-:S07]  /*3570*/  MOV R76, R65 ;  /* 0x00000041004c7202 */ /* 0x000fce0000000f00 */
[----:B------:R-:W-:Y:S05]  /*3580*/  WARPSYNC.COLLECTIVE R43, `(.L_x_9627) ;  /* 0x000000002b087348 */ /* 0x000fea0003c00000 */
[----:B------:R0:W1:Y:S02]  /*3590*/  SHFL.BFLY P6, R64, R76, R42, R41 ;  /* 0x0c00002a4c407389 */ /* 0x00006400000c0029 */
[----:B01----:R-:W-:Y:S05]  /*35a0*/  ENDCOLLECTIVE ;  /* 0x000000000000791b */ /* 0x003fea0003800000 */
.L_x_9627:
[----:B------:R-:W-:Y:S02]  /*35b0*/  HFMA2 R42, -RZ, RZ, 0, 4.76837158203125e-07 ;  /* 0x00000008ff2a7431 */ /* 0x000fe400000001ff */
[----:B------:R-:W-:-:S05]  /*35c0*/  FADD.FTZ R47, R65, R64 ;  /* 0x00000040412f7221 */ /* 0x000fca0000010000 */
[----:B------:R-:W-:-:S07]  /*35d0*/  MOV R76, R47 ;  /* 0x0000002f004c7202 */ /* 0x000fce0000000f00 */
[----:B------:R-:W-:Y:S05]  /*35e0*/  WARPSYNC.COLLECTIVE R43, `(.L_x_9628) ;  /* 0x000000002b087348 */ /* 0x000fea0003c00000 */
[----:B------:R0:W1:Y:S02]  /*35f0*/  SHFL.BFLY P6, R64, R76, R42, R41 ;  /* 0x0c00002a4c407389 */ /* 0x00006400000c0029 */
[----:B01----:R-:W-:Y:S05]  /*3600*/  ENDCOLLECTIVE ;  /* 0x000000000000791b */ /* 0x003fea0003800000 */
.L_x_9628:
[----:B------:R-:W-:Y:S02]  /*3610*/  HFMA2 R42, -RZ, RZ, 0, 9.5367431640625e-07 ;  /* 0x00000010ff2a7431 */ /* 0x000fe400000001ff */
[----:B------:R-:W-:-:S05]  /*3620*/  FADD.FTZ R45, R47, R64 ;  /* 0x000000402f2d7221 */ /* 0x000fca0000010000 */
[----:B------:R-:W-:-:S07]  /*3630*/  MOV R76, R45 ;  /* 0x0000002d004c7202 */ /* 0x000fce0000000f00 */
[----:B------:R-:W-:Y:S05]  /*3640*/  WARPSYNC.COLLECTIVE R43, `(.L_x_9629) ;  /* 0x000000002b087348 */ /* 0x000fea0003c00000 */
[----:B------:R0:W1:Y:S02]  /*3650*/  SHFL.BFLY P6, R64, R76, R42, R41 ;  /* 0x0c00002a4c407389 */ /* 0x00006400000c0029 */
[----:B01----:R-:W-:Y:S05]  /*3660*/  ENDCOLLECTIVE ;  /* 0x000000000000791b */ /* 0x003fea0003800000 */
.L_x_9629:
        /* <DEDUP_REMOVED lines=8> */
[----:B------:R-:W-:-:S04]  /*36f0*/  FFMA.FTZ R46, R46, R46, R45 ;  /* 0x0000002e2e2e7223 */ /* 0x000fc8000001002d */
[----:B------:R-:W-:Y:S01]  /*3700*/  FFMA.FTZ R46, R41, R41, R46 ;  /* 0x00000029292e7223 */ /* 0x000fe2000001002e */
[----:B------:R-:W-:-:S04]  /*3710*/  FADD.FTZ R41, R6, -R40 ;  /* 0x8000002806297221 */ /* 0x000fc80000010000 */
[----:B------:R-:W-:-:S05]  /*3720*/  FSEL R76, R46, RZ, P0 ;  /* 0x000000ff2e4c7208 */ /* 0x000fca0000000000 */
[----:B------:R-:W-:Y:S01]  /*3730*/  FFMA.FTZ R42, R41, R41, R76 ;  /* 0x00000029292a7223 */ /* 0x000fe2000001004c */
[----:B------:R-:W-:-:S04]  /*3740*/  FADD.FTZ R41, R7, -R40 ;  /* 0x8000002807297221 */ /* 0x000fc80000010000 */
[----:B------:R-:W-:Y:S01]  /*3750*/  FFMA.FTZ R41, R41, R41, R42 ;  /* 0x0000002929297223 */ /* 0x000fe2000001002a */
[----:B------:R-:W-:-:S04]  /*3760*/  FADD.FTZ R42, R8, -R40 ;  /* 0x80000028082a7221 */ /* 0x000fc80000010000 */
[----:B------:R-:W-:Y:S01]  /*3770*/  FFMA.FTZ R42, R42, R42, R41 ;  /* 0x0000002a2a2a7223 */ /* 0x000fe20000010029 */
[----:B------:R-:W-:-:S04]  /*3780*/  FADD.FTZ R41, R9, -R40 ;  /* 0x8000002809297221 */ /* 0x000fc80000010000 */
[----:B------:R-:W-:Y:S01]  /*3790*/  @P2 FFMA.FTZ R76, R41, R41, R42 ;  /* 0x00000029294c2223 */ /* 0x000fe2000001002a */
        /* <DEDUP_REMOVED lines=17> */
[----:B------:R-:W-:-:S07]  /*38b0*/  MOV R42, 0x1 ;  /* 0x00000001002a7802 */ /* 0x000fce0000000f00 */
[----:B------:R-:W-:Y:S05]  /*38c0*/  WARPSYNC.COLLECTIVE R43, `(.L_x_9630) ;  /* 0x000000002b087348 */ /* 0x000fea0003c00000 */
[----:B------:R0:W1:Y:S02]  /*38d0*/  SHFL.BFLY P6, R64, R76, R42, R41 ;  /* 0x0c00002a4c407389 */ /* 0x00006400000c0029 */
[----:B01----:R-:W-:Y:S05]  /*38e0*/  ENDCOLLECTIVE ;  /* 0x000000000000791b */ /* 0x003fea0003800000 */
.L_x_9630:
[----:B------:R-:W-:Y:S02]  /*38f0*/  HFMA2 R42, -RZ, RZ, 0, 1.1920928955078125e-07 ;  /* 0x00000002ff2a7431 */ /* 0x000fe400000001ff */
[----:B------:R-:W-:-:S05]  /*3900*/  FADD.FTZ R65, R76, R64 ;  /* 0x000000404c417221 */ /* 0x000fca0000010000 */
[----:B------:R-:W-:-:S07]  /*3910*/  MOV R76, R65 ;  /* 0x00000041004c7202 */ /* 0x000fce0000000f00 */
[----:B------:R-:W-:Y:S05]  /*3920*/  WARPSYNC.COLLECTIVE R43, `(.L_x_9631) ;  /* 0x000000002b087348 */ /* 0x000fea0003c00000 */
[----:B------:R0:W1:Y:S02]  /*3930*/  SHFL.BFLY P6, R64, R76, R42, R41 ;  /* 0x0c00002a4c407389 */ /* 0x00006400000c0029 */
[----:B01----:R-:W-:Y:S05]  /*3940*/  ENDCOLLECTIVE ;  /* 0x000000000000791b */ /* 0x003fea0003800000 */
.L_x_9631:
[----:B------:R-:W-:Y:S02]  /*3950*/  HFMA2 R42, -RZ, RZ, 0, 2.384185791015625e-07 ;  /* 0x00000004ff2a7431 */ /* 0x000fe400000001ff */
[----:B------:R-:W-:-:S05]  /*3960*/  FADD.FTZ R47, R65, R64 ;  /* 0x00000040412f7221 */ /* 0x000fca0000010000 */
[----:B------:R-:W-:-:S07]  /*3970*/  MOV R76, R47 ;  /* 0x0000002f004c7202 */ /* 0x000fce0000000f00 */
[----:B------:R-:W-:Y:S05]  /*3980*/  WARPSYNC.COLLECTIVE R43, `(.L_x_9632) ;  /* 0x000000002b087348 */ /* 0x000fea0003c00000 */
[----:B------:R0:W1:Y:S02]  /*3990*/  SHFL.BFLY P6, R64, R76, R42, R41 ;  /* 0x0c00002a4c407389 */ /* 0x00006400000c0029 */
[----:B01----:R-:W-:Y:S05]  /*39a0*/  ENDCOLLECTIVE ;  /* 0x000000000000791b */ /* 0x003fea0003800000 */
.L_x_9632:
[----:B------:R-:W-:Y:S02]  /*39b0*/  HFMA2 R42, -RZ, RZ, 0, 4.76837158203125e-07 ;  /* 0x00000008ff2a7431 */ /* 0x000fe400000001ff */
[----:B------:R-:W-:-:S05]  /*39c0*/  FADD.FTZ R46, R47, R64 ;  /* 0x000000402f2e7221 */ /* 0x000fca0000010000 */
[----:B------:R-:W-:-:S07]  /*39d0*/  MOV R76, R46 ;  /* 0x0000002e004c7202 */ /* 0x000fce0000000f00 */
[----:B------:R-:W-:Y:S05]  /*39e0*/  WARPSYNC.COLLECTIVE R43, `(.L_x_9633) ;  /* 0x000000002b087348 */ /* 0x000fea0003c00000 */
[----:B------:R0:W1:Y:S02]  /*39f0*/  SHFL.BFLY P6, R64, R76, R42, R41 ;  /* 0x0c00002a4c407389 */ /* 0x00006400000c0029 */
[----:B01----:R-:W-:Y:S05]  /*3a00*/  ENDCOLLECTIVE ;  /* 0x000000000000791b */ /* 0x003fea0003800000 */
.L_x_9633:
[----:B------:R-:W-:Y:S02]  /*3a10*/  HFMA2 R42, -RZ, RZ, 0, 9.5367431640625e-07 ;  /* 0x00000010ff2a7431 */ /* 0x000fe400000001ff */
[----:B------:R-:W-:-:S05]  /*3a20*/  FADD.FTZ R45, R46, R64 ;  /* 0x000000402e2d7221 */ /* 0x000fca0000010000 */
[----:B------:R-:W-:-:S07]  /*3a30*/  MOV R76, R45 ;  /* 0x0000002d004c7202 */ /* 0x000fce0000000f00 */
[----:B------:R-:W-:Y:S05]  /*3a40*/  WARPSYNC.COLLECTIVE R43, `(.L_x_9634) ;  /* 0x000000002b087348 */ /* 0x000fea0003c00000 */
[----:B------:R0:W1:Y:S02]  /*3a50*/  SHFL.BFLY P6, R64, R76, R42, R41 ;  /* 0x0c00002a4c407389 */ /* 0x00006400000c0029 */
[----:B01----:R-:W-:Y:S05]  /*3a60*/  ENDCOLLECTIVE ;  /* 0x000000000000791b */ /* 0x003fea0003800000 */
.L_x_9634:
[----:B------:R-:W-:Y:S05]  /*3a70*/  BRA `(.L_x_9635) ;  /* 0xffffffec007c7947 */ /* 0x000fea000383ffff */
.L_x_9636:
        /* <DEDUP_REMOVED lines=16> */
.L_x_12161:


//--------------------- .text._ZN10layer_norm31ln_parallel_residual_fwd_kernelINS_13Kernel_traitsI6__halfffffjLj512ELj1ELj4ELj1ELj16ENS_18Kernel_traits_baseILj512ES2_ffffjLj128EEEEELb0ELb0ELb1EEEvNS_9FwdParamsE --------------------------
	.section	.text._ZN10layer_norm31ln_parallel_residual_fwd_kernelINS_13Kernel_traitsI6__halfffffjLj512ELj1ELj4ELj1ELj16ENS_18Kernel_traits_baseILj512ES2_ffffjLj128EEEEELb0ELb0ELb1EEEvNS_9FwdParamsE,"ax",@progbits
	.align	128
        .global         _ZN10layer_norm31ln_parallel_residual_fwd_kernelINS_13Kernel_traitsI6__halfffffjLj512ELj1ELj4ELj1ELj16ENS_18Kernel_traits_baseILj512ES2_ffffjLj128EEEEELb0ELb0ELb1EEEvNS_9FwdParamsE
        .type           _ZN10layer_norm31ln_parallel_residual_fwd_kernelINS_13Kernel_traitsI6__halfffffjLj512ELj1ELj4ELj1ELj16ENS_18Kernel_traits_baseILj512ES2_ffffjLj128EEEEELb0ELb0ELb1EEEvNS_9FwdParamsE,@function
        .size           _ZN10layer_norm31ln_parallel_residual_fwd_kernelINS_13Kernel_traitsI6__halfffffjLj512ELj1ELj4ELj1ELj16ENS_18Kernel_traits_baseILj512ES2_ffffjLj128EEEEELb0ELb0ELb1EEEvNS_9FwdParamsE,(.L_x_12162 - _ZN10layer_norm31ln_parallel_residual_fwd_kernelINS_13Kernel_traitsI6__halfffffjLj512ELj1ELj4ELj1ELj16ENS_18Kernel_traits_baseILj512ES2_ffffjLj128EEEEELb0ELb0ELb1EEEvNS_9FwdParamsE)
        .other          _ZN10layer_norm31ln_parallel_residual_fwd_kernelINS_13Kernel_traitsI6__halfffffjLj512ELj1ELj4ELj1ELj16ENS_18Kernel_traits_baseILj512ES2_ffffjLj128EEEEELb0ELb0ELb1EEEvNS_9FwdParamsE,@"STO_CUDA_ENTRY STV_DEFAULT"
_ZN10layer_norm31ln_parallel_residual_fwd_kernelINS_13Kernel_traitsI6__halfffffjLj512ELj1ELj4ELj1ELj16ENS_18Kernel_traits_baseILj512ES2_ffffjLj128EEEEELb0ELb0ELb1EEEvNS_9FwdParamsE:
.text._ZN10layer_norm31ln_parallel_residual_fwd_kernelINS_13Kernel_traitsI6__halfffffjLj512ELj1ELj4ELj1ELj16ENS_18Kernel_traits_baseILj512ES2_ffffjLj128EEEEELb0ELb0ELb1EEEvNS_9FwdParamsE:
        /* <DEDUP_REMOVED lines=22> */
[----:B------:R-:W3:Y:S01]  /*0160*/  LDG.E.64 R6, desc[UR6][R2.64] ;  /* 0x0000000602067981 */ /* 0x000ee2000c1e1b00 */
[----:B--2---:R-:W-:-:S03]  /*0170*/  IMAD.WIDE.U32 R10, R100, 0x8, R10 ;  /* 0x00000008640a7825 */ /* 0x004fc600078e000a */
[----:B------:R-:W5:Y:S03]  /*0180*/  LDG.E.64 R16, desc[UR6][R2.64+0x100] ;  /* 0x0001000602107981 */ /* 0x000f66000c1e1b00 */
[----:B------:R-:W0:Y:S01]  /*0190*/  @P1 LDC.64 R32, c[0x0][0x440] ;  /* 0x00011000ff201b82 */ /* 0x000e220000000a00 */
[----:B------:R-:W-:Y:S02]  /*01a0*/  @!P1 CS2R R12, SRZ ;  /* 0x00000000000c9805 */ /* 0x000fe4000001ff00 */
[----:B------:R-:W-:Y:S02]  /*01b0*/  @!P1 CS2R R8, SRZ ;  /* 0x0000000000089805 */ /* 0x000fe4000001ff00 */
[----:B------:R-:W-:Y:S02]  /*01c0*/  @!P1 CS2R R4, SRZ ;  /* 0x0000000000049805 */ /* 0x000fe4000001ff00 */
[----:B------:R-:W-:Y:S01]  /*01d0*/  @!P1 CS2R R18, SRZ ;  /* 0x0000000000129805 */ /* 0x000fe2000001ff00 */
[----:B------:R-:W5:Y:S01]  /*01e0*/  LDG.E.64 R14, desc[UR6][R10.64] ;  /* 0x000000060a0e7981 */ /* 0x000f62000c1e1b00 */
[----:B------:R-:W-:-:S03]  /*01f0*/  CS2R R40, SRZ ;  /* 0x0000000000287805 */ /* 0x000fc6000001ff00 */
[----:B------:R-:W5:Y:S04]  /*0200*/  LDG.E.64 R20, desc[UR6][R10.64+0x100] ;  /* 0x000100060a147981 */ /* 0x000f68000c1e1b00 */
[----:B------:R-:W5:Y:S04]  /*0210*/  LDG.E.64 R22, desc[UR6][R2.64+0x200] ;  /* 0x0002000602167981 */ /* 0x000f68000c1e1b00 */
[----:B------:R-:W5:Y:S04]  /*0220*/  LDG.E.64 R26, desc[UR6][R2.64+0x300] ;  /* 0x00030006021a7981 */ /* 0x000f68000c1e1b00 */
[----:B------:R-:W5:Y:S01]  /*0230*/  LDG.E.64 R24, desc[UR6][R10.64+0x200] ;  /* 0x000200060a187981 */ /* 0x000f62000c1e1b00 */
[----:B0-----:R-:W-:-:S03]  /*0240*/  @P1 IMAD.WIDE.U32 R32, R100, 0x8, R32 ;  /* 0x0000000864201825 */ /* 0x001fc600078e0020 */
[----:B------:R0:W5:Y:S04]  /*0250*/  LDG.E.64 R28, desc[UR6][R10.64+0x300] ;  /* 0x000300060a1c7981 */ /* 0x000168000c1e1b00 */
[----:B------:R1:W5:Y:S04]  /*0260*/  @P1 LDG.E.64 R12, desc[UR6][R32.64] ;  /* 0x00000006200c1981 */ /* 0x000368000c1e1b00 */
[----:B------:R1:W5:Y:S04]  /*0270*/  @P1 LDG.E.64 R8, desc[UR6][R32.64+0x100] ;  /* 0x0001000620081981 */ /* 0x000368000c1e1b00 */
[----:B------:R1:W5:Y:S04]  /*0280*/  @P1 LDG.E.64 R4, desc[UR6][R32.64+0x200] ;  /* 0x0002000620041981 */ /* 0x000368000c1e1b00 */
[----:B------:R1:W5:Y:S01]  /*0290*/  @P1 LDG.E.64 R18, desc[UR6][R32.64+0x300] ;  /* 0x0003000620121981 */ /* 0x000362000c1e1b00 */
[----:B0-----:R-:W-:-:S02]  /*02a0*/  CS2R R10, SRZ ;  /* 0x00000000000a7805 */ /* 0x001fc4000001ff00 */
[----:B------:R-:W-:Y:S02]  /*02b0*/  CS2R R2, SRZ ;  /* 0x0000000000027805 */ /* 0x000fe4000001ff00 */
[-C--:B---3--:R-:W-:Y:S02]  /*02c0*/  @!P1 MOV R30, R6.reuse ;  /* 0x00000006001e9202 */ /* 0x088fe40000000f00 */
[-C--:B------:R-:W-:Y:S02]  /*02d0*/  @!P1 MOV R31, R7.reuse ;  /* 0x00000007001f9202 */ /* 0x080fe40000000f00 */
[----:B------:R-:W-:Y:S02]  /*02e0*/  @P1 MOV R30, R6 ;  /* 0x00000006001e1202 */ /* 0x000fe40000000f00 */
[----:B------:R-:W-:Y:S02]  /*02f0*/  @P1 MOV R31, R7 ;  /* 0x00000007001f1202 */ /* 0x000fe40000000f00 */
[----:B------:R-:W-:Y:S01]  /*0300*/  CS2R R6, SRZ ;  /* 0x0000000000067805 */ /* 0x000fe2000001ff00 */
[----:B-1----:R-:W-:Y:S06]  /*0310*/  BRA `(.L_x_9638) ;  /* 0x0000000000cc7947 */ /* 0x002fec0003800000 */
.L_x_9637:
        /* <DEDUP_REMOVED lines=9> */
[----:B------:R0:W5:Y:S01]  /*03b0*/  LDG.E.64 R30, desc[UR6][R4.64] ;  /* 0x00000006041e7981 */ /* 0x000162000c1e1b00 */
[----:B-1----:R-:W-:-:S03]  /*03c0*/  IMAD.WIDE.U32 R32, R100, 0x8, R32 ;  /* 0x0000000864207825 */ /* 0x002fc600078e0020 */
[----:B------:R0:W5:Y:S04]  /*03d0*/  LDG.E.64 R16, desc[UR6][R4.64+0x100] ;  /* 0x0001000604107981 */ /* 0x000168000c1e1b00 */
[----:B------:R0:W5:Y:S01]  /*03e0*/  LDG.E.64 R22, desc[UR6][R4.64+0x200] ;  /* 0x0002000604167981 */ /* 0x000162000c1e1b00 */
[----:B--2---:R-:W-:-:S03]  /*03f0*/  IMAD.WIDE.U32 R34, R100, 0x8, R6 ;  /* 0x0000000864227825 */ /* 0x004fc600078e0006 */
[----:B------:R0:W5:Y:S04]  /*0400*/  LDG.E.64 R26, desc[UR6][R4.64+0x300] ;  /* 0x00030006041a7981 */ /* 0x000168000c1e1b00 */
[----:B------:R0:W5:Y:S01]  /*0410*/  LDG.E.64 R14, desc[UR6][R34.64] ;  /* 0x00000006220e7981 */ /* 0x000162000c1e1b00 */
[----:B---3--:R-:W-:-:S03]  /*0420*/  IMAD.WIDE.U32 R36, R100, 0x8, R8 ;  /* 0x0000000864247825 */ /* 0x008fc600078e0008 */
[----:B------:R0:W5:Y:S04]  /*0430*/  LDG.E.64 R20, desc[UR6][R34.64+0x100] ;  /* 0x0001000622147981 */ /* 0x000168000c1e1b00 */
        /* <DEDUP_REMOVED lines=9> */
[----:B------:R0:W5:Y:S01]  /*04d0*/  LDG.E.64 R18, desc[UR6][R36.64+0x300] ;  /* 0x0003000624127981 */ /* 0x000162000c1e1b00 */
[----:B------:R-:W-:Y:S05]  /*04e0*/  BRA `(.L_x_9638) ;  /* 0x0000000000587947 */ /* 0x000fea0003800000 */
.L_x_9639:
[----:B------:R-:W0:Y:S08]  /*04f0*/  LDC.64 R6, c[0x0][0x438] ;  /* 0x00010e00ff067b82 */ /* 0x000e300000000a00 */
[----:B------:R-:W1:Y:S08]  /*0500*/  LDC.64 R2, c[0x0][0x3d0] ;  /* 0x0000f400ff027b82 */ /* 0x000e700000000a00 */
[----:B------:R-:W2:Y:S01]  /*0510*/  LDC.64 R8, c[0x0][0x3d8] ;  /* 0x0000f600ff087b82 */ /* 0x000ea20000000a00 */
[----:B0-----:R-:W-:-:S05]  /*0520*/  IMAD.WIDE.U32 R32, R100, 0x8, R6 ;  /* 0x0000000864207825 */ /* 0x001fca00078e0006 */
[----:B------:R-:W5:Y:S01]  /*0530*/  LDG.E.64 R40, desc[UR6][R32.64] ;  /* 0x0000000620287981 */ /* 0x000f62000c1e1b00 */
[----:B-1----:R-:W-:-:S03]  /*0540*/  IMAD.WIDE.U32 R4, R100, 0x8, R2 ;  /* 0x0000000864047825 */ /* 0x002fc600078e0002 */
[----:B------:R-:W5:Y:S04]  /*0550*/  LDG.E.64 R10, desc[UR6][R32.64+0x100] ;  /* 0x00010006200a7981 */ /* 0x000f68000c1e1b00 */
[----:B------:R-:W5:Y:S01]  /*0560*/  LDG.E.64 R6, desc[UR6][R32.64+0x200] ;  /* 0x0002000620067981 */ /* 0x000f62000c1e1b00 */
[----:B--2---:R-:W-:-:S03]  /*0570*/  IMAD.WIDE.U32 R12, R100, 0x8, R8 ;  /* 0x00000008640c7825 */ /* 0x004fc600078e0008 */
[----:B------:R-:W5:Y:S01]  /*0580*/  LDG.E.64 R2, desc[UR6][R32.64+0x300] ;  /* 0x0003000620027981 */ /* 0x000f62000c1e1b00 */
[----:B------:R-:W-:Y:S02]  /*0590*/  CS2R R18, SRZ ;  /* 0x0000000000127805 */ /* 0x000fe4000001ff00 */
[----:B------:R-:W-:Y:S01]  /*05a0*/  CS2R R8, SRZ ;  /* 0x0000000000087805 */ /* 0x000fe2000001ff00 */
[----:B------:R-:W5:Y:S04]  /*05b0*/  LDG.E.64 R30, desc[UR6][R4.64] ;  /* 0x00000006041e7981 */ /* 0x000f68000c1e1b00 */
[----:B------:R-:W5:Y:S04]  /*05c0*/  LDG.E.64 R16, desc[UR6][R4.64+0x100] ;  /* 0x0001000604107981 */ /* 0x000f68000c1e1b00 */
[----:B------:R-:W5:Y:S04]  /*05d0*/  LDG.E.64 R22, desc[UR6][R4.64+0x200] ;  /* 0x0002000604167981 */ /* 0x000f68000c1e1b00 */
[----:B------:R0:W5:Y:S04]  /*05e0*/  LDG.E.64 R26, desc[UR6][R4.64+0x300] ;  /* 0x00030006041a7981 */ /* 0x000168000c1e1b00 */
[----:B------:R-:W5:Y:S04]  /*05f0*/  LDG.E.64 R14, desc[UR6][R12.64] ;  /* 0x000000060c0e7981 */ /* 0x000f68000c1e1b00 */
[----:B------:R-:W5:Y:S01]  /*0600*/  LDG.E.64 R20, desc[UR6][R12.64+0x100] ;  /* 0x000100060c147981 */ /* 0x000f62000c1e1b00 */
[----:B0-----:R-:W-:-:S03]  /*0610*/  CS2R R4, SRZ ;  /* 0x0000000000047805 */ /* 0x001fc6000001ff00 */
[----:B------:R-:W5:Y:S04]  /*0620*/  LDG.E.64 R24, desc[UR6][R12.64+0x200] ;  /* 0x000200060c187981 */ /* 0x000f68000c1e1b00 */
[----:B------:R0:W5:Y:S02]  /*0630*/  LDG.E.64 R28, desc[UR6][R12.64+0x300] ;  /* 0x000300060c1c7981 */ /* 0x000164000c1e1b00 */
[----:B0-----:R-:W-:-:S07]  /*0640*/  CS2R R12, SRZ ;  /* 0x00000000000c7805 */ /* 0x001fce000001ff00 */
.L_x_9638:
[----:B------:R-:W1:Y:S02]  /*0650*/  LDCU UR4, c[0x0][0x384] ;  /* 0x00007080ff0477ac */ /* 0x000e640008000800 */
[----:B-1----:R-:W-:-:S13]  /*0660*/  ISETP.GE.AND P1, PT, R98, UR4, PT ;  /* 0x0000000462007c0c */ /* 0x002fda000bf26270 */
[----:B------:R-:W-:Y:S05]  /*0670*/  @P1 EXIT ;  /* 0x000000000000194d */ /* 0x000fea0003800000 */
[----:B------:R-:W1:Y:S01]  /*0680*/  LDCU.U8 UR4, c[0x0][0x410] ;  /* 0x00008200ff0477ac */ /* 0x000e620008000000 */
[----:B0----5:R-:W-:Y:S01]  /*0690*/  MOV R35, R14 ;  /* 0x0000000e00237202 */ /* 0x021fe20000000f00 */
[----:B------:R-:W-:Y:S01]  /*06a0*/  HADD2.F32 R0, -RZ, R19.H0_H0 ;  /* 0x20000013ff007230 */ /* 0x000fe20000004100 */
[----:B------:R-:W-:Y:S01]  /*06b0*/  SHF.R.U64 R32, R14, 0x10, R15 ;  /* 0x000000100e207819 */ /* 0x000fe2000000120f */
[----:B------:R-:W-:Y:S01]  /*06c0*/  HADD2.F32 R14, -RZ, R12.H0_H0 ;  /* 0x2000000cff0e7230 */ /* 0x000fe20000004100 */
[----:B------:R-:W-:Y:S01]  /*06d0*/  SHF.R.U64 R83, R12, 0x10, R13 ;  /* 0x000000100c537819 */ /* 0x000fe2000000120d */
[----:B------:R-:W-:Y:S01]  /*06e0*/  HADD2.F32 R12, -RZ, R10.H0_H0 ;  /* 0x2000000aff0c7230 */ /* 0x000fe20000004100 */
[----:B------:R-:W-:Y:S01]  /*06f0*/  MOV R99, R30 ;  /* 0x0000001e00637202 */ /* 0x000fe20000000f00 */
[----:B------:R-:W0:Y:S01]  /*0700*/  LDCU UR5, c[0x0][0x388] ;  /* 0x00007100ff0577ac */ /* 0x000e220008000800 */
[----:B------:R-:W-:Y:S01]  /*0710*/  MOV R34, R31 ;  /* 0x0000001f00227202 */ /* 0x000fe20000000f00 */
[----:B------:R-:W-:Y:S01]  /*0720*/  HADD2.F32 R83, -RZ, R83.H0_H0 ;  /* 0x20000053ff537230 */ /* 0x000fe20000004100 */
[----:B------:R-:W-:Y:S01]  /*0730*/  SHF.R.U64 R33, R30, 0x10, R31 ;  /* 0x000000101e217819 */ /* 0x000fe2000000121f */
[----:B------:R-:W-:Y:S01]  /*0740*/  HADD2.F32 R99, -RZ, R99.H0_H0 ;  /* 0x20000063ff637230 */ /* 0x000fe20000004100 */
[----:B------:R-:W-:Y:S01]  /*0750*/  SHF.R.U64 R85, R10, 0x10, R11 ;  /* 0x000000100a557819 */ /* 0x000fe2000000120b */
[----:B------:R-:W-:Y:S01]  /*0760*/  HADD2.F32 R10, -RZ, R8.H0_H0 ;  /* 0x20000008ff0a7230 */ /* 0x000fe20000004100 */
[----:B------:R-:W-:Y:S01]  /*0770*/  SHF.R.U32.HI R31, RZ, 0x10, R31 ;  /* 0x00000010ff1f7819 */ /* 0x000fe2000001161f */
[----:B------:R-:W2:Y:S01]  /*0780*/  LDCU UR8, c[0x0][0x448] ;  /* 0x00008900ff0877ac */ /* 0x000ea20008000800 */
[----:B------:R-:W-:Y:S01]  /*0790*/  MOV R36, R15 ;  /* 0x0000000f00247202 */ /* 0x000fe20000000f00 */
[----:B------:R-:W-:Y:S01]  /*07a0*/  HADD2.F32 R85, -RZ, R85.H0_H0 ;  /* 0x20000055ff557230 */ /* 0x000fe20000004100 */
[----:B------:R-:W-:Y:S01]  /*07b0*/  SHF.R.U32.HI R30, RZ, 0x10, R15 ;  /* 0x00000010ff1e7819 */ /* 0x000fe2000001160f */
[----:B------:R-:W-:Y:S01]  /*07c0*/  HADD2.F32 R15, -RZ, R41.H0_H0 ;  /* 0x20000029ff0f7230 */ /* 0x000fe20000004100 */
[----:B------:R-:W-:Y:S01]  /*07d0*/  MOV R57, R16 ;  /* 0x0000001000397202 */ /* 0x000fe20000000f00 */
[----:B------:R-:W3:Y:S01]  /*07e0*/  LDCU.64 UR10, c[0x0][0x3a0] ;  /* 0x00007400ff0a77ac */ /* 0x000ee20008000a00 */
[----:B------:R-:W-:-:S02]  /*07f0*/  MOV R56, R17 ;  /* 0x0000001100387202 */ /* 0x000fc40000000f00 */
[--C-:B------:R-:W-:Y:S01]  /*0800*/  SHF.R.U64 R58, R16, 0x10, R17.reuse ;  /* 0x00000010103a7819 */ /* 0x100fe20000001211 */
[----:B------:R-:W-:Y:S01]  /*0810*/  HADD2.F32 R16, -RZ, R40.H0_H0 ;  /* 0x20000028ff107230 */ /* 0x000fe20000004100 */
[----:B------:R-:W-:Y:S01]  /*0820*/  SHF.R.U32.HI R59, RZ, 0x10, R17 ;  /* 0x00000010ff3b7819 */ /* 0x000fe20000011611 */
[----:B------:R-:W-:Y:S01]  /*0830*/  HADD2.F32 R17, -RZ, R33.H0_H0 ;  /* 0x20000021ff117230 */ /* 0x000fe20000004100 */
[----:B------:R-:W-:Y:S01]  /*0840*/  MOV R61, R20 ;  /* 0x00000014003d7202 */ /* 0x000fe20000000f00 */
[----:B------:R-:W-:Y:S01]  /*0850*/  HADD2.F32 R57, -RZ, R57.H0_H0 ;  /* 0x20000039ff397230 */ /* 0x000fe20000004100 */
[----:B------:R-:W-:Y:S01]  /*0860*/  MOV R60, R21 ;  /* 0x00000015003c7202 */ /* 0x000fe20000000f00 */
[----:B------:R-:W-:Y:S01]  /*0870*/  HADD2.F32 R56, -RZ, R56.H0_H0 ;  /* 0x20000038ff387230 */ /* 0x000fe20000004100 */
        /* <DEDUP_REMOVED lines=36> */
[--C-:B------:R-:W-:Y:S01]  /*0ac0*/  SHF.R.U64 R82, R40, 0x10, R41.reuse ;  /* 0x0000001028527819 */ /* 0x100fe20000001229 */
[----:B------:R-:W-:Y:S01]  /*0ad0*/  HADD2.F32 R73, -RZ, R73.H0_H0 ;  /* 0x20000049ff497230 */ /* 0x000fe20000004100 */
[----:B------:R-:W-:Y:S01]  /*0ae0*/  SHF.R.U32.HI R84, RZ, 0x10, R41 ;  /* 0x00000010ff547819 */ /* 0x000fe20000011629 */
[----:B------:R-:W-:Y:S01]  /*0af0*/  HADD2.F32 R72, -RZ, R72.H0_H0 ;  /* 0x20000048ff487230 */ /* 0x000fe20000004100 */
[----:B------:R-:W-:Y:S01]  /*0b00*/  SHF.R.U32.HI R86, RZ, 0x10, R13 ;  /* 0x00000010ff567819 */ /* 0x000fe2000001160d */
[----:B------:R-:W-:Y:S01]  /*0b10*/  HADD2.F32 R13, -RZ, R13.H0_H0 ;  /* 0x2000000dff0d7230 */ /* 0x000fe20000004100 */
[----:B------:R-:W-:Y:S01]  /*0b20*/  SHF.R.U32.HI R88, RZ, 0x10, R11 ;  /* 0x00000010ff587819 */ /* 0x000fe2000001160b */
        /* <DEDUP_REMOVED lines=21> */
[----:B------:R-:W-:Y:S01]  /*0c80*/  ISETP.NE.U32.AND P1, PT, R38, RZ, PT ;  /* 0x000000ff2600720c */ /* 0x000fe20003f25070 */
[----:B------:R-:W-:Y:S01]  /*0c90*/  HADD2.F32 R74, -RZ, R74.H0_H0 ;  /* 0x2000004aff4a7230 */ /* 0x000fe20000004100 */
[----:B-1----:R-:W-:Y:S01]  /*0ca0*/  ISETP.NE.AND P4, PT, RZ, UR4, PT ;  /* 0x00000004ff007c0c */ /* 0x002fe2000bf85270 */
[----:B------:R-:W-:Y:S01]  /*0cb0*/  HADD2.F32 R75, -RZ, R75.H0_H0 ;  /* 0x2000004bff4b7230 */ /* 0x000fe20000004100 */
[----:B------:R-:W-:Y:S01]  /*0cc0*/  ISETP.NE.AND.EX P1, PT, R39, RZ, PT, P1 ;  /* 0x000000ff2700720c */ /* 0x000fe20003f25310 */
[----:B------:R-:W-:Y:S01]  /*0cd0*/  HADD2.F32 R77, -RZ, R77.H0_H0 ;  /* 0x2000004dff4d7230 */ /* 0x000fe20000004100 */
[----:B------:R-:W1:Y:S01]  /*0ce0*/  LDCU.64 UR12, c[0x0][0x398] ;  /* 0x00007300ff0c77ac */ /* 0x000e620008000a00 */
        /* <DEDUP_REMOVED lines=16> */
[----:B0123--:R-:W-:-:S07]  /*0df0*/  HADD2.F32 R97, -RZ, R97.H0_H0 ;  /* 0x20000061ff617230 */ /* 0x00ffce0000004100 */
.L_x_9650:
        /* <DEDUP_REMOVED lines=17> */
[----:B-----5:R-:W-:Y:S01]  /*0f10*/  FADD.FTZ R33, R36, R24 ;  /* 0x0000001824217221 */ /* 0x020fe20000010000 */
[----:B------:R-:W-:Y:S01]  /*0f20*/  FADD.FTZ R50, R37, R25 ;  /* 0x0000001925327221 */ /* 0x000fe20000010000 */
[----:B------:R-:W-:Y:S01]  /*0f30*/  FADD.FTZ R35, R38, R26 ;  /* 0x0000001a26237221 */ /* 0x000fe20000010000 */
[----:B0-----:R-:W-:Y:S01]  /*0f40*/  FADD.FTZ R44, R39, R27 ;  /* 0x0000001b272c7221 */ /* 0x001fe20000010000 */
        /* <DEDUP_REMOVED lines=9> */
.L_x_9641:
[----:B-----5:R-:W-:Y:S01]  /*0fe0*/  FADD.FTZ R52, R36, R24 ;  /* 0x0000001824347221 */ /* 0x020fe20000010000 */
[----:B------:R-:W-:Y:S01]  /*0ff0*/  FADD.FTZ R50, R37, R25 ;  /* 0x0000001925327221 */ /* 0x000fe20000010000 */
[----:B------:R-:W-:Y:S01]  /*1000*/  FADD.FTZ R48, R38, R26 ;  /* 0x0000001a26307221 */ /* 0x000fe20000010000 */
[----:B0-----:R-:W-:Y:S02]  /*1010*/  FADD.FTZ R44, R39, R27 ;  /* 0x0000001b272c7221 */ /* 0x001fe40000010000 */
[----:B------:R-:W-:Y:S02]  /*1020*/  MOV R32, R52 ;  /* 0x0000003400207202 */ /* 0x000fe40000000f00 */
[----:B------:R-:W-:Y:S02]  /*1030*/  MOV R33, R50 ;  /* 0x0000003200217202 */ /* 0x000fe40000000f00 */
[----:B------:R-:W-:Y:S02]  /*1040*/  MOV R34, R48 ;  /* 0x0000003000227202 */ /* 0x000fe40000000f00 */
[----:B------:R-:W-:Y:S01]  /*1050*/  MOV R35, R44 ;  /* 0x0000002c00237202 */ /* 0x000fe20000000f00 */
[----:B------:R-:W-:Y:S06]  /*1060*/  BRA `(.L_x_9642) ;  /* 0x0000000000307947 */ /* 0x000fec0003800000 */
.L_x_9640:
[----:B-----5:R-:W-:Y:S01]  /*1070*/  @P2 FADD.FTZ R32, R36, R28 ;  /* 0x0000001c24202221 */ /* 0x020fe20000010000 */
[----:B------:R-:W-:Y:S01]  /*1080*/  @P2 FADD.FTZ R33, R37, R29 ;  /* 0x0000001d25212221 */ /* 0x000fe20000010000 */
[----:B------:R-:W-:Y:S01]  /*1090*/  @P2 FADD.FTZ R34, R38, R30 ;  /* 0x0000001e26222221 */ /* 0x000fe20000010000 */
[----:B------:R-:W-:Y:S02]  /*10a0*/  @P2 FADD.FTZ R35, R39, R31 ;  /* 0x0000001f27232221 */ /* 0x000fe40000010000 */
[----:B------:R-:W-:Y:S02]  /*10b0*/  @P2 MOV R52, R32 ;  /* 0x0000002000342202 */ /* 0x000fe40000000f00 */
[----:B------:R-:W-:Y:S02]  /*10c0*/  @P2 MOV R50, R33 ;  /* 0x0000002100322202 */ /* 0x000fe40000000f00 */
[----:B------:R-:W-:Y:S02]  /*10d0*/  @P2 MOV R48, R34 ;  /* 0x0000002200302202 */ /* 0x000fe40000000f00 */
[----:B0-----:R-:W-:-:S02]  /*10e0*/  @P2 MOV R44, R35 ;  /* 0x00000023002c2202 */ /* 0x001fc40000000f00 */
[----:B------:R-:W-:Y:S02]  /*10f0*/  @!P2 MOV R52, R36 ;  /* 0x000000240034a202 */ /* 0x000fe40000000f00 */
[----:B------:R-:W-:Y:S02]  /*1100*/  @!P2 MOV R50, R37 ;  /* 0x000000250032a202 */ /* 0x000fe40000000f00 */
[----:B------:R-:W-:Y:S02]  /*1110*/  @!P2 MOV R48, R38 ;  /* 0x000000260030a202 */ /* 0x000fe40000000f00 */
[----:B------:R-:W-:-:S07]  /*1120*/  @!P2 MOV R44, R39 ;  /* 0x00000027002ca202 */ /* 0x000fce0000000f00 */
.L_x_9642:
        /* <DEDUP_REMOVED lines=16> */
[----:B------:R-:W-:-:S06]  /*1230*/  UISETP.NE.AND.EX UP1, UPT, UR11, URZ, UPT, UP1 ;  /* 0x000000ff0b00728c */ /* 0x000fcc000bf25310 */
[----:B------:R-:W-:-:S13]  /*1240*/  PLOP3.LUT P3, PT, PT, PT, UP1, 0x80, 0x8 ;  /* 0x000000000008781c */ /* 0x000fda0003f6f018 */
        /* <DEDUP_REMOVED lines=13> */
.L_x_9643:
        /* <DEDUP_REMOVED lines=23> */
.L_x_9644:
        /* <DEDUP_REMOVED lines=12> */
[----:B------:R-:W-:Y:S05]  /*1550*/  BRA.U UP0, `(.L_x_9645) ;  /* 0x0000000100347547 */ /* 0x000fea000b800000 */
[----:B0----5:R-:W-:Y:S01]  /*1560*/  @!P3 MOV R55, R36 ;  /* 0x000000240037b202 */ /* 0x021fe20000000f00 */
        /* <DEDUP_REMOVED lines=12> */
.L_x_9645:
[----:B0----5:R-:W-:Y:S01]  /*1630*/  @!P3 FADD.FTZ R55, R24, R36 ;  /* 0x000000241837b221 */ /* 0x021fe20000010000 */
        /* <DEDUP_REMOVED lines=20> */
.L_x_9646:
        /* <DEDUP_REMOVED lines=12> */
[----:B------:R-:W-:Y:S05]  /*1840*/  BRA.U UP0, `(.L_x_9647) ;  /* 0x0000000100347547 */ /* 0x000fea000b800000 */
        /* <DEDUP_REMOVED lines=8> */
[----:B0-----:R-:W-:Y:S02]  /*18d0*/  @P3 MOV R32, R101 ;  /* 0x0000006500203202 */ /* 0x001fe40000000f00 */
[----:B------:R-:W-:-:S02]  /*18e0*/  @P3 MOV R33, R54 ;  /* 0x0000003600213202 */ /* 0x000fc40000000f00 */
[----:B------:R-:W-:Y:S02]  /*18f0*/  @P3 MOV R34, R49 ;  /* 0x0000003100223202 */ /* 0x000fe40000000f00 */
[----:B------:R-:W-:Y:S01]  /*1900*/  @P3 MOV R35, R41 ;  /* 0x0000002900233202 */ /* 0x000fe20000000f00 */
[----:B------:R-:W-:Y:S06]  /*1910*/  BRA `(.L_x_9648) ;  /* 0x0000000000547947 */ /* 0x000fec0003800000 */
.L_x_9647:
[----:B-----5:R-:W-:Y:S01]  /*1920*/  @!P3 FADD.FTZ R101, R24, R36 ;  /* 0x000000241865b221 */ /* 0x020fe20000010000 */
[----:B------:R-:W-:Y:S01]  /*1930*/  @!P3 FADD.FTZ R54, R25, R37 ;  /* 0x000000251936b221 */ /* 0x000fe20000010000 */
[----:B------:R-:W-:Y:S01]  /*1940*/  @!P3 FADD.FTZ R49, R26, R38 ;  /* 0x000000261a31b221 */ /* 0x000fe20000010000 */
[----:B------:R-:W-:Y:S02]  /*1950*/  @!P3 FADD.FTZ R41, R27, R39 ;  /* 0x000000271b29b221 */ /* 0x000fe40000010000 */
[----:B0-----:R-:W-:Y:S02]  /*1960*/  @!P3 MOV R32, R101 ;  /* 0x000000650020b202 */ /* 0x001fe40000000f00 */
        /* <DEDUP_REMOVED lines=16> */
.L_x_9648:
        /* <DEDUP_REMOVED lines=75> */
.L_x_9662:
[C---:B------:R-:W-:Y:S01]  /*1f20*/  FMUL.FTZ R40, R39.reuse, R39 ;  /* 0x0000002727287220 */ /* 0x040fe20000410000 */
[----:B-1----:R-:W-:Y:S01]  /*1f30*/  FADD.FTZ R105, R102, R105 ;  /* 0x0000006966697221 */ /* 0x002fe20000010000 */
[----:B0-----:R-:W-:Y:S01]  /*1f40*/  FSEL R102, R39, RZ, !P4 ;  /* 0x000000ff27667208 */ /* 0x001fe20006000000 */
[----:B------:R-:W0:Y:S02]  /*1f50*/  @!P2 LDC.64 R36, c[0x0][0x3c0] ;  /* 0x0000f000ff24ab82 */ /* 0x000e240000000a00 */
[----:B------:R-:W-:Y:S01]  /*1f60*/  FSEL R103, R40, RZ, P4 ;  /* 0x000000ff28677208 */ /* 0x000fe20002000000 */
[----:B------:R-:W-:Y:S01]  /*1f70*/  FFMA.FTZ R38, R105, R38, UR8 ;  /* 0x0000000869267e23 */ /* 0x000fe20008010026 */
[C---:B------:R-:W-:Y:S01]  /*1f80*/  FADD.FTZ R108, -R102.reuse, R50 ;  /* 0x00000032666c7221 */ /* 0x040fe20000010100 */
[C---:B------:R-:W-:Y:S01]  /*1f90*/  FADD.FTZ R110, -R102.reuse, R52 ;  /* 0x00000034666e7221 */ /* 0x040fe20000010100 */
[----:B------:R-:W-:Y:S01]  /*1fa0*/  FADD.FTZ R50, -R102, R48 ;  /* 0x0000003066327221 */ /* 0x000fe20000010100 */
[----:B------:R-:W-:Y:S01]  /*1fb0*/  FADD.FTZ R103, R38, R103 ;  /* 0x0000006726677221 */ /* 0x000fe20000010000 */
[C---:B------:R-:W-:Y:S01]  /*1fc0*/  FADD.FTZ R106, -R102.reuse, R44 ;  /* 0x0000002c666a7221 */ /* 0x040fe20000010100 */
[C---:B------:R-:W-:Y:S01]  /*1fd0*/  FADD.FTZ R40, -R102.reuse, R46 ;  /* 0x0000002e66287221 */ /* 0x040fe20000010100 */
[C---:B------:R-:W-:Y:S01]  /*1fe0*/  FADD.FTZ R38, -R102.reuse, R42 ;  /* 0x0000002a66267221 */ /* 0x040fe20000010100 */
[----:B------:R-:W1:Y:S01]  /*1ff0*/  LDC.64 R104, c[0x0][0x428] ;  /* 0x00010a00ff687b82 */ /* 0x000e620000000a00 */
[C---:B------:R-:W-:Y:S01]  /*2000*/  FADD.FTZ R80, -R102.reuse, R80 ;  /* 0x0000005066507221 */ /* 0x040fe20000010100 */
        /* <DEDUP_REMOVED lines=10> */
[----:B------:R-:W3:Y:S01]  /*20b0*/  @!P2 LDC.64 R120, c[0x0][0x3c8] ;  /* 0x0000f200ff78ab82 */ /* 0x000ee20000000a00 */
[----:B0-----:R-:W-:-:S05]  /*20c0*/  @!P2 IMAD.WIDE R36, R98, 0x4, R36 ;  /* 0x000000046224a825 */ /* 0x001fca00078e0224 */
[----:B------:R0:W-:Y:S01]  /*20d0*/  @!P2 STG.E desc[UR6][R36.64], R39 ;  /* 0x000000272400a986 */ /* 0x0001e2000c101906 */
[C---:B--2---:R-:W-:Y:S01]  /*20e0*/  FMUL.FTZ R49, R119.reuse, R108 ;  /* 0x0000006c77317220 */ /* 0x044fe20000410000 */
[----:B------:R-:W2:Y:S01]  /*20f0*/  LDC.64 R102, c[0x0][0x430] ;  /* 0x00010c00ff667b82 */ /* 0x000ea20000000a00 */
[C---:B------:R-:W-:Y:S01]  /*2100*/  FMUL.FTZ R113, R119.reuse, R46 ;  /* 0x0000002e77717220 */ /* 0x040fe20000410000 */
[C---:B------:R-:W-:Y:S01]  /*2110*/  FMUL.FTZ R53, R119.reuse, R110 ;  /* 0x0000006e77357220 */ /* 0x040fe20000410000 */
[----:B------:R-:W-:Y:S01]  /*2120*/  FMUL.FTZ R51, R119, R106 ;  /* 0x0000006a77337220 */ /* 0x000fe20000410000 */
[----:B-1----:R-:W-:-:S04]  /*2130*/  IMAD.WIDE.U32 R54, R43, 0x10, R104 ;  /* 0x000000102b367825 */ /* 0x002fc800078e0068 */
[C---:B------:R-:W-:Y:S01]  /*2140*/  FMUL.FTZ R101, R119.reuse, R42 ;  /* 0x0000002a77657220 */ /* 0x040fe20000410000 */
[C---:B------:R-:W-:Y:S01]  /*2150*/  FMUL.FTZ R117, R119.reuse, R80 ;  /* 0x0000005077757220 */ /* 0x040fe20000410000 */
[----:B------:R-:W-:Y:S01]  /*2160*/  FMUL.FTZ R50, R119, R50 ;  /* 0x0000003277327220 */ /* 0x000fe20000410000 */
[----:B------:R-:W-:-:S04]  /*2170*/  IMAD.WIDE.U32 R46, R111, 0x10, R104 ;  /* 0x000000106f2e7825 */ /* 0x000fc800078e0068 */
[----:B------:R-:W-:Y:S01]  /*2180*/  FMUL.FTZ R115, R119, R38 ;  /* 0x0000002677737220 */ /* 0x000fe20000410000 */
[----:B0-----:R-:W-:Y:S01]  /*2190*/  FFMA.FTZ R36, R53, R99, R16 ;  /* 0x0000006335247223 */ /* 0x001fe20000010010 */
[----:B------:R-:W-:Y:S01]  /*21a0*/  FFMA.FTZ R37, R49, R17, R82 ;  /* 0x0000001131257223 */ /* 0x000fe20000010052 */
[----:B------:R-:W-:-:S04]  /*21b0*/  IMAD.WIDE.U32 R108, R107, 0x10, R104 ;  /* 0x000000106b6c7825 */ /* 0x000fc800078e0068 */
[----:B------:R-:W-:Y:S01]  /*21c0*/  FFMA.FTZ R38, R50, R18, R15 ;  /* 0x0000001232267223 */ /* 0x000fe2000001000f */
[----:B------:R-:W-:Y:S01]  /*21d0*/  FFMA.FTZ R39, R51, R19, R84 ;  /* 0x0000001333277223 */ /* 0x000fe20000010054 */
[----:B------:R-:W-:Y:S01]  /*21e0*/  FMUL.FTZ R44, R119, R44 ;  /* 0x0000002c772c7220 */ /* 0x000fe20000410000 */
[----:B------:R-:W-:-:S04]  /*21f0*/  IMAD.WIDE.U32 R104, R81, 0x10, R104 ;  /* 0x0000001051687825 */ /* 0x000fc800078e0068 */
[C---:B------:R-:W-:Y:S01]  /*2200*/  FMUL.FTZ R40, R119.reuse, R40 ;  /* 0x0000002877287220 */ /* 0x040fe20000410000 */
[C---:B------:R-:W-:Y:S01]  /*2210*/  FMUL.FTZ R45, R119.reuse, R52 ;  /* 0x00000034772d7220 */ /* 0x040fe20000410000 */
[----:B------:R-:W-:Y:S01]  /*2220*/  FMUL.FTZ R41, R119, R48 ;  /* 0x0000003077297220 */ /* 0x000fe20000410000 */
[----:B---3--:R-:W-:-:S04]  /*2230*/  @!P2 IMAD.WIDE R120, R98, 0x4, R120 ;  /* 0x000000046278a825 */ /* 0x008fc800078e0278 */
[----:B------:R-:W-:Y:S01]  /*2240*/  FFMA.FTZ R48, R53, R21, R14 ;  /* 0x0000001535307223 */ /* 0x000fe2000001000e */
[----:B------:R-:W-:Y:S01]  /*2250*/  FFMA.FTZ R49, R49, R22, R83 ;  /* 0x0000001631317223 */ /* 0x000fe20000010053 */
[----:B------:R-:W-:Y:S01]  /*2260*/  FFMA.FTZ R50, R50, R20, R13 ;  /* 0x0000001432327223 */ /* 0x000fe2000001000d */
[----:B--2---:R-:W-:Y:S01]  /*2270*/  IMAD.WIDE.U32 R42, R43, 0x10, R102 ;  /* 0x000000102b2a7825 */ /* 0x004fe200078e0066 */
[----:B------:R-:W-:Y:S03]  /*2280*/  @!P2 STG.E desc[UR6][R120.64], R119 ;  /* 0x000000777800a986 */ /* 0x000fe6000c101906 */
[----:B------:R-:W-:Y:S01]  /*2290*/  FFMA.FTZ R51, R51, R23, R86 ;  /* 0x0000001733337223 */ /* 0x000fe20000010056 */
[----:B------:R-:W-:Y:S01]  /*22a0*/  FFMA.FTZ R52, R117, R57, R12 ;  /* 0x0000003975347223 */ /* 0x000fe2000001000c */
[----:B------:R-:W-:Y:S01]  /*22b0*/  IMAD.WIDE.U32 R110, R111, 0x10, R102 ;  /* 0x000000106f6e7825 */ /* 0x000fe200078e0066 */
[----:B------:R0:W-:Y:S03]  /*22c0*/  STG.E.128 desc[UR6][R54.64], R36 ;  /* 0x0000002436007986 */ /* 0x0001e6000c101d06 */
[----:B------:R-:W-:Y:S01]  /*22d0*/  FFMA.FTZ R53, R44, R58, R85 ;  /* 0x0000003a2c357223 */ /* 0x000fe20000010055 */
[----:B------:R-:W-:Y:S01]  /*22e0*/  FMUL.FTZ R118, R119, R118 ;  /* 0x0000007677767220 */ /* 0x000fe20000410000 */
[----:B------:R-:W-:-:S04]  /*22f0*/  IMAD.WIDE.U32 R106, R107, 0x10, R102 ;  /* 0x000000106b6a7825 */ /* 0x000fc800078e0066 */
[C---:B------:R-:W-:Y:S01]  /*2300*/  FMUL.FTZ R116, R119.reuse, R116 ;  /* 0x0000007477747220 */ /* 0x040fe20000410000 */
[C---:B------:R-:W-:Y:S01]  /*2310*/  FMUL.FTZ R114, R119.reuse, R114 ;  /* 0x0000007277727220 */ /* 0x040fe20000410000 */
[----:B------:R-:W-:Y:S01]  /*2320*/  FMUL.FTZ R112, R119, R112 ;  /* 0x0000007077707220 */ /* 0x000fe20000410000 */
[----:B------:R-:W-:Y:S01]  /*2330*/  IMAD.WIDE.U32 R102, R81, 0x10, R102 ;  /* 0x0000001051667825 */ /* 0x000fe200078e0066 */
[----:B------:R1:W-:Y:S01]  /*2340*/  STG.E.128 desc[UR6][R42.64], R48 ;  /* 0x000000302a007986 */ /* 0x0003e2000c101d06 */
[----:B------:R-:W2:Y:S02]  /*2350*/  LDC.64 R80, c[0x0][0x380] ;  /* 0x0000e000ff507b82 */ /* 0x000ea40000000a00 */
[----:B0-----:R-:W-:Y:S01]  /*2360*/  FFMA.FTZ R54, R40, R56, R11 ;  /* 0x0000003828367223 */ /* 0x001fe2000001000b */
[----:B------:R-:W-:Y:S01]  /*2370*/  FFMA.FTZ R55, R45, R59, R88 ;  /* 0x0000003b2d377223 */ /* 0x000fe20000010058 */
[----:B------:R-:W-:Y:S01]  /*2380*/  FFMA.FTZ R37, R44, R62, R87 ;  /* 0x0000003e2c257223 */ /* 0x000fe20000010057 */
[----:B------:R-:W-:Y:S01]  /*2390*/  FFMA.FTZ R38, R40, R60, R9 ;  /* 0x0000003c28267223 */ /* 0x000fe20000010009 */
[----:B------:R-:W-:Y:S01]  /*23a0*/  FFMA.FTZ R36, R117, R61, R10 ;  /* 0x0000003d75247223 */ /* 0x000fe2000001000a */
[----:B------:R-:W-:Y:S01]  /*23b0*/  FFMA.FTZ R39, R45, R63, R90 ;  /* 0x0000003f2d277223 */ /* 0x000fe2000001005a */
[C---:B------:R-:W-:Y:S01]  /*23c0*/  FFMA.FTZ R40, R41.reuse, R65, R8 ;  /* 0x0000004129287223 */ /* 0x040fe20000010008 */
[----:B------:R-:W-:Y:S01]  /*23d0*/  FFMA.FTZ R44, R41, R69, R6 ;  /* 0x00000045292c7223 */ /* 0x000fe20000010006 */
[----:B------:R0:W-:Y:S01]  /*23e0*/  STG.E.128 desc[UR6][R46.64], R52 ;  /* 0x000000342e007986 */ /* 0x0001e2000c101d06 */
[----:B------:R-:W-:Y:S01]  /*23f0*/  FFMA.FTZ R41, R118, R66, R89 ;  /* 0x0000004276297223 */ /* 0x000fe20000010059 */
[----:B-1----:R-:W-:Y:S01]  /*2400*/  FFMA.FTZ R42, R116, R64, R7 ;  /* 0x00000040742a7223 */ /* 0x002fe20000010007 */
[----:B------:R-:W-:Y:S01]  /*2410*/  FFMA.FTZ R43, R115, R67, R92 ;  /* 0x00000043732b7223 */ /* 0x000fe2000001005c */
[----:B------:R-:W-:Y:S01]  /*2420*/  FFMA.FTZ R45, R118, R70, R91 ;  /* 0x00000046762d7223 */ /* 0x000fe2000001005b */
[----:B------:R-:W-:Y:S01]  /*2430*/  FFMA.FTZ R48, R113, R73, R4 ;  /* 0x0000004971307223 */ /* 0x000fe20000010004 */
[----:B------:R-:W-:Y:S01]  /*2440*/  FFMA.FTZ R49, R114, R74, R93 ;  /* 0x0000004a72317223 */ /* 0x000fe2000001005d */
[----:B------:R-:W-:Y:S01]  /*2450*/  FFMA.FTZ R50, R112, R72, R3 ;  /* 0x0000004870327223 */ /* 0x000fe20000010003 */
[----:B------:R-:W-:Y:S01]  /*2460*/  FFMA.FTZ R51, R101, R75, R96 ;  /* 0x0000004b65337223 */ /* 0x000fe20000010060 */
[----:B------:R1:W-:Y:S01]  /*2470*/  STG.E.128 desc[UR6][R110.64], R36 ;  /* 0x000000246e007986 */ /* 0x0003e2000c101d06 */
[----:B--2---:R-:W-:-:S03]  /*2480*/  LEA R98, R80, R98, 0x2 ;  /* 0x0000006250627211 */ /* 0x004fc600078e10ff */
[----:B------:R1:W-:Y:S01]  /*2490*/  STG.E.128 desc[UR6][R108.64], R40 ;  /* 0x000000286c007986 */ /* 0x0003e2000c101d06 */
[----:B------:R-:W-:Y:S01]  /*24a0*/  ISETP.GE.AND P2, PT, R98, R81, PT ;  /* 0x000000516200720c */ /* 0x000fe20003f46270 */
[----:B0-----:R-:W-:Y:S01]  /*24b0*/  FFMA.FTZ R46, R116, R68, R5 ;  /* 0x00000044742e7223 */ /* 0x001fe20000010005 */
[----:B------:R-:W-:Y:S01]  /*24c0*/  FFMA.FTZ R47, R115, R71, R94 ;  /* 0x00000047732f7223 */ /* 0x000fe2000001005e */
[----:B------:R-:W-:Y:S01]  /*24d0*/  FFMA.FTZ R52, R113, R77, R2 ;  /* 0x0000004d71347223 */ /* 0x000fe20000010002 */
[----:B------:R-:W-:Y:S01]  /*24e0*/  FFMA.FTZ R53, R114, R76, R95 ;  /* 0x0000004c72357223 */ /* 0x000fe2000001005f */
[----:B------:R-:W-:Y:S01]  /*24f0*/  FFMA.FTZ R54, R112, R79, R0 ;  /* 0x0000004f70367223 */ /* 0x000fe20000010000 */
[----:B------:R-:W-:Y:S01]  /*2500*/  FFMA.FTZ R55, R101, R78, R97 ;  /* 0x0000004e65377223 */ /* 0x000fe20000010061 */
[----:B------:R1:W-:Y:S04]  /*2510*/  STG.E.128 desc[UR6][R106.64], R44 ;  /* 0x0000002c6a007986 */ /* 0x0003e8000c101d06 */
[----:B------:R1:W-:Y:S04]  /*2520*/  STG.E.128 desc[UR6][R104.64], R48 ;  /* 0x0000003068007986 */ /* 0x0003e8000c101d06 */
[----:B------:R1:W-:Y:S01]  /*2530*/  STG.E.128 desc[UR6][R102.64], R52 ;  /* 0x0000003466007986 */ /* 0x0003e2000c101d06 */
[----:B------:R-:W-:Y:S05]  /*2540*/  @!P2 BRA `(.L_x_9650) ;  /* 0xffffffe8002ca947 */ /* 0x000fea000383ffff */
[----:B------:R-:W-:Y:S05]  /*2550*/  EXIT ;  /* 0x000000000000794d */ /* 0x000fea0003800000 */
.L_x_9649:
        /* <DEDUP_REMOVED lines=8> */
.L_x_9652:
[----:B------:R-:W-:Y:S05]  /*25e0*/  BSYNC B0 ;  /* 0x0000000000007941 */ /* 0x000fea0003800000 */
.L_x_9651:
        /* <DEDUP_REMOVED lines=10> */
.L_x_9653:
[----:B------:R-:W-:Y:S01]  /*2690*/  HFMA2 R106, -RZ, RZ, 0, 2.384185791015625e-07 ;  /* 0x00000004ff6a7431 */ /* 0x000fe200000001ff */
[----:B------:R-:W-:-:S05]  /*26a0*/  MOV R36, R105 ;  /* 0x0000006900247202 */ /* 0x000fca0000000f00 */
[----:B------:R-:W-:-:S05]  /*26b0*/  FADD.FTZ R40, R37, R36 ;  /* 0x0000002425287221 */ /* 0x000fca0000010000 */
[----:B------:R-:W-:-:S07]  /*26c0*/  MOV R109, R40 ;  /* 0x00000028006d7202 */ /* 0x000fce0000000f00 */
[----:B------:R-:W-:Y:S05]  /*26d0*/  WARPSYNC.COLLECTIVE R104, `(.L_x_9654) ;  /* 0x0000000068087348 */ /* 0x000fea0003c00000 */
[----:B------:R0:W1:Y:S02]  /*26e0*/  SHFL.BFLY P3, R105, R109, R106, R113 ;  /* 0x0c00006a6d697389 */ /* 0x0000640000060071 */
[----:B01----:R-:W-:Y:S05]  /*26f0*/  ENDCOLLECTIVE ;  /* 0x000000000000791b */ /* 0x003fea0003800000 */
.L_x_9654:
[----:B------:R-:W-:Y:S01]  /*2700*/  HFMA2 R106, -RZ, RZ, 0, 4.76837158203125e-07 ;  /* 0x00000008ff6a7431 */ /* 0x000fe200000001ff */
[----:B------:R-:W-:-:S05]  /*2710*/  MOV R103, R105 ;  /* 0x0000006900677202 */ /* 0x000fca0000000f00 */
[----:B------:R-:W-:-:S05]  /*2720*/  FADD.FTZ R103, R40, R103 ;  /* 0x0000006728677221 */ /* 0x000fca0000010000 */
[----:B------:R-:W-:-:S07]  /*2730*/  MOV R109, R103 ;  /* 0x00000067006d7202 */ /* 0x000fce0000000f00 */
[----:B------:R-:W-:Y:S05]  /*2740*/  WARPSYNC.COLLECTIVE R104, `(.L_x_9655) ;  /* 0x0000000068087348 */ /* 0x000fea0003c00000 */
[----:B------:R0:W1:Y:S02]  /*2750*/  SHFL.BFLY P3, R105, R109, R106, R113 ;  /* 0x0c00006a6d697389 */ /* 0x0000640000060071 */
[----:B01----:R-:W-:Y:S05]  /*2760*/  ENDCOLLECTIVE ;  /* 0x000000000000791b */ /* 0x003fea0003800000 */
.L_x_9655:
[----:B------:R-:W-:Y:S01]  /*2770*/  HFMA2 R106, -RZ, RZ, 0, 9.5367431640625e-07 ;  /* 0x00000010ff6a7431 */ /* 0x000fe200000001ff */
[----:B------:R-:W-:-:S05]  /*2780*/  MOV R36, R105 ;  /* 0x0000006900247202 */ /* 0x000fca0000000f00 */
[----:B------:R-:W-:-:S05]  /*2790*/  FADD.FTZ R102, R103, R36 ;  /* 0x0000002467667221 */ /* 0x000fca0000010000 */
[----:B------:R-:W-:-:S07]  /*27a0*/  MOV R109, R102 ;  /* 0x00000066006d7202 */ /* 0x000fce0000000f00 */
[----:B------:R-:W-:Y:S05]  /*27b0*/  WARPSYNC.COLLECTIVE R104, `(.L_x_9656) ;  /* 0x0000000068087348 */ /* 0x000fea0003c00000 */
[----:B------:R0:W1:Y:S02]  /*27c0*/  SHFL.BFLY P3, R105, R109, R106, R113 ;  /* 0x0c00006a6d697389 */ /* 0x0000640000060071 */
[----:B01----:R-:W-:Y:S05]  /*27d0*/  ENDCOLLECTIVE ;  /* 0x000000000000791b */ /* 0x003fea0003800000 */
.L_x_9656:
        /* <DEDUP_REMOVED lines=39> */
.L_x_9657:
[----:B------:R-:W-:Y:S01]  /*2a50*/  HFMA2 R106, -RZ, RZ, 0, 1.1920928955078125e-07 ;  /* 0x00000002ff6a7431 */ /* 0x000fe200000001ff */
[----:B------:R-:W-:-:S05]  /*2a60*/  MOV R37, R105 ;  /* 0x0000006900257202 */ /* 0x000fca0000000f00 */
[----:B------:R-:W-:-:S05]  /*2a70*/  FADD.FTZ R37, R36, R37 ;  /* 0x0000002524257221 */ /* 0x000fca0000010000 */
[----:B------:R-:W-:-:S07]  /*2a80*/  MOV R109, R37 ;  /* 0x00000025006d7202 */ /* 0x000fce0000000f00 */
[----:B------:R-:W-:Y:S05]  /*2a90*/  WARPSYNC.COLLECTIVE R104, `(.L_x_9658) ;  /* 0x0000000068087348 */ /* 0x000fea0003c00000 */
[----:B------:R0:W1:Y:S02]  /*2aa0*/  SHFL.BFLY P3, R105, R109, R106, R113 ;  /* 0x0c00006a6d697389 */ /* 0x0000640000060071 */
[----:B01----:R-:W-:Y:S05]  /*2ab0*/  ENDCOLLECTIVE ;  /* 0x000000000000791b */ /* 0x003fea0003800000 */
.L_x_9658:
[----:B------:R-:W-:Y:S01]  /*2ac0*/  HFMA2 R106, -RZ, RZ, 0, 2.384185791015625e-07 ;  /* 0x00000004ff6a7431 */ /* 0x000fe200000001ff */
[----:B------:R-:W-:-:S05]  /*2ad0*/  MOV R40, R105 ;  /* 0x0000006900287202 */ /* 0x000fca0000000f00 */
[----:B------:R-:W-:-:S05]  /*2ae0*/  FADD.FTZ R40, R37, R40 ;  /* 0x0000002825287221 */ /* 0x000fca0000010000 */
[----:B------:R-:W-:-:S07]  /*2af0*/  MOV R109, R40 ;  /* 0x00000028006d7202 */ /* 0x000fce0000000f00 */
[----:B------:R-:W-:Y:S05]  /*2b00*/  WARPSYNC.COLLECTIVE R104, `(.L_x_9659) ;  /* 0x0000000068087348 */ /* 0x000fea0003c00000 */
[----:B------:R0:W1:Y:S02]  /*2b10*/  SHFL.BFLY P3, R105, R109, R106, R113 ;  /* 0x0c00006a6d697389 */ /* 0x0000640000060071 */
[----:B01----:R-:W-:Y:S05]  /*2b20*/  ENDCOLLECTIVE ;  /* 0x000000000000791b */ /* 0x003fea0003800000 */
.L_x_9659:
[----:B------:R-:W-:Y:S01]  /*2b30*/  HFMA2 R106, -RZ, RZ, 0, 4.76837158203125e-07 ;  /* 0x00000008ff6a7431 */ /* 0x000fe200000001ff */
[----:B------:R-:W-:-:S05]  /*2b40*/  MOV R103, R105 ;  /* 0x0000006900677202 */ /* 0x000fca0000000f00 */
[----:B------:R-:W-:-:S05]  /*2b50*/  FADD.FTZ R103, R40, R103 ;  /* 0x0000006728677221 */ /* 0x000fca0000010000 */
[----:B------:R-:W-:-:S07]  /*2b60*/  MOV R109, R103 ;  /* 0x00000067006d7202 */ /* 0x000fce0000000f00 */
[----:B------:R-:W-:Y:S05]  /*2b70*/  WARPSYNC.COLLECTIVE R104, `(.L_x_9660) ;  /* 0x0000000068087348 */ /* 0x000fea0003c00000 */
[----:B------:R0:W1:Y:S02]  /*2b80*/  SHFL.BFLY P3, R105, R109, R106, R113 ;  /* 0x0c00006a6d697389 */ /* 0x0000640000060071 */
[----:B01----:R-:W-:Y:S05]  /*2b90*/  ENDCOLLECTIVE ;  /* 0x000000000000791b */ /* 0x003fea0003800000 */
.L_x_9660:
[----:B------:R-:W-:Y:S01]  /*2ba0*/  HFMA2 R106, -RZ, RZ, 0, 9.5367431640625e-07 ;  /* 0x00000010ff6a7431 */ /* 0x000fe200000001ff */
[----:B------:R-:W-:-:S05]  /*2bb0*/  MOV R102, R105 ;  /* 0x0000006900667202 */ /* 0x000fca0000000f00 */
[----:B------:R-:W-:-:S05]  /*2bc0*/  FADD.FTZ R102, R103, R102 ;  /* 0x0000006667667221 */ /* 0x000fca0000010000 */
[----:B------:R-:W-:-:S07]  /*2bd0*/  MOV R109, R102 ;  /* 0x00000066006d7202 */ /* 0x000fce0000000f00 */
[----:B------:R-:W-:Y:S05]  /*2be0*/  WARPSYNC.COLLECTIVE R104, `(.L_x_9661) ;  /* 0x0000000068087348 */ /* 0x000fea0003c00000 */
[----:B------:R0:W1:Y:S02]  /*2bf0*/  SHFL.BFLY P3, R105, R109, R106, R113 ;  /* 0x0c00006a6d697389 */ /* 0x0000640000060071 */
[----:B01----:R-:W-:Y:S05]  /*2c00*/  ENDCOLLECTIVE ;  /* 0x000000000000791b */ /* 0x003fea0003800000 */
.L_x_9661:
[----:B------:R-:W-:Y:S05]  /*2c10*/  BRA `(.L_x_9662) ;  /* 0xfffffff000c07947 */ /* 0x000fea000383ffff */
.L_x_9663:
        /* <DEDUP_REMOVED lines=14> */
.L_x_12162:


//--------------------- .text._ZN10layer_norm31ln_parallel_residual_fwd_kernelINS_13Kernel_traitsI6__halfffffjLj512ELj1ELj4ELj1ELj16ENS_18Kernel_traits_baseILj512ES2_ffffjLj128EEEEELb0ELb1ELb0EEEvNS_9FwdParamsE --------------------------
	.section	.text._ZN10layer_norm31ln_parallel_residual_fwd_kernelINS_13Kernel_traitsI6__halfffffjLj512ELj1ELj4ELj1ELj16ENS_18Kernel_traits_baseILj512ES2_ffffjLj128EEEEELb0ELb1ELb0EEEvNS_9FwdParamsE,"ax",@progbits
	.align	128
        .global         _ZN10layer_norm31ln_parallel_residual_fwd_kernelINS_13Kernel_traitsI6__halfffffjLj512ELj1ELj4ELj1ELj16ENS_18Kernel_traits_baseILj512ES2_ffffjLj128EEEEELb0ELb1ELb0EEEvNS_9FwdParamsE
        .type           _ZN10layer_norm31ln_parallel_residual_fwd_kernelINS_13Kernel_traitsI6__halfffffjLj512ELj1ELj4ELj1ELj16ENS_18Kernel_traits_baseILj512ES2_ffffjLj128EEEEELb0ELb1ELb0EEEvNS_9FwdParamsE,@function
        .size           _ZN10layer_norm31ln_parallel_residual_fwd_kernelINS_13Kernel_traitsI6__halfffffjLj512ELj1ELj4ELj1ELj16ENS_18Kernel_traits_baseILj512ES2_ffffjLj128EEEEELb0ELb1ELb0EEEvNS_9FwdParamsE,(.L_x_12163 - _ZN10layer_norm31ln_parallel_residual_fwd_kernelINS_13Kernel_traitsI6__halfffffjLj512ELj1ELj4ELj1ELj16ENS_18Kernel_traits_baseILj512ES2_ffffjLj128EEEEELb0ELb1ELb0EEEvNS_9FwdParamsE)
        .other          _ZN10layer_norm31ln_parallel_residual_fwd_kernelINS_13Kernel_traitsI6__halfffffjLj512ELj1ELj4ELj1ELj16ENS_18Kernel_traits_baseILj512ES2_ffffjLj128EEEEELb0ELb1ELb0EEEvNS_9FwdParamsE,@"STO_CUDA_ENTRY STV_DEFAULT"
_ZN10layer_norm31ln_parallel_residual_fwd_kernelINS_13Kernel_traitsI6__halfffffjLj512ELj1ELj4ELj1ELj16ENS_18Kernel_traits_baseILj512ES2_ffffjLj128EEEEELb0ELb1ELb0EEEvNS_9FwdParamsE:
.text._ZN10layer_norm31ln_parallel_residual_fwd_kernelINS_13Kernel_traitsI6__halfffffjLj512ELj1ELj4ELj1ELj16ENS_18Kernel_traits_baseILj512ES2_ffffjLj128EEEEELb0ELb1ELb0EEEvNS_9FwdParamsE:
[----:B------:R-:W-:Y:S01]  /*0000*/  LDC R1, c[0x0][0x37c] ;  /* 0x0000df00ff017b82 */ /* 0x000fe20000000800 */
[----:B------:R-:W0:Y:S07]  /*0010*/  S2R R49, SR_TID.X ;  /* 0x0000000000317919 */ /* 0x000e2e0000002100 */
[----:B------:R-:W1:Y:S01]  /*0020*/  LDC R3, c[0x0][0x388] ;  /* 0x0000e200ff037b82 */ /* 0x000e620000000800 */
[----:B------:R-:W2:Y:S01]  /*0030*/  LDCU.64 UR10, c[0x0][0x438] ;  /* 0x00008700ff0a77ac */ /* 0x000ea20008000a00 */
[----:B------:R-:W-:Y:S01]  /*0040*/  BSSY.RECONVERGENT B0, `(.L_x_9664) ;  /* 0x000004c000007945 */ /* 0x000fe20003800200 */
[----:B------:R-:W3:Y:S05]  /*0050*/  LDCU.64 UR6, c[0x0][0x3a0] ;  /* 0x00007400ff0677ac */ /* 0x000eea0008000a00 */
[----:B------:R-:W4:Y:S01]  /*0060*/  S2UR UR4, SR_CTAID.X ;  /* 0x00000000000479c3 */ /* 0x000f220000002500 */
[----:B------:R-:W3:Y:S01]  /*0070*/  LDCU.64 UR8, c[0x0][0x398] ;  /* 0x00007300ff0877ac */ /* 0x000ee20008000a00 */
[----:B--2---:R-:W-:-:S04]  /*0080*/  UISETP.NE.U32.AND UP1, UPT, UR10, URZ, UPT ;  /* 0x000000ff0a00728c */ /* 0x004fc8000bf25070 */
[----:B------:R-:W-:Y:S01]  /*0090*/  UISETP.NE.AND.EX UP1, UPT, UR11, URZ, UPT, UP1 ;  /* 0x000000ff0b00728c */ /* 0x000fe2000bf25310 */
[----:B-1----:R-:W-:Y:S01]  /*00a0*/  SHF.R.S32.HI R0, RZ, 0x1f, R3 ;  /* 0x0000001fff007819 */ /* 0x002fe20000011403 */
[----:B---3--:R-:W-:-:S03]  /*00b0*/  ULOP3.LUT UP0, URZ, UR6, UR8, URZ, 0xfc, !UPT ;  /* 0x0000000806ff7292 */ /* 0x008fc6000f80fcff */
[----:B------:R-:W-:Y:S02]  /*00c0*/  LEA.HI R0, R0, R3, RZ, 0x2 ;  /* 0x0000000300007211 */ /* 0x000fe400078f10ff */
[C---:B0-----:R-:W-:Y:S01]  /*00d0*/  LOP3.LUT R3, R49.reuse, 0x1f, RZ, 0xc, !PT ;  /* 0x0000001f31037812 */ /* 0x041fe200078e0cff */
[----:B----4-:R-:W-:Y:S01]  /*00e0*/  USHF.L.U32 UR4, UR4, 0x2, URZ ;  /* 0x0000000204047899 */ /* 0x010fe200080006ff */
[----:B------:R-:W-:Y:S01]  /*00f0*/  SHF.R.U32.HI R47, RZ, 0x5, R49 ;  /* 0x00000005ff2f7819 */ /* 0x000fe20000011631 */
[----:B------:R-:W-:Y:S01]  /*0100*/  ULOP3.LUT UP0, URZ, UR7, UR9, URZ, 0xfc, UP0 ;  /* 0x0000000907ff7292 */ /* 0x000fe2000800fcff */
[----:B------:R-:W-:Y:S01]  /*0110*/  LEA.HI.SX32 R48, R0, R3, 0x1e ;  /* 0x0000000300307211 */ /* 0x000fe200078ff2ff */
[----:B------:R-:W0:Y:S01]  /*0120*/  LDCU.64 UR6, c[0x0][0x358] ;  /* 0x00006b00ff0677ac */ /* 0x000e220008000a00 */
[----:B------:R-:W-:Y:S02]  /*0130*/  LOP3.LUT R49, R49, 0x1f, RZ, 0xc0, !PT ;  /* 0x0000001f31317812 */ /* 0x000fe400078ec0ff */
[----:B------:R-:W-:Y:S01]  /*0140*/  LOP3.LUT R47, R47, UR4, RZ, 0xfc, !PT ;  /* 0x000000042f2f7c12 */ /* 0x000fe2000f8efcff */
[----:B------:R-:W-:Y:S06]  /*0150*/  BRA.U !UP1, `(.L_x_9665) ;  /* 0x0000000109887547 */ /* 0x000fec000b800000 */
[C---:B------:R-:W-:Y:S02]  /*0160*/  ISETP.GE.U32.AND P1, PT, R48.reuse, 0x40, PT ;  /* 0x000000403000780c */ /* 0x040fe40003f26070 */
[C---:B------:R-:W-:Y:S02]  /*0170*/  ISETP.GE.U32.AND P0, PT, R48.reuse, 0x20, PT ;  /* 0x000000203000780c */ /* 0x040fe40003f06070 */
[----:B------:R-:W-:Y:S02]  /*0180*/  ISETP.GE.U32.AND P2, PT, R48, 0x60, PT ;  /* 0x000000603000780c */ /* 0x000fe40003f46070 */
[----:B------:R-:W-:-:S07]  /*0190*/  MOV R23, R49 ;  /* 0x0000003100177202 */ /* 0x000fce0000000f00 */
[----:B------:R-:W1:Y:S02]  /*01a0*/  @P1 LDC.64 R8, c[0x0][0x3d0] ;  /* 0x0000f400ff081b82 */ /* 0x000e640000000a00 */
[----:B------:R-:W-:-:S06]  /*01b0*/  @P0 LOP3.LUT R23, R49, 0x20, RZ, 0xfc, !PT ;  /* 0x0000002031170812 */ /* 0x000fcc00078efcff */
[----:B------:R-:W2:Y:S08]  /*01c0*/  @P1 LDC.64 R16, c[0x0][0x438] ;  /* 0x00010e00ff101b82 */ /* 0x000eb00000000a00 */
[----:B------:R-:W3:Y:S08]  /*01d0*/  @P0 LDC.64 R4, c[0x0][0x3d0] ;  /* 0x0000f400ff040b82 */ /* 0x000ef00000000a00 */
[----:B------:R-:W4:Y:S01]  /*01e0*/  @P2 LDC.64 R18, c[0x0][0x3d0] ;  /* 0x0000f400ff122b82 */ /* 0x000f220000000a00 */
[----:B-1----:R-:W-:-:S05]  /*01f0*/  @P1 IMAD.WIDE.U32 R8, R23, 0x8, R8 ;  /* 0x0000000817081825 */ /* 0x002fca00078e0008 */
[----:B0-----:R1:W5:Y:S02]  /*0200*/  @P1 LDG.E.64 R52, desc[UR6][R8.64] ;  /* 0x0000000608341981 */ /* 0x001364000c1e1b00 */
[----:B------:R-:W0:Y:S01]  /*0210*/  @P0 LDC.64 R6, c[0x0][0x438] ;  /* 0x00010e00ff060b82 */ /* 0x000e220000000a00 */
[C---:B--2---:R-:W-:Y:S01]  /*0220*/  @P1 IMAD.WIDE.U32 R16, R23.reuse, 0x8, R16 ;  /* 0x0000000817101825 */ /* 0x044fe200078e0010 */
[----:B------:R-:W-:-:S04]  /*0230*/  @P1 IADD3 R23, PT, PT, R23, 0x20, RZ ;  /* 0x0000002017171810 */ /* 0x000fc80007ffe0ff */
[----:B------:R1:W5:Y:S02]  /*0240*/  @P1 LD.E.64 R12, desc[UR6][R16.64] ;  /* 0x00000006100c1980 */ /* 0x000364000c101b00 */
[----:B------:R-:W2:Y:S01]  /*0250*/  @P2 LDC.64 R20, c[0x0][0x438] ;  /* 0x00010e00ff142b82 */ /* 0x000ea20000000a00 */
[----:B---3--:R-:W-:-:S05]  /*0260*/  @P0 IMAD.WIDE.U32 R4, R49, 0x8, R4 ;  /* 0x0000000831040825 */ /* 0x008fca00078e0004 */
[----:B------:R1:W5:Y:S01]  /*0270*/  @P0 LDG.E.64 R54, desc[UR6][R4.64] ;  /* 0x0000000604360981 */ /* 0x000362000c1e1b00 */
[----:B----4-:R-:W-:-:S05]  /*0280*/  @P2 IMAD.WIDE.U32 R18, R23, 0x8, R18 ;  /* 0x0000000817122825 */ /* 0x010fca00078e0012 */
[----:B------:R1:W5:Y:S01]  /*0290*/  @P2 LDG.E.64 R2, desc[UR6][R18.64] ;  /* 0x0000000612022981 */ /* 0x000362000c1e1b00 */
[----:B0-----:R-:W-:-:S05]  /*02a0*/  @P0 IMAD.WIDE.U32 R6, R49, 0x8, R6 ;  /* 0x0000000831060825 */ /* 0x001fca00078e0006 */
[----:B------:R1:W5:Y:S01]  /*02b0*/  @P0 LD.E.64 R14, desc[UR6][R6.64] ;  /* 0x00000006060e0980 */ /* 0x000362000c101b00 */
[----:B--2---:R-:W-:-:S05]  /*02c0*/  @P2 IMAD.WIDE.U32 R20, R23, 0x8, R20 ;  /* 0x0000000817142825 */ /* 0x004fca00078e0014 */
[----:B------:R1:W5:Y:S01]  /*02d0*/  @P2 LD.E.64 R10, desc[UR6][R20.64] ;  /* 0x00000006140a2980 */ /* 0x000362000c101b00 */
[----:B------:R-:W-:Y:S02]  /*02e0*/  ISETP.GE.U32.AND P1, PT, R48, 0x80, PT ;  /* 0x000000803000780c */ /* 0x000fe40003f26070 */
[----:B------:R-:W-:-:S11]  /*02f0*/  @P2 IADD3 R23, PT, PT, R23, 0x20, RZ ;  /* 0x0000002017172810 */ /* 0x000fd60007ffe0ff */
[----:B-1----:R-:W-:Y:S05]  /*0300*/  @!P1 BRA `(.L_x_9666) ;  /* 0x00000000007c9947 */ /* 0x002fea0003800000 */
[----:B------:R-:W0:Y:S08]  /*0310*/  LDC.64 R8, c[0x0][0x3d0] ;  /* 0x0000f400ff087b82 */ /* 0x000e300000000a00 */
[----:B------:R-:W1:Y:S01]  /*0320*/  LDC.64 R40, c[0x0][0x438] ;  /* 0x00010e00ff287b82 */ /* 0x000e620000000a00 */
[----:B0-----:R-:W-:-:S06]  /*0330*/  IMAD.WIDE.U32 R8, R23, 0x8, R8 ;  /* 0x0000000817087825 */ /* 0x001fcc00078e0008 */
[----:B------:R-:W5:Y:S01]  /*0340*/  LDG.E.64 R8, desc[UR6][R8.64] ;  /* 0x0000000608087981 */ /* 0x000f62000c1e1b00 */
[----:B-1----:R-:W-:-:S06]  /*0350*/  IMAD.WIDE.U32 R40, R23, 0x8, R40 ;  /* 0x0000000817287825 */ /* 0x002fcc00078e0028 */
[----:B------:R-:W5:Y:S01]  /*0360*/  LD.E.64 R40, desc[UR6][R40.64] ;  /* 0x0000000628287980 */ /* 0x000f62000c101b00 */
[----:B------:R-:W-:Y:S05]  /*0370*/  BRA `(.L_x_9666) ;  /* 0x0000000000607947 */ /* 0x000fea0003800000 */
.L_x_9665:
[C---:B------:R-:W-:Y:S02]  /*0380*/  ISETP.GE.U32.AND P1, PT, R48.reuse, 0x40, PT ;  /* 0x000000403000780c */ /* 0x040fe40003f26070 */
[C---:B------:R-:W-:Y:S02]  /*0390*/  ISETP.GE.U32.AND P2, PT, R48.reuse, 0x60, PT ;  /* 0x000000603000780c */ /* 0x040fe40003f46070 */
[C---:B------:R-:W-:Y:S02]  /*03a0*/  ISETP.GE.U32.AND P0, PT, R48.reuse, 0x20, PT ;  /* 0x000000203000780c */ /* 0x040fe40003f06070 */
[----:B------:R-:W-:Y:S02]  /*03b0*/  ISETP.GE.U32.AND P3, PT, R48, 0x80, PT ;  /* 0x000000803000780c */ /* 0x000fe40003f66070 */
[----:B------:R-:W-:-:S05]  /*03c0*/  MOV R23, R49 ;  /* 0x0000003100177202 */ /* 0x000fca0000000f00 */
[----:B------:R-:W1:Y:S04]  /*03d0*/  @P1 LDC.64 R4, c[0x0][0x3d0] ;  /* 0x0000f400ff041b82 */ /* 0x000e680000000a00 */
[----:B------:R-:W-:-:S04]  /*03e0*/  @P0 LOP3.LUT R23, R49, 0x20, RZ, 0xfc, !PT ;  /* 0x0000002031170812 */ /* 0x000fc800078efcff */
[----:B------:R-:W2:Y:S08]  /*03f0*/  @P2 LDC.64 R6, c[0x0][0x3d0] ;  /* 0x0000f400ff062b82 */ /* 0x000eb00000000a00 */
[----:B------:R-:W3:Y:S08]  /*0400*/  @P3 LDC.64 R20, c[0x0][0x3d0] ;  /* 0x0000f400ff143b82 */ /* 0x000ef00000000a00 */
[----:B------:R-:W4:Y:S01]  /*0410*/  @P0 LDC.64 R16, c[0x0][0x3d0] ;  /* 0x0000f400ff100b82 */ /* 0x000f220000000a00 */
[C---:B-1----:R-:W-:Y:S01]  /*0420*/  @P1 IMAD.WIDE.U32 R4, R23.reuse, 0x8, R4 ;  /* 0x0000000817041825 */ /* 0x042fe200078e0004 */
[----:B------:R-:W-:-:S04]  /*0430*/  @P1 IADD3 R23, PT, PT, R23, 0x20, RZ ;  /* 0x0000002017171810 */ /* 0x000fc80007ffe0ff */
[----:B0-----:R0:W5:Y:S01]  /*0440*/  @P1 LDG.E.64 R52, desc[UR6][R4.64] ;  /* 0x0000000604341981 */ /* 0x001162000c1e1b00 */
[C---:B--2---:R-:W-:Y:S01]  /*0450*/  @P2 IMAD.WIDE.U32 R18, R23.reuse, 0x8, R6 ;  /* 0x0000000817122825 */ /* 0x044fe200078e0006 */
[----:B------:R-:W-:-:S04]  /*0460*/  @P2 IADD3 R23, PT, PT, R23, 0x20, RZ ;  /* 0x0000002017172810 */ /* 0x000fc80007ffe0ff */
[----:B------:R0:W5:Y:S01]  /*0470*/  @P2 LDG.E.64 R2, desc[UR6][R18.64] ;  /* 0x0000000612022981 */ /* 0x000162000c1e1b00 */
[----:B---3--:R-:W-:-:S05]  /*0480*/  @P3 IMAD.WIDE.U32 R6, R23, 0x8, R20 ;  /* 0x0000000817063825 */ /* 0x008fca00078e0014 */
[----:B------:R0:W5:Y:S01]  /*0490*/  @P3 LDG.E.64 R8, desc[UR6][R6.64] ;  /* 0x0000000606083981 */ /* 0x000162000c1e1b00 */
[----:B----4-:R-:W-:-:S05]  /*04a0*/  @P0 IMAD.WIDE.U32 R16, R49, 0x8, R16 ;  /* 0x0000000831100825 */ /* 0x010fca00078e0010 */
[----:B------:R0:W5:Y:S01]  /*04b0*/  @P0 LDG.E.64 R54, desc[UR6][R16.64] ;  /* 0x0000000610360981 */ /* 0x000162000c1e1b00 */
[----:B------:R-:W-:Y:S02]  /*04c0*/  @P0 CS2R R14, SRZ ;  /* 0x00000000000e0805 */ /* 0x000fe4000001ff00 */
[----:B------:R-:W-:Y:S02]  /*04d0*/  @P1 CS2R R12, SRZ ;  /* 0x00000000000c1805 */ /* 0x000fe4000001ff00 */
[----:B------:R-:W-:Y:S02]  /*04e0*/  @P2 CS2R R10, SRZ ;  /* 0x00000000000a2805 */ /* 0x000fe4000001ff00 */
[----:B------:R-:W-:-:S07]  /*04f0*/  @P3 CS2R R40, SRZ ;  /* 0x0000000000283805 */ /* 0x000fce000001ff00 */
.L_x_9666:
[----:B------:R-:W-:Y:S05]  /*0500*/  BSYNC.RECONVERGENT B0 ;  /* 0x0000000000007941 */ /* 0x000fea0003800200 */
.L_x_9664:
[----:B------:R-:W1:Y:S02]  /*0510*/  LDCU UR4, c[0x0][0x384] ;  /* 0x00007080ff0477ac */ /* 0x000e640008000800 */
[----:B-1----:R-:W-:-:S13]  /*0520*/  ISETP.GE.AND P1, PT, R47, UR4, PT ;  /* 0x000000042f007c0c */ /* 0x002fda000bf26270 */
[----:B------:R-:W-:Y:S05]  /*0530*/  @P1 EXIT ;  /* 0x000000000000194d */ /* 0x000fea0003800000 */
[----:B-----5:R-:W-:Y:S01]  /*0540*/  MOV R64, R2 ;  /* 0x0000000200407202 */ /* 0x020fe20000000f00 */
[----:B------:R-:W1:Y:S01]  /*0550*/  LDCU.U8 UR4, c[0x0][0x410] ;  /* 0x00008200ff0477ac */ /* 0x000e620008000000 */
[----:B------:R-:W-:Y:S02]  /*0560*/  MOV R0, R3 ;  /* 0x0000000300007202 */ /* 0x000fe40000000f00 */
[----:B------:R-:W-:Y:S01]  /*0570*/  SHF.R.U64 R63, R2, 0x10, R3 ;  /* 0x00000010023f7819 */ /* 0x000fe20000001203 */
[----:B------:R-:W2:Y:S01]  /*0580*/  LDCU UR9, c[0x0][0x388] ;  /* 0x00007100ff0977ac */ /* 0x000ea20008000800 */
[----:B------:R-:W-:Y:S02]  /*0590*/  PRMT R64, R0, 0x5410, R64 ;  /* 0x0000541000407816 */ /* 0x000fe40000000040 */
[----:B------:R-:W-:Y:S01]  /*05a0*/  MOV R0, R54 ;  /* 0x0000003600007202 */ /* 0x000fe20000000f00 */
[----:B------:R-:W3:Y:S01]  /*05b0*/  LDCU UR8, c[0x0][0x448] ;  /* 0x00008900ff0877ac */ /* 0x000ee20008000800 */
[----:B------:R-:W-:-:S02]  /*05c0*/  MOV R2, R55 ;  /* 0x0000003700027202 */ /* 0x000fc40000000f00 */
[----:B------:R-:W-:Y:S01]  /*05d0*/  SHF.R.U32.HI R60, RZ, 0x10, R53 ;  /* 0x00000010ff3c7819 */ /* 0x000fe20000011635 */
[----:B------:R-:W4:Y:S01]  /*05e0*/  LDCU.64 UR10, c[0x0][0x398] ;  /* 0x00007300ff0a77ac */ /* 0x000f220008000a00 */
[----:B------:R-:W-:Y:S02]  /*05f0*/  PRMT R62, R2, 0x5410, R0 ;  /* 0x00005410023e7816 */ /* 0x000fe40000000000 */
[----:B------:R-:W-:Y:S01]  /*0600*/  MOV R0, R52 ;  /* 0x0000003400007202 */ /* 0x000fe20000000f00 */
[----:B------:R-:W0:Y:S01]  /*0610*/  LDCU.64 UR12, c[0x0][0x3a0] ;  /* 0x00007400ff0c77ac */ /* 0x000e220008000a00 */
[----:B------:R-:W-:Y:S02]  /*0620*/  MOV R2, R53 ;  /* 0x0000003500027202 */ /* 0x000fe40000000f00 */
[----:B------:R-:W-:Y:S01]  /*0630*/  MOV R39, R8 ;  /* 0x0000000800277202 */ /* 0x000fe20000000f00 */
[----:B-1----:R-:W-:Y:S01]  /*0640*/  UISETP.NE.AND UP2, UPT, UR4, URZ, UPT ;  /* 0x000000ff0400728c */ /* 0x002fe2000bf45270 */
[----:B------:R-:W-:-:S02]  /*0650*/  MOV R38, R9 ;  /* 0x0000000900267202 */ /* 0x000fc40000000f00 */
[--C-:B------:R-:W-:Y:S01]  /*0660*/  SHF.R.U64 R36, R8, 0x10, R9.reuse ;  /* 0x0000001008247819 */ /* 0x100fe20000001209 */
[----:B------:R-:W-:Y:S01]  /*0670*/  HADD2.F32 R39, -RZ, R39.H0_H0 ;  /* 0x20000027ff277230 */ /* 0x000fe20000004100 */
[----:B------:R-:W-:Y:S01]  /*0680*/  SHF.R.U32.HI R37, RZ, 0x10, R9 ;  /* 0x00000010ff257819 */ /* 0x000fe20000011609 */
[----:B------:R-:W-:Y:S01]  /*0690*/  HADD2.F32 R38, -RZ, R38.H0_H0 ;  /* 0x20000026ff267230 */ /* 0x000fe20000004100 */
[----:B------:R-:W-:Y:S01]  /*06a0*/  PRMT R61, R2, 0x5410, R0 ;  /* 0x00005410023d7816 */ /* 0x000fe20000000000 */
[----:B------:R-:W-:Y:S01]  /*06b0*/  HADD2.F32 R36, -RZ, R36.H0_H0 ;  /* 0x20000024ff247230 */ /* 0x000fe20000004100 */
[--C-:B------:R-:W-:Y:S01]  /*06c0*/  SHF.R.U64 R35, R40, 0x10, R41.reuse ;  /* 0x0000001028237819 */ /* 0x100fe20000001229 */
[----:B------:R-:W-:Y:S01]  /*06d0*/  HADD2.F32 R40, -RZ, R40.H0_H0 ;  /* 0x20000028ff287230 */ /* 0x000fe20000004100 */
[----:B------:R-:W-:Y:S01]  /*06e0*/  SHF.R.U32.HI R34, RZ, 0x10, R41 ;  /* 0x00000010ff227819 */ /* 0x000fe20000011629 */
[----:B------:R-:W-:Y:S01]  /*06f0*/  HADD2.F32 R41, -RZ, R41.H0_H0 ;  /* 0x20000029ff297230 */ /* 0x000fe20000004100 */
[----:B------:R-:W-:Y:S01]  /*0700*/  SHF.R.U32.HI R3, RZ, 0x10, R3 ;  /* 0x00000010ff037819 */ /* 0x000fe20000011603 */
[----:B------:R-:W-:Y:S01]  /*0710*/  HADD2.F32 R37, -RZ, R37.H0_H0 ;  /* 0x20000025ff257230 */ /* 0x000fe20000004100 */
[----:B------:R-:W-:Y:S01]  /*0720*/  PRMT R60, R60, 0x5410, R60 ;  /* 0x000054103c3c7816 */ /* 0x000fe2000000003c */
[----:B------:R-:W-:Y:S01]  /*0730*/  HADD2.F32 R35, -RZ, R35.H0_H0 ;  /* 0x20000023ff237230 */ /* 0x000fe20000004100 */
[----:B------:R-:W-:Y:S01]  /*0740*/  SHF.R.U32.HI R0, RZ, 0x10, R13 ;  /* 0x00000010ff007819 */ /* 0x000fe2000001160d */
[----:B------:R-:W-:Y:S01]  /*0750*/  HADD2.F32 R34, -RZ, R34.H0_H0 ;  /* 0x20000022ff227230 */ /* 0x000fe20000004100 */
[----:B------:R-:W-:-:S02]  /*0760*/  SHF.R.U64 R59, R10, 0x10, R11 ;  /* 0x000000100a3b7819 */ /* 0x000fc4000000120b */
[----:B------:R-:W-:Y:S02]  /*0770*/  SHF.R.U32.HI R2, RZ, 0x10, R11 ;  /* 0x00000010ff027819 */ /* 0x000fe4000001160b */
[----:B------:R-:W-:Y:S02]  /*0780*/  PRMT R63, R3, 0x5410, R63 ;  /* 0x00005410033f7816 */ /* 0x000fe4000000003f */
[----:B------:R-:W-:Y:S02]  /*0790*/  PRMT R60, R0, 0x7610, R60 ;  /* 0x00007610003c7816 */ /* 0x000fe4000000003c */
[----:B0-234-:R-:W-:-:S07]  /*07a0*/  PRMT R59, R2, 0x5410, R59 ;  /* 0x00005410023b7816 */ /* 0x01dfce000000003b */
.L_x_9693:
[----:B------:R-:W-:Y:S01]  /*07b0*/  IMAD R28, R47, UR9, RZ ;  /* 0x000000092f1c7c24 */ /* 0x000fe2000f8e02ff */
[----:B------:R-:W-:Y:S04]  /*07c0*/  BSSY.RECONVERGENT B0, `(.L_x_9667) ;  /* 0x000003e000007945 */ /* 0x000fe80003800200 */
[----:B------:R-:W-:-:S04]  /*07d0*/  SHF.R.S32.HI R29, RZ, 0x1f, R28 ;  /* 0x0000001fff1d7819 */ /* 0x000fc8000001141c */
[----:B------:R-:W-:-:S04]  /*07e0*/  LEA.HI R28, R29, R28, RZ, 0x2 ;  /* 0x0000001c1d1c7211 */ /* 0x000fc800078f10ff */
[----:B------:R-:W-:-:S04]  /*07f0*/  LEA.HI.SX32 R50, R28, R49, 0x1e ;  /* 0x000000311c327211 */ /* 0x000fc800078ff2ff */
[----:B------:R-:W-:Y:S01]  /*0800*/  MOV R51, R50 ;  /* 0x0000003200337202 */ /* 0x000fe20000000f00 */
[----:B0-----:R-:W-:Y:S06]  /*0810*/  @!P0 BRA `(.L_x_9668) ;  /* 0x0000000000e08947 */ /* 0x001fec0003800000 */
        /* <DEDUP_REMOVED lines=28> */
.L_x_9670:
        /* <DEDUP_REMOVED lines=9> */
.L_x_9669:
        /* <DEDUP_REMOVED lines=12> */
.L_x_9671:
[----:B------:R-:W0:Y:S01]  /*0b30*/  @UP0 LDCU.64 UR4, c[0x0][0x3a8] ;  /* 0x00007500ff0407ac */ /* 0x000e220008000a00 */
[----:B------:R-:W-:Y:S01]  /*0b40*/  PLOP3.LUT P0, PT, PT, PT, UP0, 0x80, 0x8 ;  /* 0x000000000008781c */ /* 0x000fe20003f0f008 */
[----:B------:R-:W-:Y:S01]  /*0b50*/  HFMA2 R29, -RZ, RZ, 0, 9.5367431640625e-07 ;  /* 0x00000010ff1d7431 */ /* 0x000fe200000001ff */
[----:B------:R-:W-:Y:S02]  /*0b60*/  PLOP3.LUT P1, PT, PT, PT, UP0, 0x80, 0x8 ;  /* 0x000000000008781c */ /* 0x000fe40003f2f008 */
[----:B------:R-:W-:-:S09]  /*0b70*/  IADD3 R51, PT, PT, R50, 0x20, RZ ;  /* 0x0000002032337810 */ /* 0x000fd20007ffe0ff */
[----:B0-----:R-:W-:-:S05]  /*0b80*/  @P0 IMAD.WIDE.U32 R28, R50, R29, UR4 ;  /* 0x00000004321c0e25 */ /* 0x001fca000f8e001d */
[----:B------:R0:W-:Y:S02]  /*0b90*/  @P1 STG.E.128 desc[UR6][R28.64], R16 ;  /* 0x000000101c001986 */ /* 0x0001e4000c101d06 */
.L_x_9668:
[----:B------:R-:W-:Y:S05]  /*0ba0*/  BSYNC.RECONVERGENT B0 ;  /* 0x0000000000007941 */ /* 0x000fea0003800200 */
.L_x_9667:
        /* <DEDUP_REMOVED lines=35> */
.L_x_9674:
        /* <DEDUP_REMOVED lines=23> */
.L_x_9675:
[----:B------:R-:W0:Y:S01]  /*0f50*/  @UP0 LDCU.64 UR4, c[0x0][0x3a8] ;  /* 0x00007500ff0407ac */ /* 0x000e220008000a00 */
[----:B------:R-:W-:Y:S01]  /*0f60*/  PLOP3.LUT P0, PT, PT, PT, UP0, 0x80, 0x8 ;  /* 0x000000000008781c */ /* 0x000fe20003f0f008 */
[----:B------:R-:W-:Y:S01]  /*0f70*/  HFMA2 R28, -RZ, RZ, 0, 9.5367431640625e-07 ;  /* 0x00000010ff1c7431 */ /* 0x000fe200000001ff */
[----:B------:R-:W-:-:S11]  /*0f80*/  PLOP3.LUT P1, PT, PT, PT, UP0, 0x80, 0x8 ;  /* 0x000000000008781c */ /* 0x000fd60003f2f008 */
[C---:B0-----:R-:W-:Y:S01]  /*0f90*/  @P0 IMAD.WIDE.U32 R28, R51.reuse, R28, UR4 ;  /* 0x00000004331c0e25 */ /* 0x041fe2000f8e001c */
[----:B------:R-:W-:-:S04]  /*0fa0*/  IADD3 R51, PT, PT, R51, 0x20, RZ ;  /* 0x0000002033337810 */ /* 0x000fc80007ffe0ff */
[----:B------:R0:W-:Y:S03]  /*0fb0*/  @P1 STG.E.128 desc[UR6][R28.64], R16 ;  /* 0x000000101c001986 */ /* 0x0001e6000c101d06 */
.L_x_9673:
[----:B------:R-:W-:Y:S05]  /*0fc0*/  BSYNC.RECONVERGENT B0 ;  /* 0x0000000000007941 */ /* 0x000fea0003800200 */
.L_x_9672:
        /* <DEDUP_REMOVED lines=35> */
.L_x_9678:
        /* <DEDUP_REMOVED lines=23> */
.L_x_9679:
[----:B------:R-:W0:Y:S01]  /*1370*/  @UP0 LDCU.64 UR4, c[0x0][0x3a8] ;  /* 0x00007500ff0407ac */ /* 0x000e220008000a00 */
[----:B------:R-:W-:Y:S01]  /*1380*/  PLOP3.LUT P0, PT, PT, PT, UP0, 0x80, 0x8 ;  /* 0x000000000008781c */ /* 0x000fe20003f0f008 */
[----:B------:R-:W-:Y:S01]  /*1390*/  HFMA2 R28, -RZ, RZ, 0, 9.5367431640625e-07 ;  /* 0x00000010ff1c7431 */ /* 0x000fe200000001ff */
[----:B------:R-:W-:-:S11]  /*13a0*/  PLOP3.LUT P1, PT, PT, PT, UP0, 0x80, 0x8 ;  /* 0x000000000008781c */ /* 0x000fd60003f2f008 */
[C---:B0-----:R-:W-:Y:S01]  /*13b0*/  @P0 IMAD.WIDE.U32 R28, R51.reuse, R28, UR4 ;  /* 0x00000004331c0e25 */ /* 0x041fe2000f8e001c */
[----:B------:R-:W-:-:S04]  /*13c0*/  IADD3 R51, PT, PT, R51, 0x20, RZ ;  /* 0x0000002033337810 */ /* 0x000fc80007ffe0ff */
[----:B------:R0:W-:Y:S03]  /*13d0*/  @P1 STG.E.128 desc[UR6][R28.64], R16 ;  /* 0x000000101c001986 */ /* 0x0001e6000c101d06 */
.L_x_9677:
[----:B------:R-:W-:Y:S05]  /*13e0*/  BSYNC.RECONVERGENT B0 ;  /* 0x0000000000007941 */ /* 0x000fea0003800200 */
.L_x_9676:
        /* <DEDUP_REMOVED lines=34> */
.L_x_9682:
        /* <DEDUP_REMOVED lines=23> */
.L_x_9683:
[----:B------:R-:W0:Y:S01]  /*1780*/  @UP0 LDCU.64 UR4, c[0x0][0x3a8] ;  /* 0x00007500ff0407ac */ /* 0x000e220008000a00 */
[----:B------:R-:W-:Y:S01]  /*1790*/  PLOP3.LUT P0, PT, PT, PT, UP0, 0x80, 0x8 ;  /* 0x000000000008781c */ /* 0x000fe20003f0f008 */
[----:B------:R-:W-:Y:S01]  /*17a0*/  HFMA2 R28, -RZ, RZ, 0, 9.5367431640625e-07 ;  /* 0x00000010ff1c7431 */ /* 0x000fe200000001ff */
[----:B------:R-:W-:-:S11]  /*17b0*/  PLOP3.LUT P2, PT, PT, PT, UP0, 0x80, 0x8 ;  /* 0x000000000008781c */ /* 0x000fd60003f4f008 */
[----:B0-----:R-:W-:-:S05]  /*17c0*/  @P0 IMAD.WIDE.U32 R28, R51, R28, UR4 ;  /* 0x00000004331c0e25 */ /* 0x001fca000f8e001c */
[----:B------:R1:W-:Y:S02]  /*17d0*/  @P2 STG.E.128 desc[UR6][R28.64], R16 ;  /* 0x000000101c002986 */ /* 0x0003e4000c101d06 */
.L_x_9681:
[----:B------:R-:W-:Y:S05]  /*17e0*/  BSYNC.RECONVERGENT B0 ;  /* 0x0000000000007941 */ /* 0x000fea0003800200 */
.L_x_9680:
[----:B01----:R-:W-:Y:S01]  /*17f0*/  FADD.FTZ R29, RZ, R33 ;  /* 0x00000021ff1d7221 */ /* 0x003fe20000010000 */
        /* <DEDUP_REMOVED lines=36> */
[----:B------:R-:W-:-:S03]  /*1a40*/  FADD.FTZ R31, R32, -R57 ;  /* 0x80000039201f7221 */ /* 0x000fc60000010000 */
[----:B------:R-:W-:-:S04]  /*1a50*/  FFMA.FTZ R28, R28, R28, RZ ;  /* 0x0000001c1c1c7223 */ /* 0x000fc800000100ff */
[----:B------:R-:W-:Y:S01]  /*1a60*/  FFMA.FTZ R28, R31, R31, R28 ;  /* 0x0000001f1f1c7223 */ /* 0x000fe2000001001c */
[----:B------:R-:W-:-:S04]  /*1a70*/  FADD.FTZ R31, R9, -R57 ;  /* 0x80000039091f7221 */ /* 0x000fc80000010000 */
[----:B------:R-:W-:Y:S01]  /*1a80*/  FFMA.FTZ R28, R31, R31, R28 ;  /* 0x0000001f1f1c7223 */ /* 0x000fe2000001001c */
[----:B------:R-:W-:-:S04]  /*1a90*/  FADD.FTZ R31, R8, -R57 ;  /* 0x80000039081f7221 */ /* 0x000fc80000010000 */
[----:B------:R-:W-:Y:S01]  /*1aa0*/  FFMA.FTZ R28, R31, R31, R28 ;  /* 0x0000001f1f1c7223 */ /* 0x000fe2000001001c */
[----:B------:R-:W-:-:S04]  /*1ab0*/  FADD.FTZ R31, R7, -R57 ;  /* 0x80000039071f7221 */ /* 0x000fc80000010000 */
[----:B------:R-:W-:Y:S01]  /*1ac0*/  FSEL R56, R28, RZ, P0 ;  /* 0x000000ff1c387208 */ /* 0x000fe20000000000 */
[----:B------:R-:W-:-:S04]  /*1ad0*/  FADD.FTZ R28, R6, -R57 ;  /* 0x80000039061c7221 */ /* 0x000fc80000010000 */
[----:B------:R-:W-:-:S04]  /*1ae0*/  FFMA.FTZ R31, R31, R31, R56 ;  /* 0x0000001f1f1f7223 */ /* 0x000fc80000010038 */
[----:B------:R-:W-:Y:S01]  /*1af0*/  FFMA.FTZ R31, R28, R28, R31 ;  /* 0x0000001c1c1f7223 */ /* 0x000fe2000001001f */
[----:B------:R-:W-:-:S04]  /*1b00*/  FADD.FTZ R28, R5, -R57 ;  /* 0x80000039051c7221 */ /* 0x000fc80000010000 */
[----:B------:R-:W-:Y:S01]  /*1b10*/  FFMA.FTZ R31, R28, R28, R31 ;  /* 0x0000001c1c1f7223 */ /* 0x000fe2000001001f */
[----:B------:R-:W-:-:S04]  /*1b20*/  FADD.FTZ R28, R4, -R57 ;  /* 0x80000039041c7221 */ /* 0x000fc80000010000 */
[----:B------:R-:W-:Y:S01]  /*1b30*/  @P2 FFMA.FTZ R56, R28, R28, R31 ;  /* 0x0000001c1c382223 */ /* 0x000fe2000001001f */
[--C-:B------:R-:W-:Y:S01]  /*1b40*/  FADD.FTZ R31, R3, -R57.reuse ;  /* 0x80000039031f7221 */ /* 0x100fe20000010000 */
[----:B------:R-:W-:-:S03]  /*1b50*/  FADD.FTZ R28, R2, -R57 ;  /* 0x80000039021c7221 */ /* 0x000fc60000010000 */
        /* <DEDUP_REMOVED lines=23> */
.L_x_9705:
[----:B-1----:R-:W-:Y:S01]  /*1cd0*/  FADD.FTZ R56, R67, R28 ;  /* 0x0000001c43387221 */ /* 0x002fe20000010000 */
[----:B------:R-:W-:Y:S01]  /*1ce0*/  FMUL.FTZ R28, R57, R57 ;  /* 0x00000039391c7220 */ /* 0x000fe20000410000 */
[----:B------:R-:W-:Y:S01]  /*1cf0*/  PLOP3.LUT P2, PT, PT, PT, UP2, 0x40, 0x4 ;  /* 0x000000000004781c */ /* 0x000fe20003f4e828 */
[----:B------:R-:W1:Y:S01]  /*1d00*/  @!P5 LDC.64 R30, c[0x0][0x3c0] ;  /* 0x0000f000ff1edb82 */ /* 0x000e620000000a00 */
[----:B------:R-:W-:Y:S01]  /*1d10*/  FFMA.FTZ R51, R56, R29, UR8 ;  /* 0x0000000838337e23 */ /* 0x000fe2000801001d */
[----:B------:R-:W-:Y:S01]  /*1d20*/  BSSY.RECONVERGENT B0, `(.L_x_9685) ;  /* 0x0000028000007945 */ /* 0x000fe20003800200 */
[----:B------:R-:W-:Y:S02]  /*1d30*/  FSEL R56, R28, RZ, !P2 ;  /* 0x000000ff1c387208 */ /* 0x000fe40005000000 */
[----:B------:R-:W-:-:S03]  /*1d40*/  PLOP3.LUT P2, PT, PT, PT, UP2, 0x40, 0x4 ;  /* 0x000000000004781c */ /* 0x000fc60003f4e828 */
[----:B------:R-:W2:Y:S01]  /*1d50*/  @!P5 LDC.64 R28, c[0x0][0x3c8] ;  /* 0x0000f200ff1cdb82 */ /* 0x000ea20000000a00 */
[----:B------:R-:W-:Y:S01]  /*1d60*/  FADD.FTZ R56, R51, R56 ;  /* 0x0000003833387221 */ /* 0x000fe20000010000 */
[----:B------:R-:W-:-:S03]  /*1d70*/  FSEL R51, R57, RZ, P2 ;  /* 0x000000ff39337208 */ /* 0x000fc60001000000 */
[----:B------:R-:W3:Y:S01]  /*1d80*/  MUFU.RSQ R58, R56 ;  /* 0x00000038003a7308 */ /* 0x000ee20000001400 */
[----:B-1----:R-:W-:-:S05]  /*1d90*/  @!P5 IMAD.WIDE R30, R47, 0x4, R30 ;  /* 0x000000042f1ed825 */ /* 0x002fca00078e021e */
[----:B------:R1:W-:Y:S01]  /*1da0*/  @!P5 STG.E desc[UR6][R30.64], R57 ;  /* 0x000000391e00d986 */ /* 0x0003e2000c101906 */
[----:B--2---:R-:W-:-:S05]  /*1db0*/  @!P5 IMAD.WIDE R28, R47, 0x4, R28 ;  /* 0x000000042f1cd825 */ /* 0x004fca00078e021c */
[----:B---3--:R1:W-:Y:S01]  /*1dc0*/  @!P5 STG.E desc[UR6][R28.64], R58 ;  /* 0x0000003a1c00d986 */ /* 0x0083e2000c101906 */
[----:B------:R-:W-:Y:S05]  /*1dd0*/  @!P0 BRA `(.L_x_9686) ;  /* 0x0000000000708947 */ /* 0x000fea0003800000 */
[----:B-1----:R-:W-:Y:S01]  /*1de0*/  SHF.R.U64 R28, R54, 0x10, R55 ;  /* 0x00000010361c7819 */ /* 0x002fe20000001237 */
[----:B------:R-:W-:Y:S01]  /*1df0*/  FADD.FTZ R29, R32, -R51 ;  /* 0x80000033201d7221 */ /* 0x000fe20000010000 */
[----:B------:R-:W-:Y:S01]  /*1e00*/  SHF.R.U64 R30, R14, 0x10, R15 ;  /* 0x000000100e1e7819 */ /* 0x000fe2000000120f */
[----:B------:R-:W-:Y:S01]  /*1e10*/  FADD.FTZ R31, R33, -R51 ;  /* 0x80000033211f7221 */ /* 0x000fe20000010000 */
[----:B------:R-:W-:Y:S02]  /*1e20*/  HADD2.F32 R57, -RZ, R14.H0_H0 ;  /* 0x2000000eff397230 */ /* 0x000fe40000004100 */
[----:B------:R-:W-:Y:S01]  /*1e30*/  FMUL.FTZ R29, R58, R29 ;  /* 0x0000001d3a1d7220 */ /* 0x000fe20000410000 */
[----:B------:R-:W-:Y:S01]  /*1e40*/  HADD2.F32 R28, -RZ, R28.H0_H0 ;  /* 0x2000001cff1c7230 */ /* 0x000fe20000004100 */
[----:B------:R-:W-:Y:S01]  /*1e50*/  SHF.R.U32.HI R56, RZ, 0x10, R15 ;  /* 0x00000010ff387819 */ /* 0x000fe2000001160f */
[----:B------:R-:W-:-:S04]  /*1e60*/  HADD2.F32 R30, -RZ, R30.H0_H0 ;  /* 0x2000001eff1e7230 */ /* 0x000fc80000004100 */
[----:B------:R-:W-:Y:S02]  /*1e70*/  HADD2.F32 R56, -RZ, R56.H0_H0 ;  /* 0x20000038ff387230 */ /* 0x000fe40000004100 */
[----:B------:R-:W-:Y:S01]  /*1e80*/  FFMA.FTZ R29, R29, R28, R30 ;  /* 0x0000001c1d1d7223 */ /* 0x000fe2000001001e */
[----:B------:R-:W-:Y:S01]  /*1e90*/  FMUL.FTZ R28, R58, R31 ;  /* 0x0000001f3a1c7220 */ /* 0x000fe20000410000 */
[----:B------:R-:W-:-:S05]  /*1ea0*/  HADD2.F32 R31, -RZ, R62.H1_H1 ;  /* 0x3000003eff1f7230 */ /* 0x000fca0000004100 */
[----:B------:R-:W-:Y:S01]  /*1eb0*/  FFMA.FTZ R28, R28, R31, R57 ;  /* 0x0000001f1c1c7223 */ /* 0x000fe20000010039 */
[----:B------:R-:W-:Y:S01]  /*1ec0*/  FADD.FTZ R31, R9, -R51 ;  /* 0x80000033091f7221 */ /* 0x000fe20000010000 */
[----:B------:R-:W-:-:S03]  /*1ed0*/  HADD2.F32 R57, -RZ, R15.H0_H0 ;  /* 0x2000000fff397230 */ /* 0x000fc60000004100 */
[----:B------:R-:W-:Y:S01]  /*1ee0*/  FMUL.FTZ R30, R58, R31 ;  /* 0x0000001f3a1e7220 */ /* 0x000fe20000410000 */
[----:B------:R-:W-:-:S05]  /*1ef0*/  HADD2.F32 R31, -RZ, R62.H0_H0 ;  /* 0x2000003eff1f7230 */ /* 0x000fca0000004100 */
[----:B------:R-:W-:Y:S01]  /*1f00*/  FFMA.FTZ R30, R30, R31, R57 ;  /* 0x0000001f1e1e7223 */ /* 0x000fe20000010039 */
[----:B------:R-:W-:Y:S01]  /*1f10*/  SHF.R.U32.HI R31, RZ, 0x10, R55 ;  /* 0x00000010ff1f7819 */ /* 0x000fe20000011637 */
[----:B------:R-:W-:-:S04]  /*1f20*/  FADD.FTZ R57, R8, -R51 ;  /* 0x8000003308397221 */ /* 0x000fc80000010000 */
[----:B------:R-:W-:Y:S02]  /*1f30*/  HADD2.F32 R31, -RZ, R31.H0_H0 ;  /* 0x2000001fff1f7230 */ /* 0x000fe40000004100 */
[----:B------:R-:W-:-:S04]  /*1f40*/  FMUL.FTZ R57, R58, R57 ;  /* 0x000000393a397220 */ /* 0x000fc80000410000 */
[----:B------:R-:W-:Y:S02]  /*1f50*/  FFMA.FTZ R31, R57, R31, R56 ;  /* 0x0000001f391f7223 */ /* 0x000fe40000010038 */
[----:B------:R-:W1:Y:S02]  /*1f60*/  LDC.64 R56, c[0x0][0x428] ;  /* 0x00010a00ff387b82 */ /* 0x000e640000000a00 */
[C---:B-1----:R-:W-:Y:S01]  /*1f70*/  IMAD.WIDE.U32 R56, R50.reuse, 0x10, R56 ;  /* 0x0000001032387825 */ /* 0x042fe200078e0038 */
[----:B------:R-:W-:-:S04]  /*1f80*/  IADD3 R50, PT, PT, R50, 0x20, RZ ;  /* 0x0000002032327810 */ /* 0x000fc80007ffe0ff */
[----:B------:R2:W-:Y:S03]  /*1f90*/  STG.E.128 desc[UR6][R56.64], R28 ;  /* 0x0000001c38007986 */ /* 0x0005e6000c101d06 */
.L_x_9686:
[----:B------:R-:W-:Y:S05]  /*1fa0*/  BSYNC.RECONVERGENT B0 ;  /* 0x0000000000007941 */ /* 0x000fea0003800200 */
.L_x_9685:
[----:B------:R-:W-:Y:S01]  /*1fb0*/  ISETP.GE.U32.AND P2, PT, R48, 0x40, PT ;  /* 0x000000403000780c */ /* 0x000fe20003f46070 */
[----:B------:R-:W-:-:S12]  /*1fc0*/  BSSY.RECONVERGENT B0, `(.L_x_9687) ;  /* 0x000001c000007945 */ /* 0x000fd80003800200 */
[----:B------:R-:W-:Y:S05]  /*1fd0*/  @!P2 BRA `(.L_x_9688) ;  /* 0x000000000068a947 */ /* 0x000fea0003800000 */
[----:B-12---:R-:W-:Y:S01]  /*1fe0*/  SHF.R.U64 R28, R52, 0x10, R53 ;  /* 0x00000010341c7819 */ /* 0x006fe20000001235 */
[----:B------:R-:W-:Y:S01]  /*1ff0*/  FADD.FTZ R29, R6, -R51 ;  /* 0x80000033061d7221 */ /* 0x000fe20000010000 */
[----:B------:R-:W-:Y:S01]  /*2000*/  SHF.R.U64 R30, R12, 0x10, R13 ;  /* 0x000000100c1e7819 */ /* 0x000fe2000000120d */
[----:B------:R-:W-:Y:S01]  /*2010*/  FADD.FTZ R31, R7, -R51 ;  /* 0x80000033071f7221 */ /* 0x000fe20000010000 */
[----:B------:R-:W-:Y:S02]  /*2020*/  HADD2.F32 R57, -RZ, R12.H0_H0 ;  /* 0x2000000cff397230 */ /* 0x000fe40000004100 */
[----:B------:R-:W-:Y:S01]  /*2030*/  FMUL.FTZ R29, R58, R29 ;  /* 0x0000001d3a1d7220 */ /* 0x000fe20000410000 */
[----:B------:R-:W-:Y:S02]  /*2040*/  HADD2.F32 R28, -RZ, R28.H0_H0 ;  /* 0x2000001cff1c7230 */ /* 0x000fe40000004100 */
[----:B------:R-:W-:Y:S02]  /*2050*/  HADD2.F32 R30, -RZ, R30.H0_H0 ;  /* 0x2000001eff1e7230 */ /* 0x000fe40000004100 */
[----:B------:R-:W-:-:S02]  /*2060*/  HADD2.F32 R56, -RZ, R60.H1_H1 ;  /* 0x3000003cff387230 */ /* 0x000fc40000004100 */
        /* <DEDUP_REMOVED lines=10> */
[----:B------:R-:W-:-:S04]  /*2110*/  FADD.FTZ R31, R4, -R51 ;  /* 0x80000033041f7221 */ /* 0x000fc80000010000 */
[----:B------:R-:W-:-:S04]  /*2120*/  FMUL.FTZ R31, R58, R31 ;  /* 0x0000001f3a1f7220 */ /* 0x000fc80000410000 */
[----:B------:R-:W-:Y:S02]  /*2130*/  FFMA.FTZ R31, R31, R56, R66 ;  /* 0x000000381f1f7223 */ /* 0x000fe40000010042 */
[----:B------:R-:W1:Y:S02]  /*2140*/  LDC.64 R56, c[0x0][0x428] ;  /* 0x00010a00ff387b82 */ /* 0x000e640000000a00 */
[C---:B-1----:R-:W-:Y:S01]  /*2150*/  IMAD.WIDE.U32 R56, R50.reuse, 0x10, R56 ;  /* 0x0000001032387825 */ /* 0x042fe200078e0038 */
[----:B------:R-:W-:-:S04]  /*2160*/  IADD3 R50, PT, PT, R50, 0x20, RZ ;  /* 0x0000002032327810 */ /* 0x000fc80007ffe0ff */
[----:B------:R3:W-:Y:S03]  /*2170*/  STG.E.128 desc[UR6][R56.64], R28 ;  /* 0x0000001c38007986 */ /* 0x0007e6000c101d06 */
.L_x_9688:
[----:B------:R-:W-:Y:S05]  /*2180*/  BSYNC.RECONVERGENT B0 ;  /* 0x0000000000007941 */ /* 0x000fea0003800200 */
.L_x_9687:
[----:B------:R-:W-:Y:S01]  /*2190*/  ISETP.GE.U32.AND P2, PT, R48, 0x60, PT ;  /* 0x000000603000780c */ /* 0x000fe20003f46070 */
[----:B------:R-:W-:-:S12]  /*21a0*/  BSSY.RECONVERGENT B0, `(.L_x_9689) ;  /* 0x000001a000007945 */ /* 0x000fd80003800200 */
[----:B------:R-:W-:Y:S05]  /*21b0*/  @!P2 BRA `(.L_x_9690) ;  /* 0x000000000060a947 */ /* 0x000fea0003800000 */
[--C-:B-123--:R-:W-:Y:S01]  /*21c0*/  FADD.FTZ R29, R3, -R51.reuse ;  /* 0x80000033031d7221 */ /* 0x10efe20000010000 */
[----:B------:R-:W-:Y:S02]  /*21d0*/  HADD2.F32 R31, -RZ, R64.H1_H1 ;  /* 0x30000040ff1f7230 */ /* 0x000fe40000004100 */
[----:B------:R-:W-:Y:S02]  /*21e0*/  HADD2.F32 R57, -RZ, R10.H0_H0 ;  /* 0x2000000aff397230 */ /* 0x000fe40000004100 */
[----:B------:R-:W-:Y:S01]  /*21f0*/  FMUL.FTZ R28, R58, R29 ;  /* 0x0000001d3a1c7220 */ /* 0x000fe20000410000 */
[----:B------:R-:W-:Y:S01]  /*2200*/  FADD.FTZ R29, R2, -R51 ;  /* 0x80000033021d7221 */ /* 0x000fe20000010000 */
[----:B------:R-:W-:Y:S02]  /*2210*/  HADD2.F32 R30, -RZ, R63.H1_H1 ;  /* 0x3000003fff1e7230 */ /* 0x000fe40000004100 */
[----:B------:R-:W-:Y:S02]  /*2220*/  HADD2.F32 R56, -RZ, R59.H1_H1 ;  /* 0x3000003bff387230 */ /* 0x000fe40000004100 */
[----:B------:R-:W-:Y:S01]  /*2230*/  FFMA.FTZ R28, R28, R31, R57 ;  /* 0x0000001f1c1c7223 */ /* 0x000fe20000010039 */
[----:B------:R-:W-:Y:S01]  /*2240*/  FMUL.FTZ R29, R58, R29 ;  /* 0x0000001d3a1d7220 */ /* 0x000fe20000410000 */
[----:B------:R-:W-:Y:S01]  /*2250*/  FADD.FTZ R31, R0, -R51 ;  /* 0x80000033001f7221 */ /* 0x000fe20000010000 */
[----:B------:R-:W-:-:S02]  /*2260*/  HADD2.F32 R57, -RZ, R11.H0_H0 ;  /* 0x2000000bff397230 */ /* 0x000fc40000004100 */
[----:B------:R-:W-:Y:S01]  /*2270*/  FFMA.FTZ R29, R29, R30, R56 ;  /* 0x0000001e1d1d7223 */ /* 0x000fe20000010038 */
[----:B------:R-:W-:Y:S01]  /*2280*/  FMUL.FTZ R30, R58, R31 ;  /* 0x0000001f3a1e7220 */ /* 0x000fe20000410000 */
[----:B------:R-:W-:Y:S02]  /*2290*/  HADD2.F32 R31, -RZ, R64.H0_H0 ;  /* 0x20000040ff1f7230 */ /* 0x000fe40000004100 */
[----:B------:R-:W-:Y:S02]  /*22a0*/  HADD2.F32 R56, -RZ, R63.H0_H0 ;  /* 0x2000003fff387230 */ /* 0x000fe40000004100 */
[----:B------:R-:W-:Y:S02]  /*22b0*/  HADD2.F32 R66, -RZ, R59.H0_H0 ;  /* 0x2000003bff427230 */ /* 0x000fe40000004100 */
        /* <DEDUP_REMOVED lines=8> */
.L_x_9690:
[----:B------:R-:W-:Y:S05]  /*2340*/  BSYNC.RECONVERGENT B0 ;  /* 0x0000000000007941 */ /* 0x000fea0003800200 */
.L_x_9689:
[----:B------:R-:W-:Y:S04]  /*2350*/  BSSY.RECONVERGENT B0, `(.L_x_9691) ;  /* 0x0000011000007945 */ /* 0x000fe80003800200 */
[----:B------:R-:W-:Y:S05]  /*2360*/  @!P1 BRA `(.L_x_9692) ;  /* 0x00000000003c9947 */ /* 0x000fea0003800000 */
[----:B-1234-:R-:W1:Y:S01]  /*2370*/  LDC.64 R28, c[0x0][0x428] ;  /* 0x00010a00ff1c7b82 */ /* 0x01ee620000000a00 */
[--C-:B------:R-:W-:Y:S01]  /*2380*/  FADD.FTZ R57, R43, -R51.reuse ;  /* 0x800000332b397221 */ /* 0x100fe20000010000 */
[--C-:B------:R-:W-:Y:S01]  /*2390*/  FADD.FTZ R65, R44, -R51.reuse ;  /* 0x800000332c417221 */ /* 0x100fe20000010000 */
[--C-:B------:R-:W-:Y:S01]  /*23a0*/  FADD.FTZ R31, R45, -R51.reuse ;  /* 0x800000332d1f7221 */ /* 0x100fe20000010000 */
[----:B------:R-:W-:Y:S01]  /*23b0*/  FADD.FTZ R51, R46, -R51 ;  /* 0x800000332e337221 */ /* 0x000fe20000010000 */
[C---:B------:R-:W-:Y:S01]  /*23c0*/  FMUL.FTZ R57, R58.reuse, R57 ;  /* 0x000000393a397220 */ /* 0x040fe20000410000 */
[C---:B------:R-:W-:Y:S01]  /*23d0*/  FMUL.FTZ R56, R58.reuse, R65 ;  /* 0x000000413a387220 */ /* 0x040fe20000410000 */
[C---:B------:R-:W-:Y:S01]  /*23e0*/  FMUL.FTZ R30, R58.reuse, R31 ;  /* 0x0000001f3a1e7220 */ /* 0x040fe20000410000 */
[----:B------:R-:W-:-:S03]  /*23f0*/  FMUL.FTZ R31, R58, R51 ;  /* 0x000000333a1f7220 */ /* 0x000fc60000410000 */
[----:B------:R-:W-:Y:S01]  /*2400*/  FFMA.FTZ R30, R30, R38, R41 ;  /* 0x000000261e1e7223 */ /* 0x000fe20000010029 */
[----:B------:R-:W-:Y:S01]  /*2410*/  FFMA.FTZ R31, R31, R37, R34 ;  /* 0x000000251f1f7223 */ /* 0x000fe20000010022 */
[----:B-1----:R-:W-:-:S04]  /*2420*/  IMAD.WIDE.U32 R50, R50, 0x10, R28 ;  /* 0x0000001032327825 */ /* 0x002fc800078e001c */
[----:B------:R-:W-:Y:S01]  /*2430*/  FFMA.FTZ R28, R57, R39, R40 ;  /* 0x00000027391c7223 */ /* 0x000fe20000010028 */
[----:B------:R-:W-:-:S05]  /*2440*/  FFMA.FTZ R29, R56, R36, R35 ;  /* 0x00000024381d7223 */ /* 0x000fca0000010023 */
[----:B------:R1:W-:Y:S02]  /*2450*/  STG.E.128 desc[UR6][R50.64], R28 ;  /* 0x0000001c32007986 */ /* 0x0003e4000c101d06 */
.L_x_9692:
[----:B------:R-:W-:Y:S05]  /*2460*/  BSYNC.RECONVERGENT B0 ;  /* 0x0000000000007941 */ /* 0x000fea0003800200 */
.L_x_9691:
[----:B-1234-:R-:W1:Y:S02]  /*2470*/  LDC.64 R28, c[0x0][0x380] ;  /* 0x0000e000ff1c7b82 */ /* 0x01ee640000000a00 */
[----:B-1----:R-:W-:-:S04]  /*2480*/  LEA R47, R28, R47, 0x2 ;  /* 0x0000002f1c2f7211 */ /* 0x002fc800078e10ff */
[----:B------:R-:W-:-:S13]  /*2490*/  ISETP.GE.AND P1, PT, R47, R29, PT ;  /* 0x0000001d2f00720c */ /* 0x000fda0003f26270 */
[----:B------:R-:W-:Y:S05]  /*24a0*/  @!P1 BRA `(.L_x_9693) ;  /* 0xffffffe000c09947 */ /* 0x000fea000383ffff */
[----:B------:R-:W-:Y:S05]  /*24b0*/  EXIT ;  /* 0x000000000000794d */ /* 0x000fea0003800000 */
.L_x_9684:
[----:B------:R-:W-:Y:S01]  /*24c0*/  HFMA2 R51, -RZ, RZ, 0, 5.9604644775390625e-08 ;  /* 0x00000001ff337431 */ /* 0x000fe200000001ff */
[----:B------:R-:W-:Y:S01]  /*24d0*/  BSSY B0, `(.L_x_9694) ;  /* 0x0000006000007945 */ /* 0x000fe20003800000 */
[----:B------:R-:W-:Y:S02]  /*24e0*/  MOV R31, 0x1f ;  /* 0x0000001f001f7802 */ /* 0x000fe40000000f00 */
[----:B------:R-:W-:-:S07]  /*24f0*/  MOV R30, 0xffffffff ;  /* 0xffffffff001e7802 */ /* 0x000fce0000000f00 */
[----:B------:R-:W-:Y:S05]  /*2500*/  WARPSYNC.COLLECTIVE R30, `(.L_x_9695) ;  /* 0x000000001e087348 */ /* 0x000fea0003c00000 */
[----:B------:R0:W1:Y:S02]  /*2510*/  SHFL.BFLY P6, R28, R56, R51, R31 ;  /* 0x0c000033381c7389 */ /* 0x00006400000c001f */
[----:B01----:R-:W-:Y:S05]  /*2520*/  ENDCOLLECTIVE ;  /* 0x000000000000791b */ /* 0x003fea0003800000 */
.L_x_9695:
[----:B------:R-:W-:Y:S05]  /*2530*/  BSYNC B0 ;  /* 0x0000000000007941 */ /* 0x000fea0003800000 */
.L_x_9694:
[----:B------:R-:W-:Y:S01]  /*2540*/  FADD.FTZ R58, R56, R28 ;  /* 0x0000001c383a7221 */ /* 0x000fe20000010000 */
[----:B------:R-:W-:Y:S01]  /*2550*/  HFMA2 R51, -RZ, RZ, 0, 1.1920928955078125e-07 ;  /* 0x00000002ff337431 */ /* 0x000fe200000001ff */
[----:B------:R-:W-:Y:S01]  /*2560*/  MOV R31, 0x1f ;  /* 0x0000001f001f7802 */ /* 0x000fe20000000f00 */
[----:B------:R-:W0:Y:S01]  /*2570*/  LDC R29, c[0x0][0x400] ;  /* 0x00010000ff1d7b82 */ /* 0x000e220000000800 */
[----:B------:R-:W-:Y:S02]  /*2580*/  MOV R30, 0xffffffff ;  /* 0xffffffff001e7802 */ /* 0x000fe40000000f00 */
[----:B------:R-:W-:-:S07]  /*2590*/  MOV R56, R58 ;  /* 0x0000003a00387202 */ /* 0x000fce0000000f00 */
[----:B0-----:R-:W-:Y:S05]  /*25a0*/  WARPSYNC.COLLECTIVE R30, `(.L_x_9696) ;  /* 0x000000001e087348 */ /* 0x001fea0003c00000 */
[----:B------:R1:W2:Y:S02]  /*25b0*/  SHFL.BFLY P6, R28, R56, R51, R31 ;  /* 0x0c000033381c7389 */ /* 0x0002a400000c001f */
[----:B012---:R-:W-:Y:S05]  /*25c0*/  ENDCOLLECTIVE ;  /* 0x000000000000791b */ /* 0x007fea0003800000 */
.L_x_9696:
[----:B------:R-:W-:Y:S02]  /*25d0*/  HFMA2 R51, -RZ, RZ, 0, 2.384185791015625e-07 ;  /* 0x00000004ff337431 */ /* 0x000fe400000001ff */
[----:B------:R-:W-:-:S05]  /*25e0*/  FADD.FTZ R65, R58, R28 ;  /* 0x0000001c3a417221 */ /* 0x000fca0000010000 */
[----:B------:R-:W-:-:S07]  /*25f0*/  MOV R56, R65 ;  /* 0x0000004100387202 */ /* 0x000fce0000000f00 */
[----:B------:R-:W-:Y:S05]  /*2600*/  WARPSYNC.COLLECTIVE R30, `(.L_x_9697) ;  /* 0x000000001e087348 */ /* 0x000fea0003c00000 */
[----:B------:R0:W1:Y:S02]  /*2610*/  SHFL.BFLY P6, R28, R56, R51, R31 ;  /* 0x0c000033381c7389 */ /* 0x00006400000c001f */
[----:B01----:R-:W-:Y:S05]  /*2620*/  ENDCOLLECTIVE ;  /* 0x000000000000791b */ /* 0x003fea0003800000 */
.L_x_9697:
[----:B------:R-:W-:Y:S02]  /*2630*/  HFMA2 R51, -RZ, RZ, 0, 4.76837158203125e-07 ;  /* 0x00000008ff337431 */ /* 0x000fe400000001ff */
[----:B------:R-:W-:-:S05]  /*2640*/  FADD.FTZ R66, R65, R28 ;  /* 0x0000001c41427221 */ /* 0x000fca0000010000 */
[----:B------:R-:W-:-:S07]  /*2650*/  MOV R56, R66 ;  /* 0x0000004200387202 */ /* 0x000fce0000000f00 */
[----:B------:R-:W-:Y:S05]  /*2660*/  WARPSYNC.COLLECTIVE R30, `(.L_x_9698) ;  /* 0x000000001e087348 */ /* 0x000fea0003c00000 */
[----:B------:R0:W1:Y:S02]  /*2670*/  SHFL.BFLY P6, R28, R56, R51, R31 ;  /* 0x0c000033381c7389 */ /* 0x00006400000c001f */
[----:B01----:R-:W-:Y:S05]  /*2680*/  ENDCOLLECTIVE ;  /* 0x000000000000791b */ /* 0x003fea0003800000 */
.L_x_9698:
[----:B------:R-:W-:Y:S02]  /*2690*/  HFMA2 R51, -RZ, RZ, 0, 9.5367431640625e-07 ;  /* 0x00000010ff337431 */ /* 0x000fe400000001ff */
[----:B------:R-:W-:-:S05]  /*26a0*/  FADD.FTZ R67, R66, R28 ;  /* 0x0000001c42437221 */ /* 0x000fca0000010000 */
[----:B------:R-:W-:-:S07]  /*26b0*/  MOV R56, R67 ;  /* 0x0000004300387202 */ /* 0x000fce0000000f00 */
[----:B------:R-:W-:Y:S05]  /*26c0*/  WARPSYNC.COLLECTIVE R30, `(.L_x_9699) ;  /* 0x000000001e087348 */ /* 0x000fea0003c00000 */
[----:B------:R0:W1:Y:S02]  /*26d0*/  SHFL.BFLY P6, R28, R56, R51, R31 ;  /* 0x0c000033381c7389 */ /* 0x00006400000c001f */
[----:B01----:R-:W-:Y:S05]  /*26e0*/  ENDCOLLECTIVE ;  /* 0x000000000000791b */ /* 0x003fea0003800000 */
.L_x_9699:
[----:B------:R-:W-:Y:S01]  /*26f0*/  MOV R51, 0x1 ;  /* 0x0000000100337802 */ /* 0x000fe20000000f00 */
        /* <DEDUP_REMOVED lines=35> */
[----:B------:R-:W-:-:S07]  /*2930*/  HFMA2 R31, -RZ, RZ, 0, 1.847743988037109375e-06 ;  /* 0x0000001fff1f7431 */ /* 0x000fce00000001ff */
[----:B------:R-:W-:Y:S05]  /*2940*/  WARPSYNC.COLLECTIVE R30, `(.L_x_9700) ;  /* 0x000000001e087348 */ /* 0x000fea0003c00000 */
[----:B------:R0:W1:Y:S02]  /*2950*/  SHFL.BFLY P6, R28, R56, R51, R31 ;  /* 0x0c000033381c7389 */ /* 0x00006400000c001f */
[----:B01----:R-:W-:Y:S05]  /*2960*/  ENDCOLLECTIVE ;  /* 0x000000000000791b */ /* 0x003fea0003800000 */
.L_x_9700:
[----:B------:R-:W-:Y:S02]  /*2970*/  HFMA2 R51, -RZ, RZ, 0, 1.1920928955078125e-07 ;  /* 0x00000002ff337431 */ /* 0x000fe400000001ff */
[----:B------:R-:W-:-:S05]  /*2980*/  FADD.FTZ R58, R56, R28 ;  /* 0x0000001c383a7221 */ /* 0x000fca0000010000 */
[----:B------:R-:W-:-:S07]  /*2990*/  MOV R56, R58 ;  /* 0x0000003a00387202 */ /* 0x000fce0000000f00 */
[----:B------:R-:W-:Y:S05]  /*29a0*/  WARPSYNC.COLLECTIVE R30, `(.L_x_9701) ;  /* 0x000000001e087348 */ /* 0x000fea0003c00000 */
[----:B------:R0:W1:Y:S02]  /*29b0*/  SHFL.BFLY P6, R28, R56, R51, R31 ;  /* 0x0c000033381c7389 */ /* 0x00006400000c001f */
[----:B01----:R-:W-:Y:S05]  /*29c0*/  ENDCOLLECTIVE ;  /* 0x000000000000791b */ /* 0x003fea0003800000 */
.L_x_9701:
[----:B------:R-:W-:Y:S02]  /*29d0*/  HFMA2 R51, -RZ, RZ, 0, 2.384185791015625e-07 ;  /* 0x00000004ff337431 */ /* 0x000fe400000001ff */
[----:B------:R-:W-:-:S05]  /*29e0*/  FADD.FTZ R65, R58, R28 ;  /* 0x0000001c3a417221 */ /* 0x000fca0000010000 */
[----:B------:R-:W-:-:S07]  /*29f0*/  MOV R56, R65 ;  /* 0x0000004100387202 */ /* 0x000fce0000000f00 */
[----:B------:R-:W-:Y:S05]  /*2a00*/  WARPSYNC.COLLECTIVE R30, `(.L_x_9702) ;  /* 0x000000001e087348 */ /* 0x000fea0003c00000 */
[----:B------:R0:W1:Y:S02]  /*2a10*/  SHFL.BFLY P6, R28, R56, R51, R31 ;  /* 0x0c000033381c7389 */ /* 0x00006400000c001f */
[----:B01----:R-:W-:Y:S05]  /*2a20*/  ENDCOLLECTIVE ;  /* 0x000000000000791b */ /* 0x003fea0003800000 */
.L_x_9702:
[----:B------:R-:W-:Y:S02]  /*2a30*/  HFMA2 R51, -RZ, RZ, 0, 4.76837158203125e-07 ;  /* 0x00000008ff337431 */ /* 0x000fe400000001ff */
[----:B------:R-:W-:-:S05]  /*2a40*/  FADD.FTZ R66, R65, R28 ;  /* 0x0000001c41427221 */ /* 0x000fca0000010000 */
[----:B------:R-:W-:-:S07]  /*2a50*/  MOV R56, R66 ;  /* 0x0000004200387202 */ /* 0x000fce0000000f00 */
[----:B------:R-:W-:Y:S05]  /*2a60*/  WARPSYNC.COLLECTIVE R30, `(.L_x_9703) ;  /* 0x000000001e087348 */ /* 0x000fea0003c00000 */
[----:B------:R0:W1:Y:S02]  /*2a70*/  SHFL.BFLY P6, R28, R56, R51, R31 ;  /* 0x0c000033381c7389 */ /* 0x00006400000c001f */
[----:B01----:R-:W-:Y:S05]  /*2a80*/  ENDCOLLECTIVE ;  /* 0x000000000000791b */ /* 0x003fea0003800000 */
.L_x_9703:
[----:B------:R-:W-:Y:S02]  /*2a90*/  HFMA2 R51, -RZ, RZ, 0, 9.5367431640625e-07 ;  /* 0x00000010ff337431 */ /* 0x000fe400000001ff */
[----:B------:R-:W-:-:S05]  /*2aa0*/  FADD.FTZ R67, R66, R28 ;  /* 0x0000001c42437221 */ /* 0x000fca0000010000 */
[----:B------:R-:W-:-:S07]  /*2ab0*/  MOV R56, R67 ;  /* 0x0000004300387202 */ /* 0x000fce0000000f00 */
[----:B------:R-:W-:Y:S05]  /*2ac0*/  WARPSYNC.COLLECTIVE R30, `(.L_x_9704) ;  /* 0x000000001e087348 */ /* 0x000fea0003c00000 */
[----:B------:R0:W1:Y:S02]  /*2ad0*/  SHFL.BFLY P6, R28, R56, R51, R31 ;  /* 0x0c000033381c7389 */ /* 0x00006400000c001f */
[----:B01----:R-:W-:Y:S05]  /*2ae0*/  ENDCOLLECTIVE ;  /* 0x000000000000791b */ /* 0x003fea0003800000 */
.L_x_9704:
[----:B------:R-:W-:Y:S05]  /*2af0*/  BRA `(.L_x_9705) ;  /* 0xfffffff000747947 */ /* 0x000fea000383ffff */
.L_x_9706:
        /* <DEDUP_REMOVED lines=16> */
.L_x_12163:


//--------------------- .text._ZN10layer_norm31ln_parallel_residual_fwd_kernelINS_13Kernel_traitsI6__halfffffjLj512ELj1ELj4ELj1ELj16ENS_18Kernel_traits_baseILj512ES2_ffffjLj128EEEEELb0ELb1ELb1EEEvNS_9FwdParamsE --------------------------
	.section	.text._ZN10layer_norm31ln_parallel_residual_fwd_kernelINS_13Kernel_traitsI6__halfffffjLj512ELj1ELj4ELj1ELj16ENS_18Kernel_traits_baseILj512ES2_ffffjLj128EEEEELb0ELb1ELb1EEEvNS_9FwdParamsE,"ax",@progbits
	.align	128
        .global         _ZN10layer_norm31ln_parallel_residual_fwd_kernelINS_13Kernel_traitsI6__halfffffjLj512ELj1ELj4ELj1ELj16ENS_18Kernel_traits_baseILj512ES2_ffffjLj128EEEEELb0ELb1ELb1EEEvNS_9FwdParamsE
        .type           _ZN10layer_norm31ln_parallel_residual_fwd_kernelINS_13Kernel_traitsI6__halfffffjLj512ELj1ELj4ELj1ELj16ENS_18Kernel_traits_baseILj512ES2_ffffjLj128EEEEELb0ELb1ELb1EEEvNS_9FwdParamsE,@function
        .size           _ZN10layer_norm31ln_parallel_residual_fwd_kernelINS_13Kernel_traitsI6__halfffffjLj512ELj1ELj4ELj1ELj16ENS_18Kernel_traits_baseILj512ES2_ffffjLj128EEEEELb0ELb1ELb1EEEvNS_9FwdParamsE,(.L_x_12164 - _ZN10layer_norm31ln_parallel_residual_fwd_kernelINS_13Kernel_traitsI6__halfffffjLj512ELj1ELj4ELj1ELj16ENS_18Kernel_traits_baseILj512ES2_ffffjLj128EEEEELb0ELb1ELb1EEEvNS_9FwdParamsE)
        .other          _ZN10layer_norm31ln_parallel_residual_fwd_kernelINS_13Kernel_traitsI6__halfffffjLj512ELj1ELj4ELj1ELj16ENS_18Kernel_traits_baseILj512ES2_ffffjLj128EEEEELb0ELb1ELb1EEEvNS_9FwdParamsE,@"STO_CUDA_ENTRY STV_DEFAULT"
_ZN10layer_norm31ln_parallel_residual_fwd_kernelINS_13Kernel_traitsI6__halfffffjLj512ELj1ELj4ELj1ELj16ENS_18Kernel_traits_baseILj512ES2_ffffjLj128EEEEELb0ELb1ELb1EEEvNS_9FwdParamsE:
.text._ZN10layer_norm31ln_parallel_residual_fwd_kernelINS_13Kernel_traitsI6__halfffffjLj512ELj1ELj4ELj1ELj16ENS_18Kernel_traits_baseILj512ES2_ffffjLj128EEEEELb0ELb1ELb1EEEvNS_9FwdParamsE:
[----:B------:R-:W-:Y:S01]  /*0000*/  LDC R1, c[0x0][0x37c] ;  /* 0x0000df00ff017b82 */ /* 0x000fe20000000800 */
[----:B------:R-:W0:Y:S07]  /*0010*/  S2R R58, SR_TID.X ;  /* 0x00000000003a7919 */ /* 0x000e2e0000002100 */
[----:B------:R-:W1:Y:S01]  /*0020*/  LDC.64 R6, c[0x0][0x3d0] ;  /* 0x0000f400ff067b82 */ /* 0x000e620000000a00 */
[----:B------:R-:W2:Y:S01]  /*0030*/  LDCU.64 UR6, c[0x0][0x358] ;  /* 0x00006b00ff0677ac */ /* 0x000ea20008000a00 */
[----:B------:R-:W3:Y:S06]  /*0040*/  LDCU.64 UR4, c[0x0][0x438] ;  /* 0x00008700ff0477ac */ /* 0x000eec0008000a00 */
[----:B------:R-:W4:Y:S01]  /*0050*/  LDC.64 R22, c[0x0][0x398] ;  /* 0x0000e600ff167b82 */ /* 0x000f220000000a00 */
[----:B------:R-:W4:Y:S01]  /*0060*/  LDCU.64 UR8, c[0x0][0x3a0] ;  /* 0x00007400ff0877ac */ /* 0x000f220008000a00 */
[----:B---3--:R-:W-:-:S02]  /*0070*/  ISETP.NE.U32.AND P2, PT, RZ, UR4, PT ;  /* 0x00000004ff007c0c */ /* 0x008fc4000bf45070 */
[----:B0-----:R-:W-:-:S04]  /*0080*/  LOP3.LUT R60, R58, 0x1f, RZ, 0xc0, !PT ;  /* 0x0000001f3a3c7812 */ /* 0x001fc800078ec0ff */
[----:B------:R-:W0:Y:S01]  /*0090*/  S2UR UR4, SR_CTAID.X ;  /* 0x00000000000479c3 */ /* 0x000e220000002500 */
[----:B------:R-:W-:Y:S01]  /*00a0*/  ISETP.NE.AND.EX P2, PT, RZ, UR5, PT, P2 ;  /* 0x00000005ff007c0c */ /* 0x000fe2000bf45320 */
[----:B------:R-:W3:Y:S01]  /*00b0*/  LDCU UR5, c[0x0][0x384] ;  /* 0x00007080ff0577ac */ /* 0x000ee20008000800 */
[----:B-1----:R-:W-:-:S05]  /*00c0*/  IMAD.WIDE.U32 R6, R60, 0x8, R6 ;  /* 0x000000083c067825 */ /* 0x002fca00078e0006 */
[----:B--2---:R-:W2:Y:S04]  /*00d0*/  LDG.E.64 R8, desc[UR6][R6.64] ;  /* 0x0000000606087981 */ /* 0x004ea8000c1e1b00 */
[----:B------:R-:W2:Y:S02]  /*00e0*/  LDG.E.64 R16, desc[UR6][R6.64+0x100] ;  /* 0x0001000606107981 */ /* 0x000ea4000c1e1b00 */
[----:B------:R-:W1:Y:S02]  /*00f0*/  @P2 LDC.64 R12, c[0x0][0x438] ;  /* 0x00010e00ff0c2b82 */ /* 0x000e640000000a00 */
[----:B------:R-:W2:Y:S01]  /*0100*/  LDG.E.64 R18, desc[UR6][R6.64+0x200] ;  /* 0x0002000606127981 */ /* 0x000ea2000c1e1b00 */
[----:B------:R-:W-:Y:S02]  /*0110*/  SHF.R.U32.HI R58, RZ, 0x5, R58 ;  /* 0x00000005ff3a7819 */ /* 0x000fe4000001163a */
[----:B----4-:R-:W-:Y:S01]  /*0120*/  LOP3.LUT P0, RZ, R22, UR8, RZ, 0xfc, !PT ;  /* 0x0000000816ff7c12 */ /* 0x010fe2000f80fcff */
[----:B------:R2:W5:Y:S01]  /*0130*/  LDG.E.64 R14, desc[UR6][R6.64+0x300] ;  /* 0x00030006060e7981 */ /* 0x000562000c1e1b00 */
[----:B0-----:R-:W-:-:S06]  /*0140*/  USHF.L.U32 UR4, UR4, 0x2, URZ ;  /* 0x0000000204047899 */ /* 0x001fcc00080006ff */
[----:B------:R-:W-:-:S04]  /*0150*/  LOP3.LUT R58, R58, UR4, RZ, 0xfc, !PT ;  /* 0x000000043a3a7c12 */ /* 0x000fc8000f8efcff */
[----:B---3--:R-:W-:Y:S01]  /*0160*/  ISETP.GE.AND P1, PT, R58, UR5, PT ;  /* 0x000000053a007c0c */ /* 0x008fe2000bf26270 */
[----:B-1----:R-:W-:Y:S01]  /*0170*/  @P2 IMAD.WIDE.U32 R12, R60, 0x8, R12 ;  /* 0x000000083c0c2825 */ /* 0x002fe200078e000c */
[----:B------:R-:W-:-:S04]  /*0180*/  LOP3.LUT P0, RZ, R23, UR9, RZ, 0xfc, P0 ;  /* 0x0000000917ff7c12 */ /* 0x000fc8000800fcff */
[----:B------:R-:W5:Y:S04]  /*0190*/  @P2 LDG.E.64 R20, desc[UR6][R12.64] ;  /* 0x000000060c142981 */ /* 0x000f68000c1e1b00 */
[----:B------:R-:W5:Y:S04]  /*01a0*/  @P2 LDG.E.64 R4, desc[UR6][R12.64+0x100] ;  /* 0x000100060c042981 */ /* 0x000f68000c1e1b00 */
[----:B------:R-:W5:Y:S04]  /*01b0*/  @P2 LDG.E.64 R2, desc[UR6][R12.64+0x200] ;  /* 0x000200060c022981 */ /* 0x000f68000c1e1b00 */
[----:B------:R0:W5:Y:S01]  /*01c0*/  @P2 LDG.E.64 R10, desc[UR6][R12.64+0x300] ;  /* 0x000300060c0a2981 */ /* 0x000162000c1e1b00 */
[----:B--2---:R-:W-:-:S02]  /*01d0*/  @P2 MOV R6, R8 ;  /* 0x0000000800062202 */ /* 0x004fc40000000f00 */
[-C--:B------:R-:W-:Y:S02]  /*01e0*/  @P2 MOV R7, R9.reuse ;  /* 0x0000000900072202 */ /* 0x080fe40000000f00 */
[----:B------:R-:W-:Y:S02]  /*01f0*/  @!P2 MOV R6, R8 ;  /* 0x000000080006a202 */ /* 0x000fe40000000f00 */
[----:B------:R-:W-:Y:S02]  /*0200*/  @!P2 MOV R7, R9 ;  /* 0x000000090007a202 */ /* 0x000fe40000000f00 */
[----:B------:R-:W-:Y:S02]  /*0210*/  @P2 MOV R8, R16 ;  /* 0x0000001000082202 */ /* 0x000fe40000000f00 */
[----:B------:R-:W-:Y:S02]  /*0220*/  @P2 MOV R9, R17 ;  /* 0x0000001100092202 */ /* 0x000fe40000000f00 */
[----:B0-----:R-:W-:-:S02]  /*0230*/  @P2 MOV R12, R18 ;  /* 0x00000012000c2202 */ /* 0x001fc40000000f00 */
[----:B------:R-:W-:Y:S02]  /*0240*/  @P2 MOV R13, R19 ;  /* 0x00000013000d2202 */ /* 0x000fe40000000f00 */
[----:B------:R-:W-:Y:S02]  /*0250*/  @!P2 MOV R8, R16 ;  /* 0x000000100008a202 */ /* 0x000fe40000000f00 */
        /* <DEDUP_REMOVED lines=10> */
[----:B------:R-:W1:Y:S01]  /*0300*/  LDCU UR5, c[0x0][0x388] ;  /* 0x00007100ff0577ac */ /* 0x000e620008000800 */
[----:B------:R-:W-:-:S02]  /*0310*/  MOV R59, R6 ;  /* 0x00000006003b7202 */ /* 0x000fc40000000f00 */
        /* <DEDUP_REMOVED lines=9> */
[----:B------:R-:W2:Y:S01]  /*03b0*/  LDCU UR8, c[0x0][0x448] ;  /* 0x00008900ff0877ac */ /* 0x000ea20008000800 */
[--C-:B------:R-:W-:Y:S01]  /*03c0*/  SHF.R.U64 R17, R8, 0x10, R9.reuse ;  /* 0x0000001008117819 */ /* 0x100fe20000001209 */
        /* <DEDUP_REMOVED lines=34> */
[----:B------:R-:W-:Y:S01]  /*05f0*/  ISETP.NE.AND.EX P1, PT, R23, RZ, PT, P1 ;  /* 0x000000ff1700720c */ /* 0x000fe20003f25310 */
[----:B------:R-:W-:Y:S01]  /*0600*/  HADD2.F32 R45, -RZ, R45.H0_H0 ;  /* 0x2000002dff2d7230 */ /* 0x000fe20000004100 */
[----:B0-----:R-:W-:Y:S01]  /*0610*/  ISETP.NE.AND P4, PT, RZ, UR4, PT ;  /* 0x00000004ff007c0c */ /* 0x001fe2000bf85270 */
[----:B------:R-:W-:Y:S01]  /*0620*/  HADD2.F32 R47, -RZ, R47.H0_H0 ;  /* 0x2000002fff2f7230 */ /* 0x000fe20000004100 */
[----:B------:R-:W0:Y:S01]  /*0630*/  LDCU.64 UR12, c[0x0][0x398] ;  /* 0x00007300ff0c77ac */ /* 0x000e220008000a00 */
        /* <DEDUP_REMOVED lines=9> */
[----:B0123--:R-:W-:-:S07]  /*06d0*/  HADD2.F32 R57, -RZ, R57.H0_H0 ;  /* 0x20000039ff397230 */ /* 0x00ffce0000004100 */
.L_x_9717:
        /* <DEDUP_REMOVED lines=30> */
.L_x_9708:
[----:B-----5:R-:W-:Y:S01]  /*08c0*/  FADD.FTZ R62, R28, R16 ;  /* 0x000000101c3e7221 */ /* 0x020fe20000010000 */
        /* <DEDUP_REMOVED lines=8> */
.L_x_9707:
[----:B-----5:R-:W-:Y:S01]  /*0950*/  @P2 FADD.FTZ R24, R28, R20 ;  /* 0x000000141c182221 */ /* 0x020fe20000010000 */
[----:B------:R-:W-:Y:S01]  /*0960*/  @P2 FADD.FTZ R25, R29, R21 ;  /* 0x000000151d192221 */ /* 0x000fe20000010000 */
[----:B------:R-:W-:Y:S01]  /*0970*/  @P2 FADD.FTZ R26, R30, R22 ;  /* 0x000000161e1a2221 */ /* 0x000fe20000010000 */
[----:B------:R-:W-:Y:S02]  /*0980*/  @P2 FADD.FTZ R27, R31, R23 ;  /* 0x000000171f1b2221 */ /* 0x000fe40000010000 */
[----:B------:R-:W-:Y:S02]  /*0990*/  @P2 MOV R62, R24 ;  /* 0x00000018003e2202 */ /* 0x000fe40000000f00 */
[----:B------:R-:W-:Y:S02]  /*09a0*/  @P2 MOV R61, R25 ;  /* 0x00000019003d2202 */ /* 0x000fe40000000f00 */
[----:B------:R-:W-:Y:S02]  /*09b0*/  @P2 MOV R53, R26 ;  /* 0x0000001a00352202 */ /* 0x000fe40000000f00 */
[----:B------:R-:W-:-:S02]  /*09c0*/  @P2 MOV R52, R27 ;  /* 0x0000001b00342202 */ /* 0x000fc40000000f00 */
[----:B------:R-:W-:Y:S02]  /*09d0*/  @!P2 MOV R62, R28 ;  /* 0x0000001c003ea202 */ /* 0x000fe40000000f00 */
[----:B------:R-:W-:Y:S02]  /*09e0*/  @!P2 MOV R61, R29 ;  /* 0x0000001d003da202 */ /* 0x000fe40000000f00 */
[----:B------:R-:W-:Y:S02]  /*09f0*/  @!P2 MOV R53, R30 ;  /* 0x0000001e0035a202 */ /* 0x000fe40000000f00 */
[----:B------:R-:W-:-:S07]  /*0a00*/  @!P2 MOV R52, R31 ;  /* 0x0000001f0034a202 */ /* 0x000fce0000000f00 */
.L_x_9709:
[----:B------:R-:W1:Y:S01]  /*0a10*/  @P0 LDC.64 R66, c[0x0][0x3a8] ;  /* 0x0000ea00ff420b82 */ /* 0x000e620000000a00 */
[----:B0-----:R-:W-:-:S05]  /*0a20*/  IADD3 R39, PT, PT, R35, 0x20, RZ ;  /* 0x0000002023277810 */ /* 0x001fca0007ffe0ff */
[----:B------:R-:W-:Y:S02]  /*0a30*/  IMAD.WIDE.U32 R28, R39, 0x10, R32 ;  /* 0x00000010271c7825 */ /* 0x000fe400078e0020 */
[----:B------:R-:W0:Y:S08]  /*0a40*/  @P1 LDC.64 R64, c[0x0][0x398] ;  /* 0x0000e600ff401b82 */ /* 0x000e300000000a00 */
[----:B------:R-:W2:Y:S01]  /*0a50*/  @P2 LDC.64 R36, c[0x0][0x3a0] ;  /* 0x0000e800ff242b82 */ /* 0x000ea20000000a00 */
[----:B-1----:R-:W-:-:S05]  /*0a60*/  @P0 IMAD.WIDE.U32 R66, R35, 0x10, R66 ;  /* 0x0000001023420825 */ /* 0x002fca00078e0042 */
[----:B------:R1:W-:Y:S01]  /*0a70*/  @P0 STG.E.128 desc[UR6][R66.64], R24 ;  /* 0x0000001842000986 */ /* 0x0003e2000c101d06 */
[----:B0-----:R-:W-:-:S03]  /*0a80*/  @P1 IMAD.WIDE.U32 R64, R39, 0x10, R64 ;  /* 0x0000001027401825 */ /* 0x001fc600078e0040 */
[----:B------:R-:W5:Y:S04]  /*0a90*/  LDG.E.128 R28, desc[UR6][R28.64] ;  /* 0x000000061c1c7981 */ /* 0x000f68000c1e1d00 */
[----:B------:R1:W5:Y:S01]  /*0aa0*/  @P1 LDG.E.128 R16, desc[UR6][R64.64] ;  /* 0x0000000640101981 */ /* 0x000362000c1e1d00 */
[----:B--2---:R-:W-:-:S05]  /*0ab0*/  @P2 IMAD.WIDE.U32 R36, R39, 0x10, R36 ;  /* 0x0000001027242825 */ /* 0x004fca00078e0024 */
[----:B------:R1:W5:Y:S01]  /*0ac0*/  @P2 LDG.E.128 R20, desc[UR6][R36.64] ;  /* 0x0000000624142981 */ /* 0x000362000c1e1d00 */
[----:B------:R-:W-:-:S04]  /*0ad0*/  UISETP.NE.U32.AND UP0, UPT, UR12, URZ, UPT ;  /* 0x000000ff0c00728c */ /* 0x000fc8000bf05070 */
[----:B------:R-:W-:-:S09]  /*0ae0*/  UISETP.NE.AND.EX UP0, UPT, UR13, URZ, UPT, UP0 ;  /* 0x000000ff0d00728c */ /* 0x000fd2000bf05300 */
[----:B-1----:R-:W-:Y:S05]  /*0af0*/  BRA.U UP0, `(.L_x_9710) ;  /* 0x0000000100407547 */ /* 0x002fea000b800000 */
        /* <DEDUP_REMOVED lines=16> */
.L_x_9710:
        /* <DEDUP_REMOVED lines=23> */
.L_x_9711:
        /* <DEDUP_REMOVED lines=13> */
[----:B-----5:R-:W-:Y:S01]  /*0e40*/  @!P3 MOV R66, R28 ;  /* 0x0000001c0042b202 */ /* 0x020fe20000000f00 */
[----:B------:R-:W-:Y:S01]  /*0e50*/  @P3 FADD.FTZ R66, R20, R28 ;  /* 0x0000001c14423221 */ /* 0x000fe20000010000 */
[----:B0-----:R-:W-:Y:S01]  /*0e60*/  @!P3 MOV R65, R29 ;  /* 0x0000001d0041b202 */ /* 0x001fe20000000f00 */
        /* <DEDUP_REMOVED lines=10> */
.L_x_9712:
[----:B-----5:R-:W-:Y:S01]  /*0f10*/  @!P3 FADD.FTZ R66, R16, R28 ;  /* 0x0000001c1042b221 */ /* 0x020fe20000010000 */
[----:B0-----:R-:W-:Y:S01]  /*0f20*/  @!P3 FADD.FTZ R65, R17, R29 ;  /* 0x0000001d1141b221 */ /* 0x001fe20000010000 */
        /* <DEDUP_REMOVED lines=19> */
.L_x_9713:
        /* <DEDUP_REMOVED lines=26> */
.L_x_9714:
        /* <DEDUP_REMOVED lines=21> */
.L_x_9715:
        /* <DEDUP_REMOVED lines=75> */
.L_x_9729:
[----:B-1----:R-:W-:Y:S01]  /*1800*/  FADD.FTZ R28, R77, R28 ;  /* 0x0000001c4d1c7221 */ /* 0x002fe20000010000 */
[----:B------:R-:W1:Y:S01]  /*1810*/  @!P2 LDC.64 R30, c[0x0][0x3c0] ;  /* 0x0000f000ff1eab82 */ /* 0x000e620000000a00 */
[C---:B0-----:R-:W-:Y:S02]  /*1820*/  FSEL R77, R75.reuse, RZ, !P4 ;  /* 0x000000ff4b4d7208 */ /* 0x041fe40006000000 */
[----:B------:R-:W-:Y:S01]  /*1830*/  FFMA.FTZ R32, R28, R29, UR8 ;  /* 0x000000081c207e23 */ /* 0x000fe2000801001d */
[----:B------:R-:W-:Y:S02]  /*1840*/  FMUL.FTZ R28, R75, R75 ;  /* 0x0000004b4b1c7220 */ /* 0x000fe40000410000 */
[C---:B------:R-:W-:Y:S01]  /*1850*/  FADD.FTZ R62, -R77.reuse, R62 ;  /* 0x0000003e4d3e7221 */ /* 0x040fe20000010100 */
[C---:B------:R-:W-:Y:S01]  /*1860*/  FADD.FTZ R74, -R77.reuse, R61 ;  /* 0x0000003d4d4a7221 */ /* 0x040fe20000010100 */
[C---:B------:R-:W-:Y:S01]  /*1870*/  FADD.FTZ R76, -R77.reuse, R53 ;  /* 0x000000354d4c7221 */ /* 0x040fe20000010100 */
[----:B------:R-:W-:Y:S01]  /*1880*/  FSEL R33, R28, RZ, P4 ;  /* 0x000000ff1c217208 */ /* 0x000fe20002000000 */
[C---:B------:R-:W-:Y:S01]  /*1890*/  FADD.FTZ R52, -R77.reuse, R52 ;  /* 0x000000344d347221 */ /* 0x040fe20000010100 */
[----:B------:R-:W0:Y:S01]  /*18a0*/  @!P2 LDC.64 R28, c[0x0][0x3c8] ;  /* 0x0000f200ff1cab82 */ /* 0x000e220000000a00 */
[C---:B------:R-:W-:Y:S01]  /*18b0*/  FADD.FTZ R38, -R77.reuse, R38 ;  /* 0x000000264d267221 */ /* 0x040fe20000010100 */
[C---:B------:R-:W-:Y:S01]  /*18c0*/  FADD.FTZ R36, -R77.reuse, R36 ;  /* 0x000000244d247221 */ /* 0x040fe20000010100 */
[----:B------:R-:W-:Y:S01]  /*18d0*/  FADD.FTZ R73, R32, R33 ;  /* 0x0000002120497221 */ /* 0x000fe20000010000 */
[C---:B------:R-:W-:Y:S01]  /*18e0*/  FADD.FTZ R34, -R77.reuse, R34 ;  /* 0x000000224d227221 */ /* 0x040fe20000010100 */
[C---:B------:R-:W-:Y:S01]  /*18f0*/  FADD.FTZ R66, -R77.reuse, R66 ;  /* 0x000000424d427221 */ /* 0x040fe20000010100 */
[C---:B------:R-:W-:Y:S01]  /*1900*/  FADD.FTZ R64, -R77.reuse, R64 ;  /* 0x000000404d407221 */ /* 0x040fe20000010100 */
[----:B------:R-:W-:Y:S01]  /*1910*/  FADD.FTZ R68, -R77, R68 ;  /* 0x000000444d447221 */ /* 0x000fe20000010100 */
[----:B------:R-:W2:Y:S01]  /*1920*/  LDC.64 R32, c[0x0][0x428] ;  /* 0x00010a00ff207b82 */ /* 0x000ea20000000a00 */
[----:B------:R-:W3:Y:S01]  /*1930*/  MUFU.RSQ R73, R73 ;  /* 0x0000004900497308 */ /* 0x000ee20000001400 */
[----:B-1----:R-:W-:-:S05]  /*1940*/  @!P2 IMAD.WIDE R30, R58, 0x4, R30 ;  /* 0x000000043a1ea825 */ /* 0x002fca00078e021e */
[----:B------:R1:W-:Y:S01]  /*1950*/  @!P2 STG.E desc[UR6][R30.64], R75 ;  /* 0x0000004b1e00a986 */ /* 0x0003e2000c101906 */
[----:B0-----:R-:W-:-:S04]  /*1960*/  @!P2 IMAD.WIDE R28, R58, 0x4, R28 ;  /* 0x000000043a1ca825 */ /* 0x001fc800078e021c */
[C---:B---3--:R-:W-:Y:S01]  /*1970*/  FMUL.FTZ R53, R73.reuse, R62 ;  /* 0x0000003e49357220 */ /* 0x048fe20000410000 */
[----:B------:R-:W-:Y:S01]  /*1980*/  FMUL.FTZ R61, R73, R74 ;  /* 0x0000004a493d7220 */ /* 0x000fe20000410000 */
[----:B------:R-:W-:Y:S01]  /*1990*/  FADD.FTZ R62, -R77, R37 ;  /* 0x000000254d3e7221 */ /* 0x000fe20000010100 */
[----:B------:R0:W-:Y:S01]  /*19a0*/  @!P2 STG.E desc[UR6][R28.64], R73 ;  /* 0x000000491c00a986 */ /* 0x0001e2000c101906 */
[C---:B-1----:R-:W-:Y:S01]  /*19b0*/  FMUL.FTZ R30, R73.reuse, R76 ;  /* 0x0000004c491e7220 */ /* 0x042fe20000410000 */
[----:B------:R-:W-:Y:S01]  /*19c0*/  FMUL.FTZ R31, R73, R52 ;  /* 0x00000034491f7220 */ /* 0x000fe20000410000 */
[C---:B------:R-:W-:Y:S01]  /*19d0*/  FADD.FTZ R37, -R77.reuse, R70 ;  /* 0x000000464d257221 */ /* 0x040fe20000010100 */
[----:B------:R-:W-:Y:S01]  /*19e0*/  FADD.FTZ R74, -R77, R65 ;  /* 0x000000414d4a7221 */ /* 0x000fe20000010100 */
[----:B------:R-:W-:Y:S01]  /*19f0*/  FFMA.FTZ R30, R30, R10, R7 ;  /* 0x0000000a1e1e7223 */ /* 0x000fe20000010007 */
[----:B------:R-:W-:Y:S01]  /*1a00*/  FFMA.FTZ R31, R31, R11, R50 ;  /* 0x0000000b1f1f7223 */ /* 0x000fe20000010032 */
[----:B------:R-:W-:Y:S01]  /*1a10*/  FADD.FTZ R76, -R77, R63 ;  /* 0x0000003f4d4c7221 */ /* 0x000fe20000010100 */
[C---:B------:R-:W-:Y:S01]  /*1a20*/  FMUL.FTZ R36, R73.reuse, R36 ;  /* 0x0000002449247220 */ /* 0x040fe20000410000 */
[C---:B------:R-:W-:Y:S01]  /*1a30*/  FMUL.FTZ R37, R73.reuse, R37 ;  /* 0x0000002549257220 */ /* 0x040fe20000410000 */
[C---:B------:R-:W-:Y:S01]  /*1a40*/  FMUL.FTZ R70, R73.reuse, R74 ;  /* 0x0000004a49467220 */ /* 0x040fe20000410000 */
[----:B------:R-:W-:Y:S01]  /*1a50*/  FMUL.FTZ R68, R73, R68 ;  /* 0x0000004449447220 */ /* 0x000fe20000410000 */
[----:B0-----:R-:W-:Y:S01]  /*1a60*/  FFMA.FTZ R28, R53, R59, R8 ;  /* 0x0000003b351c7223 */ /* 0x001fe20000010008 */
[----:B------:R-:W-:Y:S01]  /*1a70*/  FFMA.FTZ R29, R61, R9, R48 ;  /* 0x000000093d1d7223 */ /* 0x000fe20000010030 */
[----:B--2---:R-:W-:-:S04]  /*1a80*/  IMAD.WIDE.U32 R52, R35, 0x10, R32 ;  /* 0x0000001023347825 */ /* 0x004fc800078e0020 */
[----:B------:R-:W-:Y:S01]  /*1a90*/  FADD.FTZ R61, -R77, R71 ;  /* 0x000000474d3d7221 */ /* 0x000fe20000010100 */
[C---:B------:R-:W-:Y:S01]  /*1aa0*/  FMUL.FTZ R71, R73.reuse, R66 ;  /* 0x0000004249477220 */ /* 0x040fe20000410000 */
[----:B------:R-:W-:Y:S01]  /*1ab0*/  FMUL.FTZ R35, R73, R76 ;  /* 0x0000004c49237220 */ /* 0x000fe20000410000 */
[----:B------:R0:W-:Y:S03]  /*1ac0*/  STG.E.128 desc[UR6][R52.64], R28 ;  /* 0x0000001c34007986 */ /* 0x0001e6000c101d06 */
[----:B------:R-:W-:Y:S01]  /*1ad0*/  FFMA.FTZ R35, R35, R43, R56 ;  /* 0x0000002b23237223 */ /* 0x000fe20000010038 */
[----:B0-----:R-:W0:Y:S01]  /*1ae0*/  LDC.64 R52, c[0x0][0x380] ;  /* 0x0000e000ff347b82 */ /* 0x001e220000000a00 */
[----:B------:R-:W-:Y:S01]  /*1af0*/  FADD.FTZ R28, -R77, R72 ;  /* 0x000000484d1c7221 */ /* 0x000fe20000010100 */
        /* <DEDUP_REMOVED lines=20> */
[----:B------:R1:W-:Y:S01]  /*1c40*/  STG.E.128 desc[UR6][R62.64], R28 ;  /* 0x0000001c3e007986 */ /* 0x0003e2000c101d06 */
[----:B0-----:R-:W-:-:S03]  /*1c50*/  LEA R58, R52, R58, 0x2 ;  /* 0x0000003a343a7211 */ /* 0x001fc600078e10ff */
[----:B------:R1:W-:Y:S01]  /*1c60*/  STG.E.128 desc[UR6][R64.64], R32 ;  /* 0x0000002040007986 */ /* 0x0003e2000c101d06 */
[----:B------:R-:W-:-:S03]  /*1c70*/  ISETP.GE.AND P2, PT, R58, R53, PT ;  /* 0x000000353a00720c */ /* 0x000fc60003f46270 */
[----:B------:R1:W-:Y:S10]  /*1c80*/  STG.E.128 desc[UR6][R66.64], R36 ;  /* 0x0000002442007986 */ /* 0x0003f4000c101d06 */
[----:B------:R-:W-:Y:S05]  /*1c90*/  @!P2 BRA `(.L_x_9717) ;  /* 0xffffffe80090a947 */ /* 0x000fea000383ffff */
[----:B------:R-:W-:Y:S05]  /*1ca0*/  EXIT ;  /* 0x000000000000794d */ /* 0x000fea0003800000 */
.L_x_9716:
        /* <DEDUP_REMOVED lines=8> */
.L_x_9719:
[----:B------:R-:W-:Y:S05]  /*1d30*/  BSYNC B0 ;  /* 0x0000000000007941 */ /* 0x000fea0003800000 */
.L_x_9718:
        /* <DEDUP_REMOVED lines=8> */
.L_x_9720:
[----:B------:R-:W-:Y:S02]  /*1dc0*/  HFMA2 R32, -RZ, RZ, 0, 2.384185791015625e-07 ;  /* 0x00000004ff207431 */ /* 0x000fe400000001ff */
[----:B------:R-:W-:-:S05]  /*1dd0*/  FADD.FTZ R74, R73, R28 ;  /* 0x0000001c494a7221 */ /* 0x000fca0000010000 */
[----:B------:R-:W-:-:S07]  /*1de0*/  MOV R73, R74 ;  /* 0x0000004a00497202 */ /* 0x000fce0000000f00 */
[----:B------:R-:W-:Y:S05]  /*1df0*/  WARPSYNC.COLLECTIVE R30, `(.L_x_9721) ;  /* 0x000000001e087348 */ /* 0x000fea0003c00000 */
[----:B------:R0:W1:Y:S02]  /*1e00*/  SHFL.BFLY P3, R28, R73, R32, R31 ;  /* 0x0c000020491c7389 */ /* 0x000064000006001f */
[----:B01----:R-:W-:Y:S05]  /*1e10*/  ENDCOLLECTIVE ;  /* 0x000000000000791b */ /* 0x003fea0003800000 */
.L_x_9721:
[----:B------:R-:W-:Y:S02]  /*1e20*/  HFMA2 R32, -RZ, RZ, 0, 4.76837158203125e-07 ;  /* 0x00000008ff207431 */ /* 0x000fe400000001ff */
[----:B------:R-:W-:-:S05]  /*1e30*/  FADD.FTZ R76, R74, R28 ;  /* 0x0000001c4a4c7221 */ /* 0x000fca0000010000 */
[----:B------:R-:W-:-:S07]  /*1e40*/  MOV R73, R76 ;  /* 0x0000004c00497202 */ /* 0x000fce0000000f00 */
[----:B------:R-:W-:Y:S05]  /*1e50*/  WARPSYNC.COLLECTIVE R30, `(.L_x_9722) ;  /* 0x000000001e087348 */ /* 0x000fea0003c00000 */
[----:B------:R0:W1:Y:S02]  /*1e60*/  SHFL.BFLY P3, R28, R73, R32, R31 ;  /* 0x0c000020491c7389 */ /* 0x000064000006001f */
[----:B01----:R-:W-:Y:S05]  /*1e70*/  ENDCOLLECTIVE ;  /* 0x000000000000791b */ /* 0x003fea0003800000 */
.L_x_9722:
[----:B------:R-:W-:Y:S02]  /*1e80*/  HFMA2 R32, -RZ, RZ, 0, 9.5367431640625e-07 ;  /* 0x00000010ff207431 */ /* 0x000fe400000001ff */
[----:B------:R-:W-:-:S05]  /*1e90*/  FADD.FTZ R77, R76, R28 ;  /* 0x0000001c4c4d7221 */ /* 0x000fca0000010000 */
[----:B------:R-:W-:-:S07]  /*1ea0*/  MOV R73, R77 ;  /* 0x0000004d00497202 */ /* 0x000fce0000000f00 */
[----:B------:R-:W-:Y:S05]  /*1eb0*/  WARPSYNC.COLLECTIVE R30, `(.L_x_9723) ;  /* 0x000000001e087348 */ /* 0x000fea0003c00000 */
[----:B------:R0:W1:Y:S02]  /*1ec0*/  SHFL.BFLY P3, R28, R73, R32, R31 ;  /* 0x0c000020491c7389 */ /* 0x000064000006001f */
[----:B01----:R-:W-:Y:S05]  /*1ed0*/  ENDCOLLECTIVE ;  /* 0x000000000000791b */ /* 0x003fea0003800000 */
.L_x_9723:
[----:B------:R-:W-:Y:S02]  /*1ee0*/  HFMA2 R32, -RZ, RZ, 0, 5.9604644775390625e-08 ;  /* 0x00000001ff207431 */ /* 0x000fe400000001ff */
        /* <DEDUP_REMOVED lines=33> */
[----:B------:R-:W-:-:S03]  /*2100*/  MOV R31, 0x1f ;  /* 0x0000001f001f7802 */ /* 0x000fc60000000f00 */
[----:B------:R-:W-:-:S05]  /*2110*/  FFMA.FTZ R33, R33, R33, R28 ;  /* 0x0000002121217223 */ /* 0x000fca000001001c */
[----:B------:R-:W-:-:S07]  /*2120*/  MOV R73, R33 ;  /* 0x0000002100497202 */ /* 0x000fce0000000f00 */
[----:B------:R-:W-:Y:S05]  /*2130*/  WARPSYNC.COLLECTIVE R30, `(.L_x_9724) ;  /* 0x000000001e087348 */ /* 0x000fea0003c00000 */
[----:B------:R0:W1:Y:S02]  /*2140*/  SHFL.BFLY P3, R28, R73, R32, R31 ;  /* 0x0c000020491c7389 */ /* 0x000064000006001f */
[----:B01----:R-:W-:Y:S05]  /*2150*/  ENDCOLLECTIVE ;  /* 0x000000000000791b */ /* 0x003fea0003800000 */
.L_x_9724:
[----:B------:R-:W-:Y:S02]  /*2160*/  HFMA2 R32, -RZ, RZ, 0, 1.1920928955078125e-07 ;  /* 0x00000002ff207431 */ /* 0x000fe400000001ff */
[----:B------:R-:W-:-:S07]  /*2170*/  FADD.FTZ R73, R33, R28 ;  /* 0x0000001c21497221 */ /* 0x000fce0000010000 */
[----:B------:R-:W-:Y:S05]  /*2180*/  WARPSYNC.COLLECTIVE R30, `(.L_x_9725) ;  /* 0x000000001e087348 */ /* 0x000fea0003c00000 */
[----:B------:R0:W1:Y:S02]  /*2190*/  SHFL.BFLY P3, R28, R73, R32, R31 ;  /* 0x0c000020491c7389 */ /* 0x000064000006001f */
[----:B01----:R-:W-:Y:S05]  /*21a0*/  ENDCOLLECTIVE ;  /* 0x000000000000791b */ /* 0x003fea0003800000 */
.L_x_9725:
[----:B------:R-:W-:Y:S02]  /*21b0*/  HFMA2 R32, -RZ, RZ, 0, 2.384185791015625e-07 ;  /* 0x00000004ff207431 */ /* 0x000fe400000001ff */
[----:B------:R-:W-:-:S05]  /*21c0*/  FADD.FTZ R74, R73, R28 ;  /* 0x0000001c494a7221 */ /* 0x000fca0000010000 */
[----:B------:R-:W-:-:S07]  /*21d0*/  MOV R73, R74 ;  /* 0x0000004a00497202 */ /* 0x000fce0000000f00 */
[----:B------:R-:W-:Y:S05]  /*21e0*/  WARPSYNC.COLLECTIVE R30, `(.L_x_9726) ;  /* 0x000000001e087348 */ /* 0x000fea0003c00000 */
[----:B------:R0:W1:Y:S02]  /*21f0*/  SHFL.BFLY P3, R28, R73, R32, R31 ;  /* 0x0c000020491c7389 */ /* 0x000064000006001f */
[----:B01----:R-:W-:Y:S05]  /*2200*/  ENDCOLLECTIVE ;  /* 0x000000000000791b */ /* 0x003fea0003800000 */
.L_x_9726:
[----:B------:R-:W-:Y:S02]  /*2210*/  HFMA2 R32, -RZ, RZ, 0, 4.76837158203125e-07 ;  /* 0x00000008ff207431 */ /* 0x000fe400000001ff */
[----:B------:R-:W-:-:S05]  /*2220*/  FADD.FTZ R76, R74, R28 ;  /* 0x0000001c4a4c7221 */ /* 0x000fca0000010000 */
[----:B------:R-:W-:-:S07]  /*2230*/  MOV R73, R76 ;  /* 0x0000004c00497202 */ /* 0x000fce0000000f00 */
[----:B------:R-:W-:Y:S05]  /*2240*/  WARPSYNC.COLLECTIVE R30, `(.L_x_9727) ;  /* 0x000000001e087348 */ /* 0x000fea0003c00000 */
[----:B------:R0:W1:Y:S02]  /*2250*/  SHFL.BFLY P3, R28, R73, R32, R31 ;  /* 0x0c000020491c7389 */ /* 0x000064000006001f */
[----:B01----:R-:W-:Y:S05]  /*2260*/  ENDCOLLECTIVE ;  /* 0x000000000000791b */ /* 0x003fea0003800000 */
.L_x_9727:
[----:B------:R-:W-:Y:S02]  /*2270*/  HFMA2 R32, -RZ, RZ, 0, 9.5367431640625e-07 ;  /* 0x00000010ff207431 */ /* 0x000fe400000001ff */
[----:B------:R-:W-:-:S05]  /*2280*/  FADD.FTZ R77, R76, R28 ;  /* 0x0000001c4c4d7221 */ /* 0x000fca0000010000 */
[----:B------:R-:W-:-:S07]  /*2290*/  MOV R73, R77 ;  /* 0x0000004d00497202 */ /* 0x000fce0000000f00 */
[----:B------:R-:W-:Y:S05]  /*22a0*/  WARPSYNC.COLLECTIVE R30, `(.L_x_9728) ;  /* 0x000000001e087348 */ /* 0x000fea0003c00000 */
[----:B------:R0:W1:Y:S02]  /*22b0*/  SHFL.BFLY P3, R28, R73, R32, R31 ;  /* 0x0c000020491c7389 */ /* 0x000064000006001f */
[----:B01----:R-:W-:Y:S05]  /*22c0*/  ENDCOLLECTIVE ;  /* 0x000000000000791b */ /* 0x003fea0003800000 */
.L_x_9728:
[----:B------:R-:W-:Y:S05]  /*22d0*/  BRA `(.L_x_9729) ;  /* 0xfffffff400487947 */ /* 0x000fea000383ffff */
.L_x_9730:
        /* <DEDUP_REMOVED lines=10> */
.L_x_12164:


//--------------------- .text._ZN10layer_norm31ln_parallel_residual_fwd_kernelINS_13Kernel_traitsI6__halfffffjLj512ELj1ELj4ELj1ELj16ENS_18Kernel_traits_baseILj512ES2_ffffjLj128EEEEELb1ELb0ELb0EEEvNS_9FwdParamsE --------------------------
	.section	.text._ZN10layer_norm31ln_parallel_residual_fwd_kernelINS_13Kernel_traitsI6__halfffffjLj512ELj1ELj4ELj1ELj16ENS_18Kernel_traits_baseILj512ES2_ffffjLj128EEEEELb1ELb0ELb0EEEvNS_9FwdParamsE,"ax",@progbits
	.align	128
        .global         _ZN10layer_norm31ln_parallel_residual_fwd_kernelINS_13Kernel_traitsI6__halfffffjLj512ELj1ELj4ELj1ELj16ENS_18Kernel_traits_baseILj512ES2_ffffjLj128EEEEELb1ELb0ELb0EEEvNS_9FwdParamsE
        .type           _ZN10layer_norm31ln_parallel_residual_fwd_kernelINS_13Kernel_traitsI6__halfffffjLj512ELj1ELj4ELj1ELj16ENS_18Kernel_traits_baseILj512ES2_ffffjLj128EEEEELb1ELb0ELb0EEEvNS_9FwdParamsE,@function
        .size           _ZN10layer_norm31ln_parallel_residual_fwd_kernelINS_13Kernel_traitsI6__halfffffjLj512ELj1ELj4ELj1ELj16ENS_18Kernel_traits_baseILj512ES2_ffffjLj128EEEEELb1ELb0ELb0EEEvNS_9FwdParamsE,(.L_x_12165 - _ZN10layer_norm31ln_parallel_residual_fwd_kernelINS_13Kernel_traitsI6__halfffffjLj512ELj1ELj4ELj1ELj16ENS_18Kernel_traits_baseILj512ES2_ffffjLj128EEEEELb1ELb0ELb0EEEvNS_9FwdParamsE)
        .other          _ZN10layer_norm31ln_parallel_residual_fwd_kernelINS_13Kernel_traitsI6__halfffffjLj512ELj1ELj4ELj1ELj16ENS_18Kernel_traits_baseILj512ES2_ffffjLj128EEEEELb1ELb0ELb0EEEvNS_9FwdParamsE,@"STO_CUDA_ENTRY STV_DEFAULT"
_ZN10layer_norm31ln_parallel_residual_fwd_kernelINS_13Kernel_traitsI6__halfffffjLj512ELj1ELj4ELj1ELj16ENS_18Kernel_traits_baseILj512ES2_ffffjLj128EEEEELb1ELb0ELb0EEEvNS_9FwdParamsE:
.text._ZN10layer_norm31ln_parallel_residual_fwd_kernelINS_13Kernel_traitsI6__halfffffjLj512ELj1ELj4ELj1ELj16ENS_18Kernel_traits_baseILj512ES2_ffffjLj128EEEEELb1ELb0ELb0EEEvNS_9FwdParamsE:
        /* <DEDUP_REMOVED lines=20> */
[----:B------:R-:W-:Y:S02]  /*0140*/  LOP3.LUT R63, R65, 0x1f, RZ, 0xc, !PT ;  /* 0x0000001f413f7812 */ /* 0x000fe400078e0cff */
[----:B------:R-:W-:Y:S02]  /*0150*/  LEA.HI R0, R0, R11, RZ, 0x2 ;  /* 0x0000000b00007211 */ /* 0x000fe400078f10ff */
[----:B------:R-:W3:Y:S01]  /*0160*/  LDC R62, c[0x0][0x360] ;  /* 0x0000d800ff3e7b82 */ /* 0x000ee20000000800 */
[----:B------:R-:W-:Y:S02]  /*0170*/  SHF.R.U32.HI R64, RZ, 0x5, R65 ;  /* 0x00000005ff407819 */ /* 0x000fe40000011641 */
[----:B------:R-:W-:Y:S01]  /*0180*/  LEA.HI.SX32 R63, R0, R63, 0x1e ;  /* 0x0000003f003f7211 */ /* 0x000fe200078ff2ff */
[----:B-1----:R-:W-:-:S06]  /*0190*/  USHF.L.U32 UR4, UR5, 0x2, URZ ;  /* 0x0000000205047899 */ /* 0x002fcc00080006ff */
[----:B------:R-:W-:Y:S01]  /*01a0*/  LOP3.LUT R64, R64, UR4, RZ, 0xfc, !PT ;  /* 0x0000000440407c12 */ /* 0x000fe2000f8efcff */
[----:B---3--:R-:W-:Y:S01]  /*01b0*/  IMAD R62, R62, UR5, R65 ;  /* 0x000000053e3e7c24 */ /* 0x008fe2000f8e0241 */
[----:B------:R-:W-:Y:S02]  /*01c0*/  LOP3.LUT R65, R65, 0x1f, RZ, 0xc0, !PT ;  /* 0x0000001f41417812 */ /* 0x000fe400078ec0ff */
        /* <DEDUP_REMOVED lines=30> */
[C---:B------:R-:W-:Y:S01]  /*03b0*/  ISETP.GE.U32.AND P0, PT, R63.reuse, 0x20, PT ;  /* 0x000000203f00780c */ /* 0x040fe20003f06070 */
[----:B------:R-:W-:Y:S01]  /*03c0*/  IMAD.MOV.U32 R9, RZ, RZ, R65 ;  /* 0x000000ffff097224 */ /* 0x000fe200078e0041 */
[C---:B------:R-:W-:Y:S02]  /*03d0*/  ISETP.GE.U32.AND P1, PT, R63.reuse, 0x40, PT ;  /* 0x000000403f00780c */ /* 0x040fe40003f26070 */
[----:B------:R-:W-:-:S03]  /*03e0*/  ISETP.GE.U32.AND P2, PT, R63, 0x60, PT ;  /* 0x000000603f00780c */ /* 0x000fc60003f46070 */
[----:B------:R-:W1:Y:S06]  /*03f0*/  LDC.64 R16, c[0x0][0x3d8] ;  /* 0x0000f600ff107b82 */ /* 0x000e6c0000000a00 */
[----:B------:R-:W-:Y:S02]  /*0400*/  @P0 LOP3.LUT R9, R65, 0x20, RZ, 0xfc, !PT ;  /* 0x0000002041090812 */ /* 0x000fe400078efcff */
[----:B------:R-:W2:Y:S08]  /*0410*/  LDC.64 R10, c[0x0][0x3d0] ;  /* 0x0000f400ff0a7b82 */ /* 0x000eb00000000a00 */
[----:B------:R-:W3:Y:S01]  /*0420*/  LDC.64 R12, c[0x0][0x3d8] ;  /* 0x0000f600ff0c7b82 */ /* 0x000ee20000000a00 */
[----:B0-----:R-:W-:-:S07]  /*0430*/  @P1 IMAD.WIDE.U32 R14, R9, 0x8, R14 ;  /* 0x00000008090e1825 */ /* 0x001fce00078e000e */
[----:B------:R-:W0:Y:S01]  /*0440*/  LDC.64 R18, c[0x0][0x3d0] ;  /* 0x0000f400ff127b82 */ /* 0x000e220000000a00 */
[----:B-1----:R-:W-:-:S07]  /*0450*/  @P1 IMAD.WIDE.U32 R16, R9, 0x8, R16 ;  /* 0x0000000809101825 */ /* 0x002fce00078e0010 */
[----:B------:R-:W1:Y:S01]  /*0460*/  LDC.64 R32, c[0x0][0x3d8] ;  /* 0x0000f600ff207b82 */ /* 0x000e620000000a00 */
[----:B------:R-:W-:Y:S01]  /*0470*/  @P1 VIADD R9, R9, 0x20 ;  /* 0x0000002009091836 */ /* 0x000fe20000000000 */
[----:B------:R-:W-:Y:S01]  /*0480*/  ISETP.GE.U32.AND P3, PT, R63, 0x80, PT ;  /* 0x000000803f00780c */ /* 0x000fe20003f66070 */
[C---:B--2---:R-:W-:Y:S01]  /*0490*/  @P0 IMAD.WIDE.U32 R10, R65.reuse, 0x8, R10 ;  /* 0x00000008410a0825 */ /* 0x044fe200078e000a */
[----:B------:R-:W-:Y:S02]  /*04a0*/  @P0 CS2R R56, SRZ ;  /* 0x0000000000380805 */ /* 0x000fe4000001ff00 */
[----:B------:R-:W-:Y:S02]  /*04b0*/  @P2 CS2R R22, SRZ ;  /* 0x0000000000162805 */ /* 0x000fe4000001ff00 */
[----:B------:R-:W-:Y:S01]  /*04c0*/  @P1 CS2R R20, SRZ ;  /* 0x0000000000141805 */ /* 0x000fe2000001ff00 */
[----:B------:R-:W5:Y:S01]  /*04d0*/  @P1 LDG.E.64 R24, desc[UR8][R14.64] ;  /* 0x000000080e181981 */ /* 0x000f62000c1e1b00 */
[----:B---3--:R-:W-:-:S03]  /*04e0*/  @P0 IMAD.WIDE.U32 R12, R65, 0x8, R12 ;  /* 0x00000008410c0825 */ /* 0x008fc600078e000c */
[----:B------:R-:W5:Y:S04]  /*04f0*/  @P0 LDG.E.64 R28, desc[UR8][R10.64] ;  /* 0x000000080a1c0981 */ /* 0x000f68000c1e1b00 */
[----:B------:R-:W5:Y:S01]  /*0500*/  @P0 LDG.E.64 R26, desc[UR8][R12.64] ;  /* 0x000000080c1a0981 */ /* 0x000f62000c1e1b00 */
[----:B0-----:R-:W-:-:S03]  /*0510*/  @P2 IMAD.WIDE.U32 R30, R9, 0x8, R18 ;  /* 0x00000008091e2825 */ /* 0x001fc600078e0012 */
[----:B------:R0:W5:Y:S04]  /*0520*/  @P1 LDG.E.64 R6, desc[UR8][R16.64] ;  /* 0x0000000810061981 */ /* 0x000168000c1e1b00 */
[----:B------:R2:W5:Y:S01]  /*0530*/  @P2 LDG.E.64 R4, desc[UR8][R30.64] ;  /* 0x000000081e042981 */ /* 0x000562000c1e1b00 */
[----:B-1----:R-:W-:-:S05]  /*0540*/  @P2 IMAD.WIDE.U32 R32, R9, 0x8, R32 ;  /* 0x0000000809202825 */ /* 0x002fca00078e0020 */
[----:B------:R2:W5:Y:S01]  /*0550*/  @P2 LDG.E.64 R2, desc[UR8][R32.64] ;  /* 0x0000000820022981 */ /* 0x000562000c1e1b00 */
[----:B------:R-:W-:Y:S01]  /*0560*/  MOV R18, R22 ;  /* 0x0000001600127202 */ /* 0x000fe20000000f00 */
[----:B------:R-:W-:Y:S01]  /*0570*/  IMAD.MOV.U32 R19, RZ, RZ, R23 ;  /* 0x000000ffff137224 */ /* 0x000fe200078e0017 */
[----:B0-----:R-:W-:Y:S01]  /*0580*/  MOV R17, R21 ;  /* 0x0000001500117202 */ /* 0x001fe20000000f00 */
[----:B------:R-:W-:Y:S01]  /*0590*/  IMAD.MOV.U32 R16, RZ, RZ, R20 ;  /* 0x000000ffff107224 */ /* 0x000fe200078e0014 */
[----:B------:R-:W-:Y:S01]  /*05a0*/  @P2 IADD3 R9, PT, PT, R9, 0x20, RZ ;  /* 0x0000002009092810 */ /* 0x000fe20007ffe0ff */
[----:B------:R-:W-:Y:S02]  /*05b0*/  IMAD.MOV.U32 R14, RZ, RZ, R56 ;  /* 0x000000ffff0e7224 */ /* 0x000fe400078e0038 */
[----:B------:R-:W-:Y:S01]  /*05c0*/  IMAD.MOV.U32 R15, RZ, RZ, R57 ;  /* 0x000000ffff0f7224 */ /* 0x000fe200078e0039 */
[----:B------:R-:W-:Y:S06]  /*05d0*/  @!P3 BRA `(.L_x_9734) ;  /* 0x0000000800bcb947 */ /* 0x000fec0003800000 */
[----:B--2---:R-:W0:Y:S08]  /*05e0*/  LDC.64 R32, c[0x0][0x3d0] ;  /* 0x0000f400ff207b82 */ /* 0x004e300000000a00 */
[----:B------:R-:W1:Y:S01]  /*05f0*/  LDC.64 R30, c[0x0][0x3d8] ;  /* 0x0000f600ff1e7b82 */ /* 0x000e620000000a00 */
[----:B0-----:R-:W-:-:S06]  /*0600*/  IMAD.WIDE.U32 R32, R9, 0x8, R32 ;  /* 0x0000000809207825 */ /* 0x001fcc00078e0020 */
[----:B------:R-:W5:Y:S01]  /*0610*/  LDG.E.64 R32, desc[UR8][R32.64] ;  /* 0x0000000820207981 */ /* 0x000f62000c1e1b00 */
[----:B-1----:R-:W-:-:S06]  /*0620*/  IMAD.WIDE.U32 R30, R9, 0x8, R30 ;  /* 0x00000008091e7825 */ /* 0x002fcc00078e001e */
[----:B------:R-:W5:Y:S01]  /*0630*/  LDG.E.64 R30, desc[UR8][R30.64] ;  /* 0x000000081e1e7981 */ /* 0x000f62000c1e1b00 */
[----:B------:R-:W-:Y:S02]  /*0640*/  CS2R R12, SRZ ;  /* 0x00000000000c7805 */ /* 0x000fe4000001ff00 */
[----:B------:R-:W-:Y:S01]  /*0650*/  CS2R R10, SRZ ;  /* 0x00000000000a7805 */ /* 0x000fe2000001ff00 */
[----:B------:R-:W-:Y:S01]  /*0660*/  IMAD.MOV.U32 R18, RZ, RZ, R22 ;  /* 0x000000ffff127224 */ /* 0x000fe200078e0016 */
[----:B------:R-:W-:Y:S01]  /*0670*/  MOV R16, R20 ;  /* 0x0000001400107202 */ /* 0x000fe20000000f00 */
[----:B------:R-:W-:Y:S01]  /*0680*/  IMAD.MOV.U32 R19, RZ, RZ, R23 ;  /* 0x000000ffff137224 */ /* 0x000fe200078e0017 */
[----:B------:R-:W-:Y:S01]  /*0690*/  MOV R15, R57 ;  /* 0x00000039000f7202 */ /* 0x000fe20000000f00 */
[----:B------:R-:W-:Y:S02]  /*06a0*/  IMAD.MOV.U32 R17, RZ, RZ, R21 ;  /* 0x000000ffff117224 */ /* 0x000fe400078e0015 */
[----:B------:R-:W-:Y:S01]  /*06b0*/  IMAD.MOV.U32 R14, RZ, RZ, R56 ;  /* 0x000000ffff0e7224 */ /* 0x000fe200078e0038 */
[----:B------:R-:W-:Y:S06]  /*06c0*/  BRA `(.L_x_9734) ;  /* 0x0000000800807947 */ /* 0x000fec0003800000 */
.L_x_9733:
[C---:B------:R-:W-:Y:S01]  /*06d0*/  ISETP.GE.U32.AND P1, PT, R63.reuse, 0x40, PT ;  /* 0x000000403f00780c */ /* 0x040fe20003f26070 */
[----:B------:R-:W0:Y:S01]  /*06e0*/  LDC.64 R12, c[0x0][0x3d0] ;  /* 0x0000f400ff0c7b82 */ /* 0x000e220000000a00 */
[C---:B------:R-:W-:Y:S01]  /*06f0*/  ISETP.GE.U32.AND P0, PT, R63.reuse, 0x20, PT ;  /* 0x000000203f00780c */ /* 0x040fe20003f06070 */
[----:B------:R-:W-:Y:S01]  /*0700*/  IMAD.MOV.U32 R9, RZ, RZ, R65 ;  /* 0x000000ffff097224 */ /* 0x000fe200078e0041 */
[----:B------:R-:W-:-:S05]  /*0710*/  ISETP.GE.U32.AND P2, PT, R63, 0x60, PT ;  /* 0x000000603f00780c */ /* 0x000fca0003f46070 */
        /* <DEDUP_REMOVED lines=16> */
[----:B----4-:R-:W-:-:S04]  /*0820*/  @P1 IMAD.WIDE.U32 R32, R9, 0x8, R40 ;  /* 0x0000000809201825 */ /* 0x010fc800078e0028 */
[----:B------:R-:W-:Y:S01]  /*0830*/  @P1 VIADD R9, R9, 0x20 ;  /* 0x0000002009091836 */ /* 0x000fe20000000000 */
        /* <DEDUP_REMOVED lines=27> */
.L_x_9732:
[----:B------:R-:W0:Y:S02]  /*09f0*/  LDCU.64 UR4, c[0x0][0x440] ;  /* 0x00008800ff0477ac */ /* 0x000e240008000a00 */
[----:B0-----:R-:W-:-:S04]  /*0a00*/  UISETP.NE.U32.AND UP0, UPT, UR4, URZ, UPT ;  /* 0x000000ff0400728c */ /* 0x001fc8000bf05070 */
[----:B------:R-:W-:-:S09]  /*0a10*/  UISETP.NE.AND.EX UP0, UPT, UR5, URZ, UPT, UP0 ;  /* 0x000000ff0500728c */ /* 0x000fd2000bf05300 */
[----:B------:R-:W-:Y:S05]  /*0a20*/  BRA.U !UP0, `(.L_x_9735) ;  /* 0x0000000108e87547 */ /* 0x000fea000b800000 */
        /* <DEDUP_REMOVED lines=24> */
[----:B-1----:R-:W-:-:S04]  /*0bb0*/  @P1 IMAD.WIDE.U32 R34, R0, 0x8, R44 ;  /* 0x0000000800221825 */ /* 0x002fc800078e002c */
[----:B------:R-:W-:Y:S01]  /*0bc0*/  @P1 VIADD R0, R0, 0x20 ;  /* 0x0000002000001836 */ /* 0x000fe20000000000 */
        /* <DEDUP_REMOVED lines=18> */
[----:B--2---:R-:W-:Y:S05]  /*0cf0*/  @!P1 BRA `(.L_x_9734) ;  /* 0x0000000000f49947 */ /* 0x004fea0003800000 */
        /* <DEDUP_REMOVED lines=13> */
.L_x_9735:
[C---:B------:R-:W-:Y:S01]  /*0dd0*/  ISETP.GE.U32.AND P1, PT, R63.reuse, 0x40, PT ;  /* 0x000000403f00780c */ /* 0x040fe20003f26070 */
[----:B------:R-:W0:Y:S01]  /*0de0*/  LDC.64 R36, c[0x0][0x3d0] ;  /* 0x0000f400ff247b82 */ /* 0x000e220000000a00 */
[C---:B------:R-:W-:Y:S01]  /*0df0*/  ISETP.GE.U32.AND P2, PT, R63.reuse, 0x60, PT ;  /* 0x000000603f00780c */ /* 0x040fe20003f46070 */
[----:B------:R-:W-:Y:S01]  /*0e00*/  IMAD.MOV.U32 R9, RZ, RZ, R65 ;  /* 0x000000ffff097224 */ /* 0x000fe200078e0041 */
[C---:B------:R-:W-:Y:S02]  /*0e10*/  ISETP.GE.U32.AND P0, PT, R63.reuse, 0x20, PT ;  /* 0x000000203f00780c */ /* 0x040fe40003f06070 */
[----:B------:R-:W-:-:S03]  /*0e20*/  ISETP.GE.U32.AND P3, PT, R63, 0x80, PT ;  /* 0x000000803f00780c */ /* 0x000fc60003f66070 */
        /* <DEDUP_REMOVED lines=10> */
[----:B--2---:R-:W-:-:S04]  /*0ed0*/  @P1 IMAD.WIDE.U32 R38, R9, 0x8, R38 ;  /* 0x0000000809261825 */ /* 0x004fc800078e0026 */
[----:B------:R-:W-:Y:S01]  /*0ee0*/  @P1 VIADD R9, R9, 0x20 ;  /* 0x0000002009091836 */ /* 0x000fe20000000000 */
        /* <DEDUP_REMOVED lines=17> */
[----:B----4-:R-:W-:Y:S01]  /*1000*/  @P3 IMAD.WIDE.U32 R46, R9, 0x8, R70 ;  /* 0x00000008092e3825 */ /* 0x010fe200078e0046 */
[----:B------:R3:W5:Y:S03]  /*1010*/  @P3 LDG.E.64 R32, desc[UR8][R42.64] ;  /* 0x000000082a203981 */ /* 0x000766000c1e1b00 */
[----:B-1----:R-:W-:Y:S01]  /*1020*/  @P0 IMAD.WIDE.U32 R50, R65, 0x8, R50 ;  /* 0x0000000841320825 */ /* 0x002fe200078e0032 */
        /* <DEDUP_REMOVED lines=10> */
.L_x_9734:
[----:B------:R-:W-:Y:S05]  /*10d0*/  BSYNC.RECONVERGENT B0 ;  /* 0x0000000000007941 */ /* 0x000fea0003800200 */
.L_x_9731:
[----:B------:R-:W0:Y:S02]  /*10e0*/  LDCU UR4, c[0x0][0x384] ;  /* 0x00007080ff0477ac */ /* 0x000e240008000800 */
[----:B0-----:R-:W-:-:S13]  /*10f0*/  ISETP.GE.AND P1, PT, R64, UR4, PT ;  /* 0x0000000440007c0c */ /* 0x001fda000bf26270 */
[----:B------:R-:W-:Y:S05]  /*1100*/  @P1 EXIT ;  /* 0x000000000000194d */ /* 0x000fea0003800000 */
[----:B-----5:R-:W-:Y:S01]  /*1110*/  IMAD.MOV.U32 R72, RZ, RZ, R6 ;  /* 0x000000ffff487224 */ /* 0x020fe200078e0006 */
[--C-:B------:R-:W-:Y:S01]  /*1120*/  SHF.R.U64 R73, R6, 0x10, R7.reuse ;  /* 0x0000001006497819 */ /* 0x100fe20000001207 */
[----:B------:R-:W-:Y:S01]  /*1130*/  IMAD.MOV.U32 R70, RZ, RZ, R24 ;  /* 0x000000ffff467224 */ /* 0x000fe200078e0018 */
[----:B------:R-:W-:Y:S01]  /*1140*/  SHF.R.U32.HI R6, RZ, 0x10, R7 ;  /* 0x00000010ff067819 */ /* 0x000fe20000011607 */
[----:B------:R-:W-:Y:S01]  /*1150*/  IMAD.MOV.U32 R9, RZ, RZ, R28 ;  /* 0x000000ffff097224 */ /* 0x000fe200078e001c */
[----:B------:R-:W-:Y:S01]  /*1160*/  SHF.R.U64 R71, R24, 0x10, R25 ;  /* 0x0000001018477819 */ /* 0x000fe20000001219 */
[----:B------:R-:W-:Y:S01]  /*1170*/  IMAD.MOV.U32 R24, RZ, RZ, R7 ;  /* 0x000000ffff187224 */ /* 0x000fe200078e0007 */
[--C-:B------:R-:W-:Y:S01]  /*1180*/  SHF.R.U64 R75, R4, 0x10, R5.reuse ;  /* 0x00000010044b7819 */ /* 0x100fe20000001205 */
[--C-:B------:R-:W-:Y:S01]  /*1190*/  IMAD.MOV.U32 R7, RZ, RZ, R5.reuse ;  /* 0x000000ffff077224 */ /* 0x100fe200078e0005 */
[----:B------:R-:W-:Y:S01]  /*11a0*/  SHF.R.U32.HI R37, RZ, 0x10, R5 ;  /* 0x00000010ff257819 */ /* 0x000fe20000011605 */
[----:B------:R-:W-:Y:S01]  /*11b0*/  IMAD.HI.U32 R5, R62, -0x326172a9, RZ ;  /* 0xcd9e8d573e057827 */ /* 0x000fe200078e00ff */
[----:B------:R-:W-:Y:S01]  /*11c0*/  PRMT R73, R73, 0x5410, R6 ;  /* 0x0000541049497816 */ /* 0x000fe20000000006 */
[----:B------:R-:W0:Y:S01]  /*11d0*/  LDCU.U8 UR4, c[0x0][0x410] ;  /* 0x00008200ff0477ac */ /* 0x000e220008000000 */
[----:B------:R-:W-:Y:S01]  /*11e0*/  MOV R68, R26 ;  /* 0x0000001a00447202 */ /* 0x000fe20000000f00 */
[C---:B------:R-:W-:Y:S01]  /*11f0*/  IMAD.HI.U32 R6, R61.reuse, -0x2daee0ad, RZ ;  /* 0xd2511f533d067827 */ /* 0x040fe200078e00ff */
[----:B------:R-:W-:Y:S01]  /*1200*/  SHF.R.U64 R69, R26, 0x10, R27 ;  /* 0x000000101a457819 */ /* 0x000fe2000000121b */
[----:B------:R-:W-:Y:S01]  /*1210*/  BSSY B0, `(.L_x_9736) ;  /* 0x000110f000007945 */ /* 0x000fe20003800000 */
[----:B------:R-:W-:Y:S01]  /*1220*/  MOV R26, R25 ;  /* 0x00000019001a7202 */ /* 0x000fe20000000f00 */
[----:B------:R-:W-:Y:S01]  /*1230*/  IMAD.MOV.U32 R0, RZ, RZ, R31 ;  /* 0x000000ffff007224 */ /* 0x000fe200078e001f */
[----:B------:R-:W-:Y:S01]  /*1240*/  MOV R74, R4 ;  /* 0x00000004004a7202 */ /* 0x000fe20000000f00 */
[----:B------:R-:W-:Y:S01]  /*1250*/  IMAD.MOV.U32 R76, RZ, RZ, R2 ;  /* 0x000000ffff4c7224 */ /* 0x000fe200078e0002 */
[----:B------:R-:W-:Y:S01]  /*1260*/  LOP3.LUT R6, R6, UR7, RZ, 0x3c, !PT ;  /* 0x0000000706067c12 */ /* 0x000fe2000f8e3cff */
[----:B---3--:R-:W-:Y:S01]  /*1270*/  IMAD.MOV.U32 R34, RZ, RZ, R29 ;  /* 0x000000ffff227224 */ /* 0x008fe200078e001d */
[----:B------:R-:W-:Y:S01]  /*1280*/  LOP3.LUT R5, R60, UR6, R5, 0x96, !PT ;  /* 0x000000063c057c12 */ /* 0x000fe2000f8e9605 */
[----:B------:R-:W-:Y:S01]  /*1290*/  IMAD.MOV.U32 R80, RZ, RZ, R32 ;  /* 0x000000ffff507224 */ /* 0x000fe200078e0020 */
[----:B------:R-:W-:Y:S01]  /*12a0*/  PRMT R0, R0, 0x5410, R9 ;  /* 0x0000541000007816 */ /* 0x000fe20000000009 */
[----:B------:R-:W1:Y:S01]  /*12b0*/  LDCU UR5, c[0x0][0x408] ;  /* 0x00008100ff0577ac */ /* 0x000e620008000800 */
[----:B------:R-:W-:Y:S01]  /*12c0*/  PRMT R70, R70, 0x5410, R26 ;  /* 0x0000541046467816 */ /* 0x000fe2000000001a */
[----:B------:R-:W-:Y:S01]  /*12d0*/  IMAD R26, R61, -0x2daee0ad, RZ ;  /* 0xd2511f533d1a7824 */ /* 0x000fe200078e02ff */
[----:B------:R-:W-:Y:S01]  /*12e0*/  PRMT R72, R72, 0x5410, R24 ;  /* 0x0000541048487816 */ /* 0x000fe20000000018 */
[----:B------:R-:W-:Y:S01]  /*12f0*/  IMAD R24, R62, -0x326172a9, RZ ;  /* 0xcd9e8d573e187824 */ /* 0x000fe200078e02ff */
[----:B------:R-:W-:Y:S01]  /*1300*/  PRMT R74, R74, 0x5410, R7 ;  /* 0x000054104a4a7816 */ /* 0x000fe20000000007 */
[----:B------:R-:W-:Y:S01]  /*1310*/  IMAD.HI.U32 R7, R6, -0x326172a9, RZ ;  /* 0xcd9e8d5706077827 */ /* 0x000fe200078e00ff */
[----:B------:R-:W-:Y:S01]  /*1320*/  SHF.R.U32.HI R36, RZ, 0x10, R25 ;  /* 0x00000010ff247819 */ /* 0x000fe20000011619 */
[----:B------:R-:W3:Y:S01]  /*1330*/  LDCU UR33, c[0x0][0x388] ;  /* 0x00007100ff2177ac */ /* 0x000ee20008000800 */
[----:B------:R-:W-:Y:S01]  /*1340*/  MOV R25, R3 ;  /* 0x0000000300197202 */ /* 0x000fe20000000f00 */
[C---:B------:R-:W-:Y:S01]  /*1350*/  IMAD.HI.U32 R9, R5.reuse, -0x2daee0ad, RZ ;  /* 0xd2511f5305097827 */ /* 0x040fe200078e00ff */
[----:B------:R-:W-:Y:S01]  /*1360*/  LOP3.LUT R7, R24, UR15, R7, 0x96, !PT ;  /* 0x0000000f18077c12 */ /* 0x000fe2000f8e9607 */
[----:B------:R-:W4:Y:S01]  /*1370*/  LDCU UR14, c[0x0][0x448] ;  /* 0x00008900ff0e77ac */ /* 0x000f220008000800 */
[----:B------:R-:W-:Y:S01]  /*1380*/  PRMT R76, R76, 0x5410, R25 ;  /* 0x000054104c4c7816 */ /* 0x000fe20000000019 */
[----:B------:R-:W-:Y:S01]  /*1390*/  IMAD R25, R5, -0x2daee0ad, RZ ;  /* 0xd2511f5305197824 */ /* 0x000fe200078e02ff */
[----:B------:R-:W-:Y:S01]  /*13a0*/  LOP3.LUT R9, R26, UR16, R9, 0x96, !PT ;  /* 0x000000101a097c12 */ /* 0x000fe2000f8e9609 */
[----:B------:R-:W-:Y:S01]  /*13b0*/  IMAD R6, R6, -0x326172a9, RZ ;  /* 0xcd9e8d5706067824 */ /* 0x000fe200078e02ff */
[----:B------:R-:W-:Y:S01]  /*13c0*/  SHF.R.U64 R84, R56, 0x10, R57 ;  /* 0x0000001038547819 */ /* 0x000fe20000001239 */
[----:B------:R-:W-:Y:S01]  /*13d0*/  IMAD.HI.U32 R24, R7, -0x2daee0ad, RZ ;  /* 0xd2511f5307187827 */ /* 0x000fe200078e00ff */
[----:B------:R-:W-:Y:S01]  /*13e0*/  SHF.R.U64 R35, R28, 0x10, R29 ;  /* 0x000000101c237819 */ /* 0x000fe2000000121d */
[----:B------:R-:W1:Y:S01]  /*13f0*/  LDCU.64 UR10, c[0x0][0x398] ;  /* 0x00007300ff0a77ac */ /* 0x000e620008000a00 */
[----:B------:R-:W-:Y:S01]  /*1400*/  SHF.R.U32.HI R85, RZ, 0x10, R57 ;  /* 0x00000010ff557819 */ /* 0x000fe20000011639 */
[----:B------:R-:W-:Y:S01]  /*1410*/  IMAD.HI.U32 R5, R9, -0x326172a9, RZ ;  /* 0xcd9e8d5709057827 */ /* 0x000fe200078e00ff */
[----:B------:R-:W-:Y:S01]  /*1420*/  LOP3.LUT R24, R25, UR18, R24, 0x96, !PT ;  /* 0x0000001219187c12 */ /* 0x000fe2000f8e9618 */
[----:B------:R-:W1:Y:S01]  /*1430*/  LDCU.64 UR12, c[0x0][0x3a0] ;  /* 0x00007400ff0c77ac */ /* 0x000e620008000a00 */
[----:B------:R-:W-:Y:S01]  /*1440*/  SHF.R.U64 R25, R14, 0x10, R15 ;  /* 0x000000100e197819 */ /* 0x000fe2000000120f */
[----:B------:R-:W-:Y:S01]  /*1450*/  IMAD R26, R7, -0x2daee0ad, RZ ;  /* 0xd2511f53071a7824 */ /* 0x000fe200078e02ff */
[----:B------:R-:W-:Y:S01]  /*1460*/  LOP3.LUT R5, R6, UR17, R5, 0x96, !PT ;  /* 0x0000001106057c12 */ /* 0x000fe2000f8e9605 */
[----:B------:R-:W-:Y:S01]  /*1470*/  IMAD R9, R9, -0x326172a9, RZ ;  /* 0xcd9e8d5709097824 */ /* 0x000fe200078e02ff */
[----:B------:R-:W-:Y:S01]  /*1480*/  PRMT R84, R84, 0x5410, R25 ;  /* 0x0000541054547816 */ /* 0x000fe20000000019 */
[----:B------:R-:W-:Y:S01]  /*1490*/  IMAD.HI.U32 R6, R24, -0x326172a9, RZ ;  /* 0xcd9e8d5718067827 */ /* 0x000fe200078e00ff */
[----:B------:R-:W-:Y:S01]  /*14a0*/  SHF.R.U32.HI R87, RZ, 0x10, R21 ;  /* 0x00000010ff577819 */ /* 0x000fe20000011615 */
[----:B0-----:R-:W-:Y:S01]  /*14b0*/  UISETP.NE.AND UP1, UPT, UR4, URZ, UPT ;  /* 0x000000ff0400728c */ /* 0x001fe2000bf25270 */
[----:B------:R-:W-:Y:S01]  /*14c0*/  SHF.R.U64 R88, R22, 0x10, R23 ;  /* 0x0000001016587819 */ /* 0x000fe20000001217 */
[----:B------:R-:W-:Y:S01]  /*14d0*/  IMAD.HI.U32 R7, R5, -0x2daee0ad, RZ ;  /* 0xd2511f5305077827 */ /* 0x000fe200078e00ff */
[----:B------:R-:W-:-:S02]  /*14e0*/  LOP3.LUT R6, R9, UR19, R6, 0x96, !PT ;  /* 0x0000001309067c12 */ /* 0x000fc4000f8e9606 */
[----:B------:R-:W-:Y:S01]  /*14f0*/  SHF.R.U64 R77, R2, 0x10, R3 ;  /* 0x00000010024d7819 */ /* 0x000fe20000001203 */
[----:B------:R-:W-:Y:S01]  /*1500*/  IMAD R24, R24, -0x326172a9, RZ ;  /* 0xcd9e8d5718187824 */ /* 0x000fe200078e02ff */
[----:B------:R-:W-:Y:S01]  /*1510*/  LOP3.LUT R7, R26, UR20, R7, 0x96, !PT ;  /* 0x000000141a077c12 */ /* 0x000fe2000f8e9607 */
[----:B------:R-:W-:Y:S01]  /*1520*/  IMAD R26, R5, -0x2daee0ad, RZ ;  /* 0xd2511f53051a7824 */ /* 0x000fe200078e02ff */
[----:B------:R-:W-:Y:S01]  /*1530*/  SHF.R.U32.HI R38, RZ, 0x10, R3 ;  /* 0x00000010ff267819 */ /* 0x000fe20000011603 */
[----:B------:R-:W-:Y:S01]  /*1540*/  IMAD.HI.U32 R9, R6, -0x2daee0ad, RZ ;  /* 0xd2511f5306097827 */ /* 0x000fe200078e00ff */
[----:B------:R-:W-:Y:S02]  /*1550*/  SHF.R.U32.HI R89, RZ, 0x10, R23 ;  /* 0x00000010ff597819 */ /* 0x000fe40000011617 */
[----:B------:R-:W-:Y:S01]  /*1560*/  SHF.R.U32.HI R29, RZ, 0x10, R29 ;  /* 0x00000010ff1d7819 */ /* 0x000fe2000001161d */
[----:B------:R-:W-:Y:S01]  /*1570*/  IMAD.HI.U32 R5, R7, -0x326172a9, RZ ;  /* 0xcd9e8d5707057827 */ /* 0x000fe200078e00ff */
[----:B------:R-:W-:-:S02]  /*1580*/  LOP3.LUT R9, R26, UR22, R9, 0x96, !PT ;  /* 0x000000161a097c12 */ /* 0x000fc4000f8e9609 */
[----:B------:R-:W-:Y:S01]  /*1590*/  SHF.R.U32.HI R26, RZ, 0x10, R15 ;  /* 0x00000010ff1a7819 */ /* 0x000fe2000001160f */
[----:B------:R-:W-:Y:S01]  /*15a0*/  IMAD R25, R6, -0x2daee0ad, RZ ;  /* 0xd2511f5306197824 */ /* 0x000fe200078e02ff */
[----:B------:R-:W-:Y:S01]  /*15b0*/  LOP3.LUT R5, R24, UR21, R5, 0x96, !PT ;  /* 0x0000001518057c12 */ /* 0x000fe2000f8e9605 */
[----:B------:R-:W-:Y:S01]  /*15c0*/  IMAD R7, R7, -0x326172a9, RZ ;  /* 0xcd9e8d5707077824 */ /* 0x000fe200078e02ff */
[----:B------:R-:W-:Y:S01]  /*15d0*/  PRMT R85, R85, 0x5410, R26 ;  /* 0x0000541055557816 */ /* 0x000fe2000000001a */
[----:B------:R-:W-:Y:S01]  /*15e0*/  IMAD.HI.U32 R6, R9, -0x326172a9, RZ ;  /* 0xcd9e8d5709067827 */ /* 0x000fe200078e00ff */
[----:B------:R-:W-:Y:S02]  /*15f0*/  SHF.R.U32.HI R4, RZ, 0x10, R33 ;  /* 0x00000010ff047819 */ /* 0x000fe40000011621 */
[----:B------:R-:W-:Y:S01]  /*1600*/  SHF.R.U32.HI R2, RZ, 0x10, R31 ;  /* 0x00000010ff027819 */ /* 0x000fe2000001161f */
[----:B------:R-:W-:Y:S01]  /*1610*/  IMAD.HI.U32 R24, R5, -0x2daee0ad, RZ ;  /* 0xd2511f5305187827 */ /* 0x000fe200078e00ff */
[----:B------:R-:W-:-:S02]  /*1620*/  LOP3.LUT R6, R7, UR23, R6, 0x96, !PT ;  /* 0x0000001707067c12 */ /* 0x000fc4000f8e9606 */
[----:B------:R-:W-:Y:S01]  /*1630*/  SHF.R.U64 R90, R12, 0x10, R13 ;  /* 0x000000100c5a7819 */ /* 0x000fe2000000120d */
[----:B------:R-:W-:Y:S01]  /*1640*/  IMAD.MOV.U32 R28, RZ, RZ, R27 ;  /* 0x000000ffff1c7224 */ /* 0x000fe200078e001b */
[----:B------:R-:W-:Y:S01]  /*1650*/  LOP3.LUT R24, R25, UR24, R24, 0x96, !PT ;  /* 0x0000001819187c12 */ /* 0x000fe2000f8e9618 */
[----:B------:R-:W-:Y:S01]  /*1660*/  IMAD R26, R9, -0x326172a9, RZ ;  /* 0xcd9e8d57091a7824 */ /* 0x000fe200078e02ff */
[----:B------:R-:W-:Y:S01]  /*1670*/  SHF.R.U32.HI R25, RZ, 0x10, R17 ;  /* 0x00000010ff197819 */ /* 0x000fe20000011611 */
[----:B------:R-:W-:Y:S01]  /*1680*/  IMAD.HI.U32 R7, R6, -0x2daee0ad, RZ ;  /* 0xd2511f5306077827 */ /* 0x000fe200078e00ff */
[----:B------:R-:W-:Y:S02]  /*1690*/  PRMT R68, R68, 0x5410, R28 ;  /* 0x0000541044447816 */ /* 0x000fe4000000001c */
[----:B------:R-:W-:Y:S01]  /*16a0*/  PRMT R87, R87, 0x5410, R25 ;  /* 0x0000541057577816 */ /* 0x000fe20000000019 */
[----:B------:R-:W-:Y:S01]  /*16b0*/  IMAD R28, R5, -0x2daee0ad, RZ ;  /* 0xd2511f53051c7824 */ /* 0x000fe200078e02ff */
[----:B------:R-:W-:Y:S01]  /*16c0*/  SHF.R.U32.HI R27, RZ, 0x10, R27 ;  /* 0x00000010ff1b7819 */ /* 0x000fe2000001161b */
[----:B------:R-:W-:Y:S01]  /*16d0*/  IMAD.HI.U32 R5, R24, -0x326172a9, RZ ;  /* 0xcd9e8d5718057827 */ /* 0x000fe200078e00ff */
[----:B------:R-:W-:-:S02]  /*16e0*/  SHF.R.U64 R81, R32, 0x10, R33 ;  /* 0x0000001020517819 */ /* 0x000fc40000001221 */
[----:B------:R-:W-:Y:S01]  /*16f0*/  LOP3.LUT R7, R28, UR26, R7, 0x96, !PT ;  /* 0x0000001a1c077c12 */ /* 0x000fe2000f8e9607 */
[----:B------:R-:W-:Y:S01]  /*1700*/  IMAD R9, R24, -0x326172a9, RZ ;  /* 0xcd9e8d5718097824 */ /* 0x000fe200078e02ff */
[----:B------:R-:W-:Y:S01]  /*1710*/  LOP3.LUT R5, R26, UR25, R5, 0x96, !PT ;  /* 0x000000191a057c12 */ /* 0x000fe2000f8e9605 */
[----:B------:R-:W-:Y:S01]  /*1720*/  IMAD R25, R6, -0x2daee0ad, RZ ;  /* 0xd2511f5306197824 */ /* 0x000fe200078e02ff */
[----:B------:R-:W-:Y:S01]  /*1730*/  SHF.R.U64 R26, R18, 0x10, R19 ;  /* 0x00000010121a7819 */ /* 0x000fe20000001213 */
[----:B------:R-:W-:Y:S01]  /*1740*/  IMAD.HI.U32 R6, R7, -0x326172a9, RZ ;  /* 0xcd9e8d5707067827 */ /* 0x000fe200078e00ff */
[----:B------:R-:W-:Y:S02]  /*1750*/  PRMT R69, R69, 0x5410, R27 ;  /* 0x0000541045457816 */ /* 0x000fe4000000001b */
[----:B------:R-:W-:Y:S01]  /*1760*/  PRMT R88, R88, 0x5410, R26 ;  /* 0x0000541058587816 */ /* 0x000fe2000000001a */
        /* <DEDUP_REMOVED lines=8> */
[----:B------:R-:W-:Y:S02]  /*17f0*/  SHF.R.U64 R9, R10, 0x10, R11 ;  /* 0x000000100a097819 */ /* 0x000fe4000000120b */
[----:B------:R-:W-:Y:S01]  /*1800*/  MOV R82, R30 ;  /* 0x0000001e00527202 */ /* 0x000fe20000000f00 */
[----:B------:R-:W-:Y:S01]  /*1810*/  IMAD.HI.U32 R5, R24, -0x326172a9, RZ ;  /* 0xcd9e8d5718057827 */ /* 0x000fe200078e00ff */
[----:B------:R-:W-:-:S02]  /*1820*/  LOP3.LUT R28, R28, UR30, R7, 0x96, !PT ;  /* 0x0000001e1c1c7c12 */ /* 0x000fc4000f8e9607 */
[----:B------:R-:W-:Y:S01]  /*1830*/  SHF.R.U64 R83, R30, 0x10, R31 ;  /* 0x000000101e537819 */ /* 0x000fe2000000121f */
[----:B------:R-:W-:Y:S01]  /*1840*/  IMAD.MOV.U32 R3, RZ, RZ, R33 ;  /* 0x000000ffff037224 */ /* 0x000fe200078e0021 */
[----:B------:R-:W-:Y:S01]  /*1850*/  LOP3.LUT R5, R26, UR29, R5, 0x96, !PT ;  /* 0x0000001d1a057c12 */ /* 0x000fe2000f8e9605 */
[----:B------:R-:W-:Y:S01]  /*1860*/  IMAD R7, R24, -0x326172a9, RZ ;  /* 0xcd9e8d5718077824 */ /* 0x000fe200078e02ff */
[----:B------:R-:W-:Y:S01]  /*1870*/  PRMT R2, R2, 0x5410, R34 ;  /* 0x0000541002027816 */ /* 0x000fe20000000022 */
[----:B------:R-:W-:Y:S01]  /*1880*/  IMAD R6, R6, -0x2daee0ad, RZ ;  /* 0xd2511f5306067824 */ /* 0x000fe200078e02ff */
[----:B------:R-:W-:Y:S01]  /*1890*/  PRMT R3, R3, 0x5410, R35 ;  /* 0x0000541003037816 */ /* 0x000fe20000000023 */
[----:B------:R-:W-:Y:S01]  /*18a0*/  IMAD.HI.U32 R59, R5, -0x2daee0ad, RZ ;  /* 0xd2511f53053b7827 */ /* 0x000fe200078e00ff */
[----:B------:R-:W-:Y:S02]  /*18b0*/  PRMT R4, R4, 0x5410, R29 ;  /* 0x0000541004047816 */ /* 0x000fe4000000001d */
[----:B------:R-:W-:Y:S01]  /*18c0*/  SHF.R.U64 R86, R20, 0x10, R21 ;  /* 0x0000001014567819 */ /* 0x000fe20000001215 */
[----:B------:R-:W-:Y:S01]  /*18d0*/  IMAD.HI.U32 R58, R28, -0x326172a9, RZ ;  /* 0xcd9e8d571c3a7827 */ /* 0x000fe200078e00ff */
[----:B------:R-:W-:-:S02]  /*18e0*/  SHF.R.U64 R27, R16, 0x10, R17 ;  /* 0x00000010101b7819 */ /* 0x000fc40000001211 */
[----:B------:R-:W-:Y:S02]  /*18f0*/  SHF.R.U32.HI R91, RZ, 0x10, R13 ;  /* 0x00000010ff5b7819 */ /* 0x000fe4000001160d */
[----:B------:R-:W-:Y:S02]  /*1900*/  SHF.R.U32.HI R25, RZ, 0x10, R11 ;  /* 0x00000010ff197819 */ /* 0x000fe4000001160b */
[----:B------:R-:W-:Y:S01]  /*1910*/  PRMT R90, R90, 0x5410, R9 ;  /* 0x000054105a5a7816 */ /* 0x000fe20000000009 */
[----:B------:R-:W-:Y:S01]  /*1920*/  IMAD R9, R28, -0x326172a9, RZ ;  /* 0xcd9e8d571c097824 */ /* 0x000fe200078e02ff */
[----:B------:R-:W-:Y:S01]  /*1930*/  LOP3.LUT R59, R6, UR32, R59, 0x96, !PT ;  /* 0x00000020063b7c12 */ /* 0x000fe2000f8e963b */
[----:B------:R-:W-:Y:S01]  /*1940*/  IMAD R6, R5, -0x2daee0ad, RZ ;  /* 0xd2511f5305067824 */ /* 0x000fe200078e02ff */
[----:B------:R-:W-:Y:S01]  /*1950*/  LOP3.LUT R58, R7, UR31, R58, 0x96, !PT ;  /* 0x0000001f073a7c12 */ /* 0x000fe2000f8e963a */
[----:B------:R-:W-:Y:S01]  /*1960*/  IMAD.MOV.U32 R7, RZ, RZ, RZ ;  /* 0x000000ffff077224 */ /* 0x000fe200078e00ff */
        /* <DEDUP_REMOVED lines=9> */
[----:B-1-34-:R-:W-:-:S07]  /*1a00*/  LOP3.LUT R8, R8, 0x3, RZ, 0xc0, !PT ;  /* 0x0000000308087812 */ /* 0x01afce00078ec0ff */
.L_x_10005:
[----:B------:R-:W-:Y:S01]  /*1a10*/  IMAD R48, R64, UR33, RZ ;  /* 0x0000002140307c24 */ /* 0x000fe2000f8e02ff */
[----:B------:R-:W-:Y:S04]  /*1a20*/  BSSY.RECONVERGENT B1, `(.L_x_9737) ;  /* 0x00003e3000017945 */ /* 0x000fe80003800200 */
[----:B------:R-:W-:-:S04]  /*1a30*/  SHF.R.S32.HI R5, RZ, 0x1f, R48 ;  /* 0x0000001fff057819 */ /* 0x000fc80000011430 */
[----:B------:R-:W-:-:S04]  /*1a40*/  LEA.HI R5, R5, R48, RZ, 0x2 ;  /* 0x0000003005057211 */ /* 0x000fc800078f10ff */
[----:B------:R-:W-:-:S04]  /*1a50*/  LEA.HI.SX32 R5, R5, R65, 0x1e ;  /* 0x0000004105057211 */ /* 0x000fc800078ff2ff */
[----:B------:R-:W-:Y:S01]  /*1a60*/  MOV R48, R5 ;  /* 0x0000000500307202 */ /* 0x000fe20000000f00 */
[----:B-1----:R-:W-:Y:S06]  /*1a70*/  @!P0 BRA `(.L_x_9738) ;  /* 0x0000003c00748947 */ /* 0x002fec0003800000 */
[----:B------:R-:W-:Y:S01]  /*1a80*/  ISETP.NE.U32.AND P0, PT, RZ, UR10, PT ;  /* 0x0000000aff007c0c */ /* 0x000fe2000bf05070 */
[----:B------:R-:W0:Y:S01]  /*1a90*/  LDC.64 R34, c[0x0][0x390] ;  /* 0x0000e400ff227b82 */ /* 0x000e220000000a00 */
[----:B------:R-:W-:Y:S02]  /*1aa0*/  ISETP.NE.U32.AND P1, PT, RZ, UR12, PT ;  /* 0x0000000cff007c0c */ /* 0x000fe4000bf25070 */
[----:B------:R-:W-:Y:S02]  /*1ab0*/  ISETP.NE.AND.EX P0, PT, RZ, UR11, PT, P0 ;  /* 0x0000000bff007c0c */ /* 0x000fe4000bf05300 */
[----:B------:R-:W-:-:S11]  /*1ac0*/  ISETP.NE.AND.EX P1, PT, RZ, UR13, PT, P1 ;  /* 0x0000000dff007c0c */ /* 0x000fd6000bf25310 */
[----:B--2---:R-:W1:Y:S08]  /*1ad0*/  @P0 LDC.64 R32, c[0x0][0x398] ;  /* 0x0000e600ff200b82 */ /* 0x004e700000000a00 */
[----:B------:R-:W2:Y:S01]  /*1ae0*/  @P1 LDC.64 R48, c[0x0][0x3a0] ;  /* 0x0000e800ff301b82 */ /* 0x000ea20000000a00 */
[----:B0-----:R-:W-:-:S04]  /*1af0*/  IMAD.WIDE.U32 R34, R5, 0x10, R34 ;  /* 0x0000001005227825 */ /* 0x001fc800078e0022 */
[----:B-1----:R-:W-:-:S05]  /*1b00*/  @P0 IMAD.WIDE.U32 R32, R5, 0x10, R32 ;  /* 0x0000001005200825 */ /* 0x002fca00078e0020 */
[----:B------:R0:W5:Y:S01]  /*1b10*/  @P0 LDG.E.128 R24, desc[UR8][R32.64] ;  /* 0x0000000820180981 */ /* 0x000162000c1e1d00 */
[----:B--2---:R-:W-:-:S05]  /*1b20*/  @P1 IMAD.WIDE.U32 R48, R5, 0x10, R48 ;  /* 0x0000001005301825 */ /* 0x004fca00078e0030 */
[----:B------:R0:W5:Y:S04]  /*1b30*/  @P1 LDG.E.128 R28, desc[UR8][R48.64] ;  /* 0x00000008301c1981 */ /* 0x000168000c1e1d00 */
[----:B------:R-:W5:Y:S01]  /*1b40*/  LDG.E.128 R32, desc[UR8][R34.64] ;  /* 0x0000000822207981 */ /* 0x000f62000c1e1d00 */
        /* <DEDUP_REMOVED lines=19> */
.L_x_9742:
        /* <DEDUP_REMOVED lines=13> */
.L_x_9744:
[----:B------:R-:W-:Y:S05]  /*1d50*/  BSYNC.RECONVERGENT B3 ;  /* 0x0000000000037941 */ /* 0x000fea0003800200 */
.L_x_9743:
        /* <DEDUP_REMOVED lines=41> */
[----:B------:R-:W-:Y:S01]  /*1ff0*/  MOV R48, R50 ;  /* 0x0000003200307202 */ /* 0x000fe20000000f00 */
[----:B------:R-:W-:-:S07]  /*2000*/  IMAD.MOV.U32 R50, RZ, RZ, RZ ;  /* 0x000000ffff327224 */ /* 0x000fce00078e00ff */
.L_x_9741:
[----:B------:R-:W-:Y:S05]  /*2010*/  BSYNC.RECONVERGENT B2 ;  /* 0x0000000000027941 */ /* 0x000fea0003800200 */
.L_x_9740:
[----:B------:R-:W0:Y:S01]  /*2020*/  LDC R6, c[0x0][0x404] ;  /* 0x00010100ff067b82 */ /* 0x000e220000000800 */
[----:B------:R-:W-:Y:S01]  /*2030*/  I2FP.F32.U32 R8, R49 ;  /* 0x0000003100087245 */ /* 0x000fe20000201000 */
[----:B------:R-:W-:Y:S01]  /*2040*/  HFMA2 R49, -RZ, RZ, 0.1171875, 0 ;  /* 0x2f800000ff317431 */ /* 0x000fe200000001ff */
[----:B------:R-:W-:Y:S01]  /*2050*/  ISETP.NE.AND P3, PT, R50, 0x1, PT ;  /* 0x000000013200780c */ /* 0x000fe20003f65270 */
[----:B------:R-:W-:Y:S01]  /*2060*/  BSSY.RECONVERGENT B2, `(.L_x_9745) ;  /* 0x0000047000027945 */ /* 0x000fe20003800200 */
[----:B------:R-:W-:Y:S02]  /*2070*/  IMAD.MOV.U32 R51, RZ, RZ, R9 ;  /* 0x000000ffff337224 */ /* 0x000fe400078e0009 */
[----:B------:R-:W-:-:S05]  /*2080*/  FFMA.FTZ R8, R8, R49, 1.1641532182693481445e-10 ;  /* 0x2f00000008087423 */ /* 0x000fca0000010031 */
[----:B0-----:R-:W-:Y:S01]  /*2090*/  FSETP.LE.FTZ.AND P2, PT, R8, R6, PT ;  /* 0x000000060800720b */ /* 0x001fe20003f53000 */
[----:B------:R-:W-:-:S03]  /*20a0*/  IMAD.MOV.U32 R8, RZ, RZ, 0x2 ;  /* 0x00000002ff087424 */ /* 0x000fc600078e00ff */
        /* <DEDUP_REMOVED lines=9> */
.L_x_9747:
        /* <DEDUP_REMOVED lines=13> */
.L_x_9749:
[----:B------:R-:W-:Y:S05]  /*2210*/  BSYNC.RECONVERGENT B3 ;  /* 0x0000000000037941 */ /* 0x000fea0003800200 */
.L_x_9748:
        /* <DEDUP_REMOVED lines=43> */
.L_x_9746:
[----:B------:R-:W-:Y:S05]  /*24d0*/  BSYNC.RECONVERGENT B2 ;  /* 0x0000000000027941 */ /* 0x000fea0003800200 */
.L_x_9745:
[----:B------:R-:W-:Y:S01]  /*24e0*/  ISETP.NE.AND P4, PT, R8, 0x1, PT ;  /* 0x000000010800780c */ /* 0x000fe20003f85270 */
[----:B------:R-:W-:Y:S01]  /*24f0*/  BSSY.RECONVERGENT B2, `(.L_x_9750) ;  /* 0x0000048000027945 */ /* 0x000fe20003800200 */
[----:B------:R-:W-:Y:S01]  /*2500*/  I2FP.F32.U32 R50, R51 ;  /* 0x0000003300327245 */ /* 0x000fe20000201000 */
[----:B------:R-:W-:-:S04]  /*2510*/  HFMA2 R51, -RZ, RZ, 0, 1.1920928955078125e-07 ;  /* 0x00000002ff337431 */ /* 0x000fc800000001ff */
        /* <DEDUP_REMOVED lines=12> */
.L_x_9752:
        /* <DEDUP_REMOVED lines=13> */
.L_x_9754:
[----:B------:R-:W-:Y:S05]  /*26b0*/  BSYNC.RECONVERGENT B3 ;  /* 0x0000000000037941 */ /* 0x000fea0003800200 */
.L_x_9753:
        /* <DEDUP_REMOVED lines=43> */
.L_x_9751:
[----:B------:R-:W-:Y:S05]  /*2970*/  BSYNC.RECONVERGENT B2 ;  /* 0x0000000000027941 */ /* 0x000fea0003800200 */
.L_x_9750:
[----:B------:R-:W-:Y:S01]  /*2980*/  ISETP.NE.AND P5, PT, R51, 0x1, PT ;  /* 0x000000013300780c */ /* 0x000fe20003fa5270 */
[----:B------:R-:W-:Y:S01]  /*2990*/  BSSY.RECONVERGENT B2, `(.L_x_9755) ;  /* 0x0000048000027945 */ /* 0x000fe20003800200 */
[----:B------:R-:W-:Y:S02]  /*29a0*/  I2FP.F32.U32 R8, R50 ;  /* 0x0000003200087245 */ /* 0x000fe40000201000 */
        /* <DEDUP_REMOVED lines=13> */
.L_x_9757:
        /* <DEDUP_REMOVED lines=13> */
.L_x_9759:
[----:B------:R-:W-:Y:S05]  /*2b50*/  BSYNC.RECONVERGENT B3 ;  /* 0x0000000000037941 */ /* 0x000fea0003800200 */
.L_x_9758:
        /* <DEDUP_REMOVED lines=43> */
.L_x_9756:
[----:B------:R-:W-:Y:S05]  /*2e10*/  BSYNC.RECONVERGENT B2 ;  /* 0x0000000000027941 */ /* 0x000fea0003800200 */
.L_x_9755:
[----:B------:R-:W-:Y:S01]  /*2e20*/  I2FP.F32.U32 R50, R50 ;  /* 0x0000003200327245 */ /* 0x000fe20000201000 */
[----:B-----5:R-:W-:Y:S01]  /*2e30*/  FMUL.FTZ R34, R34, UR5 ;  /* 0x0000000522227c20 */ /* 0x020fe20008410000 */
[----:B------:R-:W-:Y:S01]  /*2e40*/  FMUL.FTZ R32, R32, UR5 ;  /* 0x0000000520207c20 */ /* 0x000fe20008410000 */
[----:B------:R-:W-:Y:S01]  /*2e50*/  FMUL.FTZ R33, R33, UR5 ;  /* 0x0000000521217c20 */ /* 0x000fe20008410000 */
[----:B------:R-:W-:Y:S01]  /*2e60*/  FMUL.FTZ R35, R35, UR5 ;  /* 0x0000000523237c20 */ /* 0x000fe20008410000 */
[----:B------:R-:W-:Y:S01]  /*2e70*/  FFMA.FTZ R49, R50, R49, 1.1641532182693481445e-10 ;  /* 0x2f00000032317423 */ /* 0x000fe20000010031 */
[----:B------:R-:W-:Y:S02]  /*2e80*/  FSEL R34, R34, RZ, P4 ;  /* 0x000000ff22227208 */ /* 0x000fe40002000000 */
[----:B------:R-:W-:Y:S02]  /*2e90*/  FSEL R32, R32, RZ, P2 ;  /* 0x000000ff20207208 */ /* 0x000fe40001000000 */
[----:B------:R-:W-:Y:S01]  /*2ea0*/  FSETP.GTU.FTZ.AND P6, PT, R49, R6, PT ;  /* 0x000000063100720b */ /* 0x000fe20003fdc000 */
[----:B------:R-:W-:Y:S01]  /*2eb0*/  @P1 FADD.FTZ R34, R30, R34 ;  /* 0x000000221e221221 */ /* 0x000fe20000010000 */
[----:B------:R-:W-:Y:S01]  /*2ec0*/  FSEL R33, R33, RZ, P3 ;  /* 0x000000ff21217208 */ /* 0x000fe20001800000 */
[----:B------:R-:W-:Y:S01]  /*2ed0*/  @P1 FADD.FTZ R32, R28, R32 ;  /* 0x000000201c201221 */ /* 0x000fe20000010000 */
[----:B------:R-:W-:-:S02]  /*2ee0*/  FSEL R35, R35, RZ, !P6 ;  /* 0x000000ff23237208 */ /* 0x000fc40007000000 */
[----:B------:R-:W-:Y:S01]  /*2ef0*/  PLOP3.LUT P5, PT, P6, PT, PT, 0x8, 0x80 ;  /* 0x000000000080781c */ /* 0x000fe200037ae170 */
[----:B------:R-:W-:Y:S02]  /*2f00*/  @P1 FADD.FTZ R33, R29, R33 ;  /* 0x000000211d211221 */ /* 0x000fe40000010000 */
[----:B------:R-:W-:Y:S01]  /*2f10*/  @P1 FADD.FTZ R35, R31, R35 ;  /* 0x000000231f231221 */ /* 0x000fe20000010000 */
[----:B------:R-:W-:Y:S09]  /*2f20*/  BRA `(.L_x_9760) ;  /* 0x0000002400e07947 */ /* 0x000ff20003800000 */
.L_x_9739:
        /* <DEDUP_REMOVED lines=16> */
.L_x_9763:
        /* <DEDUP_REMOVED lines=13> */
.L_x_9765:
[----:B------:R-:W-:Y:S05]  /*3100*/  BSYNC.RECONVERGENT B3 ;  /* 0x0000000000037941 */ /* 0x000fea0003800200 */
.L_x_9764:
        /* <DEDUP_REMOVED lines=43> */
.L_x_9762:
[----:B------:R-:W-:Y:S05]  /*33c0*/  BSYNC.RECONVERGENT B2 ;  /* 0x0000000000027941 */ /* 0x000fea0003800200 */
.L_x_9761:
[----:B------:R-:W0:Y:S01]  /*33d0*/  LDC R51, c[0x0][0x404] ;  /* 0x00010100ff337b82 */ /* 0x000e220000000800 */
[----:B------:R-:W-:Y:S01]  /*33e0*/  HFMA2 R6, -RZ, RZ, 0.1171875, 0 ;  /* 0x2f800000ff067431 */ /* 0x000fe200000001ff */
[----:B------:R-:W-:Y:S01]  /*33f0*/  ISETP.NE.AND P3, PT, R52, 0x1, PT ;  /* 0x000000013400780c */ /* 0x000fe20003f65270 */
[----:B------:R-:W-:Y:S01]  /*3400*/  BSSY.RECONVERGENT B2, `(.L_x_9766) ;  /* 0x000004a000027945 */ /* 0x000fe20003800200 */
[----:B------:R-:W-:Y:S01]  /*3410*/  I2FP.F32.U32 R8, R49 ;  /* 0x0000003100087245 */ /* 0x000fe20000201000 */
[----:B------:R-:W-:-:S03]  /*3420*/  IMAD.MOV.U32 R49, RZ, RZ, 0x2 ;  /* 0x00000002ff317424 */ /* 0x000fc600078e00ff */
[----:B------:R-:W1:Y:S01]  /*3430*/  LDC R50, c[0x0][0x408] ;  /* 0x00010200ff327b82 */ /* 0x000e620000000800 */
[----:B------:R-:W-:-:S05]  /*3440*/  FFMA.FTZ R8, R8, R6, 1.1641532182693481445e-10 ;  /* 0x2f00000008087423 */ /* 0x000fca0000010006 */
[----:B0-----:R-:W-:Y:S01]  /*3450*/  FSETP.LE.FTZ.AND P2, PT, R8, R51, PT ;  /* 0x000000330800720b */ /* 0x001fe20003f53000 */
[----:B------:R-:W-:Y:S02]  /*3460*/  IMAD.MOV.U32 R8, RZ, RZ, R9 ;  /* 0x000000ffff087224 */ /* 0x000fe400078e0009 */
[----:B-1---5:R-:W-:Y:S01]  /*3470*/  FMUL.FTZ R32, R32, R50 ;  /* 0x0000003220207220 */ /* 0x022fe20000410000 */
        /* <DEDUP_REMOVED lines=9> */
.L_x_9768:
        /* <DEDUP_REMOVED lines=13> */
.L_x_9770:
[----:B------:R-:W-:Y:S05]  /*35e0*/  BSYNC.RECONVERGENT B3 ;  /* 0x0000000000037941 */ /* 0x000fea0003800200 */
.L_x_9769:
        /* <DEDUP_REMOVED lines=37> */
[----:B------:R-:W-:-:S03]  /*3840*/  MOV R8, R48 ;  /* 0x0000003000087202 */ /* 0x000fc60000000f00 */
[----:B------:R-:W-:Y:S01]  /*3850*/  IMAD.WIDE.U32 R54, R9, -0x2daee0ad, RZ ;  /* 0xd2511f5309367825 */ /* 0x000fe200078e00ff */
[----:B------:R-:W-:-:S03]  /*3860*/  LOP3.LUT R58, R58, UR31, R67, 0x96, !PT ;  /* 0x0000001f3a3a7c12 */ /* 0x000fc6000f8e9643 */
[----:B------:R-:W-:Y:S01]  /*3870*/  IMAD.MOV.U32 R9, RZ, RZ, R66 ;  /* 0x000000ffff097224 */ /* 0x000fe200078e0042 */
[----:B------:R-:W-:Y:S01]  /*3880*/  LOP3.LUT R59, R52, UR32, R55, 0x96, !PT ;  /* 0x00000020343b7c12 */ /* 0x000fe2000f8e9637 */
[----:B------:R-:W-:-:S07]  /*3890*/  IMAD.MOV.U32 R48, RZ, RZ, R54 ;  /* 0x000000ffff307224 */ /* 0x000fce00078e0036 */
.L_x_9767:
[----:B------:R-:W-:Y:S05]  /*38a0*/  BSYNC.RECONVERGENT B2 ;  /* 0x0000000000027941 */ /* 0x000fea0003800200 */
.L_x_9766:
[----:B------:R-:W-:Y:S01]  /*38b0*/  ISETP.NE.AND P3, PT, R49, 0x1, PT ;  /* 0x000000013100780c */ /* 0x000fe20003f65270 */
[----:B------:R-:W-:Y:S01]  /*38c0*/  BSSY.RECONVERGENT B2, `(.L_x_9771) ;  /* 0x0000047000027945 */ /* 0x000fe20003800200 */
[----:B------:R-:W-:Y:S01]  /*38d0*/  I2FP.F32.U32 R52, R8 ;  /* 0x0000000800347245 */ /* 0x000fe20000201000 */
[----:B------:R-:W-:Y:S02]  /*38e0*/  HFMA2 R8, -RZ, RZ, 0, 1.1920928955078125e-07 ;  /* 0x00000002ff087431 */ /* 0x000fe400000001ff */
[----:B------:R-:W-:Y:S02]  /*38f0*/  IMAD.MOV.U32 R53, RZ, RZ, R9 ;  /* 0x000000ffff357224 */ /* 0x000fe400078e0009 */
[----:B------:R-:W-:-:S06]  /*3900*/  FFMA.FTZ R52, R52, R6, 1.1641532182693481445e-10 ;  /* 0x2f00000034347423 */ /* 0x000fcc0000010006 */
        /* <DEDUP_REMOVED lines=9> */
.L_x_9773:
        /* <DEDUP_REMOVED lines=13> */
.L_x_9775:
[----:B------:R-:W-:Y:S05]  /*3a70*/  BSYNC.RECONVERGENT B3 ;  /* 0x0000000000037941 */ /* 0x000fea0003800200 */
.L_x_9774:
        /* <DEDUP_REMOVED lines=43> */
.L_x_9772:
[----:B------:R-:W-:Y:S05]  /*3d30*/  BSYNC.RECONVERGENT B2 ;  /* 0x0000000000027941 */ /* 0x000fea0003800200 */
.L_x_9771:
[----:B------:R-:W-:Y:S01]  /*3d40*/  ISETP.NE.AND P4, PT, R8, 0x1, PT ;  /* 0x000000010800780c */ /* 0x000fe20003f85270 */
[----:B------:R-:W-:Y:S01]  /*3d50*/  BSSY.RECONVERGENT B2, `(.L_x_9776) ;  /* 0x0000049000027945 */ /* 0x000fe20003800200 */
[----:B------:R-:W-:Y:S01]  /*3d60*/  I2FP.F32.U32 R49, R53 ;  /* 0x0000003500317245 */ /* 0x000fe20000201000 */
[----:B------:R-:W-:Y:S01]  /*3d70*/  FMUL.FTZ R33, R33, R50 ;  /* 0x0000003221217220 */ /* 0x000fe20000410000 */
[----:B------:R-:W-:-:S03]  /*3d80*/  IMAD.MOV.U32 R54, RZ, RZ, 0x2 ;  /* 0x00000002ff367424 */ /* 0x000fc600078e00ff */
        /* <DEDUP_REMOVED lines=12> */
.L_x_9778:
        /* <DEDUP_REMOVED lines=13> */
.L_x_9780:
[----:B------:R-:W-:Y:S05]  /*3f20*/  BSYNC.RECONVERGENT B3 ;  /* 0x0000000000037941 */ /* 0x000fea0003800200 */
.L_x_9779:
        /* <DEDUP_REMOVED lines=43> */
.L_x_9777:
[----:B------:R-:W-:Y:S05]  /*41e0*/  BSYNC.RECONVERGENT B2 ;  /* 0x0000000000027941 */ /* 0x000fea0003800200 */
.L_x_9776:
[----:B------:R-:W-:Y:S01]  /*41f0*/  ISETP.NE.AND P4, PT, R54, 0x1, PT ;  /* 0x000000013600780c */ /* 0x000fe20003f85270 */
[----:B------:R-:W-:Y:S01]  /*4200*/  BSSY.RECONVERGENT B2, `(.L_x_9781) ;  /* 0x0000047000027945 */ /* 0x000fe20003800200 */
[----:B------:R-:W-:Y:S01]  /*4210*/  I2FP.F32.U32 R49, R49 ;  /* 0x0000003100317245 */ /* 0x000fe20000201000 */
[----:B------:R-:W-:Y:S02]  /*4220*/  IMAD.MOV.U32 R8, RZ, RZ, 0x2 ;  /* 0x00000002ff087424 */ /* 0x000fe400078e00ff */
[----:B------:R-:W-:Y:S02]  /*4230*/  IMAD.MOV.U32 R53, RZ, RZ, R9 ;  /* 0x000000ffff357224 */ /* 0x000fe400078e0009 */
[----:B------:R-:W-:-:S06]  /*4240*/  FFMA.FTZ R49, R49, R6, 1.1641532182693481445e-10 ;  /* 0x2f00000031317423 */ /* 0x000fcc0000010006 */
        /* <DEDUP_REMOVED lines=9> */
.L_x_9783:
        /* <DEDUP_REMOVED lines=13> */
.L_x_9785:
[----:B------:R-:W-:Y:S05]  /*43b0*/  BSYNC.RECONVERGENT B3 ;  /* 0x0000000000037941 */ /* 0x000fea0003800200 */
.L_x_9784:
        /* <DEDUP_REMOVED lines=43> */
.L_x_9782:
[----:B------:R-:W-:Y:S05]  /*4670*/  BSYNC.RECONVERGENT B2 ;  /* 0x0000000000027941 */ /* 0x000fea0003800200 */
.L_x_9781:
[----:B------:R-:W-:Y:S01]  /*4680*/  ISETP.NE.AND P5, PT, R8, 0x1, PT ;  /* 0x000000010800780c */ /* 0x000fe20003fa5270 */
[----:B------:R-:W-:Y:S01]  /*4690*/  BSSY.RECONVERGENT B2, `(.L_x_9786) ;  /* 0x0000049000027945 */ /* 0x000fe20003800200 */
[----:B------:R-:W-:Y:S01]  /*46a0*/  I2FP.F32.U32 R53, R53 ;  /* 0x0000003500357245 */ /* 0x000fe20000201000 */
[----:B------:R-:W-:Y:S01]  /*46b0*/  FMUL.FTZ R34, R34, R50 ;  /* 0x0000003222227220 */ /* 0x000fe20000410000 */
[----:B------:R-:W-:-:S03]  /*46c0*/  IMAD.MOV.U32 R54, RZ, RZ, R9 ;  /* 0x000000ffff367224 */ /* 0x000fc600078e0009 */
[----:B------:R-:W-:-:S05]  /*46d0*/  FFMA.FTZ R53, R53, R6, 1.1641532182693481445e-10 ;  /* 0x2f00000035357423 */ /* 0x000fca0000010006 */
[----:B------:R-:W-:Y:S01]  /*46e0*/  FSETP.LE.FTZ.AND P4, PT, R53, R51, PT ;  /* 0x000000333500720b */ /* 0x000fe20003f93000 */
[----:B------:R-:W-:Y:S01]  /*46f0*/  HFMA2 R53, -RZ, RZ, 0, 1.1920928955078125e-07 ;  /* 0x00000002ff357431 */ /* 0x000fe200000001ff */
        /* <DEDUP_REMOVED lines=9> */
.L_x_9788:
        /* <DEDUP_REMOVED lines=13> */
.L_x_9790:
[----:B------:R-:W-:Y:S05]  /*4860*/  BSYNC.RECONVERGENT B3 ;  /* 0x0000000000037941 */ /* 0x000fea0003800200 */
.L_x_9789:
        /* <DEDUP_REMOVED lines=42> */
[----:B------:R-:W-:-:S07]  /*4b10*/  MOV R48, R66 ;  /* 0x0000004200307202 */ /* 0x000fce0000000f00 */
.L_x_9787:
[----:B------:R-:W-:Y:S05]  /*4b20*/  BSYNC.RECONVERGENT B2 ;  /* 0x0000000000027941 */ /* 0x000fea0003800200 */
.L_x_9786:
[----:B------:R-:W-:Y:S01]  /*4b30*/  ISETP.NE.AND P5, PT, R53, 0x1, PT ;  /* 0x000000013500780c */ /* 0x000fe20003fa5270 */
[----:B------:R-:W-:Y:S01]  /*4b40*/  BSSY.RECONVERGENT B2, `(.L_x_9791) ;  /* 0x0000047000027945 */ /* 0x000fe20003800200 */
[----:B------:R-:W-:Y:S01]  /*4b50*/  I2FP.F32.U32 R55, R54 ;  /* 0x0000003600377245 */ /* 0x000fe20000201000 */
[----:B------:R-:W-:Y:S01]  /*4b60*/  IMAD.MOV.U32 R66, RZ, RZ, 0x2 ;  /* 0x00000002ff427424 */ /* 0x000fe200078e00ff */
[----:B------:R-:W-:-:S03]  /*4b70*/  MOV R8, R9 ;  /* 0x0000000900087202 */ /* 0x000fc60000000f00 */
        /* <DEDUP_REMOVED lines=10> */
.L_x_9793:
        /* <DEDUP_REMOVED lines=13> */
.L_x_9795:
[----:B------:R-:W-:Y:S05]  /*4cf0*/  BSYNC.RECONVERGENT B3 ;  /* 0x0000000000037941 */ /* 0x000fea0003800200 */
.L_x_9794:
        /* <DEDUP_REMOVED lines=41> */
[----:B------:R-:W-:Y:S02]  /*4f90*/  HFMA2 R66, -RZ, RZ, 0, 0 ;  /* 0x00000000ff427431 */ /* 0x000fe400000001ff */
[----:B------:R-:W-:-:S07]  /*4fa0*/  IMAD.MOV.U32 R48, RZ, RZ, R78 ;  /* 0x000000ffff307224 */ /* 0x000fce00078e004e */
.L_x_9792:
[----:B------:R-:W-:Y:S05]  /*4fb0*/  BSYNC.RECONVERGENT B2 ;  /* 0x0000000000027941 */ /* 0x000fea0003800200 */
.L_x_9791:
[----:B------:R-:W-:Y:S01]  /*4fc0*/  ISETP.NE.AND P6, PT, R66, 0x1, PT ;  /* 0x000000014200780c */ /* 0x000fe20003fc5270 */
[----:B------:R-:W-:Y:S01]  /*4fd0*/  BSSY.RECONVERGENT B2, `(.L_x_9796) ;  /* 0x000004b000027945 */ /* 0x000fe20003800200 */
[----:B------:R-:W-:Y:S01]  /*4fe0*/  I2FP.F32.U32 R8, R8 ;  /* 0x0000000800087245 */ /* 0x000fe20000201000 */
[----:B------:R-:W-:Y:S01]  /*4ff0*/  FMUL.FTZ R54, R35, R50 ;  /* 0x0000003223367220 */ /* 0x000fe20000410000 */
[----:B------:R-:W-:-:S03]  /*5000*/  IMAD.MOV.U32 R53, RZ, RZ, R9 ;  /* 0x000000ffff357224 */ /* 0x000fc600078e0009 */
[----:B------:R-:W-:-:S05]  /*5010*/  FFMA.FTZ R8, R8, R6, 1.1641532182693481445e-10 ;  /* 0x2f00000008087423 */ /* 0x000fca0000010006 */
[----:B------:R-:W-:Y:S01]  /*5020*/  FSETP.LE.FTZ.AND P5, PT, R8, R51, PT ;  /* 0x000000330800720b */ /* 0x000fe20003fb3000 */
[----:B------:R-:W-:Y:S01]  /*5030*/  IMAD.MOV.U32 R8, RZ, RZ, 0x2 ;  /* 0x00000002ff087424 */ /* 0x000fe200078e00ff */
        /* <DEDUP_REMOVED lines=9> */
.L_x_9798:
        /* <DEDUP_REMOVED lines=15> */
.L_x_9800:
[----:B------:R-:W-:Y:S05]  /*51c0*/  BSYNC.RECONVERGENT B3 ;  /* 0x0000000000037941 */ /* 0x000fea0003800200 */
.L_x_9799:
        /* <DEDUP_REMOVED lines=43> */
.L_x_9797:
[----:B------:R-:W-:Y:S05]  /*5480*/  BSYNC.RECONVERGENT B2 ;  /* 0x0000000000027941 */ /* 0x000fea0003800200 */
.L_x_9796:
[----:B------:R-:W-:Y:S01]  /*5490*/  FMUL.FTZ R35, R24, R50 ;  /* 0x0000003218237220 */ /* 0x000fe20000410000 */
[----:B------:R-:W-:Y:S02]  /*54a0*/  FSETP.GTU.FTZ.AND P6, PT, R52, R51, PT ;  /* 0x000000333400720b */ /* 0x000fe40003fdc000 */
[----:B------:R-:W-:Y:S02]  /*54b0*/  I2FP.F32.U32 R66, R53 ;  /* 0x0000003500427245 */ /* 0x000fe40000201000 */
[----:B------:R-:W-:Y:S02]  /*54c0*/  FSEL R35, R35, RZ, !P6 ;  /* 0x000000ff23237208 */ /* 0x000fe40007000000 */
[----:B------:R-:W-:Y:S01]  /*54d0*/  SEL R52, RZ, 0x1, P6 ;  /* 0x00000001ff347807 */ /* 0x000fe20003000000 */
[----:B------:R-:W-:Y:S01]  /*54e0*/  FFMA.FTZ R66, R66, R6, 1.1641532182693481445e-10 ;  /* 0x2f00000042427423 */ /* 0x000fe20000010006 */
[----:B------:R-:W-:Y:S01]  /*54f0*/  FSETP.GTU.FTZ.AND P6, PT, R49, R51, PT ;  /* 0x000000333100720b */ /* 0x000fe20003fdc000 */
[----:B------:R-:W-:Y:S01]  /*5500*/  FMUL.FTZ R49, R25, R50 ;  /* 0x0000003219317220 */ /* 0x000fe20000410000 */
[----:B------:R-:W-:-:S02]  /*5510*/  FSEL R32, R32, RZ, P2 ;  /* 0x000000ff20207208 */ /* 0x000fc40001000000 */
[----:B------:R-:W-:Y:S02]  /*5520*/  FSEL R34, R34, RZ, P4 ;  /* 0x000000ff22227208 */ /* 0x000fe40002000000 */
[----:B------:R-:W-:Y:S01]  /*5530*/  FSEL R53, R49, RZ, !P6 ;  /* 0x000000ff31357208 */ /* 0x000fe20007000000 */
[----:B------:R-:W-:Y:S01]  /*5540*/  FADD.FTZ R32, R32, R35 ;  /* 0x0000002320207221 */ /* 0x000fe20000010000 */
[----:B------:R-:W-:Y:S02]  /*5550*/  SEL R49, RZ, 0x1, P6 ;  /* 0x00000001ff317807 */ /* 0x000fe40003000000 */
[----:B------:R-:W-:Y:S01]  /*5560*/  FSETP.GTU.FTZ.AND P6, PT, R55, R51, PT ;  /* 0x000000333700720b */ /* 0x000fe20003fdc000 */
[-C--:B------:R-:W-:Y:S01]  /*5570*/  FMUL.FTZ R55, R26, R50.reuse ;  /* 0x000000321a377220 */ /* 0x080fe20000410000 */
[----:B------:R-:W-:Y:S01]  /*5580*/  FMUL.FTZ R50, R27, R50 ;  /* 0x000000321b327220 */ /* 0x000fe20000410000 */
[----:B------:R-:W-:Y:S01]  /*5590*/  FSEL R33, R33, RZ, P3 ;  /* 0x000000ff21217208 */ /* 0x000fe20001800000 */
[----:B------:R-:W-:Y:S01]  /*55a0*/  @P1 FADD.FTZ R32, R28, R32 ;  /* 0x000000201c201221 */ /* 0x000fe20000010000 */
[----:B------:R-:W-:-:S02]  /*55b0*/  SEL R6, RZ, 0x1, P6 ;  /* 0x00000001ff067807 */ /* 0x000fc40003000000 */
[----:B------:R-:W-:Y:S01]  /*55c0*/  FSEL R55, R55, RZ, !P6 ;  /* 0x000000ff37377208 */ /* 0x000fe20007000000 */
[----:B------:R-:W-:Y:S01]  /*55d0*/  FADD.FTZ R33, R33, R53 ;  /* 0x0000003521217221 */ /* 0x000fe20000010000 */
[----:B------:R-:W-:Y:S02]  /*55e0*/  FSETP.GTU.FTZ.AND P6, PT, R66, R51, PT ;  /* 0x000000334200720b */ /* 0x000fe40003fdc000 */
[----:B------:R-:W-:Y:S01]  /*55f0*/  FSEL R54, R54, RZ, P5 ;  /* 0x000000ff36367208 */ /* 0x000fe20002800000 */
[----:B------:R-:W-:Y:S01]  /*5600*/  FADD.FTZ R34, R34, R55 ;  /* 0x0000003722227221 */ /* 0x000fe20000010000 */
[----:B------:R-:W-:Y:S01]  /*5610*/  FSEL R50, R50, RZ, !P6 ;  /* 0x000000ff32327208 */ /* 0x000fe20007000000 */
[----:B------:R-:W-:Y:S01]  /*5620*/  @P1 FADD.FTZ R33, R29, R33 ;  /* 0x000000211d211221 */ /* 0x000fe20000010000 */
[----:B------:R-:W-:Y:S01]  /*5630*/  PRMT R2, R6, 0x7610, R2 ;  /* 0x0000761006027816 */ /* 0x000fe20000000002 */
[----:B------:R-:W-:Y:S01]  /*5640*/  @P1 FADD.FTZ R34, R30, R34 ;  /* 0x000000221e221221 */ /* 0x000fe20000010000 */
[----:B------:R-:W-:Y:S01]  /*5650*/  SEL R6, RZ, 0x1, P6 ;  /* 0x00000001ff067807 */ /* 0x000fe20003000000 */
[----:B------:R-:W-:Y:S01]  /*5660*/  FADD.FTZ R35, R50, R54 ;  /* 0x0000003632237221 */ /* 0x000fe20000010000 */
[----:B------:R-:W-:-:S02]  /*5670*/  PRMT R4, R52, 0x7610, R4 ;  /* 0x0000761034047816 */ /* 0x000fc40000000004 */
[----:B------:R-:W-:Y:S01]  /*5680*/  PRMT R3, R49, 0x7610, R3 ;  /* 0x0000761031037816 */ /* 0x000fe20000000003 */
[----:B------:R-:W-:Y:S01]  /*5690*/  @P1 FADD.FTZ R35, R31, R35 ;  /* 0x000000231f231221 */ /* 0x000fe20000010000 */
[----:B------:R-:W-:-:S07]  /*56a0*/  PRMT R0, R6, 0x7610, R0 ;  /* 0x0000761006007816 */ /* 0x000fce0000000000 */
.L_x_9760:
[----:B------:R-:W0:Y:S01]  /*56b0*/  LDC.64 R50, c[0x0][0x3a8] ;  /* 0x0000ea00ff327b82 */ /* 0x000e220000000a00 */
[----:B------:R-:W-:Y:S02]  /*56c0*/  SEL R49, RZ, 0x10000, !P4 ;  /* 0x00010000ff317807 */ /* 0x000fe40006000000 */
[----:B------:R-:W-:-:S05]  /*56d0*/  SEL R6, RZ, 0x100, !P3 ;  /* 0x00000100ff067807 */ /* 0x000fca0005800000 */
[----:B------:R-:W1:Y:S01]  /*56e0*/  LDC.64 R52, c[0x0][0x3b0] ;  /* 0x0000ec00ff347b82 */ /* 0x000e620000000a00 */
[----:B0-----:R-:W-:-:S05]  /*56f0*/  IMAD.WIDE.U32 R50, R5, 0x10, R50 ;  /* 0x0000001005327825 */ /* 0x001fca00078e0032 */
[----:B------:R0:W-:Y:S01]  /*5700*/  STG.E.128 desc[UR8][R50.64], R32 ;  /* 0x0000002032007986 */ /* 0x0001e2000c101d08 */
[----:B-1----:R-:W-:Y:S01]  /*5710*/  IMAD.WIDE.U32 R52, R5, 0x4, R52 ;  /* 0x0000000405347825 */ /* 0x002fe200078e0034 */
[----:B0-----:R-:W-:-:S04]  /*5720*/  SEL R50, RZ, 0x1000000, !P5 ;  /* 0x01000000ff327807 */ /* 0x001fc80006800000 */
[----:B------:R-:W-:Y:S02]  /*5730*/  IADD3 R49, PT, PT, R6, R50, R49 ;  /* 0x0000003206317210 */ /* 0x000fe40007ffe031 */
[----:B------:R-:W-:-:S04]  /*5740*/  SEL R6, RZ, 0x1, !P2 ;  /* 0x00000001ff067807 */ /* 0x000fc80005000000 */
[----:B------:R-:W-:-:S05]  /*5750*/  IADD3 R6, PT, PT, R49, R6, RZ ;  /* 0x0000000631067210 */ /* 0x000fca0007ffe0ff */
[----:B------:R0:W-:Y:S01]  /*5760*/  STG.E desc[UR8][R52.64], R6 ;  /* 0x0000000634007986 */ /* 0x0001e2000c101908 */
[----:B------:R-:W-:Y:S05]  /*5770*/  @!P0 BRA `(.L_x_9801) ;  /* 0x00000000002c8947 */ /* 0x000fea0003800000 */
[----:B------:R-:W1:Y:S01]  /*5780*/  LDC.64 R50, c[0x0][0x3b8] ;  /* 0x0000ee00ff327b82 */ /* 0x000e620000000a00 */
[----:B0-----:R-:W-:Y:S01]  /*5790*/  IMAD.U32 R6, R2, 0x10000, RZ ;  /* 0x0001000002067824 */ /* 0x001fe200078e00ff */
[----:B------:R-:W-:-:S04]  /*57a0*/  LOP3.LUT R49, R0, 0xffff, RZ, 0xc0, !PT ;  /* 0x0000ffff00317812 */ /* 0x000fc800078ec0ff */
[----:B------:R-:W-:-:S05]  /*57b0*/  LOP3.LUT R6, R6, 0xff0000, RZ, 0xc0, !PT ;  /* 0x00ff000006067812 */ /* 0x000fca00078ec0ff */
[----:B------:R-:W-:Y:S01]  /*57c0*/  IMAD R6, R49, 0x1000000, R6 ;  /* 0x0100000031067824 */ /* 0x000fe200078e0206 */
[----:B------:R-:W-:-:S04]  /*57d0*/  LOP3.LUT R49, R3, 0xff, RZ, 0xc0, !PT ;  /* 0x000000ff03317812 */ /* 0x000fc800078ec0ff */
[----:B------:R-:W-:Y:S02]  /*57e0*/  LEA R49, R49, R6, 0x8 ;  /* 0x0000000631317211 */ /* 0x000fe400078e40ff */
[----:B------:R-:W-:-:S05]  /*57f0*/  LOP3.LUT R6, R4, 0xff, RZ, 0xc0, !PT ;  /* 0x000000ff04067812 */ /* 0x000fca00078ec0ff */
[----:B------:R-:W-:Y:S02]  /*5800*/  IMAD.IADD R6, R49, 0x1, R6 ;  /* 0x0000000131067824 */ /* 0x000fe400078e0206 */
[----:B-1----:R-:W-:-:S05]  /*5810*/  IMAD.WIDE.U32 R50, R5, 0x4, R50 ;  /* 0x0000000405327825 */ /* 0x002fca00078e0032 */
[----:B------:R1:W-:Y:S02]  /*5820*/  STG.E desc[UR8][R50.64], R6 ;  /* 0x0000000632007986 */ /* 0x0003e4000c101908 */
.L_x_9801:
[----:B01----:R-:W-:Y:S01]  /*5830*/  IMAD.MOV.U32 R6, RZ, RZ, R48 ;  /* 0x000000ffff067224 */ /* 0x003fe200078e0030 */
[----:B------:R-:W-:-:S07]  /*5840*/  IADD3 R48, PT, PT, R5, 0x20, RZ ;  /* 0x0000002005307810 */ /* 0x000fce0007ffe0ff */
.L_x_9738:
[----:B------:R-:W-:Y:S05]  /*5850*/  BSYNC.RECONVERGENT B1 ;  /* 0x0000000000017941 */ /* 0x000fea0003800200 */
.L_x_9737:
        /* <DEDUP_REMOVED lines=10> */
[----:B------:R-:W3:Y:S01]  /*5900*/  @P1 LDC.64 R36, c[0x0][0x3a0] ;  /* 0x0000e800ff241b82 */ /* 0x000ee20000000a00 */
[----:B0-----:R-:W-:-:S04]  /*5910*/  IMAD.WIDE.U32 R50, R48, 0x10, R50 ;  /* 0x0000001030327825 */ /* 0x001fc800078e0032 */
[----:B-1----:R-:W-:-:S05]  /*5920*/  @P0 IMAD.WIDE.U32 R38, R48, 0x10, R38 ;  /* 0x0000001030260825 */ /* 0x002fca00078e0026 */
[----:B------:R0:W5:Y:S01]  /*5930*/  @P0 LDG.E.128 R24, desc[UR8][R38.64] ;  /* 0x0000000826180981 */ /* 0x000162000c1e1d00 */
[----:B---3--:R-:W-:-:S05]  /*5940*/  @P1 IMAD.WIDE.U32 R36, R48, 0x10, R36 ;  /* 0x0000001030241825 */ /* 0x008fca00078e0024 */
[----:B--2---:R0:W5:Y:S04]  /*5950*/  @P1 LDG.E.128 R28, desc[UR8][R36.64] ;  /* 0x00000008241c1981 */ /* 0x004168000c1e1d00 */
        /* <DEDUP_REMOVED lines=18> */
.L_x_9807:
        /* <DEDUP_REMOVED lines=13> */
.L_x_9809:
[----:B------:R-:W-:Y:S05]  /*5b50*/  BSYNC.RECONVERGENT B3 ;  /* 0x0000000000037941 */ /* 0x000fea0003800200 */
.L_x_9808:
        /* <DEDUP_REMOVED lines=43> */
.L_x_9806:
[----:B------:R-:W-:Y:S05]  /*5e10*/  BSYNC.RECONVERGENT B2 ;  /* 0x0000000000027941 */ /* 0x000fea0003800200 */
.L_x_9805:
[----:B0-----:R-:W0:Y:S01]  /*5e20*/  LDC R51, c[0x0][0x404] ;  /* 0x00010100ff337b82 */ /* 0x001e220000000800 */
        /* <DEDUP_REMOVED lines=19> */
.L_x_9812:
        /* <DEDUP_REMOVED lines=13> */
.L_x_9814:
[----:B------:R-:W-:Y:S05]  /*6030*/  BSYNC.RECONVERGENT B3 ;  /* 0x0000000000037941 */ /* 0x000fea0003800200 */
.L_x_9813:
        /* <DEDUP_REMOVED lines=41> */
[----:B------:R-:W-:Y:S02]  /*62d0*/  IMAD.MOV.U32 R49, RZ, RZ, R54 ;  /* 0x000000ffff317224 */ /* 0x000fe400078e0036 */
[----:B------:R-:W-:-:S07]  /*62e0*/  IMAD.MOV.U32 R52, RZ, RZ, RZ ;  /* 0x000000ffff347224 */ /* 0x000fce00078e00ff */
.L_x_9811:
[----:B------:R-:W-:Y:S05]  /*62f0*/  BSYNC.RECONVERGENT B2 ;  /* 0x0000000000027941 */ /* 0x000fea0003800200 */
.L_x_9810:
        /* <DEDUP_REMOVED lines=15> */
.L_x_9817:
        /* <DEDUP_REMOVED lines=13> */
.L_x_9819:
[----:B------:R-:W-:Y:S05]  /*64c0*/  BSYNC.RECONVERGENT B3 ;  /* 0x0000000000037941 */ /* 0x000fea0003800200 */
.L_x_9818:
        /* <DEDUP_REMOVED lines=41> */
[----:B------:R-:W-:Y:S01]  /*6760*/  IMAD.MOV.U32 R54, RZ, RZ, R49 ;  /* 0x000000ffff367224 */ /* 0x000fe200078e0031 */
[----:B------:R-:W-:-:S07]  /*6770*/  MOV R49, R66 ;  /* 0x0000004200317202 */ /* 0x000fce0000000f00 */
.L_x_9816:
[----:B------:R-:W-:Y:S05]  /*6780*/  BSYNC.RECONVERGENT B2 ;  /* 0x0000000000027941 */ /* 0x000fea0003800200 */
.L_x_9815:
        /* <DEDUP_REMOVED lines=17> */
.L_x_9822:
        /* <DEDUP_REMOVED lines=13> */
.L_x_9824:
[----:B------:R-:W-:Y:S05]  /*6970*/  BSYNC.RECONVERGENT B3 ;  /* 0x0000000000037941 */ /* 0x000fea0003800200 */
.L_x_9823:
        /* <DEDUP_REMOVED lines=39> */
[----:B------:R-:W-:Y:S01]  /*6bf0*/  IMAD.WIDE.U32 R66, R8, -0x2daee0ad, RZ ;  /* 0xd2511f5308427825 */ /* 0x000fe200078e00ff */
[----:B------:R-:W-:-:S03]  /*6c00*/  MOV R9, R78 ;  /* 0x0000004e00097202 */ /* 0x000fc60000000f00 */
[----:B------:R-:W-:Y:S01]  /*6c10*/  IMAD.MOV.U32 R49, RZ, RZ, R66 ;  /* 0x000000ffff317224 */ /* 0x000fe200078e0042 */
[----:B------:R-:W-:-:S07]  /*6c20*/  LOP3.LUT R59, R54, UR32, R67, 0x96, !PT ;  /* 0x00000020363b7c12 */ /* 0x000fce000f8e9643 */
.L_x_9821:
[----:B------:R-:W-:Y:S05]  /*6c30*/  BSYNC.RECONVERGENT B2 ;  /* 0x0000000000027941 */ /* 0x000fea0003800200 */
.L_x_9820:
        /* <DEDUP_REMOVED lines=15> */
.L_x_9827:
        /* <DEDUP_REMOVED lines=13> */
.L_x_9829:
[----:B------:R-:W-:Y:S05]  /*6e00*/  BSYNC.RECONVERGENT B3 ;  /* 0x0000000000037941 */ /* 0x000fea0003800200 */
.L_x_9828:
        /* <DEDUP_REMOVED lines=40> */
[----:B------:R-:W-:Y:S02]  /*7090*/  LOP3.LUT R59, R54, UR32, R67, 0x96, !PT ;  /* 0x00000020363b7c12 */ /* 0x000fe4000f8e9643 */
[----:B------:R-:W-:Y:S01]  /*70a0*/  MOV R54, R49 ;  /* 0x0000003100367202 */ /* 0x000fe20000000f00 */
[----:B------:R-:W-:-:S07]  /*70b0*/  IMAD.MOV.U32 R49, RZ, RZ, R66 ;  /* 0x000000ffff317224 */ /* 0x000fce00078e0042 */
.L_x_9826:
[----:B------:R-:W-:Y:S05]  /*70c0*/  BSYNC.RECONVERGENT B2 ;  /* 0x0000000000027941 */ /* 0x000fea0003800200 */
.L_x_9825:
[----:B------:R-:W-:Y:S01]  /*70d0*/  ISETP.NE.AND P5, PT, R8, 0x1, PT ;  /* 0x000000010800780c */ /* 0x000fe20003fa5270 */
[----:B------:R-:W-:Y:S01]  /*70e0*/  BSSY.RECONVERGENT B2, `(.L_x_9830) ;  /* 0x0000049000027945 */ /* 0x000fe20003800200 */
[----:B------:R-:W-:Y:S01]  /*70f0*/  I2FP.F32.U32 R54, R54 ;  /* 0x0000003600367245 */ /* 0x000fe20000201000 */
[----:B------:R-:W-:-:S04]  /*7100*/  HFMA2 R55, -RZ, RZ, 0, 1.1920928955078125e-07 ;  /* 0x00000002ff377431 */ /* 0x000fc800000001ff */
[----:B------:R-:W-:-:S05]  /*7110*/  FFMA.FTZ R54, R54, R6, 1.1641532182693481445e-10 ;  /* 0x2f00000036367423 */ /* 0x000fca0000010006 */
[----:B------:R-:W-:Y:S01]  /*7120*/  FSETP.LE.FTZ.AND P4, PT, R54, R51, PT ;  /* 0x000000333600720b */ /* 0x000fe20003f93000 */
[----:B------:R-:W-:Y:S01]  /*7130*/  FMUL.FTZ R54, R38, R50 ;  /* 0x0000003226367220 */ /* 0x000fe20000410000 */
[----:B------:R-:W-:Y:S01]  /*7140*/  IMAD.MOV.U32 R38, RZ, RZ, R9 ;  /* 0x000000ffff267224 */ /* 0x000fe200078e0009 */
        /* <DEDUP_REMOVED lines=9> */
.L_x_9832:
        /* <DEDUP_REMOVED lines=13> */
.L_x_9834:
[----:B------:R-:W-:Y:S05]  /*72b0*/  BSYNC.RECONVERGENT B3 ;  /* 0x0000000000037941 */ /* 0x000fea0003800200 */
.L_x_9833:
        /* <DEDUP_REMOVED lines=43> */
.L_x_9831:
[----:B------:R-:W-:Y:S05]  /*7570*/  BSYNC.RECONVERGENT B2 ;  /* 0x0000000000027941 */ /* 0x000fea0003800200 */
.L_x_9830:
        /* <DEDUP_REMOVED lines=15> */
.L_x_9837:
        /* <DEDUP_REMOVED lines=13> */
.L_x_9839:
[----:B------:R-:W-:Y:S05]  /*7740*/  BSYNC.RECONVERGENT B3 ;  /* 0x0000000000037941 */ /* 0x000fea0003800200 */
.L_x_9838:
        /* <DEDUP_REMOVED lines=43> */
.L_x_9836:
[----:B------:R-:W-:Y:S05]  /*7a00*/  BSYNC.RECONVERGENT B2 ;  /* 0x0000000000027941 */ /* 0x000fea0003800200 */
.L_x_9835:
        /* <DEDUP_REMOVED lines=17> */
.L_x_9842:
        /* <DEDUP_REMOVED lines=15> */
.L_x_9844:
[----:B------:R-:W-:Y:S05]  /*7c10*/  BSYNC.RECONVERGENT B3 ;  /* 0x0000000000037941 */ /* 0x000fea0003800200 */
.L_x_9843:
        /* <DEDUP_REMOVED lines=43> */
.L_x_9841:
[----:B------:R-:W-:Y:S05]  /*7ed0*/  BSYNC.RECONVERGENT B2 ;  /* 0x0000000000027941 */ /* 0x000fea0003800200 */
.L_x_9840:
[-C--:B------:R-:W-:Y:S01]  /*7ee0*/  FMUL.FTZ R67, R24, R50.reuse ;  /* 0x0000003218437220 */ /* 0x080fe20000410000 */
[----:B------:R-:W-:Y:S01]  /*7ef0*/  FSETP.GTU.FTZ.AND P6, PT, R53, R51, PT ;  /* 0x000000333500720b */ /* 0x000fe20003fdc000 */
[----:B------:R-:W-:Y:S01]  /*7f00*/  FMUL.FTZ R66, R25, R50 ;  /* 0x0000003219427220 */ /* 0x000fe20000410000 */
[----:B------:R-:W-:Y:S02]  /*7f10*/  I2FP.F32.U32 R39, R39 ;  /* 0x0000002700277245 */ /* 0x000fe40000201000 */
[----:B------:R-:W-:Y:S02]  /*7f20*/  FSEL R67, R67, RZ, !P6 ;  /* 0x000000ff43437208 */ /* 0x000fe40007000000 */
[----:B------:R-:W-:Y:S01]  /*7f30*/  SEL R53, RZ, 0x1, P6 ;  /* 0x00000001ff357807 */ /* 0x000fe20003000000 */
[----:B------:R-:W-:Y:S01]  /*7f40*/  FFMA.FTZ R6, R39, R6, 1.1641532182693481445e-10 ;  /* 0x2f00000027067423 */ /* 0x000fe20000010006 */
[----:B------:R-:W-:Y:S01]  /*7f50*/  FSETP.GTU.FTZ.AND P6, PT, R52, R51, PT ;  /* 0x000000333400720b */ /* 0x000fe20003fdc000 */
[-C--:B------:R-:W-:Y:S01]  /*7f60*/  FMUL.FTZ R39, R27, R50.reuse ;  /* 0x000000321b277220 */ /* 0x080fe20000410000 */
[----:B------:R-:W-:Y:S01]  /*7f70*/  FMUL.FTZ R50, R26, R50 ;  /* 0x000000321a327220 */ /* 0x000fe20000410000 */
[----:B------:R-:W-:-:S02]  /*7f80*/  FSEL R54, R54, RZ, P4 ;  /* 0x000000ff36367208 */ /* 0x000fc40002000000 */
[----:B------:R-:W-:Y:S02]  /*7f90*/  FSEL R66, R66, RZ, !P6 ;  /* 0x000000ff42427208 */ /* 0x000fe40007000000 */
[----:B------:R-:W-:Y:S02]  /*7fa0*/  SEL R52, RZ, 0x1, P6 ;  /* 0x00000001ff347807 */ /* 0x000fe40003000000 */
[-C--:B------:R-:W-:Y:S02]  /*7fb0*/  FSETP.GTU.FTZ.AND P6, PT, R6, R51.reuse, PT ;  /* 0x000000330600720b */ /* 0x080fe40003fdc000 */
[----:B------:R-:W-:Y:S02]  /*7fc0*/  FSEL R36, R36, RZ, P2 ;  /* 0x000000ff24247208 */ /* 0x000fe40001000000 */
[----:B------:R-:W-:Y:S02]  /*7fd0*/  FSEL R39, R39, RZ, !P6 ;  /* 0x000000ff27277208 */ /* 0x000fe40007000000 */
[----:B------:R-:W-:Y:S01]  /*7fe0*/  SEL R6, RZ, 0x1, P6 ;  /* 0x00000001ff067807 */ /* 0x000fe20003000000 */
[----:B------:R-:W-:Y:S01]  /*7ff0*/  FADD.FTZ R36, R36, R67 ;  /* 0x0000004324247221 */ /* 0x000fe20000010000 */
[----:B------:R-:W-:-:S02]  /*8000*/  FSETP.GTU.FTZ.AND P6, PT, R38, R51, PT ;  /* 0x000000332600720b */ /* 0x000fc40003fdc000 */
[----:B------:R-:W-:Y:S01]  /*8010*/  FSEL R37, R37, RZ, P3 ;  /* 0x000000ff25257208 */ /* 0x000fe20001800000 */
[----:B------:R-:W-:Y:S01]  /*8020*/  @P1 FADD.FTZ R36, R28, R36 ;  /* 0x000000241c241221 */ /* 0x000fe20000010000 */
[----:B------:R-:W-:Y:S02]  /*8030*/  FSEL R50, R50, RZ, !P6 ;  /* 0x000000ff32327208 */ /* 0x000fe40007000000 */
[----:B------:R-:W-:Y:S01]  /*8040*/  FSEL R55, R55, RZ, P5 ;  /* 0x000000ff37377208 */ /* 0x000fe20002800000 */
[----:B------:R-:W-:Y:S01]  /*8050*/  FADD.FTZ R37, R37, R66 ;  /* 0x0000004225257221 */ /* 0x000fe20000010000 */
[----:B------:R-:W-:Y:S01]  /*8060*/  PRMT R4, R53, 0x7610, R4 ;  /* 0x0000761035047816 */ /* 0x000fe20000000004 */
[----:B------:R-:W-:Y:S01]  /*8070*/  FADD.FTZ R38, R54, R50 ;  /* 0x0000003236267221 */ /* 0x000fe20000010000 */
[----:B------:R-:W-:Y:S01]  /*8080*/  SEL R50, RZ, 0x1, P6 ;  /* 0x00000001ff327807 */ /* 0x000fe20003000000 */
[----:B------:R-:W-:Y:S01]  /*8090*/  FADD.FTZ R39, R39, R55 ;  /* 0x0000003727277221 */ /* 0x000fe20000010000 */
[----:B------:R-:W-:Y:S01]  /*80a0*/  @P1 FADD.FTZ R37, R29, R37 ;  /* 0x000000251d251221 */ /* 0x000fe20000010000 */
[----:B------:R-:W-:Y:S01]  /*80b0*/  @P1 FADD.FTZ R38, R30, R38 ;  /* 0x000000261e261221 */ /* 0x000fe20000010000 */
[----:B------:R-:W-:Y:S01]  /*80c0*/  PRMT R3, R52, 0x7610, R3 ;  /* 0x0000761034037816 */ /* 0x000fe20000000003 */
[----:B------:R-:W-:Y:S01]  /*80d0*/  @P1 FADD.FTZ R39, R31, R39 ;  /* 0x000000271f271221 */ /* 0x000fe20000010000 */
[----:B------:R-:W-:-:S02]  /*80e0*/  PRMT R2, R50, 0x7610, R2 ;  /* 0x0000761032027816 */ /* 0x000fc40000000002 */
[----:B------:R-:W-:Y:S01]  /*80f0*/  PRMT R0, R6, 0x7610, R0 ;  /* 0x0000761006007816 */ /* 0x000fe20000000000 */
[----:B------:R-:W-:Y:S06]  /*8100*/  BRA `(.L_x_9845) ;  /* 0x0000001000e87947 */ /* 0x000fec0003800000 */
.L_x_9804:
        /* <DEDUP_REMOVED lines=11> */
[----:B------:R-:W-:Y:S01]  /*81c0*/  @!P2 MOV R50, R59 ;  /* 0x0000003b0032a202 */ /* 0x000fe20000000f00 */
[----:B------:R-:W-:Y:S02]  /*81d0*/  @P2 VIADD R51, R8, 0x1 ;  /* 0x0000000108332836 */ /* 0x000fe40000000000 */
[----:B------:R-:W-:Y:S02]  /*81e0*/  @P2 IMAD.MOV.U32 R49, RZ, RZ, R6 ;  /* 0x000000ffff312224 */ /* 0x000fe400078e0006 */
[----:B------:R-:W-:Y:S01]  /*81f0*/  @P2 IMAD.MOV.U32 R50, RZ, RZ, R58 ;  /* 0x000000ffff322224 */ /* 0x000fe200078e003a */
[----:B------:R-:W-:Y:S06]  /*8200*/  BRA `(.L_x_9847) ;  /* 0x0000000000e47947 */ /* 0x000fec0003800000 */
.L_x_9848:
        /* <DEDUP_REMOVED lines=13> */
.L_x_9850:
[----:B------:R-:W-:Y:S05]  /*82e0*/  BSYNC.RECONVERGENT B3 ;  /* 0x0000000000037941 */ /* 0x000fea0003800200 */
.L_x_9849:
        /* <DEDUP_REMOVED lines=43> */
.L_x_9847:
[----:B------:R-:W-:Y:S05]  /*85a0*/  BSYNC.RECONVERGENT B2 ;  /* 0x0000000000027941 */ /* 0x000fea0003800200 */
.L_x_9846:
[----:B------:R-:W0:Y:S01]  /*85b0*/  LDC R6, c[0x0][0x404] ;  /* 0x00010100ff067b82 */ /* 0x000e220000000800 */
[----:B------:R-:W-:Y:S01]  /*85c0*/  ISETP.NE.AND P3, PT, R51, 0x1, PT ;  /* 0x000000013300780c */ /* 0x000fe20003f65270 */
[----:B------:R-:W-:Y:S01]  /*85d0*/  BSSY.RECONVERGENT B2, `(.L_x_9851) ;  /* 0x0000049000027945 */ /* 0x000fe20003800200 */
[----:B------:R-:W-:Y:S01]  /*85e0*/  I2FP.F32.U32 R8, R50 ;  /* 0x0000003200087245 */ /* 0x000fe20000201000 */
[----:B------:R-:W-:Y:S02]  /*85f0*/  IMAD.MOV.U32 R50, RZ, RZ, 0x2f800000 ;  /* 0x2f800000ff327424 */ /* 0x000fe400078e00ff */
[----:B------:R-:W-:Y:S02]  /*8600*/  IMAD.MOV.U32 R52, RZ, RZ, R9 ;  /* 0x000000ffff347224 */ /* 0x000fe400078e0009 */
[----:B------:R-:W-:-:S05]  /*8610*/  FFMA.FTZ R8, R8, R50, 1.1641532182693481445e-10 ;  /* 0x2f00000008087423 */ /* 0x000fca0000010032 */
[----:B0-----:R-:W-:Y:S01]  /*8620*/  FSETP.LE.FTZ.AND P2, PT, R8, R6, PT ;  /* 0x000000060800720b */ /* 0x001fe20003f53000 */
[----:B------:R-:W-:Y:S01]  /*8630*/  HFMA2 R8, -RZ, RZ, 0, 1.1920928955078125e-07 ;  /* 0x00000002ff087431 */ /* 0x000fe200000001ff */
        /* <DEDUP_REMOVED lines=9> */
.L_x_9853:
        /* <DEDUP_REMOVED lines=13> */
.L_x_9855:
[----:B------:R-:W-:Y:S05]  /*87a0*/  BSYNC.RECONVERGENT B3 ;  /* 0x0000000000037941 */ /* 0x000fea0003800200 */
.L_x_9854:
        /* <DEDUP_REMOVED lines=43> */
.L_x_9852:
[----:B------:R-:W-:Y:S05]  /*8a60*/  BSYNC.RECONVERGENT B2 ;  /* 0x0000000000027941 */ /* 0x000fea0003800200 */
.L_x_9851:
[----:B------:R-:W-:Y:S01]  /*8a70*/  ISETP.NE.AND P4, PT, R8, 0x1, PT ;  /* 0x000000010800780c */ /* 0x000fe20003f85270 */
[----:B------:R-:W-:Y:S01]  /*8a80*/  BSSY.RECONVERGENT B2, `(.L_x_9856) ;  /* 0x0000048000027945 */ /* 0x000fe20003800200 */
[----:B------:R-:W-:Y:S01]  /*8a90*/  I2FP.F32.U32 R51, R52 ;  /* 0x0000003400337245 */ /* 0x000fe20000201000 */
[----:B------:R-:W-:-:S04]  /*8aa0*/  IMAD.MOV.U32 R52, RZ, RZ, 0x2 ;  /* 0x00000002ff347424 */ /* 0x000fc800078e00ff */
        /* <DEDUP_REMOVED lines=12> */
.L_x_9858:
        /* <DEDUP_REMOVED lines=13> */
.L_x_9860:
[----:B------:R-:W-:Y:S05]  /*8c40*/  BSYNC.RECONVERGENT B3 ;  /* 0x0000000000037941 */ /* 0x000fea0003800200 */
.L_x_9859:
        /* <DEDUP_REMOVED lines=43> */
.L_x_9857:
[----:B------:R-:W-:Y:S05]  /*8f00*/  BSYNC.RECONVERGENT B2 ;  /* 0x0000000000027941 */ /* 0x000fea0003800200 */
.L_x_9856:
[----:B------:R-:W-:Y:S01]  /*8f10*/  ISETP.NE.AND P5, PT, R52, 0x1, PT ;  /* 0x000000013400780c */ /* 0x000fe20003fa5270 */
[----:B------:R-:W-:Y:S01]  /*8f20*/  BSSY.RECONVERGENT B2, `(.L_x_9861) ;  /* 0x0000048000027945 */ /* 0x000fe20003800200 */
[----:B------:R-:W-:Y:S01]  /*8f30*/  I2FP.F32.U32 R8, R51 ;  /* 0x0000003300087245 */ /* 0x000fe20000201000 */
[----:B------:R-:W-:-:S04]  /*8f40*/  IMAD.MOV.U32 R51, RZ, RZ, R9 ;  /* 0x000000ffff337224 */ /* 0x000fc800078e0009 */
        /* <DEDUP_REMOVED lines=12> */
.L_x_9863:
        /* <DEDUP_REMOVED lines=13> */
.L_x_9865:
[----:B------:R-:W-:Y:S05]  /*90e0*/  BSYNC.RECONVERGENT B3 ;  /* 0x0000000000037941 */ /* 0x000fea0003800200 */
.L_x_9864:
        /* <DEDUP_REMOVED lines=43> */
.L_x_9862:
[----:B------:R-:W-:Y:S05]  /*93a0*/  BSYNC.RECONVERGENT B2 ;  /* 0x0000000000027941 */ /* 0x000fea0003800200 */
.L_x_9861:
        /* <DEDUP_REMOVED lines=15> */
[----:B------:R-:W-:-:S10]  /*94a0*/  @P1 FADD.FTZ R39, R31, R39 ;  /* 0x000000271f271221 */ /* 0x000fd40000010000 */
.L_x_9845:
[----:B------:R-:W0:Y:S01]  /*94b0*/  LDC.64 R50, c[0x0][0x3a8] ;  /* 0x0000ea00ff327b82 */ /* 0x000e220000000a00 */
[----:B------:R-:W-:-:S07]  /*94c0*/  SEL R6, RZ, 0x100, !P3 ;  /* 0x00000100ff067807 */ /* 0x000fce0005800000 */
[----:B------:R-:W1:Y:S01]  /*94d0*/  LDC.64 R52, c[0x0][0x3b0] ;  /* 0x0000ec00ff347b82 */ /* 0x000e620000000a00 */
[----:B0-----:R-:W-:-:S05]  /*94e0*/  IMAD.WIDE.U32 R50, R48, 0x10, R50 ;  /* 0x0000001030327825 */ /* 0x001fca00078e0032 */
[----:B------:R0:W-:Y:S01]  /*94f0*/  STG.E.128 desc[UR8][R50.64], R36 ;  /* 0x0000002432007986 */ /* 0x0001e2000c101d08 */
[----:B-1----:R-:W-:Y:S01]  /*9500*/  IMAD.WIDE.U32 R52, R48, 0x4, R52 ;  /* 0x0000000430347825 */ /* 0x002fe200078e0034 */
[----:B0-----:R-:W-:Y:S02]  /*9510*/  SEL R51, RZ, 0x1000000, !P5 ;  /* 0x01000000ff337807 */ /* 0x001fe40006800000 */
[----:B------:R-:W-:-:S04]  /*9520*/  SEL R50, RZ, 0x10000, !P4 ;  /* 0x00010000ff327807 */ /* 0x000fc80006000000 */
[----:B------:R-:W-:Y:S02]  /*9530*/  IADD3 R50, PT, PT, R6, R51, R50 ;  /* 0x0000003306327210 */ /* 0x000fe40007ffe032 */
[----:B------:R-:W-:-:S04]  /*9540*/  SEL R6, RZ, 0x1, !P2 ;  /* 0x00000001ff067807 */ /* 0x000fc80005000000 */
[----:B------:R-:W-:-:S05]  /*9550*/  IADD3 R6, PT, PT, R50, R6, RZ ;  /* 0x0000000632067210 */ /* 0x000fca0007ffe0ff */
[----:B------:R0:W-:Y:S01]  /*9560*/  STG.E desc[UR8][R52.64], R6 ;  /* 0x0000000634007986 */ /* 0x0001e2000c101908 */
[----:B------:R-:W-:Y:S05]  /*9570*/  @!P0 BRA `(.L_x_9866) ;  /* 0x00000000002c8947 */ /* 0x000fea0003800000 */
[----:B0-----:R-:W0:Y:S01]  /*9580*/  LDC.64 R52, c[0x0][0x3b8] ;  /* 0x0000ee00ff347b82 */ /* 0x001e220000000a00 */
[----:B------:R-:W-:Y:S01]  /*9590*/  IMAD.U32 R6, R2, 0x10000, RZ ;  /* 0x0001000002067824 */ /* 0x000fe200078e00ff */
[----:B------:R-:W-:-:S04]  /*95a0*/  LOP3.LUT R50, R0, 0xffff, RZ, 0xc0, !PT ;  /* 0x0000ffff00327812 */ /* 0x000fc800078ec0ff */
[----:B------:R-:W-:-:S05]  /*95b0*/  LOP3.LUT R6, R6, 0xff0000, RZ, 0xc0, !PT ;  /* 0x00ff000006067812 */ /* 0x000fca00078ec0ff */
[----:B------:R-:W-:Y:S01]  /*95c0*/  IMAD R6, R50, 0x1000000, R6 ;  /* 0x0100000032067824 */ /* 0x000fe200078e0206 */
[----:B------:R-:W-:-:S04]  /*95d0*/  LOP3.LUT R50, R3, 0xff, RZ, 0xc0, !PT ;  /* 0x000000ff03327812 */ /* 0x000fc800078ec0ff */
[----:B------:R-:W-:Y:S02]  /*95e0*/  LEA R50, R50, R6, 0x8 ;  /* 0x0000000632327211 */ /* 0x000fe400078e40ff */
[----:B------:R-:W-:-:S05]  /*95f0*/  LOP3.LUT R6, R4, 0xff, RZ, 0xc0, !PT ;  /* 0x000000ff04067812 */ /* 0x000fca00078ec0ff */
[----:B------:R-:W-:Y:S02]  /*9600*/  IMAD.IADD R6, R50, 0x1, R6 ;  /* 0x0000000132067824 */ /* 0x000fe400078e0206 */
[----:B0-----:R-:W-:-:S05]  /*9610*/  IMAD.WIDE.U32 R52, R48, 0x4, R52 ;  /* 0x0000000430347825 */ /* 0x001fca00078e0034 */
[----:B------:R1:W-:Y:S02]  /*9620*/  STG.E desc[UR8][R52.64], R6 ;  /* 0x0000000634007986 */ /* 0x0003e4000c101908 */
.L_x_9866:
[----:B01----:R-:W-:Y:S01]  /*9630*/  IMAD.MOV.U32 R6, RZ, RZ, R49 ;  /* 0x000000ffff067224 */ /* 0x003fe200078e0031 */
[----:B------:R-:W-:-:S07]  /*9640*/  IADD3 R48, PT, PT, R48, 0x20, RZ ;  /* 0x0000002030307810 */ /* 0x000fce0007ffe0ff */
.L_x_9803:
[----:B------:R-:W-:Y:S05]  /*9650*/  BSYNC.RECONVERGENT B1 ;  /* 0x0000000000017941 */ /* 0x000fea0003800200 */
.L_x_9802:
        /* <DEDUP_REMOVED lines=34> */
.L_x_9872:
        /* <DEDUP_REMOVED lines=13> */
.L_x_9874:
[----:B------:R-:W-:Y:S05]  /*9950*/  BSYNC.RECONVERGENT B3 ;  /* 0x0000000000037941 */ /* 0x000fea0003800200 */
.L_x_9873:
        /* <DEDUP_REMOVED lines=43> */
.L_x_9871:
[----:B------:R-:W-:Y:S05]  /*9c10*/  BSYNC.RECONVERGENT B2 ;  /* 0x0000000000027941 */ /* 0x000fea0003800200 */
.L_x_9870:
        /* <DEDUP_REMOVED lines=20> */
.L_x_9877:
        /* <DEDUP_REMOVED lines=13> */
.L_x_9879:
[----:B------:R-:W-:Y:S05]  /*9e30*/  BSYNC.RECONVERGENT B3 ;  /* 0x0000000000037941 */ /* 0x000fea0003800200 */
.L_x_9878:
        /* <DEDUP_REMOVED lines=43> */
.L_x_9876:
[----:B------:R-:W-:Y:S05]  /*a0f0*/  BSYNC.RECONVERGENT B2 ;  /* 0x0000000000027941 */ /* 0x000fea0003800200 */
.L_x_9875:
        /* <DEDUP_REMOVED lines=15> */
.L_x_9882:
        /* <DEDUP_REMOVED lines=13> */
.L_x_9884:
[----:B------:R-:W-:Y:S05]  /*a2c0*/  BSYNC.RECONVERGENT B3 ;  /* 0x0000000000037941 */ /* 0x000fea0003800200 */
.L_x_9883:
        /* <DEDUP_REMOVED lines=35> */
[----:B------:R-:W-:Y:S01]  /*a500*/  IMAD.WIDE.U32 R78, R9, -0x326172a9, RZ ;  /* 0xcd9e8d57094e7825 */ /* 0x000fe200078e00ff */
[----:B------:R-:W-:-:S03]  /*a510*/  LOP3.LUT R8, R58, UR29, R67, 0x96, !PT ;  /* 0x0000001d3a087c12 */ /* 0x000fc6000f8e9643 */
[----:B------:R-:W-:Y:S01]  /*a520*/  IMAD.MOV.U32 R9, RZ, RZ, R78 ;  /* 0x000000ffff097224 */ /* 0x000fe200078e004e */
[----:B------:R-:W-:Y:S01]  /*a530*/  LOP3.LUT R58, R66, UR31, R79, 0x96, !PT ;  /* 0x0000001f423a7c12 */ /* 0x000fe2000f8e964f */
[----:B------:R-:W-:-:S04]  /*a540*/  IMAD.WIDE.U32 R66, R8, -0x2daee0ad, RZ ;  /* 0xd2511f5308427825 */ /* 0x000fc800078e00ff */
[----:B------:R-:W-:Y:S02]  /*a550*/  HFMA2 R8, -RZ, RZ, 0, 0 ;  /* 0x00000000ff087431 */ /* 0x000fe400000001ff */
[----:B------:R-:W-:Y:S01]  /*a560*/  IMAD.MOV.U32 R49, RZ, RZ, R66 ;  /* 0x000000ffff317224 */ /* 0x000fe200078e0042 */
[----:B------:R-:W-:-:S07]  /*a570*/  LOP3.LUT R59, R50, UR32, R67, 0x96, !PT ;  /* 0x00000020323b7c12 */ /* 0x000fce000f8e9643 */
.L_x_9881:
[----:B------:R-:W-:Y:S05]  /*a580*/  BSYNC.RECONVERGENT B2 ;  /* 0x0000000000027941 */ /* 0x000fea0003800200 */
.L_x_9880:
        /* <DEDUP_REMOVED lines=17> */
.L_x_9887:
        /* <DEDUP_REMOVED lines=13> */
.L_x_9889:
[----:B------:R-:W-:Y:S05]  /*a770*/  BSYNC.RECONVERGENT B3 ;  /* 0x0000000000037941 */ /* 0x000fea0003800200 */
.L_x_9888:
        /* <DEDUP_REMOVED lines=39> */
[----:B------:R-:W-:-:S04]  /*a9f0*/  MOV R9, R78 ;  /* 0x0000004e00097202 */ /* 0x000fc80000000f00 */
[----:B------:R-:W-:Y:S01]  /*aa00*/  LOP3.LUT R59, R50, UR32, R67, 0x96, !PT ;  /* 0x00000020323b7c12 */ /* 0x000fe2000f8e9643 */
[----:B------:R-:W-:Y:S01]  /*aa10*/  IMAD.MOV.U32 R50, RZ, RZ, R49 ;  /* 0x000000ffff327224 */ /* 0x000fe200078e0031 */
[----:B------:R-:W-:-:S07]  /*aa20*/  MOV R49, R66 ;  /* 0x0000004200317202 */ /* 0x000fce0000000f00 */
.L_x_9886:
[----:B------:R-:W-:Y:S05]  /*aa30*/  BSYNC.RECONVERGENT B2 ;  /* 0x0000000000027941 */ /* 0x000fea0003800200 */
.L_x_9885:
        /* <DEDUP_REMOVED lines=15> */
.L_x_9892:
        /* <DEDUP_REMOVED lines=13> */
.L_x_9894:
[----:B------:R-:W-:Y:S05]  /*ac00*/  BSYNC.RECONVERGENT B3 ;  /* 0x0000000000037941 */ /* 0x000fea0003800200 */
.L_x_9893:
        /* <DEDUP_REMOVED lines=43> */
.L_x_9891:
[----:B------:R-:W-:Y:S05]  /*aec0*/  BSYNC.RECONVERGENT B2 ;  /* 0x0000000000027941 */ /* 0x000fea0003800200 */
.L_x_9890:
        /* <DEDUP_REMOVED lines=17> */
.L_x_9897:
        /* <DEDUP_REMOVED lines=13> */
.L_x_9899:
[----:B------:R-:W-:Y:S05]  /*b0b0*/  BSYNC.RECONVERGENT B3 ;  /* 0x0000000000037941 */ /* 0x000fea0003800200 */
.L_x_9898:
        /* <DEDUP_REMOVED lines=41> */
[----:B------:R-:W-:Y:S02]  /*b350*/  LOP3.LUT R59, R66, UR32, R79, 0x96, !PT ;  /* 0x00000020423b7c12 */ /* 0x000fe4000f8e964f */
[----:B------:R-:W-:-:S07]  /*b360*/  MOV R49, R78 ;  /* 0x0000004e00317202 */ /* 0x000fce0000000f00 */
.L_x_9896:
[----:B------:R-:W-:Y:S05]  /*b370*/  BSYNC.RECONVERGENT B2 ;  /* 0x0000000000027941 */ /* 0x000fea0003800200 */
.L_x_9895:
        /* <DEDUP_REMOVED lines=15> */
.L_x_9902:
        /* <DEDUP_REMOVED lines=13> */
.L_x_9904:
[----:B------:R-:W-:Y:S05]  /*b540*/  BSYNC.RECONVERGENT B3 ;  /* 0x0000000000037941 */ /* 0x000fea0003800200 */
.L_x_9903:
        /* <DEDUP_REMOVED lines=36> */
[----:B------:R-:W-:-:S03]  /*b790*/  LOP3.LUT R8, R58, UR29, R79, 0x96, !PT ;  /* 0x0000001d3a087c12 */ /* 0x000fc6000f8e964f */
[----:B------:R-:W-:Y:S01]  /*b7a0*/  IMAD.MOV.U32 R9, RZ, RZ, R92 ;  /* 0x000000ffff097224 */ /* 0x000fe200078e005c */
[----:B------:R-:W-:Y:S01]  /*b7b0*/  LOP3.LUT R58, R78, UR31, R93, 0x96, !PT ;  /* 0x0000001f4e3a7c12 */ /* 0x000fe2000f8e965d */
[----:B------:R-:W-:Y:S01]  /*b7c0*/  IMAD.WIDE.U32 R78, R8, -0x2daee0ad, RZ ;  /* 0xd2511f53084e7825 */ /* 0x000fe200078e00ff */
[----:B------:R-:W-:-:S03]  /*b7d0*/  MOV R8, R49 ;  /* 0x0000003100087202 */ /* 0x000fc60000000f00 */
[----:B------:R-:W-:Y:S01]  /*b7e0*/  IMAD.MOV.U32 R49, RZ, RZ, R78 ;  /* 0x000000ffff317224 */ /* 0x000fe200078e004e */
[----:B------:R-:W-:-:S07]  /*b7f0*/  LOP3.LUT R59, R66, UR32, R79, 0x96, !PT ;  /* 0x00000020423b7c12 */ /* 0x000fce000f8e964f */
.L_x_9901:
[----:B------:R-:W-:Y:S05]  /*b800*/  BSYNC.RECONVERGENT B2 ;  /* 0x0000000000027941 */ /* 0x000fea0003800200 */
.L_x_9900:
[----:B------:R-:W-:Y:S01]  /*b810*/  ISETP.NE.AND P6, PT, R67, 0x1, PT ;  /* 0x000000014300780c */ /* 0x000fe20003fc5270 */
[----:B------:R-:W-:Y:S01]  /*b820*/  BSSY.RECONVERGENT B2, `(.L_x_9905) ;  /* 0x000004b000027945 */ /* 0x000fe20003800200 */
[----:B------:R-:W-:Y:S01]  /*b830*/  I2FP.F32.U32 R66, R8 ;  /* 0x0000000800427245 */ /* 0x000fe20000201000 */
[----:B------:R-:W-:Y:S01]  /*b840*/  FMUL.FTZ R55, R43, R6 ;  /* 0x000000062b377220 */ /* 0x000fe20000410000 */
[----:B------:R-:W-:Y:S01]  /*b850*/  IMAD.MOV.U32 R8, RZ, RZ, 0x2 ;  /* 0x00000002ff087424 */ /* 0x000fe200078e00ff */
[----:B------:R-:W-:Y:S02]  /*b860*/  MOV R78, R9 ;  /* 0x00000009004e7202 */ /* 0x000fe40000000f00 */
        /* <DEDUP_REMOVED lines=11> */
.L_x_9907:
        /* <DEDUP_REMOVED lines=15> */
.L_x_9909:
[----:B------:R-:W-:Y:S05]  /*ba10*/  BSYNC.RECONVERGENT B3 ;  /* 0x0000000000037941 */ /* 0x000fea0003800200 */
.L_x_9908:
        /* <DEDUP_REMOVED lines=37> */
[----:B------:R-:W-:Y:S01]  /*bc70*/  IMAD.MOV.U32 R78, RZ, RZ, R49 ;  /* 0x000000ffff4e7224 */ /* 0x000fe200078e0031 */
[----:B------:R-:W-:Y:S01]  /*bc80*/  MOV R9, R92 ;  /* 0x0000005c00097202 */ /* 0x000fe20000000f00 */
[----:B------:R-:W-:-:S04]  /*bc90*/  IMAD.WIDE.U32 R92, R8, -0x2daee0ad, RZ ;  /* 0xd2511f53085c7825 */ /* 0x000fc800078e00ff */
[----:B------:R-:W-:Y:S01]  /*bca0*/  IMAD.MOV.U32 R8, RZ, RZ, RZ ;  /* 0x000000ffff087224 */ /* 0x000fe200078e00ff */
[----:B------:R-:W-:Y:S02]  /*bcb0*/  LOP3.LUT R59, R66, UR32, R93, 0x96, !PT ;  /* 0x00000020423b7c12 */ /* 0x000fe4000f8e965d */
[----:B------:R-:W-:-:S07]  /*bcc0*/  MOV R49, R92 ;  /* 0x0000005c00317202 */ /* 0x000fce0000000f00 */
.L_x_9906:
[----:B------:R-:W-:Y:S05]  /*bcd0*/  BSYNC.RECONVERGENT B2 ;  /* 0x0000000000027941 */ /* 0x000fea0003800200 */
.L_x_9905:
[-C--:B------:R-:W-:Y:S01]  /*bce0*/  FMUL.FTZ R67, R24, R6.reuse ;  /* 0x0000000618437220 */ /* 0x080fe20000410000 */
[-C--:B------:R-:W-:Y:S01]  /*bcf0*/  FSETP.GTU.FTZ.AND P6, PT, R52, R53.reuse, PT ;  /* 0x000000353400720b */ /* 0x080fe20003fdc000 */
[----:B------:R-:W-:Y:S01]  /*bd00*/  FMUL.FTZ R66, R25, R6 ;  /* 0x0000000619427220 */ /* 0x000fe20000410000 */
[----:B------:R-:W-:Y:S01]  /*bd10*/  I2FP.F32.U32 R78, R78 ;  /* 0x0000004e004e7245 */ /* 0x000fe20000201000 */
[-C--:B------:R-:W-:Y:S01]  /*bd20*/  FMUL.FTZ R43, R26, R6.reuse ;  /* 0x000000061a2b7220 */ /* 0x080fe20000410000 */
[----:B------:R-:W-:Y:S01]  /*bd30*/  FSEL R67, R67, RZ, !P6 ;  /* 0x000000ff43437208 */ /* 0x000fe20007000000 */
[----:B------:R-:W-:Y:S01]  /*bd40*/  FMUL.FTZ R6, R27, R6 ;  /* 0x000000061b067220 */ /* 0x000fe20000410000 */
[----:B------:R-:W-:Y:S01]  /*bd50*/  SEL R52, RZ, 0x1, P6 ;  /* 0x00000001ff347807 */ /* 0x000fe20003000000 */
[----:B------:R-:W-:Y:S01]  /*bd60*/  FFMA.FTZ R78, R78, R54, 1.1641532182693481445e-10 ;  /* 0x2f0000004e4e7423 */ /* 0x000fe20000010036 */
[----:B------:R-:W-:Y:S02]  /*bd70*/  FSETP.GTU.FTZ.AND P6, PT, R51, R53, PT ;  /* 0x000000353300720b */ /* 0x000fe40003fdc000 */
        /* <DEDUP_REMOVED lines=8> */
[----:B------:R-:W-:Y:S01]  /*be00*/  FSETP.GTU.FTZ.AND P6, PT, R78, R53, PT ;  /* 0x000000354e00720b */ /* 0x000fe20003fdc000 */
[----:B------:R-:W-:Y:S01]  /*be10*/  FADD.FTZ R42, R42, R43 ;  /* 0x0000002b2a2a7221 */ /* 0x000fe20000010000 */
[----:B------:R-:W-:Y:S01]  /*be20*/  FSEL R41, R41, RZ, P3 ;  /* 0x000000ff29297208 */ /* 0x000fe20001800000 */
[----:B------:R-:W-:Y:S01]  /*be30*/  @P1 FADD.FTZ R40, R28, R40 ;  /* 0x000000281c281221 */ /* 0x000fe20000010000 */
[----:B------:R-:W-:Y:S01]  /*be40*/  FSEL R53, R6, RZ, !P6 ;  /* 0x000000ff06357208 */ /* 0x000fe20007000000 */
[----:B------:R-:W-:Y:S01]  /*be50*/  @P1 FADD.FTZ R42, R30, R42 ;  /* 0x0000002a1e2a1221 */ /* 0x000fe20000010000 */
[----:B------:R-:W-:Y:S01]  /*be60*/  FSEL R55, R55, RZ, P5 ;  /* 0x000000ff37377208 */ /* 0x000fe20002800000 */
[----:B------:R-:W-:Y:S01]  /*be70*/  FADD.FTZ R41, R41, R66 ;  /* 0x0000004229297221 */ /* 0x000fe20000010000 */
[----:B------:R-:W-:-:S02]  /*be80*/  SEL R6, RZ, 0x1, P6 ;  /* 0x00000001ff067807 */ /* 0x000fc40003000000 */
[----:B------:R-:W-:Y:S01]  /*be90*/  PRMT R4, R52, 0x7610, R4 ;  /* 0x0000761034047816 */ /* 0x000fe20000000004 */
[----:B------:R-:W-:Y:S01]  /*bea0*/  FADD.FTZ R43, R53, R55 ;  /* 0x00000037352b7221 */ /* 0x000fe20000010000 */
[----:B------:R-:W-:Y:S01]  /*beb0*/  @P1 FADD.FTZ R41, R29, R41 ;  /* 0x000000291d291221 */ /* 0x000fe20000010000 */
[----:B------:R-:W-:Y:S02]  /*bec0*/  PRMT R3, R51, 0x7610, R3 ;  /* 0x0000761033037816 */ /* 0x000fe40000000003 */
[----:B------:R-:W-:Y:S01]  /*bed0*/  @P1 FADD.FTZ R43, R31, R43 ;  /* 0x0000002b1f2b1221 */ /* 0x000fe20000010000 */
[----:B------:R-:W-:Y:S02]  /*bee0*/  PRMT R2, R50, 0x7610, R2 ;  /* 0x0000761032027816 */ /* 0x000fe40000000002 */
[----:B------:R-:W-:Y:S01]  /*bef0*/  PRMT R0, R6, 0x7610, R0 ;  /* 0x0000761006007816 */ /* 0x000fe20000000000 */
[----:B------:R-:W-:Y:S06]  /*bf00*/  BRA `(.L_x_9910) ;  /* 0x0000001000e87947 */ /* 0x000fec0003800000 */
.L_x_9869:
        /* <DEDUP_REMOVED lines=16> */
.L_x_9913:
        /* <DEDUP_REMOVED lines=13> */
.L_x_9915:
[----:B------:R-:W-:Y:S05]  /*c0e0*/  BSYNC.RECONVERGENT B3 ;  /* 0x0000000000037941 */ /* 0x000fea0003800200 */
.L_x_9914:
        /* <DEDUP_REMOVED lines=41> */
[----:B------:R-:W-:Y:S02]  /*c380*/  LOP3.LUT R59, R50, UR32, R53, 0x96, !PT ;  /* 0x00000020323b7c12 */ /* 0x000fe4000f8e9635 */
[----:B------:R-:W-:-:S07]  /*c390*/  MOV R50, R6 ;  /* 0x0000000600327202 */ /* 0x000fce0000000f00 */
.L_x_9912:
[----:B------:R-:W-:Y:S05]  /*c3a0*/  BSYNC.RECONVERGENT B2 ;  /* 0x0000000000027941 */ /* 0x000fea0003800200 */
.L_x_9911:
[----:B------:R-:W0:Y:S01]  /*c3b0*/  LDC R6, c[0x0][0x404] ;  /* 0x00010100ff067b82 */ /* 0x000e220000000800 */
[----:B------:R-:W-:Y:S01]  /*c3c0*/  I2FP.F32.U32 R8, R50 ;  /* 0x0000003200087245 */ /* 0x000fe20000201000 */
[----:B------:R-:W-:Y:S01]  /*c3d0*/  HFMA2 R50, -RZ, RZ, 0.1171875, 0 ;  /* 0x2f800000ff327431 */ /* 0x000fe200000001ff */
[----:B------:R-:W-:Y:S01]  /*c3e0*/  ISETP.NE.AND P3, PT, R51, 0x1, PT ;  /* 0x000000013300780c */ /* 0x000fe20003f65270 */
[----:B------:R-:W-:Y:S01]  /*c3f0*/  BSSY.RECONVERGENT B2, `(.L_x_9916) ;  /* 0x0000047000027945 */ /* 0x000fe20003800200 */
[----:B------:R-:W-:Y:S02]  /*c400*/  MOV R52, R9 ;  /* 0x0000000900347202 */ /* 0x000fe40000000f00 */
[----:B------:R-:W-:-:S05]  /*c410*/  FFMA.FTZ R8, R8, R50, 1.1641532182693481445e-10 ;  /* 0x2f00000008087423 */ /* 0x000fca0000010032 */
[----:B0-----:R-:W-:Y:S01]  /*c420*/  FSETP.LE.FTZ.AND P2, PT, R8, R6, PT ;  /* 0x000000060800720b */ /* 0x001fe20003f53000 */
[----:B------:R-:W-:-:S03]  /*c430*/  IMAD.MOV.U32 R8, RZ, RZ, 0x2 ;  /* 0x00000002ff087424 */ /* 0x000fc600078e00ff */
[----:B------:R-:W-:Y:S09]  /*c440*/  @!P3 BRA `(.L_x_9917) ;  /* 0x000000040004b947 */ /* 0x000ff20003800000 */
        /* <DEDUP_REMOVED lines=8> */
.L_x_9918:
        /* <DEDUP_REMOVED lines=13> */
.L_x_9920:
[----:B------:R-:W-:Y:S05]  /*c5a0*/  BSYNC.RECONVERGENT B3 ;  /* 0x0000000000037941 */ /* 0x000fea0003800200 */
.L_x_9919:
        /* <DEDUP_REMOVED lines=43> */
.L_x_9917:
[----:B------:R-:W-:Y:S05]  /*c860*/  BSYNC.RECONVERGENT B2 ;  /* 0x0000000000027941 */ /* 0x000fea0003800200 */
.L_x_9916:
        /* <DEDUP_REMOVED lines=16> */
.L_x_9923:
        /* <DEDUP_REMOVED lines=13> */
.L_x_9925:
[----:B------:R-:W-:Y:S05]  /*ca40*/  BSYNC.RECONVERGENT B3 ;  /* 0x0000000000037941 */ /* 0x000fea0003800200 */
.L_x_9924:
        /* <DEDUP_REMOVED lines=43> */
.L_x_9922:
[----:B------:R-:W-:Y:S05]  /*cd00*/  BSYNC.RECONVERGENT B2 ;  /* 0x0000000000027941 */ /* 0x000fea0003800200 */
.L_x_9921:
        /* <DEDUP_REMOVED lines=16> */
.L_x_9928:
        /* <DEDUP_REMOVED lines=13> */
.L_x_9930:
[----:B------:R-:W-:Y:S05]  /*cee0*/  BSYNC.RECONVERGENT B3 ;  /* 0x0000000000037941 */ /* 0x000fea0003800200 */
.L_x_9929:
        /* <DEDUP_REMOVED lines=41> */
[----:B------:R-:W-:Y:S02]  /*d180*/  LOP3.LUT R59, R52, UR32, R55, 0x96, !PT ;  /* 0x00000020343b7c12 */ /* 0x000fe4000f8e9637 */
[----:B------:R-:W-:-:S07]  /*d190*/  MOV R49, R54 ;  /* 0x0000003600317202 */ /* 0x000fce0000000f00 */
.L_x_9927:
[----:B------:R-:W-:Y:S05]  /*d1a0*/  BSYNC.RECONVERGENT B2 ;  /* 0x0000000000027941 */ /* 0x000fea0003800200 */
.L_x_9926:
        /* <DEDUP_REMOVED lines=16> */
.L_x_9910:
        /* <DEDUP_REMOVED lines=16> */
[----:B------:R-:W-:-:S04]  /*d3b0*/  LOP3.LUT R6, R6, 0xff0000, RZ, 0xc0, !PT ;  /* 0x00ff000006067812 */ /* 0x000fc800078ec0ff */
[----:B------:R-:W-:Y:S02]  /*d3c0*/  LEA R6, R50, R6, 0x18 ;  /* 0x0000000632067211 */ /* 0x000fe400078ec0ff */
[----:B------:R-:W-:-:S05]  /*d3d0*/  LOP3.LUT R50, R3, 0xff, RZ, 0xc0, !PT ;  /* 0x000000ff03327812 */ /* 0x000fca00078ec0ff */
[----:B------:R-:W-:Y:S01]  /*d3e0*/  IMAD R50, R50, 0x100, R6 ;  /* 0x0000010032327824 */ /* 0x000fe200078e0206 */
[----:B------:R-:W-:-:S04]  /*d3f0*/  LOP3.LUT R6, R4, 0xff, RZ, 0xc0, !PT ;  /* 0x000000ff04067812 */ /* 0x000fc800078ec0ff */
[----:B------:R-:W-:Y:S01]  /*d400*/  IADD3 R6, PT, PT, R50, R6, RZ ;  /* 0x0000000632067210 */ /* 0x000fe20007ffe0ff */
[----:B0-----:R-:W-:-:S05]  /*d410*/  IMAD.WIDE.U32 R52, R48, 0x4, R52 ;  /* 0x0000000430347825 */ /* 0x001fca00078e0034 */
[----:B------:R1:W-:Y:S02]  /*d420*/  STG.E desc[UR8][R52.64], R6 ;  /* 0x0000000634007986 */ /* 0x0003e4000c101908 */
.L_x_9931:
[----:B01----:R-:W-:Y:S01]  /*d430*/  IMAD.MOV.U32 R6, RZ, RZ, R49 ;  /* 0x000000ffff067224 */ /* 0x003fe200078e0031 */
[----:B------:R-:W-:-:S07]  /*d440*/  IADD3 R48, PT, PT, R48, 0x20, RZ ;  /* 0x0000002030307810 */ /* 0x000fce0007ffe0ff */
.L_x_9868:
[----:B------:R-:W-:Y:S05]  /*d450*/  BSYNC.RECONVERGENT B1 ;  /* 0x0000000000017941 */ /* 0x000fea0003800200 */
.L_x_9867:
        /* <DEDUP_REMOVED lines=34> */
.L_x_9937:
        /* <DEDUP_REMOVED lines=13> */
.L_x_9939:
[----:B------:R-:W-:Y:S05]  /*d750*/  BSYNC.RECONVERGENT B3 ;  /* 0x0000000000037941 */ /* 0x000fea0003800200 */
.L_x_9938:
        /* <DEDUP_REMOVED lines=43> */
.L_x_9936:
[----:B------:R-:W-:Y:S05]  /*da10*/  BSYNC.RECONVERGENT B2 ;  /* 0x0000000000027941 */ /* 0x000fea0003800200 */
.L_x_9935:
[----:B------:R-:W0:Y:S01]  /*da20*/  LDC R53, c[0x0][0x404] ;  /* 0x00010100ff357b82 */ /* 0x000e220000000800 */
[----:B------:R-:W-:Y:S01]  /*da30*/  ISETP.NE.AND P3, PT, R51, 0x1, PT ;  /* 0x000000013300780c */ /* 0x000fe20003f65270 */
[----:B------:R-:W-:Y:S01]  /*da40*/  IMAD.MOV.U32 R54, RZ, RZ, 0x2f800000 ;  /* 0x2f800000ff367424 */ /* 0x000fe200078e00ff */
[----:B------:R-:W-:Y:S01]  /*da50*/  I2FP.F32.U32 R8, R50 ;  /* 0x0000003200087245 */ /* 0x000fe20000201000 */
[----:B------:R-:W-:Y:S01]  /*da60*/  BSSY.RECONVERGENT B2, `(.L_x_9940) ;  /* 0x0000049000027945 */ /* 0x000fe20003800200 */
[----:B------:R-:W-:-:S03]  /*da70*/  MOV R50, 0x2 ;  /* 0x0000000200327802 */ /* 0x000fc60000000f00 */
        /* <DEDUP_REMOVED lines=14> */
.L_x_9942:
        /* <DEDUP_REMOVED lines=13> */
.L_x_9944:
[----:B------:R-:W-:Y:S05]  /*dc30*/  BSYNC.RECONVERGENT B3 ;  /* 0x0000000000037941 */ /* 0x000fea0003800200 */
.L_x_9943:
        /* <DEDUP_REMOVED lines=41> */
[----:B------:R-:W-:Y:S02]  /*ded0*/  HFMA2 R50, -RZ, RZ, 0, 0 ;  /* 0x00000000ff327431 */ /* 0x000fe400000001ff */
[----:B------:R-:W-:-:S07]  /*dee0*/  IMAD.MOV.U32 R49, RZ, RZ, R66 ;  /* 0x000000ffff317224 */ /* 0x000fce00078e0042 */
.L_x_9941:
[----:B------:R-:W-:Y:S05]  /*def0*/  BSYNC.RECONVERGENT B2 ;  /* 0x0000000000027941 */ /* 0x000fea0003800200 */
.L_x_9940:
        /* <DEDUP_REMOVED lines=15> */
.L_x_9947:
        /* <DEDUP_REMOVED lines=13> */
.L_x_9949:
[----:B------:R-:W-:Y:S05]  /*e0c0*/  BSYNC.RECONVERGENT B3 ;  /* 0x0000000000037941 */ /* 0x000fea0003800200 */
.L_x_9948:
        /* <DEDUP_REMOVED lines=38> */
[----:B------:R-:W-:Y:S01]  /*e330*/  IMAD.WIDE.U32 R66, R8, -0x2daee0ad, RZ ;  /* 0xd2511f5308427825 */ /* 0x000fe200078e00ff */
[----:B------:R-:W-:-:S03]  /*e340*/  MOV R9, R78 ;  /* 0x0000004e00097202 */ /* 0x000fc60000000f00 */
[----:B------:R-:W-:Y:S01]  /*e350*/  IMAD.MOV.U32 R8, RZ, RZ, RZ ;  /* 0x000000ffff087224 */ /* 0x000fe200078e00ff */
[----:B------:R-:W-:Y:S02]  /*e360*/  LOP3.LUT R59, R50, UR32, R67, 0x96, !PT ;  /* 0x00000020323b7c12 */ /* 0x000fe4000f8e9643 */
[----:B------:R-:W-:-:S07]  /*e370*/  MOV R49, R66 ;  /* 0x0000004200317202 */ /* 0x000fce0000000f00 */
.L_x_9946:
[----:B------:R-:W-:Y:S05]  /*e380*/  BSYNC.RECONVERGENT B2 ;  /* 0x0000000000027941 */ /* 0x000fea0003800200 */
.L_x_9945:
[----:B------:R-:W-:Y:S01]  /*e390*/  ISETP.NE.AND P4, PT, R8, 0x1, PT ;  /* 0x000000010800780c */ /* 0x000fe20003f85270 */
[----:B------:R-:W-:Y:S01]  /*e3a0*/  BSSY.RECONVERGENT B2, `(.L_x_9950) ;  /* 0x0000049000027945 */ /* 0x000fe20003800200 */
[----:B------:R-:W-:Y:S01]  /*e3b0*/  I2FP.F32.U32 R50, R51 ;  /* 0x0000003300327245 */ /* 0x000fe20000201000 */
[----:B------:R-:W-:Y:S02]  /*e3c0*/  HFMA2 R55, -RZ, RZ, 0, 1.1920928955078125e-07 ;  /* 0x00000002ff377431 */ /* 0x000fe400000001ff */
[----:B------:R-:W-:Y:S02]  /*e3d0*/  FMUL.FTZ R45, R45, R6 ;  /* 0x000000062d2d7220 */ /* 0x000fe40000410000 */
        /* <DEDUP_REMOVED lines=12> */
.L_x_9952:
        /* <DEDUP_REMOVED lines=13> */
.L_x_9954:
[----:B------:R-:W-:Y:S05]  /*e570*/  BSYNC.RECONVERGENT B3 ;  /* 0x0000000000037941 */ /* 0x000fea0003800200 */
.L_x_9953:
        /* <DEDUP_REMOVED lines=43> */
.L_x_9951:
[----:B------:R-:W-:Y:S05]  /*e830*/  BSYNC.RECONVERGENT B2 ;  /* 0x0000000000027941 */ /* 0x000fea0003800200 */
.L_x_9950:
        /* <DEDUP_REMOVED lines=15> */
.L_x_9957:
        /* <DEDUP_REMOVED lines=13> */
.L_x_9959:
[----:B------:R-:W-:Y:S05]  /*ea00*/  BSYNC.RECONVERGENT B3 ;  /* 0x0000000000037941 */ /* 0x000fea0003800200 */
.L_x_9958:
        /* <DEDUP_REMOVED lines=41> */
[----:B------:R-:W-:Y:S02]  /*eca0*/  LOP3.LUT R59, R66, UR32, R79, 0x96, !PT ;  /* 0x00000020423b7c12 */ /* 0x000fe4000f8e964f */
[----:B------:R-:W-:-:S07]  /*ecb0*/  MOV R49, R78 ;  /* 0x0000004e00317202 */ /* 0x000fce0000000f00 */
.L_x_9956:
[----:B------:R-:W-:Y:S05]  /*ecc0*/  BSYNC.RECONVERGENT B2 ;  /* 0x0000000000027941 */ /* 0x000fea0003800200 */
.L_x_9955:
[----:B------:R-:W-:Y:S01]  /*ecd0*/  ISETP.NE.AND P5, PT, R50, 0x1, PT ;  /* 0x000000013200780c */ /* 0x000fe20003fa5270 */
[----:B------:R-:W-:Y:S01]  /*ece0*/  BSSY.RECONVERGENT B2, `(.L_x_9960) ;  /* 0x0000049000027945 */ /* 0x000fe20003800200 */
[----:B------:R-:W-:Y:S01]  /*ecf0*/  I2FP.F32.U32 R8, R8 ;  /* 0x0000000800087245 */ /* 0x000fe20000201000 */
        /* <DEDUP_REMOVED lines=14> */
.L_x_9962:
        /* <DEDUP_REMOVED lines=13> */
.L_x_9964:
[----:B------:R-:W-:Y:S05]  /*eeb0*/  BSYNC.RECONVERGENT B3 ;  /* 0x0000000000037941 */ /* 0x000fea0003800200 */
.L_x_9963:
        /* <DEDUP_REMOVED lines=43> */
.L_x_9961:
[----:B------:R-:W-:Y:S05]  /*f170*/  BSYNC.RECONVERGENT B2 ;  /* 0x0000000000027941 */ /* 0x000fea0003800200 */
.L_x_9960:
        /* <DEDUP_REMOVED lines=15> */
.L_x_9967:
        /* <DEDUP_REMOVED lines=13> */
.L_x_9969:
[----:B------:R-:W-:Y:S05]  /*f340*/  BSYNC.RECONVERGENT B3 ;  /* 0x0000000000037941 */ /* 0x000fea0003800200 */
.L_x_9968:
        /* <DEDUP_REMOVED lines=38> */
[----:B------:R-:W-:Y:S01]  /*f5b0*/  IMAD.WIDE.U32 R78, R8, -0x2daee0ad, RZ ;  /* 0xd2511f53084e7825 */ /* 0x000fe200078e00ff */
[----:B------:R-:W-:-:S03]  /*f5c0*/  MOV R9, R92 ;  /* 0x0000005c00097202 */ /* 0x000fc60000000f00 */
[----:B------:R-:W-:Y:S01]  /*f5d0*/  IMAD.MOV.U32 R8, RZ, RZ, R49 ;  /* 0x000000ffff087224 */ /* 0x000fe200078e0031 */
[----:B------:R-:W-:Y:S02]  /*f5e0*/  LOP3.LUT R59, R66, UR32, R79, 0x96, !PT ;  /* 0x00000020423b7c12 */ /* 0x000fe4000f8e964f */
[----:B------:R-:W-:-:S07]  /*f5f0*/  MOV R49, R78 ;  /* 0x0000004e00317202 */ /* 0x000fce0000000f00 */
.L_x_9966:
[----:B------:R-:W-:Y:S05]  /*f600*/  BSYNC.RECONVERGENT B2 ;  /* 0x0000000000027941 */ /* 0x000fea0003800200 */
.L_x_9965:
        /* <DEDUP_REMOVED lines=17> */
.L_x_9972:
        /* <DEDUP_REMOVED lines=15> */
.L_x_9974:
[----:B------:R-:W-:Y:S05]  /*f810*/  BSYNC.RECONVERGENT B3 ;  /* 0x0000000000037941 */ /* 0x000fea0003800200 */
.L_x_9973:
        /* <DEDUP_REMOVED lines=39> */
[----:B------:R-:W-:Y:S01]  /*fa90*/  HFMA2 R8, -RZ, RZ, 0, 0 ;  /* 0x00000000ff087431 */ /* 0x000fe200000001ff */
[----:B------:R-:W-:Y:S01]  /*faa0*/  MOV R78, R49 ;  /* 0x00000031004e7202 */ /* 0x000fe20000000f00 */
[----:B------:R-:W-:Y:S01]  /*fab0*/  IMAD.MOV.U32 R49, RZ, RZ, R92 ;  /* 0x000000ffff317224 */ /* 0x000fe200078e005c */
[----:B------:R-:W-:-:S07]  /*fac0*/  LOP3.LUT R59, R66, UR32, R93, 0x96, !PT ;  /* 0x00000020423b7c12 */ /* 0x000fce000f8e965d */
.L_x_9971:
[----:B------:R-:W-:Y:S05]  /*fad0*/  BSYNC.RECONVERGENT B2 ;  /* 0x0000000000027941 */ /* 0x000fea0003800200 */
.L_x_9970:
        /* <DEDUP_REMOVED lines=35> */
.L_x_9934:
        /* <DEDUP_REMOVED lines=16> */
.L_x_9978:
        /* <DEDUP_REMOVED lines=13> */
.L_x_9980:
[----:B------:R-:W-:Y:S05]  /*fee0*/  BSYNC.RECONVERGENT B3 ;  /* 0x0000000000037941 */ /* 0x000fea0003800200 */
.L_x_9979:
        /* <DEDUP_REMOVED lines=43> */
.L_x_9977:
[----:B------:R-:W-:Y:S05]  /*101a0*/  BSYNC.RECONVERGENT B2 ;  /* 0x0000000000027941 */ /* 0x000fea0003800200 */
.L_x_9976:
[----:B------:R-:W0:Y:S01]  /*101b0*/  LDC R6, c[0x0][0x404] ;  /* 0x00010100ff067b82 */ /* 0x000e220000000800 */
[----:B------:R-:W-:Y:S01]  /*101c0*/  ISETP.NE.AND P3, PT, R51, 0x1, PT ;  /* 0x000000013300780c */ /* 0x000fe20003f65270 */
[----:B------:R-:W-:Y:S01]  /*101d0*/  BSSY.RECONVERGENT B2, `(.L_x_9981) ;  /* 0x0000049000027945 */ /* 0x000fe20003800200 */
[----:B------:R-:W-:Y:S01]  /*101e0*/  I2FP.F32.U32 R8, R50 ;  /* 0x0000003200087245 */ /* 0x000fe20000201000 */
[----:B------:R-:W-:Y:S02]  /*101f0*/  IMAD.MOV.U32 R50, RZ, RZ, 0x2f800000 ;  /* 0x2f800000ff327424 */ /* 0x000fe400078e00ff */
[----:B------:R-:W-:Y:S02]  /*10200*/  IMAD.MOV.U32 R52, RZ, RZ, R9 ;  /* 0x000000ffff347224 */ /* 0x000fe400078e0009 */
[----:B------:R-:W-:-:S05]  /*10210*/  FFMA.FTZ R8, R8, R50, 1.1641532182693481445e-10 ;  /* 0x2f00000008087423 */ /* 0x000fca0000010032 */
[----:B0-----:R-:W-:Y:S02]  /*10220*/  FSETP.LE.FTZ.AND P2, PT, R8, R6, PT ;  /* 0x000000060800720b */ /* 0x001fe40003f53000 */
[----:B------:R-:W-:Y:S01]  /*10230*/  MOV R8, 0x2 ;  /* 0x0000000200087802 */ /* 0x000fe20000000f00 */
        /* <DEDUP_REMOVED lines=9> */
.L_x_9983:
        /* <DEDUP_REMOVED lines=13> */
.L_x_9985:
[----:B------:R-:W-:Y:S05]  /*103a0*/  BSYNC.RECONVERGENT B3 ;  /* 0x0000000000037941 */ /* 0x000fea0003800200 */
.L_x_9984:
        /* <DEDUP_REMOVED lines=43> */
.L_x_9982:
[----:B------:R-:W-:Y:S05]  /*10660*/  BSYNC.RECONVERGENT B2 ;  /* 0x0000000000027941 */ /* 0x000fea0003800200 */
.L_x_9981:
        /* <DEDUP_REMOVED lines=16> */
.L_x_9988:
        /* <DEDUP_REMOVED lines=13> */
.L_x_9990:
[----:B------:R-:W-:Y:S05]  /*10840*/  BSYNC.RECONVERGENT B3 ;  /* 0x0000000000037941 */ /* 0x000fea0003800200 */
.L_x_9989:
        /* <DEDUP_REMOVED lines=40> */
[----:B------:R-:W-:-:S05]  /*10ad0*/  IMAD.WIDE.U32 R54, R8, -0x2daee0ad, RZ ;  /* 0xd2511f5308367825 */ /* 0x000fca00078e00ff */
[----:B------:R-:W-:Y:S02]  /*10ae0*/  LOP3.LUT R59, R52, UR32, R55, 0x96, !PT ;  /* 0x00000020343b7c12 */ /* 0x000fe4000f8e9637 */
[----:B------:R-:W-:-:S07]  /*10af0*/  MOV R49, R54 ;  /* 0x0000003600317202 */ /* 0x000fce0000000f00 */
.L_x_9987:
[----:B------:R-:W-:Y:S05]  /*10b00*/  BSYNC.RECONVERGENT B2 ;  /* 0x0000000000027941 */ /* 0x000fea0003800200 */
.L_x_9986:
[----:B------:R-:W-:Y:S01]  /*10b10*/  ISETP.NE.AND P5, PT, R53, 0x1, PT ;  /* 0x000000013500780c */ /* 0x000fe20003fa5270 */
[----:B------:R-:W-:Y:S01]  /*10b20*/  BSSY.RECONVERGENT B2, `(.L_x_9991) ;  /* 0x0000048000027945 */ /* 0x000fe20003800200 */
[----:B------:R-:W-:Y:S01]  /*10b30*/  I2FP.F32.U32 R52, R51 ;  /* 0x0000003300347245 */ /* 0x000fe20000201000 */
[----:B------:R-:W-:Y:S02]  /*10b40*/  HFMA2 R8, -RZ, RZ, 0, 1.1920928955078125e-07 ;  /* 0x00000002ff087431 */ /* 0x000fe400000001ff */
        /* <DEDUP_REMOVED lines=12> */
.L_x_9993:
        /* <DEDUP_REMOVED lines=13> */
.L_x_9995:
[----:B------:R-:W-:Y:S05]  /*10ce0*/  BSYNC.RECONVERGENT B3 ;  /* 0x0000000000037941 */ /* 0x000fea0003800200 */
.L_x_9994:
        /* <DEDUP_REMOVED lines=40> */
[----:B------:R-:W-:Y:S02]  /*10f70*/  HFMA2 R8, -RZ, RZ, 0, 0 ;  /* 0x00000000ff087431 */ /* 0x000fe400000001ff */
[----:B------:R-:W-:Y:S01]  /*10f80*/  IMAD.MOV.U32 R49, RZ, RZ, R54 ;  /* 0x000000ffff317224 */ /* 0x000fe200078e0036 */
[----:B------:R-:W-:-:S07]  /*10f90*/  LOP3.LUT R59, R52, UR32, R55, 0x96, !PT ;  /* 0x00000020343b7c12 */ /* 0x000fce000f8e9637 */
.L_x_9992:
[----:B------:R-:W-:Y:S05]  /*10fa0*/  BSYNC.RECONVERGENT B2 ;  /* 0x0000000000027941 */ /* 0x000fea0003800200 */
.L_x_9991:
        /* <DEDUP_REMOVED lines=16> */
.L_x_9975:
[----:B------:R-:W0:Y:S01]  /*110b0*/  LDC.64 R54, c[0x0][0x3a8] ;  /* 0x0000ea00ff367b82 */ /* 0x000e220000000a00 */
[----:B------:R-:W-:Y:S02]  /*110c0*/  SEL R51, RZ, 0x1000000, !P5 ;  /* 0x01000000ff337807 */ /* 0x000fe40006800000 */
[----:B------:R-:W-:Y:S02]  /*110d0*/  SEL R50, RZ, 0x10000, !P4 ;  /* 0x00010000ff327807 */ /* 0x000fe40006000000 */
[----:B------:R-:W-:-:S03]  /*110e0*/  SEL R6, RZ, 0x100, !P3 ;  /* 0x00000100ff067807 */ /* 0x000fc60005800000 */
[----:B------:R-:W1:Y:S01]  /*110f0*/  LDC.64 R52, c[0x0][0x3b0] ;  /* 0x0000ec00ff347b82 */ /* 0x000e620000000a00 */
[----:B------:R-:W-:Y:S02]  /*11100*/  IADD3 R50, PT, PT, R6, R51, R50 ;  /* 0x0000003306327210 */ /* 0x000fe40007ffe032 */
[----:B------:R-:W-:-:S05]  /*11110*/  SEL R6, RZ, 0x1, !P2 ;  /* 0x00000001ff067807 */ /* 0x000fca0005000000 */
[----:B------:R-:W-:Y:S02]  /*11120*/  IMAD.IADD R6, R50, 0x1, R6 ;  /* 0x0000000132067824 */ /* 0x000fe400078e0206 */
[----:B0-----:R-:W-:-:S05]  /*11130*/  IMAD.WIDE.U32 R54, R48, 0x10, R54 ;  /* 0x0000001030367825 */ /* 0x001fca00078e0036 */
[----:B------:R-:W-:Y:S01]  /*11140*/  STG.E.128 desc[UR8][R54.64], R44 ;  /* 0x0000002c36007986 */ /* 0x000fe2000c101d08 */
[----:B-1----:R-:W-:-:S05]  /*11150*/  IMAD.WIDE.U32 R52, R48, 0x4, R52 ;  /* 0x0000000430347825 */ /* 0x002fca00078e0034 */
[----:B------:R0:W-:Y:S02]  /*11160*/  STG.E desc[UR8][R52.64], R6 ;  /* 0x0000000634007986 */ /* 0x0001e4000c101908 */
[----:B0-----:R-:W-:Y:S01]  /*11170*/  MOV R6, R49 ;  /* 0x0000003100067202 */ /* 0x001fe20000000f00 */
[----:B------:R-:W-:Y:S06]  /*11180*/  @!P0 BRA `(.L_x_9933) ;  /* 0x00000000002c8947 */ /* 0x000fec0003800000 */
[----:B------:R-:W0:Y:S01]  /*11190*/  LDC.64 R50, c[0x0][0x3b8] ;  /* 0x0000ee00ff327b82 */ /* 0x000e220000000a00 */
[----:B------:R-:W-:Y:S02]  /*111a0*/  IMAD.U32 R49, R2, 0x10000, RZ ;  /* 0x0001000002317824 */ /* 0x000fe400078e00ff */
[----:B0-----:R-:W-:-:S03]  /*111b0*/  IMAD.WIDE.U32 R50, R48, 0x4, R50 ;  /* 0x0000000430327825 */ /* 0x001fc600078e0032 */
[----:B------:R-:W-:Y:S02]  /*111c0*/  LOP3.LUT R48, R49, 0xff0000, RZ, 0xc0, !PT ;  /* 0x00ff000031307812 */ /* 0x000fe400078ec0ff */
[----:B------:R-:W-:-:S04]  /*111d0*/  LOP3.LUT R49, R0, 0xffff, RZ, 0xc0, !PT ;  /* 0x0000ffff00317812 */ /* 0x000fc800078ec0ff */
[----:B------:R-:W-:Y:S02]  /*111e0*/  LEA R48, R49, R48, 0x18 ;  /* 0x0000003031307211 */ /* 0x000fe400078ec0ff */
[----:B------:R-:W-:-:S05]  /*111f0*/  LOP3.LUT R49, R3, 0xff, RZ, 0xc0, !PT ;  /* 0x000000ff03317812 */ /* 0x000fca00078ec0ff */
[----:B------:R-:W-:Y:S01]  /*11200*/  IMAD R49, R49, 0x100, R48 ;  /* 0x0000010031317824 */ /* 0x000fe200078e0230 */
[----:B------:R-:W-:-:S04]  /*11210*/  LOP3.LUT R48, R4, 0xff, RZ, 0xc0, !PT ;  /* 0x000000ff04307812 */ /* 0x000fc800078ec0ff */
[----:B------:R-:W-:-:S05]  /*11220*/  IADD3 R48, PT, PT, R49, R48, RZ ;  /* 0x0000003031307210 */ /* 0x000fca0007ffe0ff */
[----:B------:R0:W-:Y:S02]  /*11230*/  STG.E desc[UR8][R50.64], R48 ;  /* 0x0000003032007986 */ /* 0x0001e4000c101908 */
.L_x_9933:
[----:B------:R-:W-:Y:S05]  /*11240*/  BSYNC.RECONVERGENT B1 ;  /* 0x0000000000017941 */ /* 0x000fea0003800200 */
.L_x_9932:
[----:B------:R-:W-:Y:S01]  /*11250*/  FADD.FTZ R52, RZ, R32 ;  /* 0x00000020ff347221 */ /* 0x000fe20000010000 */
        /* <DEDUP_REMOVED lines=10> */
[----:B0-----:R-:W-:-:S04]  /*11300*/  FADD.FTZ R48, R36, R52 ;  /* 0x0000003424307221 */ /* 0x001fc80000010000 */
        /* <DEDUP_REMOVED lines=66> */
.L_x_10017:
[----:B-1----:R-:W-:Y:S01]  /*11730*/  FADD.FTZ R48, R52, R48 ;  /* 0x0000003034307221 */ /* 0x002fe20000010000 */
[----:B------:R-:W-:Y:S01]  /*11740*/  PLOP3.LUT P1, PT, PT, PT, UP1, 0x40, 0x4 ;  /* 0x000000000004781c */ /* 0x000fe20003f2e818 */
[----:B0-----:R-:W0:Y:S01]  /*11750*/  @!P4 LDC.64 R52, c[0x0][0x3c0] ;  /* 0x0000f000ff34cb82 */ /* 0x001e220000000a00 */
[----:B------:R-:W-:Y:S01]  /*11760*/  BSSY.RECONVERGENT B1, `(.L_x_9997) ;  /* 0x0000035000017945 */ /* 0x000fe20003800200 */
[----:B------:R-:W-:Y:S01]  /*11770*/  FFMA.FTZ R51, R48, R51, UR14 ;  /* 0x0000000e30337e23 */ /* 0x000fe20008010033 */
[----:B------:R-:W-:-:S05]  /*11780*/  FMUL.FTZ R48, R67, R67 ;  /* 0x0000004343307220 */ /* 0x000fca0000410000 */
[----:B------:R-:W1:Y:S01]  /*11790*/  @!P4 LDC.64 R54, c[0x0][0x3c8] ;  /* 0x0000f200ff36cb82 */ /* 0x000e620000000a00 */
[----:B------:R-:W-:Y:S02]  /*117a0*/  FSEL R48, R48, RZ, !P1 ;  /* 0x000000ff30307208 */ /* 0x000fe40004800000 */
[----:B------:R-:W-:-:S03]  /*117b0*/  PLOP3.LUT P1, PT, PT, PT, UP1, 0x40, 0x4 ;  /* 0x000000000004781c */ /* 0x000fc60003f2e818 */
[----:B------:R-:W-:-:S04]  /*117c0*/  FADD.FTZ R48, R51, R48 ;  /* 0x0000003033307221 */ /* 0x000fc80000010000 */
[----:B------:R-:W3:Y:S01]  /*117d0*/  MUFU.RSQ R66, R48 ;  /* 0x0000003000427308 */ /* 0x000ee20000001400 */
[----:B0-----:R-:W-:-:S05]  /*117e0*/  @!P4 IMAD.WIDE R52, R64, 0x4, R52 ;  /* 0x000000044034c825 */ /* 0x001fca00078e0234 */
[----:B------:R0:W-:Y:S01]  /*117f0*/  @!P4 STG.E desc[UR8][R52.64], R67 ;  /* 0x000000433400c986 */ /* 0x0001e2000c101908 */
[----:B-1----:R-:W-:-:S05]  /*11800*/  @!P4 IMAD.WIDE R54, R64, 0x4, R54 ;  /* 0x000000044036c825 */ /* 0x002fca00078e0236 */
[----:B---3--:R1:W-:Y:S01]  /*11810*/  @!P4 STG.E desc[UR8][R54.64], R66 ;  /* 0x000000423600c986 */ /* 0x0083e2000c101908 */
[----:B0-----:R-:W-:Y:S01]  /*11820*/  FSEL R67, R67, RZ, P1 ;  /* 0x000000ff43437208 */ /* 0x001fe20000800000 */
[----:B------:R-:W-:Y:S06]  /*11830*/  @!P0 BRA `(.L_x_9998) ;  /* 0x00000000009c8947 */ /* 0x000fec0003800000 */
[--C-:B------:R-:W-:Y:S01]  /*11840*/  FADD.FTZ R50, R32, -R67.reuse ;  /* 0x8000004320327221 */ /* 0x100fe20000010000 */
[----:B------:R-:W-:Y:S02]  /*11850*/  HADD2.F32 R51, -RZ, R0.H1_H1 ;  /* 0x30000000ff337230 */ /* 0x000fe40000004100 */
[----:B-1----:R-:W-:Y:S01]  /*11860*/  FADD.FTZ R55, R34, -R67 ;  /* 0x8000004322377221 */ /* 0x002fe20000010000 */
[----:B------:R-:W-:Y:S02]  /*11870*/  HADD2.F32 R48, -RZ, R56.H0_H0 ;  /* 0x20000038ff307230 */ /* 0x000fe40000004100 */
[C---:B------:R-:W-:Y:S01]  /*11880*/  FMUL.FTZ R50, R66.reuse, R50 ;  /* 0x0000003242327220 */ /* 0x040fe20000410000 */
[----:B------:R-:W-:Y:S02]  /*11890*/  HADD2.F32 R49, -RZ, R68.H0_H0 ;  /* 0x20000044ff317230 */ /* 0x000fe40000004100 */
[----:B------:R-:W-:Y:S01]  /*118a0*/  FMUL.FTZ R55, R66, R55 ;  /* 0x0000003742377220 */ /* 0x000fe20000410000 */
[----:B------:R-:W-:-:S02]  /*118b0*/  HADD2.F32 R52, -RZ, R14.H0_H0 ;  /* 0x2000000eff347230 */ /* 0x000fc40000004100 */
[C---:B------:R-:W-:Y:S01]  /*118c0*/  FFMA.FTZ R48, R50.reuse, R51, R48 ;  /* 0x0000003332307223 */ /* 0x040fe20000010030 */
[----:B------:R-:W-:Y:S01]  /*118d0*/  FADD.FTZ R51, R33, -R67 ;  /* 0x8000004321337221 */ /* 0x000fe20000010000 */
[--C-:B------:R-:W-:Y:S02]  /*118e0*/  HADD2.F32 R53, -RZ, R84.reuse.H1_H1 ;  /* 0x30000054ff357230 */ /* 0x100fe40000004100 */
[----:B------:R-:W-:Y:S01]  /*118f0*/  FFMA.FTZ R52, R50, R49, R52 ;  /* 0x0000003132347223 */ /* 0x000fe20000010034 */
[----:B------:R-:W-:Y:S02]  /*11900*/  HADD2.F32 R50, -RZ, R3.H1_H1 ;  /* 0x30000003ff327230 */ /* 0x000fe40000004100 */
[----:B------:R-:W-:Y:S01]  /*11910*/  FMUL.FTZ R51, R66, R51 ;  /* 0x0000003342337220 */ /* 0x000fe20000410000 */
[----:B------:R-:W-:Y:S02]  /*11920*/  HADD2.F32 R49, -RZ, R84.H0_H0 ;  /* 0x20000054ff317230 */ /* 0x000fe40000004100 */
[----:B------:R-:W-:-:S02]  /*11930*/  HADD2.F32 R54, -RZ, R68.H1_H1 ;  /* 0x30000044ff367230 */ /* 0x000fc40000004100 */
[----:B------:R-:W-:Y:S02]  /*11940*/  HADD2.F32 R78, -RZ, R85.H0_H0 ;  /* 0x20000055ff4e7230 */ /* 0x000fe40000004100 */
[----:B------:R-:W-:Y:S01]  /*11950*/  FFMA.FTZ R49, R51, R50, R49 ;  /* 0x0000003233317223 */ /* 0x000fe20000010031 */
[----:B------:R-:W-:Y:S02]  /*11960*/  HADD2.F32 R50, -RZ, R69.H0_H0 ;  /* 0x20000045ff327230 */ /* 0x000fe40000004100 */
[----:B------:R-:W-:-:S03]  /*11970*/  HADD2.F32 R79, -RZ, R85.H1_H1 ;  /* 0x30000055ff4f7230 */ /* 0x000fc60000004100 */
[----:B------:R-:W-:Y:S01]  /*11980*/  FFMA.FTZ R53, R51, R50, R53 ;  /* 0x0000003233357223 */ /* 0x000fe20000010035 */
[----:B------:R-:W-:Y:S02]  /*11990*/  HADD2.F32 R51, -RZ, R2.H1_H1 ;  /* 0x30000002ff337230 */ /* 0x000fe40000004100 */
[----:B------:R-:W-:-:S05]  /*119a0*/  HADD2.F32 R50, -RZ, R57.H0_H0 ;  /* 0x20000039ff327230 */ /* 0x000fca0000004100 */
[----:B------:R-:W-:Y:S01]  /*119b0*/  FFMA.FTZ R50, R55, R51, R50 ;  /* 0x0000003337327223 */ /* 0x000fe20000010032 */
[----:B------:R-:W-:-:S05]  /*119c0*/  HADD2.F32 R51, -RZ, R15.H0_H0 ;  /* 0x2000000fff337230 */ /* 0x000fca0000004100 */
[----:B------:R-:W-:Y:S01]  /*119d0*/  FFMA.FTZ R54, R55, R54, R51 ;  /* 0x0000003637367223 */ /* 0x000fe20000010033 */
[----:B------:R-:W-:Y:S01]  /*119e0*/  FADD.FTZ R55, R35, -R67 ;  /* 0x8000004323377221 */ /* 0x000fe20000010000 */
[----:B------:R-:W-:-:S03]  /*119f0*/  HADD2.F32 R51, -RZ, R4.H1_H1 ;  /* 0x30000004ff337230 */ /* 0x000fc60000004100 */
[----:B------:R-:W-:-:S04]  /*11a00*/  FMUL.FTZ R55, R66, R55 ;  /* 0x0000003742377220 */ /* 0x000fc80000410000 */
[----:B------:R-:W-:Y:S01]  /*11a10*/  FFMA.FTZ R51, R55, R51, R78 ;  /* 0x0000003337337223 */ /* 0x000fe2000001004e */
[----:B------:R-:W-:-:S05]  /*11a20*/  HADD2.F32 R78, -RZ, R69.H1_H1 ;  /* 0x30000045ff4e7230 */ /* 0x000fca0000004100 */
[----:B------:R-:W-:Y:S02]  /*11a30*/  FFMA.FTZ R55, R55, R78, R79 ;  /* 0x0000004e37377223 */ /* 0x000fe4000001004f */
[----:B------:R-:W0:Y:S02]  /*11a40*/  LDC.64 R78, c[0x0][0x428] ;  /* 0x00010a00ff4e7b82 */ /* 0x000e240000000a00 */
[----:B0-----:R-:W-:-:S05]  /*11a50*/  IMAD.WIDE.U32 R78, R5, 0x10, R78 ;  /* 0x00000010054e7825 */ /* 0x001fca00078e004e */
[----:B------:R0:W-:Y:S02]  /*11a60*/  STG.E.128 desc[UR8][R78.64], R48 ;  /* 0x000000304e007986 */ /* 0x0001e4000c101d08 */
[----:B0-----:R-:W0:Y:S02]  /*11a70*/  LDC.64 R48, c[0x0][0x430] ;  /* 0x00010c00ff307b82 */ /* 0x001e240000000a00 */
[----:B0-----:R-:W-:-:S04]  /*11a80*/  IMAD.WIDE.U32 R48, R5, 0x10, R48 ;  /* 0x0000001005307825 */ /* 0x001fc800078e0030 */
[----:B------:R-:W-:Y:S01]  /*11a90*/  VIADD R5, R5, 0x20 ;  /* 0x0000002005057836 */ /* 0x000fe20000000000 */
[----:B------:R0:W-:Y:S06]  /*11aa0*/  STG.E.128 desc[UR8][R48.64], R52 ;  /* 0x0000003430007986 */ /* 0x0001ec000c101d08 */
.L_x_9998:
[----:B------:R-:W-:Y:S05]  /*11ab0*/  BSYNC.RECONVERGENT B1 ;  /* 0x0000000000017941 */ /* 0x000fea0003800200 */
.L_x_9997:
[----:B------:R-:W-:Y:S01]  /*11ac0*/  ISETP.GE.U32.AND P1, PT, R63, 0x40, PT ;  /* 0x000000403f00780c */ /* 0x000fe20003f26070 */
[----:B------:R-:W-:-:S12]  /*11ad0*/  BSSY.RECONVERGENT B1, `(.L_x_9999) ;  /* 0x0000029000017945 */ /* 0x000fd80003800200 */
[----:B------:R-:W-:Y:S05]  /*11ae0*/  @!P1 BRA `(.L_x_10000) ;  /* 0x00000000009c9947 */ /* 0x000fea0003800000 */
[--C-:B------:R-:W-:Y:S01]  /*11af0*/  FADD.FTZ R50, R36, -R67.reuse ;  /* 0x8000004324327221 */ /* 0x100fe20000010000 */
[----:B------:R-:W-:Y:S02]  /*11b00*/  HADD2.F32 R51, -RZ, R70.H0_H0 ;  /* 0x20000046ff337230 */ /* 0x000fe40000004100 */
[----:B01----:R-:W-:Y:S01]  /*11b10*/  FADD.FTZ R54, R38, -R67 ;  /* 0x8000004326367221 */ /* 0x003fe20000010000 */
        /* <DEDUP_REMOVED lines=9> */
[----:B------:R-:W-:Y:S02]  /*11bb0*/  HADD2.F32 R50, -RZ, R71.H0_H0 ;  /* 0x20000047ff327230 */ /* 0x000fe40000004100 */
[----:B------:R-:W-:Y:S01]  /*11bc0*/  FMUL.FTZ R51, R66, R51 ;  /* 0x0000003342337220 */ /* 0x000fe20000410000 */
[----:B------:R-:W-:Y:S02]  /*11bd0*/  HADD2.F32 R49, -RZ, R86.H0_H0 ;  /* 0x20000056ff317230 */ /* 0x000fe40000004100 */
[----:B------:R-:W-:-:S02]  /*11be0*/  HADD2.F32 R55, -RZ, R17.H0_H0 ;  /* 0x20000011ff377230 */ /* 0x000fc40000004100 */
        /* <DEDUP_REMOVED lines=8> */
[----:B------:R-:W-:-:S05]  /*11c70*/  HADD2.F32 R51, -RZ, R72.H1_H1 ;  /* 0x30000048ff337230 */ /* 0x000fca0000004100 */
        /* <DEDUP_REMOVED lines=11> */
[C---:B0-----:R-:W-:Y:S01]  /*11d30*/  IMAD.WIDE.U32 R48, R5.reuse, 0x10, R48 ;  /* 0x0000001005307825 */ /* 0x041fe200078e0030 */
[----:B------:R-:W-:-:S04]  /*11d40*/  IADD3 R5, PT, PT, R5, 0x20, RZ ;  /* 0x0000002005057810 */ /* 0x000fc80007ffe0ff */
[----:B------:R3:W-:Y:S03]  /*11d50*/  STG.E.128 desc[UR8][R48.64], R52 ;  /* 0x0000003430007986 */ /* 0x0007e6000c101d08 */
.L_x_10000:
[----:B------:R-:W-:Y:S05]  /*11d60*/  BSYNC.RECONVERGENT B1 ;  /* 0x0000000000017941 */ /* 0x000fea0003800200 */
.L_x_9999:
[----:B------:R-:W-:Y:S01]  /*11d70*/  ISETP.GE.U32.AND P1, PT, R63, 0x60, PT ;  /* 0x000000603f00780c */ /* 0x000fe20003f26070 */
[----:B------:R-:W-:-:S12]  /*11d80*/  BSSY.RECONVERGENT B1, `(.L_x_10001) ;  /* 0x0000029000017945 */ /* 0x000fd80003800200 */
[----:B------:R-:W-:Y:S05]  /*11d90*/  @!P1 BRA `(.L_x_10002) ;  /* 0x00000000009c9947 */ /* 0x000fea0003800000 */
[--C-:B------:R-:W-:Y:S01]  /*11da0*/  FADD.FTZ R50, R40, -R67.reuse ;  /* 0x8000004328327221 */ /* 0x100fe20000010000 */
[----:B------:R-:W-:Y:S02]  /*11db0*/  HADD2.F32 R51, -RZ, R74.H0_H0 ;  /* 0x2000004aff337230 */ /* 0x000fe40000004100 */
[----:B01-3--:R-:W-:Y:S01]  /*11dc0*/  FADD.FTZ R54, R42, -R67 ;  /* 0x800000432a367221 */ /* 0x00bfe20000010000 */
        /* <DEDUP_REMOVED lines=36> */
.L_x_10002:
[----:B------:R-:W-:Y:S05]  /*12010*/  BSYNC.RECONVERGENT B1 ;  /* 0x0000000000017941 */ /* 0x000fea0003800200 */
.L_x_10001:
[----:B------:R-:W-:Y:S01]  /*12020*/  ISETP.GE.U32.AND P1, PT, R63, 0x80, PT ;  /* 0x000000803f00780c */ /* 0x000fe20003f26070 */
[----:B------:R-:W-:-:S12]  /*12030*/  BSSY.RECONVERGENT B1, `(.L_x_10003) ;  /* 0x0000028000017945 */ /* 0x000fd80003800200 */
[----:B------:R-:W-:Y:S05]  /*12040*/  @!P1 BRA `(.L_x_10004) ;  /* 0x0000000000989947 */ /* 0x000fea0003800000 */
[--C-:B------:R-:W-:Y:S01]  /*12050*/  FADD.FTZ R50, R44, -R67.reuse ;  /* 0x800000432c327221 */ /* 0x100fe20000010000 */
[----:B------:R-:W-:Y:S02]  /*12060*/  HADD2.F32 R51, -RZ, R80.H0_H0 ;  /* 0x20000050ff337230 */ /* 0x000fe40000004100 */
[----:B01-34-:R-:W-:Y:S01]  /*12070*/  FADD.FTZ R54, R46, -R67 ;  /* 0x800000432e367221 */ /* 0x01bfe20000010000 */
        /* <DEDUP_REMOVED lines=12> */
[----:B------:R-:W-:-:S03]  /*12140*/  HADD2.F32 R55, -RZ, R11.H0_H0 ;  /* 0x2000000bff377230 */ /* 0x000fc60000004100 */
[----:B------:R-:W-:Y:S01]  /*12150*/  FFMA.FTZ R49, R51, R50, R49 ;  /* 0x0000003233317223 */ /* 0x000fe20000010031 */
[----:B------:R-:W-:-:S05]  /*12160*/  HADD2.F32 R50, -RZ, R83.H0_H0 ;  /* 0x20000053ff327230 */ /* 0x000fca0000004100 */
[----:B------:R-:W-:Y:S01]  /*12170*/  FFMA.FTZ R53, R51, R50, R53 ;  /* 0x0000003233357223 */ /* 0x000fe20000010035 */
[----:B------:R-:W-:Y:S02]  /*12180*/  HADD2.F32 R51, -RZ, R80.H1_H1 ;  /* 0x30000050ff337230 */ /* 0x000fe40000004100 */
[----:B------:R-:W-:-:S05]  /*12190*/  HADD2.F32 R50, -RZ, R13.H0_H0 ;  /* 0x2000000dff327230 */ /* 0x000fca0000004100 */
[----:B------:R-:W-:Y:S01]  /*121a0*/  FFMA.FTZ R50, R54, R51, R50 ;  /* 0x0000003336327223 */ /* 0x000fe20000010032 */
[----:B------:R-:W-:-:S05]  /*121b0*/  HADD2.F32 R51, -RZ, R82.H1_H1 ;  /* 0x30000052ff337230 */ /* 0x000fca0000004100 */
[----:B------:R-:W-:Y:S01]  /*121c0*/  FFMA.FTZ R54, R54, R51, R55 ;  /* 0x0000003336367223 */ /* 0x000fe20000010037 */
[----:B------:R-:W-:Y:S01]  /*121d0*/  FADD.FTZ R55, R47, -R67 ;  /* 0x800000432f377221 */ /* 0x000fe20000010000 */
[--C-:B------:R-:W-:Y:S02]  /*121e0*/  HADD2.F32 R51, -RZ, R91.reuse.H0_H0 ;  /* 0x2000005bff337230 */ /* 0x100fe40000004100 */
[----:B------:R-:W-:Y:S02]  /*121f0*/  HADD2.F32 R67, -RZ, R91.H1_H1 ;  /* 0x3000005bff437230 */ /* 0x000fe40000004100 */
[----:B------:R-:W-:Y:S01]  /*12200*/  FMUL.FTZ R55, R66, R55 ;  /* 0x0000003742377220 */ /* 0x000fe20000410000 */
[----:B------:R-:W-:-:S05]  /*12210*/  HADD2.F32 R66, -RZ, R81.H1_H1 ;  /* 0x30000051ff427230 */ /* 0x000fca0000004100 */
[----:B------:R-:W-:Y:S01]  /*12220*/  FFMA.FTZ R51, R55, R66, R51 ;  /* 0x0000004237337223 */ /* 0x000fe20000010033 */
[----:B------:R-:W-:-:S05]  /*12230*/  HADD2.F32 R66, -RZ, R83.H1_H1 ;  /* 0x30000053ff427230 */ /* 0x000fca0000004100 */
[----:B------:R-:W-:Y:S02]  /*12240*/  FFMA.FTZ R55, R55, R66, R67 ;  /* 0x0000004237377223 */ /* 0x000fe40000010043 */
[----:B------:R-:W0:Y:S02]  /*12250*/  LDC.64 R66, c[0x0][0x428] ;  /* 0x00010a00ff427b82 */ /* 0x000e240000000a00 */
[----:B0-----:R-:W-:-:S05]  /*12260*/  IMAD.WIDE.U32 R66, R5, 0x10, R66 ;  /* 0x0000001005427825 */ /* 0x001fca00078e0042 */
[----:B------:R0:W-:Y:S02]  /*12270*/  STG.E.128 desc[UR8][R66.64], R48 ;  /* 0x0000003042007986 */ /* 0x0001e4000c101d08 */
[----:B0-----:R-:W0:Y:S02]  /*12280*/  LDC.64 R48, c[0x0][0x430] ;  /* 0x00010c00ff307b82 */ /* 0x001e240000000a00 */
[----:B0-----:R-:W-:-:S05]  /*12290*/  IMAD.WIDE.U32 R48, R5, 0x10, R48 ;  /* 0x0000001005307825 */ /* 0x001fca00078e0030 */
[----:B------:R0:W-:Y:S02]  /*122a0*/  STG.E.128 desc[UR8][R48.64], R52 ;  /* 0x0000003430007986 */ /* 0x0001e4000c101d08 */
.L_x_10004:
[----:B------:R-:W-:Y:S05]  /*122b0*/  BSYNC.RECONVERGENT B1 ;  /* 0x0000000000017941 */ /* 0x000fea0003800200 */
.L_x_10003:
[----:B0--34-:R-:W0:Y:S02]  /*122c0*/  LDC.64 R48, c[0x0][0x380] ;  /* 0x0000e000ff307b82 */ /* 0x019e240000000a00 */
[----:B0-----:R-:W-:-:S04]  /*122d0*/  LEA R64, R48, R64, 0x2 ;  /* 0x0000004030407211 */ /* 0x001fc800078e10ff */
[----:B------:R-:W-:-:S13]  /*122e0*/  ISETP.GE.AND P1, PT, R64, R49, PT ;  /* 0x000000314000720c */ /* 0x000fda0003f26270 */
[----:B------:R-:W-:Y:S05]  /*122f0*/  @!P1 BRA `(.L_x_10005) ;  /* 0xfffffef400c49947 */ /* 0x000fea000383ffff */
[----:B------:R-:W-:Y:S05]  /*12300*/  BSYNC B0 ;  /* 0x0000000000007941 */ /* 0x000fea0003800000 */
.L_x_9736:
[----:B------:R-:W-:Y:S05]  /*12310*/  EXIT ;  /* 0x000000000000794d */ /* 0x000fea0003800000 */
.L_x_9996:
[----:B------:R-:W-:Y:S01]  /*12320*/  HFMA2 R49, -RZ, RZ, 0, 5.9604644775390625e-08 ;  /* 0x00000001ff317431 */ /* 0x000fe200000001ff */
[----:B------:R-:W-:Y:S01]  /*12330*/  BSSY B1, `(.L_x_10006) ;  /* 0x0000007000017945 */ /* 0x000fe20003800000 */
[----:B------:R-:W-:Y:S01]  /*12340*/  IMAD.MOV.U32 R53, RZ, RZ, R52 ;  /* 0x000000ffff357224 */ /* 0x000fe200078e0034 */
[----:B------:R-:W-:Y:S01]  /*12350*/  MOV R50, 0xffffffff ;  /* 0xffffffff00327802 */ /* 0x000fe20000000f00 */
[----:B------:R-:W-:-:S07]  /*12360*/  IMAD.MOV.U32 R48, RZ, RZ, 0x1f ;  /* 0x0000001fff307424 */ /* 0x000fce00078e00ff */
[----:B--2---:R-:W-:Y:S05]  /*12370*/  WARPSYNC.COLLECTIVE R50, `(.L_x_10007) ;  /* 0x0000000032087348 */ /* 0x004fea0003c00000 */
[----:B------:R0:W1:Y:S02]  /*12380*/  SHFL.BFLY P5, R48, R53, R49, R48 ;  /* 0x0c00003135307389 */ /* 0x00006400000a0030 */
[----:B012---:R-:W-:Y:S05]  /*12390*/  ENDCOLLECTIVE ;  /* 0x000000000000791b */ /* 0x007fea0003800000 */
.L_x_10007:
[----:B------:R-:W-:Y:S05]  /*123a0*/  BSYNC B1 ;  /* 0x0000000000017941 */ /* 0x000fea0003800000 */
.L_x_10006:
        /* <DEDUP_REMOVED lines=9> */
.L_x_10008:
[----:B------:R-:W-:Y:S02]  /*12440*/  HFMA2 R49, -RZ, RZ, 0, 2.384185791015625e-07 ;  /* 0x00000004ff317431 */ /* 0x000fe400000001ff */
[----:B------:R-:W-:Y:S01]  /*12450*/  FADD.FTZ R52, R52, R48 ;  /* 0x0000003034347221 */ /* 0x000fe20000010000 */
[----:B------:R-:W-:-:S03]  /*12460*/  IMAD.MOV.U32 R48, RZ, RZ, 0x1f ;  /* 0x0000001fff307424 */ /* 0x000fc600078e00ff */
[----:B------:R-:W-:-:S07]  /*12470*/  IMAD.MOV.U32 R53, RZ, RZ, R52 ;  /* 0x000000ffff357224 */ /* 0x000fce00078e0034 */
[----:B------:R-:W-:Y:S05]  /*12480*/  WARPSYNC.COLLECTIVE R50, `(.L_x_10009) ;  /* 0x0000000032087348 */ /* 0x000fea0003c00000 */
[----:B------:R0:W1:Y:S02]  /*12490*/  SHFL.BFLY P5, R48, R53, R49, R48 ;  /* 0x0c00003135307389 */ /* 0x00006400000a0030 */
[----:B01----:R-:W-:Y:S05]  /*124a0*/  ENDCOLLECTIVE ;  /* 0x000000000000791b */ /* 0x003fea0003800000 */
.L_x_10009:
[----:B------:R-:W-:Y:S02]  /*124b0*/  IMAD.MOV.U32 R49, RZ, RZ, 0x8 ;  /* 0x00000008ff317424 */ /* 0x000fe400078e00ff */
[----:B------:R-:W-:Y:S01]  /*124c0*/  FADD.FTZ R52, R52, R48 ;  /* 0x0000003034347221 */ /* 0x000fe20000010000 */
[----:B------:R-:W-:-:S04]  /*124d0*/  HFMA2 R48, -RZ, RZ, 0, 1.847743988037109375e-06 ;  /* 0x0000001fff307431 */ /* 0x000fc800000001ff */
[----:B------:R-:W-:-:S07]  /*124e0*/  MOV R53, R52 ;  /* 0x0000003400357202 */ /* 0x000fce0000000f00 */
[----:B------:R-:W-:Y:S05]  /*124f0*/  WARPSYNC.COLLECTIVE R50, `(.L_x_10010) ;  /* 0x0000000032087348 */ /* 0x000fea0003c00000 */
[----:B------:R0:W1:Y:S02]  /*12500*/  SHFL.BFLY P5, R48, R53, R49, R48 ;  /* 0x0c00003135307389 */ /* 0x00006400000a0030 */
[----:B01----:R-:W-:Y:S05]  /*12510*/  ENDCOLLECTIVE ;  /* 0x000000000000791b */ /* 0x003fea0003800000 */
.L_x_10010:
[----:B------:R-:W-:Y:S01]  /*12520*/  MOV R49, 0x10 ;  /* 0x0000001000317802 */ /* 0x000fe20000000f00 */
[----:B------:R-:W-:Y:S01]  /*12530*/  FADD.FTZ R52, R52, R48 ;  /* 0x0000003034347221 */ /* 0x000fe20000010000 */
[----:B------:R-:W-:-:S03]  /*12540*/  IMAD.MOV.U32 R48, RZ, RZ, 0x1f ;  /* 0x0000001fff307424 */ /* 0x000fc600078e00ff */
[----:B------:R-:W-:-:S07]  /*12550*/  IMAD.MOV.U32 R53, RZ, RZ, R52 ;  /* 0x000000ffff357224 */ /* 0x000fce00078e0034 */
[----:B------:R-:W-:Y:S05]  /*12560*/  WARPSYNC.COLLECTIVE R50, `(.L_x_10011) ;  /* 0x0000000032087348 */ /* 0x000fea0003c00000 */
[----:B------:R0:W1:Y:S02]  /*12570*/  SHFL.BFLY P5, R48, R53, R49, R48 ;  /* 0x0c00003135307389 */ /* 0x00006400000a0030 */
[----:B01----:R-:W-:Y:S05]  /*12580*/  ENDCOLLECTIVE ;  /* 0x000000000000791b */ /* 0x003fea0003800000 */
.L_x_10011:
[----:B------:R-:W-:-:S04]  /*12590*/  FADD.FTZ R48, R52, R48 ;  /* 0x0000003034307221 */ /* 0x000fc80000010000 */
[----:B------:R-:W-:-:S04]  /*125a0*/  FMUL.FTZ R67, R48, R51 ;  /* 0x0000003330437220 */ /* 0x000fc80000410000 */
        /* <DEDUP_REMOVED lines=33> */
[----:B------:R-:W-:Y:S02]  /*127c0*/  HFMA2 R48, -RZ, RZ, 0, 1.847743988037109375e-06 ;  /* 0x0000001fff307431 */ /* 0x000fe400000001ff */
[----:B------:R-:W-:Y:S02]  /*127d0*/  IMAD.MOV.U32 R49, RZ, RZ, 0x1 ;  /* 0x00000001ff317424 */ /* 0x000fe400078e00ff */
[----:B------:R-:W-:-:S07]  /*127e0*/  MOV R53, R52 ;  /* 0x0000003400357202 */ /* 0x000fce0000000f00 */
[----:B------:R-:W-:Y:S05]  /*127f0*/  WARPSYNC.COLLECTIVE R50, `(.L_x_10012) ;  /* 0x0000000032087348 */ /* 0x000fea0003c00000 */
[----:B------:R0:W1:Y:S02]  /*12800*/  SHFL.BFLY P5, R48, R53, R49, R48 ;  /* 0x0c00003135307389 */ /* 0x00006400000a0030 */
[----:B01----:R-:W-:Y:S05]  /*12810*/  ENDCOLLECTIVE ;  /* 0x000000000000791b */ /* 0x003fea0003800000 */
.L_x_10012:
[----:B------:R-:W-:Y:S01]  /*12820*/  MOV R49, 0x2 ;  /* 0x0000000200317802 */ /* 0x000fe20000000f00 */
[----:B------:R-:W-:Y:S01]  /*12830*/  FADD.FTZ R52, R52, R48 ;  /* 0x0000003034347221 */ /* 0x000fe20000010000 */
[----:B------:R-:W-:-:S03]  /*12840*/  IMAD.MOV.U32 R48, RZ, RZ, 0x1f ;  /* 0x0000001fff307424 */ /* 0x000fc600078e00ff */
[----:B------:R-:W-:-:S07]  /*12850*/  IMAD.MOV.U32 R53, RZ, RZ, R52 ;  /* 0x000000ffff357224 */ /* 0x000fce00078e0034 */
[----:B------:R-:W-:Y:S05]  /*12860*/  WARPSYNC.COLLECTIVE R50, `(.L_x_10013) ;  /* 0x0000000032087348 */ /* 0x000fea0003c00000 */
[----:B------:R0:W1:Y:S02]  /*12870*/  SHFL.BFLY P5, R48, R53, R49, R48 ;  /* 0x0c00003135307389 */ /* 0x00006400000a0030 */
[----:B01----:R-:W-:Y:S05]  /*12880*/  ENDCOLLECTIVE ;  /* 0x000000000000791b */ /* 0x003fea0003800000 */
.L_x_10013:
[----:B------:R-:W-:Y:S02]  /*12890*/  IMAD.MOV.U32 R49, RZ, RZ, 0x4 ;  /* 0x00000004ff317424 */ /* 0x000fe400078e00ff */
[----:B------:R-:W-:Y:S01]  /*128a0*/  FADD.FTZ R52, R52, R48 ;  /* 0x0000003034347221 */ /* 0x000fe20000010000 */
[----:B------:R-:W-:-:S04]  /*128b0*/  HFMA2 R48, -RZ, RZ, 0, 1.847743988037109375e-06 ;  /* 0x0000001fff307431 */ /* 0x000fc800000001ff */
[----:B------:R-:W-:-:S07]  /*128c0*/  MOV R53, R52 ;  /* 0x0000003400357202 */ /* 0x000fce0000000f00 */
[----:B------:R-:W-:Y:S05]  /*128d0*/  WARPSYNC.COLLECTIVE R50, `(.L_x_10014) ;  /* 0x0000000032087348 */ /* 0x000fea0003c00000 */
[----:B------:R0:W1:Y:S02]  /*128e0*/  SHFL.BFLY P5, R48, R53, R49, R48 ;  /* 0x0c00003135307389 */ /* 0x00006400000a0030 */
[----:B01----:R-:W-:Y:S05]  /*128f0*/  ENDCOLLECTIVE ;  /* 0x000000000000791b */ /* 0x003fea0003800000 */
.L_x_10014:
[----:B------:R-:W-:Y:S01]  /*12900*/  MOV R49, 0x8 ;  /* 0x0000000800317802 */ /* 0x000fe20000000f00 */
[----:B------:R-:W-:Y:S01]  /*12910*/  FADD.FTZ R52, R52, R48 ;  /* 0x0000003034347221 */ /* 0x000fe20000010000 */
[----:B------:R-:W-:-:S03]  /*12920*/  IMAD.MOV.U32 R48, RZ, RZ, 0x1f ;  /* 0x0000001fff307424 */ /* 0x000fc600078e00ff */
[----:B------:R-:W-:-:S07]  /*12930*/  IMAD.MOV.U32 R53, RZ, RZ, R52 ;  /* 0x000000ffff357224 */ /* 0x000fce00078e0034 */
[----:B------:R-:W-:Y:S05]  /*12940*/  WARPSYNC.COLLECTIVE R50, `(.L_x_10015) ;  /* 0x0000000032087348 */ /* 0x000fea0003c00000 */
[----:B------:R0:W1:Y:S02]  /*12950*/  SHFL.BFLY P5, R48, R53, R49, R48 ;  /* 0x0c00003135307389 */ /* 0x00006400000a0030 */
[----:B01----:R-:W-:Y:S05]  /*12960*/  ENDCOLLECTIVE ;  /* 0x000000000000791b */ /* 0x003fea0003800000 */
.L_x_10015:
[----:B------:R-:W-:Y:S02]  /*12970*/  IMAD.MOV.U32 R49, RZ, RZ, 0x10 ;  /* 0x00000010ff317424 */ /* 0x000fe400078e00ff */
[----:B------:R-:W-:Y:S01]  /*12980*/  FADD.FTZ R52, R52, R48 ;  /* 0x0000003034347221 */ /* 0x000fe20000010000 */
[----:B------:R-:W-:-:S04]  /*12990*/  HFMA2 R48, -RZ, RZ, 0, 1.847743988037109375e-06 ;  /* 0x0000001fff307431 */ /* 0x000fc800000001ff */
[----:B------:R-:W-:-:S07]  /*129a0*/  MOV R53, R52 ;  /* 0x0000003400357202 */ /* 0x000fce0000000f00 */
[----:B------:R-:W-:Y:S05]  /*129b0*/  WARPSYNC.COLLECTIVE R50, `(.L_x_10016) ;  /* 0x0000000032087348 */ /* 0x000fea0003c00000 */
[----:B------:R0:W1:Y:S02]  /*129c0*/  SHFL.BFLY P5, R48, R53, R49, R48 ;  /* 0x0c00003135307389 */ /* 0x00006400000a0030 */
[----:B01----:R-:W-:Y:S05]  /*129d0*/  ENDCOLLECTIVE ;  /* 0x000000000000791b */ /* 0x003fea0003800000 */
.L_x_10016:
[----:B------:R-:W-:Y:S05]  /*129e0*/  BRA `(.L_x_10017) ;  /* 0xffffffec00507947 */ /* 0x000fea000383ffff */
.L_x_10018:
        /* <DEDUP_REMOVED lines=9> */
.L_x_12165:


//--------------------- .text._ZN10layer_norm31ln_parallel_residual_fwd_kernelINS_13Kernel_traitsI6__halfffffjLj512ELj1ELj4ELj1ELj16ENS_18Kernel_traits_baseILj512ES2_ffffjLj128EEEEELb1ELb0ELb1EEEvNS_9FwdParamsE --------------------------
	.section	.text._ZN10layer_norm31ln_parallel_residual_fwd_kernelINS_13Kernel_traitsI6__halfffffjLj512ELj1ELj4ELj1ELj16ENS_18Kernel_traits_baseILj512ES2_ffffjLj128EEEEELb1ELb0ELb1EEEvNS_9FwdParamsE,"ax",@progbits
	.align	128
        .global         _ZN10layer_norm31ln_parallel_residual_fwd_kernelINS_13Kernel_traitsI6__halfffffjLj512ELj1ELj4ELj1ELj16ENS_18Kernel_traits_baseILj512ES2_ffffjLj128EEEEELb1ELb0ELb1EEEvNS_9FwdParamsE
        .type           _ZN10layer_norm31ln_parallel_residual_fwd_kernelINS_13Kernel_traitsI6__halfffffjLj512ELj1ELj4ELj1ELj16ENS_18Kernel_traits_baseILj512ES2_ffffjLj128EEEEELb1ELb0ELb1EEEvNS_9FwdParamsE,@function
        .size           _ZN10layer_norm31ln_parallel_residual_fwd_kernelINS_13Kernel_traitsI6__halfffffjLj512ELj1ELj4ELj1ELj16ENS_18Kernel_traits_baseILj512ES2_ffffjLj128EEEEELb1ELb0ELb1EEEvNS_9FwdParamsE,(.L_x_12166 - _ZN10layer_norm31ln_parallel_residual_fwd_kernelINS_13Kernel_traitsI6__halfffffjLj512ELj1ELj4ELj1ELj16ENS_18Kernel_traits_baseILj512ES2_ffffjLj128EEEEELb1ELb0ELb1EEEvNS_9FwdParamsE)
        .other          _ZN10layer_norm31ln_parallel_residual_fwd_kernelINS_13Kernel_traitsI6__halfffffjLj512ELj1ELj4ELj1ELj16ENS_18Kernel_traits_baseILj512ES2_ffffjLj128EEEEELb1ELb0ELb1EEEvNS_9FwdParamsE,@"STO_CUDA_ENTRY STV_DEFAULT"
_ZN10layer_norm31ln_parallel_residual_fwd_kernelINS_13Kernel_traitsI6__halfffffjLj512ELj1ELj4ELj1ELj16ENS_18Kernel_traits_baseILj512ES2_ffffjLj128EEEEELb1ELb0ELb1EEEvNS_9FwdParamsE:
.text._ZN10layer_norm31ln_parallel_residual_fwd_kernelINS_13Kernel_traitsI6__halfffffjLj512ELj1ELj4ELj1ELj16ENS_18Kernel_traits_baseILj512ES2_ffffjLj128EEEEELb1ELb0ELb1EEEvNS_9FwdParamsE:
        /* <DEDUP_REMOVED lines=56> */
[----:B------:R-:W2:Y:S03]  /*0380*/  LDG.E.64 R26, desc[UR8][R10.64+0x300] ;  /* 0x000300080a1a7981 */ /* 0x000ea6000c1e1b00 */
[----:B------:R-:W0:Y:S01]  /*0390*/  @P0 LDC.64 R32, c[0x0][0x440] ;  /* 0x00011000ff200b82 */ /* 0x000e220000000a00 */
[----:B------:R-:W-:Y:S02]  /*03a0*/  @!P0 CS2R R86, SRZ ;  /* 0x0000000000568805 */ /* 0x000fe4000001ff00 */
[----:B------:R-:W-:Y:S01]  /*03b0*/  @!P0 CS2R R8, SRZ ;  /* 0x0000000000088805 */ /* 0x000fe2000001ff00 */
[----:B------:R-:W4:Y:S01]  /*03c0*/  LDG.E.64 R6, desc[UR8][R2.64] ;  /* 0x0000000802067981 */ /* 0x000f22000c1e1b00 */
[----:B------:R-:W-:Y:S02]  /*03d0*/  @!P0 CS2R R4, SRZ ;  /* 0x0000000000048805 */ /* 0x000fe4000001ff00 */
[----:B------:R-:W-:-:S02]  /*03e0*/  @!P0 CS2R R14, SRZ ;  /* 0x00000000000e8805 */ /* 0x000fc4000001ff00 */
[----:B------:R-:W-:Y:S01]  /*03f0*/  CS2R R88, SRZ ;  /* 0x0000000000587805 */ /* 0x000fe2000001ff00 */
[----:B------:R-:W5:Y:S04]  /*0400*/  LDG.E.64 R24, desc[UR8][R2.64+0x100] ;  /* 0x0001000802187981 */ /* 0x000f68000c1e1b00 */
[----:B------:R-:W5:Y:S04]  /*0410*/  LDG.E.64 R22, desc[UR8][R10.64+0x100] ;  /* 0x000100080a167981 */ /* 0x000f68000c1e1b00 */
[----:B------:R-:W5:Y:S04]  /*0420*/  LDG.E.64 R20, desc[UR8][R2.64+0x200] ;  /* 0x0002000802147981 */ /* 0x000f68000c1e1b00 */
[----:B------:R-:W5:Y:S04]  /*0430*/  LDG.E.64 R16, desc[UR8][R2.64+0x300] ;  /* 0x0003000802107981 */ /* 0x000f68000c1e1b00 */
[----:B------:R1:W5:Y:S01]  /*0440*/  LDG.E.64 R18, desc[UR8][R10.64+0x200] ;  /* 0x000200080a127981 */ /* 0x000362000c1e1b00 */
[----:B0-----:R-:W-:-:S05]  /*0450*/  @P0 IMAD.WIDE.U32 R32, R103, 0x8, R32 ;  /* 0x0000000867200825 */ /* 0x001fca00078e0020 */
[----:B------:R0:W5:Y:S04]  /*0460*/  @P0 LDG.E.64 R86, desc[UR8][R32.64] ;  /* 0x0000000820560981 */ /* 0x000168000c1e1b00 */
[----:B------:R0:W5:Y:S04]  /*0470*/  @P0 LDG.E.64 R8, desc[UR8][R32.64+0x100] ;  /* 0x0001000820080981 */ /* 0x000168000c1e1b00 */
[----:B------:R0:W5:Y:S04]  /*0480*/  @P0 LDG.E.64 R4, desc[UR8][R32.64+0x200] ;  /* 0x0002000820040981 */ /* 0x000168000c1e1b00 */
[----:B------:R0:W5:Y:S01]  /*0490*/  @P0 LDG.E.64 R14, desc[UR8][R32.64+0x300] ;  /* 0x00030008200e0981 */ /* 0x000162000c1e1b00 */
[----:B-1----:R-:W-:-:S02]  /*04a0*/  CS2R R10, SRZ ;  /* 0x00000000000a7805 */ /* 0x002fc4000001ff00 */
[----:B------:R-:W-:Y:S02]  /*04b0*/  CS2R R2, SRZ ;  /* 0x0000000000027805 */ /* 0x000fe4000001ff00 */
[----:B---3--:R-:W-:Y:S01]  /*04c0*/  @!P0 MOV R30, R12 ;  /* 0x0000000c001e8202 */ /* 0x008fe20000000f00 */
[--C-:B------:R-:W-:Y:S02]  /*04d0*/  @!P0 IMAD.MOV.U32 R31, RZ, RZ, R13.reuse ;  /* 0x000000ffff1f8224 */ /* 0x100fe400078e000d */
[----:B------:R-:W-:Y:S01]  /*04e0*/  @P0 IMAD.MOV.U32 R30, RZ, RZ, R12 ;  /* 0x000000ffff1e0224 */ /* 0x000fe200078e000c */
[----:B--2---:R-:W-:Y:S01]  /*04f0*/  @!P0 MOV R12, R26 ;  /* 0x0000001a000c8202 */ /* 0x004fe20000000f00 */
[----:B------:R-:W-:Y:S02]  /*0500*/  @P0 IMAD.MOV.U32 R31, RZ, RZ, R13 ;  /* 0x000000ffff1f0224 */ /* 0x000fe400078e000d */
[----:B------:R-:W-:Y:S02]  /*0510*/  @!P0 IMAD.MOV.U32 R13, RZ, RZ, R27 ;  /* 0x000000ffff0d8224 */ /* 0x000fe400078e001b */
[----:B----4-:R-:W-:-:S02]  /*0520*/  @!P0 IMAD.MOV.U32 R28, RZ, RZ, R6 ;  /* 0x000000ffff1c8224 */ /* 0x010fc400078e0006 */
[----:B------:R-:W-:Y:S01]  /*0530*/  @!P0 IMAD.MOV.U32 R29, RZ, RZ, R7 ;  /* 0x000000ffff1d8224 */ /* 0x000fe200078e0007 */
[----:B------:R-:W-:Y:S01]  /*0540*/  @P0 MOV R29, R7 ;  /* 0x00000007001d0202 */ /* 0x000fe20000000f00 */
[----:B------:R-:W-:Y:S01]  /*0550*/  @P0 IMAD.MOV.U32 R28, RZ, RZ, R6 ;  /* 0x000000ffff1c0224 */ /* 0x000fe200078e0006 */
[----:B------:R-:W-:Y:S01]  /*0560*/  @P0 MOV R13, R27 ;  /* 0x0000001b000d0202 */ /* 0x000fe20000000f00 */
[----:B------:R-:W-:Y:S01]  /*0570*/  @P0 IMAD.MOV.U32 R12, RZ, RZ, R26 ;  /* 0x000000ffff0c0224 */ /* 0x000fe200078e001a */
[----:B------:R-:W-:Y:S01]  /*0580*/  CS2R R6, SRZ ;  /* 0x0000000000067805 */ /* 0x000fe2000001ff00 */
[----:B0-----:R-:W-:Y:S06]  /*0590*/  BRA `(.L_x_10020) ;  /* 0x0000000000cc7947 */ /* 0x001fec0003800000 */
.L_x_10019:
        /* <DEDUP_REMOVED lines=29> */
.L_x_10021:
        /* <DEDUP_REMOVED lines=9> */
[----:B------:R-:W5:Y:S04]  /*0800*/  LDG.E.64 R22, desc[UR8][R32.64+0x100] ;  /* 0x0001000820167981 */ /* 0x000f68000c1e1b00 */
[----:B------:R-:W5:Y:S04]  /*0810*/  LDG.E.64 R18, desc[UR8][R32.64+0x200] ;  /* 0x0002000820127981 */ /* 0x000f68000c1e1b00 */
[----:B------:R-:W5:Y:S04]  /*0820*/  LDG.E.64 R12, desc[UR8][R32.64+0x300] ;  /* 0x00030008200c7981 */ /* 0x000f68000c1e1b00 */
[----:B------:R-:W5:Y:S04]  /*0830*/  LDG.E.64 R6, desc[UR8][R26.64+0x200] ;  /* 0x000200081a067981 */ /* 0x000f68000c1e1b00 */
[----:B------:R-:W5:Y:S01]  /*0840*/  LDG.E.64 R2, desc[UR8][R26.64+0x300] ;  /* 0x000300081a027981 */ /* 0x000f62000c1e1b00 */
[----:B------:R-:W-:-:S02]  /*0850*/  CS2R R14, SRZ ;  /* 0x00000000000e7805 */ /* 0x000fc4000001ff00 */
[----:B------:R-:W-:Y:S02]  /*0860*/  CS2R R8, SRZ ;  /* 0x0000000000087805 */ /* 0x000fe4000001ff00 */
[----:B------:R-:W-:Y:S01]  /*0870*/  CS2R R86, SRZ ;  /* 0x0000000000567805 */ /* 0x000fe2000001ff00 */
[----:B------:R-:W5:Y:S04]  /*0880*/  LDG.E.64 R28, desc[UR8][R4.64] ;  /* 0x00000008041c7981 */ /* 0x000f68000c1e1b00 */
[----:B------:R-:W5:Y:S04]  /*0890*/  LDG.E.64 R24, desc[UR8][R4.64+0x100] ;  /* 0x0001000804187981 */ /* 0x000f68000c1e1b00 */
[----:B------:R-:W5:Y:S04]  /*08a0*/  LDG.E.64 R20, desc[UR8][R4.64+0x200] ;  /* 0x0002000804147981 */ /* 0x000f68000c1e1b00 */
[----:B------:R0:W5:Y:S02]  /*08b0*/  LDG.E.64 R16, desc[UR8][R4.64+0x300] ;  /* 0x0003000804107981 */ /* 0x000164000c1e1b00 */
[----:B0-----:R-:W-:-:S07]  /*08c0*/  CS2R R4, SRZ ;  /* 0x0000000000047805 */ /* 0x001fce000001ff00 */
.L_x_10020:
[----:B------:R-:W1:Y:S02]  /*08d0*/  LDCU UR4, c[0x0][0x384] ;  /* 0x00007080ff0477ac */ /* 0x000e640008000800 */
[----:B-1----:R-:W-:-:S13]  /*08e0*/  ISETP.GE.AND P0, PT, R102, UR4, PT ;  /* 0x0000000466007c0c */ /* 0x002fda000bf06270 */
[----:B------:R-:W-:Y:S05]  /*08f0*/  @P0 EXIT ;  /* 0x000000000000094d */ /* 0x000fea0003800000 */
[----:B0-----:R-:W-:Y:S01]  /*0900*/  IMAD.HI.U32 R26, R100, -0x2daee0ad, RZ ;  /* 0xd2511f53641a7827 */ /* 0x001fe200078e00ff */
[----:B------:R-:W0:Y:S01]  /*0910*/  LDCU.64 UR4, c[0x0][0x398] ;  /* 0x00007300ff0477ac */ /* 0x000e220008000a00 */
[--C-:B-----5:R-:W-:Y:S01]  /*0920*/  SHF.R.U64 R52, R18, 0x10, R19.reuse ;  /* 0x0000001012347819 */ /* 0x120fe20000001213 */
[----:B------:R-:W-:Y:S01]  /*0930*/  BSSY B0, `(.L_x_10022) ;  /* 0x000106b000007945 */ /* 0x000fe20003800000 */
[C---:B------:R-:W-:Y:S01]  /*0940*/  IMAD.HI.U32 R0, R101.reuse, -0x326172a9, RZ ;  /* 0xcd9e8d5765007827 */ /* 0x040fe200078e00ff */
[----:B------:R-:W-:Y:S01]  /*0950*/  LOP3.LUT R27, R26, UR7, RZ, 0x3c, !PT ;  /* 0x000000071a1b7c12 */ /* 0x000fe2000f8e3cff */
[----:B------:R-:W1:Y:S01]  /*0960*/  LDCU UR31, c[0x0][0x404] ;  /* 0x00008080ff1f77ac */ /* 0x000e620008000800 */
[----:B------:R-:W-:Y:S01]  /*0970*/  SHF.R.U32.HI R53, RZ, 0x10, R19 ;  /* 0x00000010ff357819 */ /* 0x000fe20000011613 */
[----:B------:R-:W-:Y:S01]  /*0980*/  IMAD R33, R101, -0x326172a9, RZ ;  /* 0xcd9e8d5765217824 */ /* 0x000fe200078e02ff */
[----:B------:R-:W-:Y:S01]  /*0990*/  LOP3.LUT R0, R99, UR6, R0, 0x96, !PT ;  /* 0x0000000663007c12 */ /* 0x000fe2000f8e9600 */
[----:B------:R-:W-:Y:S01]  /*09a0*/  IMAD R35, R100, -0x2daee0ad, RZ ;  /* 0xd2511f5364237824 */ /* 0x000fe200078e02ff */
[----:B------:R-:W-:Y:S01]  /*09b0*/  SHF.R.U32.HI R79, RZ, 0x10, R29 ;  /* 0x00000010ff4f7819 */ /* 0x000fe2000001161d */
[----:B------:R-:W-:Y:S01]  /*09c0*/  IMAD.HI.U32 R26, R27, -0x326172a9, RZ ;  /* 0xcd9e8d571b1a7827 */ /* 0x000fe200078e00ff */
[----:B------:R-:W-:Y:S01]  /*09d0*/  SHF.R.U64 R85, R30, 0x10, R31 ;  /* 0x000000101e557819 */ /* 0x000fe2000000121f */
[----:B------:R-:W2:Y:S01]  /*09e0*/  LDCU UR32, c[0x0][0x408] ;  /* 0x00008100ff2077ac */ /* 0x000ea20008000800 */
[--C-:B------:R-:W-:Y:S01]  /*09f0*/  SHF.R.U64 R56, R16, 0x10, R17.reuse ;  /* 0x0000001010387819 */ /* 0x100fe20000001211 */
[C---:B------:R-:W-:Y:S01]  /*0a00*/  IMAD.HI.U32 R32, R0.reuse, -0x2daee0ad, RZ ;  /* 0xd2511f5300207827 */ /* 0x040fe200078e00ff */
[----:B------:R-:W-:Y:S01]  /*0a10*/  LOP3.LUT R33, R33, UR13, R26, 0x96, !PT ;  /* 0x0000000d21217c12 */ /* 0x000fe2000f8e961a */
[----:B------:R-:W3:Y:S01]  /*0a20*/  LDCU UR12, c[0x0][0x448] ;  /* 0x00008900ff0c77ac */ /* 0x000ee20008000800 */
[----:B------:R-:W-:Y:S01]  /*0a30*/  SHF.R.U32.HI R57, RZ, 0x10, R17 ;  /* 0x00000010ff397819 */ /* 0x000fe20000011611 */
[----:B------:R-:W-:Y:S01]  /*0a40*/  IMAD R37, R0, -0x2daee0ad, RZ ;  /* 0xd2511f5300257824 */ /* 0x000fe200078e02ff */
[----:B------:R-:W-:Y:S01]  /*0a50*/  LOP3.LUT R32, R35, UR14, R32, 0x96, !PT ;  /* 0x0000000e23207c12 */ /* 0x000fe2000f8e9620 */
[----:B------:R-:W-:Y:S01]  /*0a60*/  IMAD R35, R27, -0x326172a9, RZ ;  /* 0xcd9e8d571b237824 */ /* 0x000fe200078e02ff */
[----:B0-----:R-:W-:Y:S01]  /*0a70*/  UISETP.NE.U32.AND UP0, UPT, UR4, URZ, UPT ;  /* 0x000000ff0400728c */ /* 0x001fe2000bf05070 */
[----:B------:R-:W-:Y:S01]  /*0a80*/  IMAD.HI.U32 R34, R33, -0x2daee0ad, RZ ;  /* 0xd2511f5321227827 */ /* 0x000fe200078e00ff */
[----:B------:R-:W0:Y:S01]  /*0a90*/  LDCU.U8 UR4, c[0x0][0x410] ;  /* 0x00008200ff0477ac */ /* 0x000e220008000000 */
[----:B------:R-:W-:-:S02]  /*0aa0*/  SHF.R.U64 R27, R28, 0x10, R29 ;  /* 0x000000101c1b7819 */ /* 0x000fc4000000121d */
[C---:B------:R-:W-:Y:S01]  /*0ab0*/  IMAD.HI.U32 R0, R32.reuse, -0x326172a9, RZ ;  /* 0xcd9e8d5720007827 */ /* 0x040fe200078e00ff */
[----:B------:R-:W-:Y:S01]  /*0ac0*/  LOP3.LUT R34, R37, UR16, R34, 0x96, !PT ;  /* 0x0000001025227c12 */ /* 0x000fe2000f8e9622 */
[----:B------:R-:W-:Y:S01]  /*0ad0*/  UISETP.NE.AND.EX UP0, UPT, UR5, URZ, UPT, UP0 ;  /* 0x000000ff0500728c */ /* 0x000fe2000bf05300 */
[----:B------:R-:W-:Y:S01]  /*0ae0*/  MOV R59, R12 ;  /* 0x0000000c003b7202 */ /* 0x000fe20000000f00 */
[----:B------:R-:W-:Y:S01]  /*0af0*/  IMAD R36, R33, -0x2daee0ad, RZ ;  /* 0xd2511f5321247824 */ /* 0x000fe200078e02ff */
[----:B------:R-:W-:Y:S01]  /*0b00*/  LOP3.LUT R0, R35, UR15, R0, 0x96, !PT ;  /* 0x0000000f23007c12 */ /* 0x000fe2000f8e9600 */
[----:B------:R-:W-:Y:S01]  /*0b10*/  IMAD R35, R32, -0x326172a9, RZ ;  /* 0xcd9e8d5720237824 */ /* 0x000fe200078e02ff */
[----:B------:R-:W-:Y:S01]  /*0b20*/  SHF.R.U64 R58, R12, 0x10, R13 ;  /* 0x000000100c3a7819 */ /* 0x000fe2000000120d */
[----:B------:R-:W-:Y:S01]  /*0b30*/  IMAD.HI.U32 R32, R34, -0x326172a9, RZ ;  /* 0xcd9e8d5722207827 */ /* 0x000fe200078e00ff */
[----:B------:R-:W-:Y:S01]  /*0b40*/  SHF.R.U64 R63, R10, 0x10, R11 ;  /* 0x000000100a3f7819 */ /* 0x000fe2000000120b */
[----:B------:R-:W4:Y:S01]  /*0b50*/  LDCU UR5, c[0x0][0x388] ;  /* 0x00007100ff0577ac */ /* 0x000f220008000800 */
        /* <DEDUP_REMOVED lines=8> */
[----:B------:R-:W-:Y:S01]  /*0be0*/  SHF.R.U32.HI R62, RZ, 0x10, R89 ;  /* 0x00000010ff3e7819 */ /* 0x000fe20000011659 */
[----:B------:R-:W-:Y:S01]  /*0bf0*/  IMAD.HI.U32 R32, R35, -0x2daee0ad, RZ ;  /* 0xd2511f5323207827 */ /* 0x000fe200078e00ff */
[--C-:B------:R-:W-:Y:S01]  /*0c00*/  SHF.R.U64 R82, R86, 0x10, R87.reuse ;  /* 0x0000001056527819 */ /* 0x100fe20000001257 */
[----:B0-----:R-:W-:Y:S01]  /*0c10*/  UISETP.NE.AND UP1, UPT, UR4, URZ, UPT ;  /* 0x000000ff0400728c */ /* 0x001fe2000bf25270 */
[----:B------:R-:W-:Y:S01]  /*0c20*/  SHF.R.U32.HI R64, RZ, 0x10, R87 ;  /* 0x00000010ff407819 */ /* 0x000fe20000011657 */
[----:B------:R-:W-:Y:S01]  /*0c30*/  IMAD.HI.U32 R0, R33, -0x326172a9, RZ ;  /* 0xcd9e8d5721007827 */ /* 0x000fe200078e00ff */
[----:B------:R-:W-:-:S02]  /*0c40*/  LOP3.LUT R39, R39, UR20, R32, 0x96, !PT ;  /* 0x0000001427277c12 */ /* 0x000fc4000f8e9620 */
[----:B------:R-:W-:Y:S01]  /*0c50*/  SHF.R.U32.HI R66, RZ, 0x10, R11 ;  /* 0x00000010ff427819 */ /* 0x000fe2000001160b */
[----:B------:R-:W-:Y:S01]  /*0c60*/  IMAD R36, R35, -0x2daee0ad, RZ ;  /* 0xd2511f5323247824 */ /* 0x000fe200078e02ff */
[----:B------:R-:W-:Y:S01]  /*0c70*/  LOP3.LUT R0, R37, UR19, R0, 0x96, !PT ;  /* 0x0000001325007c12 */ /* 0x000fe2000f8e9600 */
[----:B------:R-:W-:Y:S01]  /*0c80*/  IMAD R37, R33, -0x326172a9, RZ ;  /* 0xcd9e8d5721257824 */ /* 0x000fe200078e02ff */
[--C-:B------:R-:W-:Y:S01]  /*0c90*/  SHF.R.U64 R65, R8, 0x10, R9.reuse ;  /* 0x0000001008417819 */ /* 0x100fe20000001209 */
[----:B------:R-:W-:Y:S01]  /*0ca0*/  IMAD.HI.U32 R34, R39, -0x326172a9, RZ ;  /* 0xcd9e8d5727227827 */ /* 0x000fe200078e00ff */
[----:B------:R-:W-:Y:S02]  /*0cb0*/  SHF.R.U32.HI R68, RZ, 0x10, R9 ;  /* 0x00000010ff447819 */ /* 0x000fe40000011609 */
[----:B------:R-:W-:Y:S01]  /*0cc0*/  SHF.R.U64 R67, R6, 0x10, R7 ;  /* 0x0000001006437819 */ /* 0x000fe20000001207 */
[----:B------:R-:W-:Y:S01]  /*0cd0*/  IMAD.HI.U32 R35, R0, -0x2daee0ad, RZ ;  /* 0xd2511f5300237827 */ /* 0x000fe200078e00ff */
[----:B------:R-:W-:-:S02]  /*0ce0*/  LOP3.LUT R40, R37, UR21, R34, 0x96, !PT ;  /* 0x0000001525287c12 */ /* 0x000fc4000f8e9622 */
[----:B------:R-:W-:Y:S01]  /*0cf0*/  MOV R34, R20 ;  /* 0x0000001400227202 */ /* 0x000fe20000000f00 */
[----:B------:R-:W-:Y:S01]  /*0d00*/  IMAD R43, R0, -0x2daee0ad, RZ ;  /* 0xd2511f53002b7824 */ /* 0x000fe200078e02ff */
[----:B------:R-:W-:Y:S01]  /*0d10*/  LOP3.LUT R41, R36, UR22, R35, 0x96, !PT ;  /* 0x0000001624297c12 */ /* 0x000fe2000f8e9623 */
[----:B------:R-:W-:Y:S01]  /*0d20*/  IMAD R39, R39, -0x326172a9, RZ ;  /* 0xcd9e8d5727277824 */ /* 0x000fe200078e02ff */
[--C-:B------:R-:W-:Y:S01]  /*0d30*/  SHF.R.U64 R35, R20, 0x10, R21.reuse ;  /* 0x0000001014237819 */ /* 0x100fe20000001215 */
        /* <DEDUP_REMOVED lines=9> */
[----:B------:R-:W-:Y:S01]  /*0dd0*/  MOV R39, R19 ;  /* 0x0000001300277202 */ /* 0x000fe20000000f00 */
[----:B------:R-:W-:Y:S01]  /*0de0*/  IMAD R40, R40, -0x2daee0ad, RZ ;  /* 0xd2511f5328287824 */ /* 0x000fe200078e02ff */
[----:B------:R-:W-:Y:S01]  /*0df0*/  SHF.R.U32.HI R72, RZ, 0x10, R5 ;  /* 0x00000010ff487819 */ /* 0x000fe20000011605 */
[----:B------:R-:W-:Y:S01]  /*0e00*/  IMAD.HI.U32 R20, R43, -0x326172a9, RZ ;  /* 0xcd9e8d572b147827 */ /* 0x000fe200078e00ff */
[--C-:B------:R-:W-:Y:S02]  /*0e10*/  SHF.R.U64 R71, R2, 0x10, R3.reuse ;  /* 0x0000001002477819 */ /* 0x100fe40000001203 */
[----:B------:R-:W-:Y:S01]  /*0e20*/  SHF.R.U32.HI R76, RZ, 0x10, R3 ;  /* 0x00000010ff4c7819 */ /* 0x000fe20000011603 */
        /* <DEDUP_REMOVED lines=8> */
[----:B------:R-:W-:Y:S02]  /*0eb0*/  LOP3.LUT R104, R104, 0x3, RZ, 0xc0, !PT ;  /* 0x0000000368687812 */ /* 0x000fe400078ec0ff */
[----:B------:R-:W-:Y:S01]  /*0ec0*/  PLOP3.LUT P0, PT, PT, PT, UP0, 0x80, 0x8 ;  /* 0x000000000008781c */ /* 0x000fe20003f0f008 */
[----:B------:R-:W-:Y:S01]  /*0ed0*/  IMAD.HI.U32 R106, R21, -0x326172a9, RZ ;  /* 0xcd9e8d57156a7827 */ /* 0x000fe200078e00ff */
[----:B------:R-:W-:-:S03]  /*0ee0*/  LOP3.LUT R96, R19, UR28, R96, 0x96, !PT ;  /* 0x0000001c13607c12 */ /* 0x000fc6000f8e9660 */
[----:B------:R-:W-:Y:S01]  /*0ef0*/  IMAD.MOV.U32 R26, RZ, RZ, R28 ;  /* 0x000000ffff1a7224 */ /* 0x000fe200078e001c */
[----:B------:R-:W-:Y:S01]  /*0f00*/  LOP3.LUT R106, R43, UR27, R106, 0x96, !PT ;  /* 0x0000001b2b6a7c12 */ /* 0x000fe2000f8e966a */
[----:B------:R-:W-:Y:S01]  /*0f10*/  IMAD.MOV.U32 R83, RZ, RZ, R29 ;  /* 0x000000ffff537224 */ /* 0x000fe200078e001d */
[----:B------:R-:W-:Y:S01]  /*0f20*/  MOV R28, R30 ;  /* 0x0000001e001c7202 */ /* 0x000fe20000000f00 */
[--C-:B------:R-:W-:Y:S01]  /*0f30*/  IMAD.MOV.U32 R81, RZ, RZ, R31.reuse ;  /* 0x000000ffff517224 */ /* 0x100fe200078e001f */
[----:B------:R-:W-:Y:S01]  /*0f40*/  SHF.R.U32.HI R29, RZ, 0x10, R31 ;  /* 0x00000010ff1d7819 */ /* 0x000fe2000001161f */
[----:B------:R-:W-:Y:S01]  /*0f50*/  IMAD.MOV.U32 R30, RZ, RZ, R24 ;  /* 0x000000ffff1e7224 */ /* 0x000fe200078e0018 */
[----:B------:R-:W-:Y:S01]  /*0f60*/  MOV R31, R25 ;  /* 0x00000019001f7202 */ /* 0x000fe20000000f00 */
[----:B------:R-:W-:Y:S01]  /*0f70*/  IMAD.MOV.U32 R32, RZ, RZ, R22 ;  /* 0x000000ffff207224 */ /* 0x000fe200078e0016 */
[----:B------:R-:W-:Y:S01]  /*0f80*/  SHF.R.U64 R24, R24, 0x10, R25 ;  /* 0x0000001018187819 */ /* 0x000fe20000001219 */
[----:B------:R-:W-:Y:S01]  /*0f90*/  IMAD.MOV.U32 R54, RZ, RZ, R17 ;  /* 0x000000ffff367224 */ /* 0x000fe200078e0011 */
[--C-:B------:R-:W-:Y:S01]  /*0fa0*/  SHF.R.U64 R22, R22, 0x10, R23.reuse ;  /* 0x0000001016167819 */ /* 0x100fe20000001217 */
[----:B------:R-:W-:Y:S01]  /*0fb0*/  IMAD.MOV.U32 R33, RZ, RZ, R23 ;  /* 0x000000ffff217224 */ /* 0x000fe200078e0017 */
[----:B------:R-:W-:Y:S01]  /*0fc0*/  SHF.R.U32.HI R25, RZ, 0x10, R25 ;  /* 0x00000010ff197819 */ /* 0x000fe20000011619 */
[----:B------:R-:W-:Y:S01]  /*0fd0*/  IMAD R0, R21, -0x326172a9, RZ ;  /* 0xcd9e8d5715007824 */ /* 0x000fe200078e02ff */
[----:B------:R-:W-:Y:S01]  /*0fe0*/  SHF.R.U32.HI R23, RZ, 0x10, R23 ;  /* 0x00000010ff177819 */ /* 0x000fe20000011617 */
[----:B------:R-:W-:-:S02]  /*0ff0*/  IMAD R17, R20, -0x2daee0ad, RZ ;  /* 0xd2511f5314117824 */ /* 0x000fc400078e02ff */
[----:B------:R-:W-:-:S04]  /*1000*/  IMAD.HI.U32 R98, R106, -0x2daee0ad, RZ ;  /* 0xd2511f536a627827 */ /* 0x000fc800078e00ff */
[----:B------:R-:W-:Y:S01]  /*1010*/  IMAD.HI.U32 R97, R96, -0x326172a9, RZ ;  /* 0xcd9e8d5760617827 */ /* 0x000fe200078e00ff */
[----:B------:R-:W-:-:S03]  /*1020*/  LOP3.LUT R98, R17, UR30, R98, 0x96, !PT ;  /* 0x0000001e11627c12 */ /* 0x000fc6000f8e9662 */
[----:B------:R-:W-:Y:S01]  /*1030*/  HADD2.F32 R12, -RZ, R10.H0_H0 ;  /* 0x2000000aff0c7230 */ /* 0x000fe20000004100 */
[----:B------:R-:W-:Y:S01]  /*1040*/  LOP3.LUT R97, R0, UR29, R97, 0x96, !PT ;  /* 0x0000001d00617c12 */ /* 0x000fe2000f8e9661 */
[----:B------:R-:W-:Y:S02]  /*1050*/  IMAD.MOV.U32 R38, RZ, RZ, R18 ;  /* 0x000000ffff267224 */ /* 0x000fe400078e0012 */
[----:B------:R-:W-:Y:S02]  /*1060*/  IMAD.MOV.U32 R55, RZ, RZ, R16 ;  /* 0x000000ffff377224 */ /* 0x000fe400078e0010 */
[----:B------:R-:W-:Y:S02]  /*1070*/  IMAD.MOV.U32 R61, RZ, RZ, R13 ;  /* 0x000000ffff3d7224 */ /* 0x000fe400078e000d */
        /* <DEDUP_REMOVED lines=21> */
[----:B------:R-:W-:Y:S02]  /*11d0*/  IMAD.MOV.U32 R95, RZ, RZ, RZ ;  /* 0x000000ffff5f7224 */ /* 0x000fe400078e00ff */
        /* <DEDUP_REMOVED lines=42> */
[----:B------:R-:W-:Y:S02]  /*1480*/  IMAD R106, R106, -0x2daee0ad, RZ ;  /* 0xd2511f536a6a7824 */ /* 0x000fe400078e02ff */
[----:B-1234-:R-:W-:-:S07]  /*1490*/  IMAD R96, R96, -0x326172a9, RZ ;  /* 0xcd9e8d5760607824 */ /* 0x01efce00078e02ff */
.L_x_10276:
[----:B------:R-:W-:Y:S01]  /*14a0*/  ISETP.NE.U32.AND P1, PT, RZ, UR10, PT ;  /* 0x0000000aff007c0c */ /* 0x000fe2000bf25070 */
[----:B---3--:R-:W0:Y:S01]  /*14b0*/  LDC.64 R48, c[0x0][0x390] ;  /* 0x0000e400ff307b82 */ /* 0x008e220000000a00 */
        /* <DEDUP_REMOVED lines=13> */
[----:B------:R1:W5:Y:S01]  /*1590*/  @P1 LDG.E.128 R40, desc[UR8][R34.64] ;  /* 0x0000000822281981 */ /* 0x000362000c1e1d00 */
[----:B0-----:R-:W-:-:S04]  /*15a0*/  ISETP.NE.U32.AND P0, PT, R32, RZ, PT ;  /* 0x000000ff2000720c */ /* 0x001fc80003f05070 */
[----:B------:R-:W-:Y:S01]  /*15b0*/  ISETP.NE.AND.EX P0, PT, R33, RZ, PT, P0 ;  /* 0x000000ff2100720c */ /* 0x000fe20003f05300 */
[----:B------:R-:W-:-:S12]  /*15c0*/  HFMA2 R110, -RZ, RZ, 0.1171875, 0 ;  /* 0x2f800000ff6e7431 */ /* 0x000fd800000001ff */
        /* <DEDUP_REMOVED lines=17> */
.L_x_10026:
        /* <DEDUP_REMOVED lines=13> */
.L_x_10028:
[----:B------:R-:W-:Y:S05]  /*17b0*/  BSYNC.RECONVERGENT B2 ;  /* 0x0000000000027941 */ /* 0x000fea0003800200 */
.L_x_10027:
        /* <DEDUP_REMOVED lines=40> */
[----:B------:R-:W-:-:S07]  /*1a40*/  IMAD.MOV.U32 R34, RZ, RZ, R106 ;  /* 0x000000ffff227224 */ /* 0x000fce00078e006a */
.L_x_10025:
[----:B------:R-:W-:Y:S05]  /*1a50*/  BSYNC.RECONVERGENT B1 ;  /* 0x0000000000017941 */ /* 0x000fea0003800200 */
.L_x_10024:
[----:B------:R-:W-:Y:S01]  /*1a60*/  ISETP.NE.AND P0, PT, R36, 0x1, PT ;  /* 0x000000012400780c */ /* 0x000fe20003f05270 */
[----:B------:R-:W-:Y:S01]  /*1a70*/  IMAD.U32 R109, RZ, RZ, UR31 ;  /* 0x0000001fff6d7e24 */ /* 0x000fe2000f8e00ff */
[----:B------:R-:W-:Y:S01]  /*1a80*/  I2FP.F32.U32 R35, R34 ;  /* 0x0000002200237245 */ /* 0x000fe20000201000 */
[----:B------:R-:W-:Y:S01]  /*1a90*/  BSSY.RECONVERGENT B1, `(.L_x_10029) ;  /* 0x0000046000017945 */ /* 0x000fe20003800200 */
[----:B------:R-:W-:-:S03]  /*1aa0*/  IMAD.MOV.U32 R37, RZ, RZ, 0x2 ;  /* 0x00000002ff257424 */ /* 0x000fc600078e00ff */
        /* <DEDUP_REMOVED lines=12> */
.L_x_10031:
        /* <DEDUP_REMOVED lines=13> */
.L_x_10033:
[----:B------:R-:W-:Y:S05]  /*1c40*/  BSYNC.RECONVERGENT B2 ;  /* 0x0000000000027941 */ /* 0x000fea0003800200 */
.L_x_10032:
        /* <DEDUP_REMOVED lines=42> */
.L_x_10030:
[----:B------:R-:W-:Y:S05]  /*1ef0*/  BSYNC.RECONVERGENT B1 ;  /* 0x0000000000017941 */ /* 0x000fea0003800200 */
.L_x_10029:
[----:B------:R-:W-:Y:S01]  /*1f00*/  ISETP.NE.AND P0, PT, R37, 0x1, PT ;  /* 0x000000012500780c */ /* 0x000fe20003f05270 */
[----:B------:R-:W-:Y:S01]  /*1f10*/  BSSY.RECONVERGENT B1, `(.L_x_10034) ;  /* 0x0000047000017945 */ /* 0x000fe20003800200 */
[----:B------:R-:W-:Y:S01]  /*1f20*/  I2FP.F32.U32 R35, R35 ;  /* 0x0000002300237245 */ /* 0x000fe20000201000 */
[----:B------:R-:W-:-:S04]  /*1f30*/  HFMA2 R36, -RZ, RZ, 0, 1.1920928955078125e-07 ;  /* 0x00000002ff247431 */ /* 0x000fc800000001ff */
        /* <DEDUP_REMOVED lines=12> */
.L_x_10036:
        /* <DEDUP_REMOVED lines=13> */
.L_x_10038:
[----:B------:R-:W-:Y:S05]  /*20d0*/  BSYNC.RECONVERGENT B2 ;  /* 0x0000000000027941 */ /* 0x000fea0003800200 */
.L_x_10037:
        /* <DEDUP_REMOVED lines=42> */
.L_x_10035:
[----:B------:R-:W-:Y:S05]  /*2380*/  BSYNC.RECONVERGENT B1 ;  /* 0x0000000000017941 */ /* 0x000fea0003800200 */
.L_x_10034:
[----:B------:R-:W-:Y:S01]  /*2390*/  ISETP.NE.AND P0, PT, R36, 0x1, PT ;  /* 0x000000012400780c */ /* 0x000fe20003f05270 */
[----:B------:R-:W-:Y:S01]  /*23a0*/  BSSY.RECONVERGENT B1, `(.L_x_10039) ;  /* 0x0000047000017945 */ /* 0x000fe20003800200 */
[----:B------:R-:W-:Y:S01]  /*23b0*/  I2FP.F32.U32 R35, R35 ;  /* 0x0000002300237245 */ /* 0x000fe20000201000 */
[----:B------:R-:W-:-:S04]  /*23c0*/  IMAD.MOV.U32 R75, RZ, RZ, 0x2 ;  /* 0x00000002ff4b7424 */ /* 0x000fc800078e00ff */
        /* <DEDUP_REMOVED lines=12> */
.L_x_10041:
        /* <DEDUP_REMOVED lines=13> */
.L_x_10043:
[----:B------:R-:W-:Y:S05]  /*2560*/  BSYNC.RECONVERGENT B2 ;  /* 0x0000000000027941 */ /* 0x000fea0003800200 */
.L_x_10042:
        /* <DEDUP_REMOVED lines=42> */
.L_x_10040:
[----:B------:R-:W-:Y:S05]  /*2810*/  BSYNC.RECONVERGENT B1 ;  /* 0x0000000000017941 */ /* 0x000fea0003800200 */
.L_x_10039:
[----:B------:R-:W-:Y:S01]  /*2820*/  I2FP.F32.U32 R35, R35 ;  /* 0x0000002300237245 */ /* 0x000fe20000201000 */
[----:B------:R-:W-:-:S04]  /*2830*/  IMAD.U32 R108, RZ, RZ, UR32 ;  /* 0x00000020ff6c7e24 */ /* 0x000fc8000f8e00ff */
[----:B------:R-:W-:Y:S01]  /*2840*/  FFMA.FTZ R34, R35, R110, 1.1641532182693481445e-10 ;  /* 0x2f00000023227423 */ /* 0x000fe2000001006e */
[-C--:B-----5:R-:W-:Y:S01]  /*2850*/  FMUL.FTZ R30, R30, R108.reuse ;  /* 0x0000006c1e1e7220 */ /* 0x0a0fe20000410000 */
[-C--:B------:R-:W-:Y:S01]  /*2860*/  FMUL.FTZ R28, R28, R108.reuse ;  /* 0x0000006c1c1c7220 */ /* 0x080fe20000410000 */
[-C--:B------:R-:W-:Y:S01]  /*2870*/  FMUL.FTZ R29, R29, R108.reuse ;  /* 0x0000006c1d1d7220 */ /* 0x080fe20000410000 */
[----:B------:R-:W-:Y:S01]  /*2880*/  FMUL.FTZ R31, R31, R108 ;  /* 0x0000006c1f1f7220 */ /* 0x000fe20000410000 */
[----:B------:R-:W-:Y:S02]  /*2890*/  FSETP.GTU.FTZ.AND P0, PT, R34, R109, PT ;  /* 0x0000006d2200720b */ /* 0x000fe40003f1c000 */
[----:B------:R-:W-:Y:S02]  /*28a0*/  FSEL R38, R30, RZ, P4 ;  /* 0x000000ff1e267208 */ /* 0x000fe40002000000 */
[----:B------:R-:W-:Y:S02]  /*28b0*/  FSEL R36, R28, RZ, P2 ;  /* 0x000000ff1c247208 */ /* 0x000fe40001000000 */
        /* <DEDUP_REMOVED lines=8> */
.L_x_10023:
        /* <DEDUP_REMOVED lines=16> */
.L_x_10047:
        /* <DEDUP_REMOVED lines=13> */
.L_x_10049:
[----:B------:R-:W-:Y:S05]  /*2b10*/  BSYNC.RECONVERGENT B2 ;  /* 0x0000000000027941 */ /* 0x000fea0003800200 */
.L_x_10048:
        /* <DEDUP_REMOVED lines=41> */
.L_x_10046:
[----:B------:R-:W-:Y:S05]  /*2db0*/  BSYNC.RECONVERGENT B1 ;  /* 0x0000000000017941 */ /* 0x000fea0003800200 */
.L_x_10045:
[----:B------:R-:W-:Y:S01]  /*2dc0*/  ISETP.NE.AND P0, PT, R36, 0x1, PT ;  /* 0x000000012400780c */ /* 0x000fe20003f05270 */
[----:B------:R-:W-:Y:S01]  /*2dd0*/  IMAD.U32 R108, RZ, RZ, UR32 ;  /* 0x00000020ff6c7e24 */ /* 0x000fe2000f8e00ff */
[----:B------:R-:W-:Y:S01]  /*2de0*/  I2FP.F32.U32 R35, R34 ;  /* 0x0000002200237245 */ /* 0x000fe20000201000 */
[----:B------:R-:W-:Y:S01]  /*2df0*/  BSSY.RECONVERGENT B1, `(.L_x_10050) ;  /* 0x0000048000017945 */ /* 0x000fe20003800200 */
[----:B------:R-:W-:Y:S01]  /*2e00*/  MOV R109, UR31 ;  /* 0x0000001f006d7c02 */ /* 0x000fe20008000f00 */
[----:B-----5:R-:W-:Y:S02]  /*2e10*/  FMUL.FTZ R39, R28, R108 ;  /* 0x0000006c1c277220 */ /* 0x020fe40000410000 */
        /* <DEDUP_REMOVED lines=13> */
.L_x_10052:
        /* <DEDUP_REMOVED lines=13> */
.L_x_10054:
[----:B------:R-:W-:Y:S05]  /*2fc0*/  BSYNC.RECONVERGENT B2 ;  /* 0x0000000000027941 */ /* 0x000fea0003800200 */
.L_x_10053:
        /* <DEDUP_REMOVED lines=42> */
.L_x_10051:
[----:B------:R-:W-:Y:S05]  /*3270*/  BSYNC.RECONVERGENT B1 ;  /* 0x0000000000017941 */ /* 0x000fea0003800200 */
.L_x_10050:
        /* <DEDUP_REMOVED lines=15> */
.L_x_10057:
        /* <DEDUP_REMOVED lines=13> */
.L_x_10059:
[----:B------:R-:W-:Y:S05]  /*3440*/  BSYNC.RECONVERGENT B2 ;  /* 0x0000000000027941 */ /* 0x000fea0003800200 */
.L_x_10058:
        /* <DEDUP_REMOVED lines=42> */
.L_x_10056:
[----:B------:R-:W-:Y:S05]  /*36f0*/  BSYNC.RECONVERGENT B1 ;  /* 0x0000000000017941 */ /* 0x000fea0003800200 */
.L_x_10055:
        /* <DEDUP_REMOVED lines=17> */
.L_x_10062:
        /* <DEDUP_REMOVED lines=13> */
.L_x_10064:
[----:B------:R-:W-:Y:S05]  /*38e0*/  BSYNC.RECONVERGENT B2 ;  /* 0x0000000000027941 */ /* 0x000fea0003800200 */
.L_x_10063:
        /* <DEDUP_REMOVED lines=42> */
.L_x_10061:
[----:B------:R-:W-:Y:S05]  /*3b90*/  BSYNC.RECONVERGENT B1 ;  /* 0x0000000000017941 */ /* 0x000fea0003800200 */
.L_x_10060:
        /* <DEDUP_REMOVED lines=15> */
.L_x_10067:
        /* <DEDUP_REMOVED lines=13> */
.L_x_10069:
[----:B------:R-:W-:Y:S05]  /*3d60*/  BSYNC.RECONVERGENT B2 ;  /* 0x0000000000027941 */ /* 0x000fea0003800200 */
.L_x_10068:
        /* <DEDUP_REMOVED lines=42> */
.L_x_10066:
[----:B------:R-:W-:Y:S05]  /*4010*/  BSYNC.RECONVERGENT B1 ;  /* 0x0000000000017941 */ /* 0x000fea0003800200 */
.L_x_10065:
[----:B------:R-:W-:Y:S01]  /*4020*/  ISETP.NE.AND P0, PT, R35, 0x1, PT ;  /* 0x000000012300780c */ /* 0x000fe20003f05270 */
[----:B------:R-:W-:Y:S01]  /*4030*/  BSSY.RECONVERGENT B1, `(.L_x_10070) ;  /* 0x0000048000017945 */ /* 0x000fe20003800200 */
[----:B------:R-:W-:Y:S01]  /*4040*/  I2FP.F32.U32 R29, R34 ;  /* 0x00000022001d7245 */ /* 0x000fe20000201000 */
[----:B------:R-:W-:-:S04]  /*4050*/  FMUL.FTZ R90, R30, R108 ;  /* 0x0000006c1e5a7220 */ /* 0x000fc80000410000 */
[----:B------:R-:W-:Y:S01]  /*4060*/  FFMA.FTZ R28, R29, R110, 1.1641532182693481445e-10 ;  /* 0x2f0000001d1c7423 */ /* 0x000fe2000001006e */
[----:B------:R-:W-:-:S04]  /*4070*/  IMAD.MOV.U32 R29, RZ, RZ, R96 ;  /* 0x000000ffff1d7224 */ /* 0x000fc800078e0060 */
        /* <DEDUP_REMOVED lines=11> */
.L_x_10072:
        /* <DEDUP_REMOVED lines=13> */
.L_x_10074:
[----:B------:R-:W-:Y:S05]  /*4200*/  BSYNC.RECONVERGENT B2 ;  /* 0x0000000000027941 */ /* 0x000fea0003800200 */
.L_x_10073:
        /* <DEDUP_REMOVED lines=42> */
.L_x_10071:
[----:B------:R-:W-:Y:S05]  /*44b0*/  BSYNC.RECONVERGENT B1 ;  /* 0x0000000000017941 */ /* 0x000fea0003800200 */
.L_x_10070:
        /* <DEDUP_REMOVED lines=15> */
.L_x_10077:
        /* <DEDUP_REMOVED lines=13> */
.L_x_10079:
[----:B------:R-:W-:Y:S05]  /*4680*/  BSYNC.RECONVERGENT B2 ;  /* 0x0000000000027941 */ /* 0x000fea0003800200 */
.L_x_10078:
        /* <DEDUP_REMOVED lines=42> */
.L_x_10076:
[----:B------:R-:W-:Y:S05]  /*4930*/  BSYNC.RECONVERGENT B1 ;  /* 0x0000000000017941 */ /* 0x000fea0003800200 */
.L_x_10075:
[----:B------:R-:W-:Y:S01]  /*4940*/  ISETP.NE.AND P0, PT, R34, 0x1, PT ;  /* 0x000000012200780c */ /* 0x000fe20003f05270 */
[----:B------:R-:W-:Y:S01]  /*4950*/  BSSY.RECONVERGENT B1, `(.L_x_10080) ;  /* 0x0000048000017945 */ /* 0x000fe20003800200 */
[----:B------:R-:W-:Y:S01]  /*4960*/  I2FP.F32.U32 R29, R30 ;  /* 0x0000001e001d7245 */ /* 0x000fe20000201000 */
[----:B------:R-:W-:Y:S01]  /*4970*/  FMUL.FTZ R93, R31, R108 ;  /* 0x0000006c1f5d7220 */ /* 0x000fe20000410000 */
        /* <DEDUP_REMOVED lines=13> */
.L_x_10082:
        /* <DEDUP_REMOVED lines=13> */
.L_x_10084:
[----:B------:R-:W-:Y:S05]  /*4b20*/  BSYNC.RECONVERGENT B2 ;  /* 0x0000000000027941 */ /* 0x000fea0003800200 */
.L_x_10083:
        /* <DEDUP_REMOVED lines=42> */
.L_x_10081:
[----:B------:R-:W-:Y:S05]  /*4dd0*/  BSYNC.RECONVERGENT B1 ;  /* 0x0000000000017941 */ /* 0x000fea0003800200 */
.L_x_10080:
[----:B------:R-:W-:Y:S01]  /*4de0*/  I2FP.F32.U32 R31, R29 ;  /* 0x0000001d001f7245 */ /* 0x000fe20000201000 */
[-C--:B------:R-:W-:Y:S01]  /*4df0*/  FMUL.FTZ R28, R44, R108.reuse ;  /* 0x0000006c2c1c7220 */ /* 0x080fe20000410000 */
[-C--:B------:R-:W-:Y:S01]  /*4e00*/  FSETP.GTU.FTZ.AND P6, PT, R38, R109.reuse, PT ;  /* 0x0000006d2600720b */ /* 0x080fe20003fdc000 */
[----:B------:R-:W-:Y:S01]  /*4e10*/  FMUL.FTZ R29, R45, R108 ;  /* 0x0000006c2d1d7220 */ /* 0x000fe20000410000 */
[-C--:B------:R-:W-:Y:S01]  /*4e20*/  FSETP.GTU.FTZ.AND P0, PT, R50, R109.reuse, PT ;  /* 0x0000006d3200720b */ /* 0x080fe20003f1c000 */
[----:B------:R-:W-:Y:S01]  /*4e30*/  FFMA.FTZ R34, R31, R110, 1.1641532182693481445e-10 ;  /* 0x2f0000001f227423 */ /* 0x000fe2000001006e */
[----:B------:R-:W-:Y:S01]  /*4e40*/  FSEL R36, R28, RZ, !P6 ;  /* 0x000000ff1c247208 */ /* 0x000fe20007000000 */
[-C--:B------:R-:W-:Y:S01]  /*4e50*/  FMUL.FTZ R28, R46, R108.reuse ;  /* 0x0000006c2e1c7220 */ /* 0x080fe20000410000 */
[----:B------:R-:W-:Y:S01]  /*4e60*/  SEL R35, RZ, 0x1, P6 ;  /* 0x00000001ff237807 */ /* 0x000fe20003000000 */
[----:B------:R-:W-:Y:S01]  /*4e70*/  FMUL.FTZ R31, R47, R108 ;  /* 0x0000006c2f1f7220 */ /* 0x000fe20000410000 */
[----:B------:R-:W-:-:S02]  /*4e80*/  FSETP.GTU.FTZ.AND P6, PT, R92, R109, PT ;  /* 0x0000006d5c00720b */ /* 0x000fc40003fdc000 */
[----:B------:R-:W-:Y:S02]  /*4e90*/  FSEL R30, R29, RZ, !P0 ;  /* 0x000000ff1d1e7208 */ /* 0x000fe40004000000 */
[----:B------:R-:W-:Y:S02]  /*4ea0*/  SEL R92, RZ, 0x1, P0 ;  /* 0x00000001ff5c7807 */ /* 0x000fe40000000000 */
[----:B------:R-:W-:Y:S02]  /*4eb0*/  FSETP.GTU.FTZ.AND P0, PT, R34, R109, PT ;  /* 0x0000006d2200720b */ /* 0x000fe40003f1c000 */
[----:B------:R-:W-:Y:S02]  /*4ec0*/  FSEL R29, R28, RZ, !P6 ;  /* 0x000000ff1c1d7208 */ /* 0x000fe40007000000 */
[----:B------:R-:W-:Y:S02]  /*4ed0*/  FSEL R39, R39, RZ, P2 ;  /* 0x000000ff27277208 */ /* 0x000fe40001000000 */
[----:B------:R-:W-:-:S02]  /*4ee0*/  FSEL R90, R90, RZ, P4 ;  /* 0x000000ff5a5a7208 */ /* 0x000fc40002000000 */
[----:B------:R-:W-:Y:S01]  /*4ef0*/  FSEL R51, R51, RZ, P3 ;  /* 0x000000ff33337208 */ /* 0x000fe20001800000 */
[----:B------:R-:W-:Y:S01]  /*4f00*/  FADD.FTZ R36, R39, R36 ;  /* 0x0000002427247221 */ /* 0x000fe20000010000 */
[----:B------:R-:W-:Y:S01]  /*4f10*/  FSEL R28, R93, RZ, P5 ;  /* 0x000000ff5d1c7208 */ /* 0x000fe20002800000 */
[----:B------:R-:W-:Y:S01]  /*4f20*/  FADD.FTZ R38, R90, R29 ;  /* 0x0000001d5a267221 */ /* 0x000fe20000010000 */
[----:B------:R-:W-:Y:S01]  /*4f30*/  FSEL R31, R31, RZ, !P0 ;  /* 0x000000ff1f1f7208 */ /* 0x000fe20004000000 */
[----:B------:R-:W-:Y:S01]  /*4f40*/  FADD.FTZ R37, R51, R30 ;  /* 0x0000001e33257221 */ /* 0x000fe20000010000 */
[----:B------:R-:W-:Y:S01]  /*4f50*/  SEL R90, RZ, 0x1, P6 ;  /* 0x00000001ff5a7807 */ /* 0x000fe20003000000 */
[----:B------:R-:W-:Y:S01]  /*4f60*/  @P1 FADD.FTZ R38, R42, R38 ;  /* 0x000000262a261221 */ /* 0x000fe20000010000 */
[----:B------:R-:W-:Y:S01]  /*4f70*/  PRMT R93, R35, 0x7610, R93 ;  /* 0x00007610235d7816 */ /* 0x000fe2000000005d */
[----:B------:R-:W-:Y:S01]  /*4f80*/  FADD.FTZ R39, R31, R28 ;  /* 0x0000001c1f277221 */ /* 0x000fe20000010000 */
[----:B------:R-:W-:Y:S01]  /*4f90*/  SEL R94, RZ, 0x1, P0 ;  /* 0x00000001ff5e7807 */ /* 0x000fe20000000000 */
[----:B------:R-:W-:Y:S01]  /*4fa0*/  @P1 FADD.FTZ R37, R41, R37 ;  /* 0x0000002529251221 */ /* 0x000fe20000010000 */
[----:B------:R-:W-:Y:S01]  /*4fb0*/  @P1 FADD.FTZ R36, R40, R36 ;  /* 0x0000002428241221 */ /* 0x000fe20000010000 */
[----:B------:R-:W-:-:S07]  /*4fc0*/  @P1 FADD.FTZ R39, R43, R39 ;  /* 0x000000272b271221 */ /* 0x000fce0000010000 */
.L_x_10044:
[----:B------:R-:W0:Y:S01]  /*4fd0*/  LDC.64 R114, c[0x0][0x3a8] ;  /* 0x0000ea00ff727b82 */ /* 0x000e220000000a00 */
[----:B------:R-:W-:Y:S02]  /*4fe0*/  ISETP.NE.U32.AND P0, PT, R32, RZ, PT ;  /* 0x000000ff2000720c */ /* 0x000fe40003f05070 */
[----:B------:R-:W-:Y:S02]  /*4ff0*/  SEL R32, RZ, 0x1000000, !P5 ;  /* 0x01000000ff207807 */ /* 0x000fe40006800000 */
[----:B------:R-:W-:Y:S02]  /*5000*/  ISETP.NE.AND.EX P0, PT, R33, RZ, PT, P0 ;  /* 0x000000ff2100720c */ /* 0x000fe40003f05300 */
[----:B------:R-:W-:Y:S01]  /*5010*/  SEL R33, RZ, 0x10000, !P4 ;  /* 0x00010000ff217807 */ /* 0x000fe20006000000 */
[----:B------:R-:W1:Y:S01]  /*5020*/  LDC.64 R112, c[0x0][0x3b0] ;  /* 0x0000ec00ff707b82 */ /* 0x000e620000000a00 */
[----:B------:R-:W-:Y:S02]  /*5030*/  SEL R34, RZ, 0x100, !P3 ;  /* 0x00000100ff227807 */ /* 0x000fe40005800000 */
[----:B------:R-:W-:-:S02]  /*5040*/  IADD3 R105, PT, PT, R74, 0x20, RZ ;  /* 0x000000204a697810 */ /* 0x000fc40007ffe0ff */
[----:B------:R-:W-:Y:S02]  /*5050*/  IADD3 R32, PT, PT, R34, R32, R33 ;  /* 0x0000002022207210 */ /* 0x000fe40007ffe021 */
[----:B------:R-:W-:Y:S01]  /*5060*/  SEL R33, RZ, 0x1, !P2 ;  /* 0x00000001ff217807 */ /* 0x000fe20005000000 */
[----:B------:R-:W2:Y:S04]  /*5070*/  @P1 LDC.64 R28, c[0x0][0x3a0] ;  /* 0x0000e800ff1c1b82 */ /* 0x000ea80000000a00 */
[----:B------:R-:W-:Y:S02]  /*5080*/  IMAD.IADD R111, R32, 0x1, R33 ;  /* 0x00000001206f7824 */ /* 0x000fe400078e0221 */
[----:B------:R-:W-:Y:S02]  /*5090*/  IMAD.WIDE.U32 R32, R105, 0x10, R48 ;  /* 0x0000001069207825 */ /* 0x000fe400078e0030 */
[----:B------:R-:W3:Y:S02]  /*50a0*/  @P0 LDC.64 R30, c[0x0][0x398] ;  /* 0x0000e600ff1e0b82 */ /* 0x000ee40000000a00 */
[----:B0-----:R-:W-:-:S05]  /*50b0*/  IMAD.WIDE.U32 R118, R74, 0x10, R114 ;  /* 0x000000104a767825 */ /* 0x001fca00078e0072 */
[----:B------:R0:W-:Y:S01]  /*50c0*/  STG.E.128 desc[UR8][R118.64], R36 ;  /* 0x0000002476007986 */ /* 0x0001e2000c101d08 */
[----:B-1----:R-:W-:-:S05]  /*50d0*/  IMAD.WIDE.U32 R34, R74, 0x4, R112 ;  /* 0x000000044a227825 */ /* 0x002fca00078e0070 */
[----:B------:R0:W-:Y:S01]  /*50e0*/  STG.E desc[UR8][R34.64], R111 ;  /* 0x0000006f22007986 */ /* 0x0001e2000c101908 */
[----:B--2---:R-:W-:-:S04]  /*50f0*/  @P1 IMAD.WIDE.U32 R50, R105, 0x10, R28 ;  /* 0x0000001069321825 */ /* 0x004fc800078e001c */
[----:B---3--:R-:W-:Y:S01]  /*5100*/  @P0 IMAD.WIDE.U32 R106, R105, 0x10, R30 ;  /* 0x00000010696a0825 */ /* 0x008fe200078e001e */
[----:B0-----:R-:W-:Y:S06]  /*5110*/  @!P0 BRA `(.L_x_10085) ;  /* 0x00000000002c8947 */ /* 0x001fec0003800000 */
[----:B------:R-:W0:Y:S01]  /*5120*/  LDC.64 R28, c[0x0][0x3b8] ;  /* 0x0000ee00ff1c7b82 */ /* 0x000e220000000a00 */
[----:B------:R-:W-:Y:S01]  /*5130*/  IMAD.U32 R31, R90, 0x10000, RZ ;  /* 0x000100005a1f7824 */ /* 0x000fe200078e00ff */
[----:B------:R-:W-:Y:S02]  /*5140*/  LOP3.LUT R30, R94, 0xffff, RZ, 0xc0, !PT ;  /* 0x0000ffff5e1e7812 */ /* 0x000fe400078ec0ff */
[----:B------:R-:W-:Y:S02]  /*5150*/  LOP3.LUT R35, R92, 0xff, RZ, 0xc0, !PT ;  /* 0x000000ff5c237812 */ /* 0x000fe400078ec0ff */
[----:B------:R-:W-:-:S04]  /*5160*/  LOP3.LUT R31, R31, 0xff0000, RZ, 0xc0, !PT ;  /* 0x00ff00001f1f7812 */ /* 0x000fc800078ec0ff */
[----:B------:R-:W-:Y:S02]  /*5170*/  LEA R30, R30, R31, 0x18 ;  /* 0x0000001f1e1e7211 */ /* 0x000fe400078ec0ff */
[----:B------:R-:W-:-:S03]  /*5180*/  LOP3.LUT R31, R93, 0xff, RZ, 0xc0, !PT ;  /* 0x000000ff5d1f7812 */ /* 0x000fc600078ec0ff */
[----:B------:R-:W-:-:S04]  /*5190*/  IMAD R30, R35, 0x100, R30 ;  /* 0x00000100231e7824 */ /* 0x000fc800078e021e */
[----:B------:R-:W-:Y:S02]  /*51a0*/  IMAD.IADD R31, R30, 0x1, R31 ;  /* 0x000000011e1f7824 */ /* 0x000fe400078e021f */
[----:B0-----:R-:W-:-:S05]  /*51b0*/  IMAD.WIDE.U32 R28, R74, 0x4, R28 ;  /* 0x000000044a1c7825 */ /* 0x001fca00078e001c */
[----:B------:R0:W-:Y:S02]  /*51c0*/  STG.E desc[UR8][R28.64], R31 ;  /* 0x0000001f1c007986 */ /* 0x0001e4000c101908 */
.L_x_10085:
[----:B------:R1:W5:Y:S04]  /*51d0*/  @P0 LDG.E.128 R44, desc[UR8][R106.64] ;  /* 0x000000086a2c0981 */ /* 0x000368000c1e1d00 */
[----:B------:R1:W5:Y:S04]  /*51e0*/  @P1 LDG.E.128 R40, desc[UR8][R50.64] ;  /* 0x0000000832281981 */ /* 0x000368000c1e1d00 */
[----:B0-----:R1:W5:Y:S01]  /*51f0*/  LDG.E.128 R28, desc[UR8][R32.64] ;  /* 0x00000008201c7981 */ /* 0x001362000c1e1d00 */
[----:B------:R-:W-:Y:S05]  /*5200*/  @!P0 BRA `(.L_x_10086) ;  /* 0x0000002400b08947 */ /* 0x000fea0003800000 */
[----:B------:R-:W-:Y:S01]  /*5210*/  ISETP.NE.AND P2, PT, R75, 0x1, PT ;  /* 0x000000014b00780c */ /* 0x000fe20003f45270 */
[----:B------:R-:W-:Y:S01]  /*5220*/  BSSY.RECONVERGENT B1, `(.L_x_10087) ;  /* 0x0000047000017945 */ /* 0x000fe20003800200 */
[----:B------:R-:W-:Y:S02]  /*5230*/  HFMA2 R34, -RZ, RZ, 0, 1.1920928955078125e-07 ;  /* 0x00000002ff227431 */ /* 0x000fe400000001ff */
[----:B-1----:R-:W-:Y:S02]  /*5240*/  IMAD.MOV.U32 R32, RZ, RZ, R96 ;  /* 0x000000ffff207224 */ /* 0x002fe400078e0060 */
        /* <DEDUP_REMOVED lines=12> */
.L_x_10089:
        /* <DEDUP_REMOVED lines=13> */
.L_x_10091:
[----:B------:R-:W-:Y:S05]  /*53e0*/  BSYNC.RECONVERGENT B2 ;  /* 0x0000000000027941 */ /* 0x000fea0003800200 */
.L_x_10090:
        /* <DEDUP_REMOVED lines=42> */
.L_x_10088:
[----:B------:R-:W-:Y:S05]  /*5690*/  BSYNC.RECONVERGENT B1 ;  /* 0x0000000000017941 */ /* 0x000fea0003800200 */
.L_x_10087:
[----:B------:R-:W-:Y:S01]  /*56a0*/  ISETP.NE.AND P3, PT, R34, 0x1, PT ;  /* 0x000000012200780c */ /* 0x000fe20003f65270 */
[----:B------:R-:W-:Y:S01]  /*56b0*/  BSSY.RECONVERGENT B1, `(.L_x_10092) ;  /* 0x0000048000017945 */ /* 0x000fe20003800200 */
[----:B------:R-:W-:Y:S01]  /*56c0*/  I2FP.F32.U32 R33, R32 ;  /* 0x0000002000217245 */ /* 0x000fe20000201000 */
[----:B-----5:R-:W-:Y:S01]  /*56d0*/  FMUL.FTZ R51, R28, R108 ;  /* 0x0000006c1c337220 */ /* 0x020fe20000410000 */
        /* <DEDUP_REMOVED lines=13> */
.L_x_10094:
        /* <DEDUP_REMOVED lines=13> */
.L_x_10096:
[----:B------:R-:W-:Y:S05]  /*5880*/  BSYNC.RECONVERGENT B2 ;  /* 0x0000000000027941 */ /* 0x000fea0003800200 */
.L_x_10095:
        /* <DEDUP_REMOVED lines=42> */
.L_x_10093:
[----:B------:R-:W-:Y:S05]  /*5b30*/  BSYNC.RECONVERGENT B1 ;  /* 0x0000000000017941 */ /* 0x000fea0003800200 */
.L_x_10092:
        /* <DEDUP_REMOVED lines=15> */
.L_x_10099:
        /* <DEDUP_REMOVED lines=13> */
.L_x_10101:
[----:B------:R-:W-:Y:S05]  /*5d00*/  BSYNC.RECONVERGENT B2 ;  /* 0x0000000000027941 */ /* 0x000fea0003800200 */
.L_x_10100:
        /* <DEDUP_REMOVED lines=42> */
.L_x_10098:
[----:B------:R-:W-:Y:S05]  /*5fb0*/  BSYNC.RECONVERGENT B1 ;  /* 0x0000000000017941 */ /* 0x000fea0003800200 */
.L_x_10097:
        /* <DEDUP_REMOVED lines=17> */
.L_x_10104:
        /* <DEDUP_REMOVED lines=13> */
.L_x_10106:
[----:B------:R-:W-:Y:S05]  /*61a0*/  BSYNC.RECONVERGENT B2 ;  /* 0x0000000000027941 */ /* 0x000fea0003800200 */
.L_x_10105:
        /* <DEDUP_REMOVED lines=42> */
.L_x_10103:
[----:B------:R-:W-:Y:S05]  /*6450*/  BSYNC.RECONVERGENT B1 ;  /* 0x0000000000017941 */ /* 0x000fea0003800200 */
.L_x_10102:
        /* <DEDUP_REMOVED lines=15> */
.L_x_10109:
        /* <DEDUP_REMOVED lines=13> */
.L_x_10111:
[----:B------:R-:W-:Y:S05]  /*6620*/  BSYNC.RECONVERGENT B2 ;  /* 0x0000000000027941 */ /* 0x000fea0003800200 */
.L_x_10110:
        /* <DEDUP_REMOVED lines=42> */
.L_x_10108:
[----:B------:R-:W-:Y:S05]  /*68d0*/  BSYNC.RECONVERGENT B1 ;  /* 0x0000000000017941 */ /* 0x000fea0003800200 */
.L_x_10107:
[----:B------:R-:W-:Y:S01]  /*68e0*/  ISETP.NE.AND P5, PT, R33, 0x1, PT ;  /* 0x000000012100780c */ /* 0x000fe20003fa5270 */
[----:B------:R-:W-:Y:S01]  /*68f0*/  BSSY.RECONVERGENT B1, `(.L_x_10112) ;  /* 0x0000048000017945 */ /* 0x000fe20003800200 */
[----:B------:R-:W-:Y:S01]  /*6900*/  I2FP.F32.U32 R29, R32 ;  /* 0x00000020001d7245 */ /* 0x000fe20000201000 */
[----:B------:R-:W-:-:S04]  /*6910*/  FMUL.FTZ R93, R30, R108 ;  /* 0x0000006c1e5d7220 */ /* 0x000fc80000410000 */
        /* <DEDUP_REMOVED lines=13> */
.L_x_10114:
        /* <DEDUP_REMOVED lines=13> */
.L_x_10116:
[----:B------:R-:W-:Y:S05]  /*6ac0*/  BSYNC.RECONVERGENT B2 ;  /* 0x0000000000027941 */ /* 0x000fea0003800200 */
.L_x_10115:
        /* <DEDUP_REMOVED lines=42> */
.L_x_10113:
[----:B------:R-:W-:Y:S05]  /*6d70*/  BSYNC.RECONVERGENT B1 ;  /* 0x0000000000017941 */ /* 0x000fea0003800200 */
.L_x_10112:
        /* <DEDUP_REMOVED lines=15> */
.L_x_10119:
        /* <DEDUP_REMOVED lines=13> */
.L_x_10121:
[----:B------:R-:W-:Y:S05]  /*6f40*/  BSYNC.RECONVERGENT B2 ;  /* 0x0000000000027941 */ /* 0x000fea0003800200 */
.L_x_10120:
        /* <DEDUP_REMOVED lines=42> */
.L_x_10118:
[----:B------:R-:W-:Y:S05]  /*71f0*/  BSYNC.RECONVERGENT B1 ;  /* 0x0000000000017941 */ /* 0x000fea0003800200 */
.L_x_10117:
[----:B------:R-:W-:Y:S01]  /*7200*/  ISETP.NE.AND P6, PT, R32, 0x1, PT ;  /* 0x000000012000780c */ /* 0x000fe20003fc5270 */
[----:B------:R-:W-:Y:S01]  /*7210*/  BSSY.RECONVERGENT B1, `(.L_x_10122) ;  /* 0x000004a000017945 */ /* 0x000fe20003800200 */
[----:B------:R-:W-:Y:S01]  /*7220*/  I2FP.F32.U32 R29, R30 ;  /* 0x0000001e001d7245 */ /* 0x000fe20000201000 */
[----:B------:R-:W-:Y:S01]  /*7230*/  FMUL.FTZ R94, R31, R108 ;  /* 0x0000006c1f5e7220 */ /* 0x000fe20000410000 */
[----:B------:R-:W-:-:S03]  /*7240*/  IMAD.MOV.U32 R111, RZ, RZ, 0x2 ;  /* 0x00000002ff6f7424 */ /* 0x000fc600078e00ff */
        /* <DEDUP_REMOVED lines=12> */
.L_x_10124:
        /* <DEDUP_REMOVED lines=15> */
.L_x_10126:
[----:B------:R-:W-:Y:S05]  /*7400*/  BSYNC.RECONVERGENT B2 ;  /* 0x0000000000027941 */ /* 0x000fea0003800200 */
.L_x_10125:
        /* <DEDUP_REMOVED lines=42> */
.L_x_10123:
[----:B------:R-:W-:Y:S05]  /*76b0*/  BSYNC.RECONVERGENT B1 ;  /* 0x0000000000017941 */ /* 0x000fea0003800200 */
.L_x_10122:
[-C--:B------:R-:W-:Y:S01]  /*76c0*/  FMUL.FTZ R32, R44, R108.reuse ;  /* 0x0000006c2c207220 */ /* 0x080fe20000410000 */
[----:B------:R-:W-:Y:S01]  /*76d0*/  FSETP.GTU.FTZ.AND P6, PT, R50, R109, PT ;  /* 0x0000006d3200720b */ /* 0x000fe20003fdc000 */
[-C--:B------:R-:W-:Y:S01]  /*76e0*/  FMUL.FTZ R28, R45, R108.reuse ;  /* 0x0000006c2d1c7220 */ /* 0x080fe20000410000 */
        /* <DEDUP_REMOVED lines=19> */
[----:B------:R-:W-:Y:S01]  /*7820*/  FSEL R94, R94, RZ, P5 ;  /* 0x000000ff5e5e7208 */ /* 0x000fe20002800000 */
[----:B------:R-:W-:Y:S01]  /*7830*/  @P1 FADD.FTZ R34, R42, R34 ;  /* 0x000000222a221221 */ /* 0x000fe20000010000 */
[----:B------:R-:W-:Y:S01]  /*7840*/  FSEL R35, R35, RZ, !P6 ;  /* 0x000000ff23237208 */ /* 0x000fe20007000000 */
[----:B------:R-:W-:Y:S01]  /*7850*/  FADD.FTZ R32, R51, R32 ;  /* 0x0000002033207221 */ /* 0x000fe20000010000 */
[----:B------:R-:W-:-:S02]  /*7860*/  PRMT R93, R31, 0x7610, R93 ;  /* 0x000076101f5d7816 */ /* 0x000fc4000000005d */
[----:B------:R-:W-:Y:S01]  /*7870*/  PRMT R92, R50, 0x7610, R92 ;  /* 0x00007610325c7816 */ /* 0x000fe2000000005c */
[----:B------:R-:W-:Y:S01]  /*7880*/  FADD.FTZ R35, R35, R94 ;  /* 0x0000005e23237221 */ /* 0x000fe20000010000 */
[----:B------:R-:W-:Y:S01]  /*7890*/  SEL R94, RZ, 0x1, P6 ;  /* 0x00000001ff5e7807 */ /* 0x000fe20003000000 */
[----:B------:R-:W-:Y:S02]  /*78a0*/  @P1 FADD.FTZ R32, R40, R32 ;  /* 0x0000002028201221 */ /* 0x000fe40000010000 */
[----:B------:R-:W-:Y:S01]  /*78b0*/  @P1 FADD.FTZ R35, R43, R35 ;  /* 0x000000232b231221 */ /* 0x000fe20000010000 */
[----:B------:R-:W-:Y:S06]  /*78c0*/  BRA `(.L_x_10127) ;  /* 0x0000001000d07947 */ /* 0x000fec0003800000 */
.L_x_10086:
[----:B------:R-:W-:Y:S01]  /*78d0*/  ISETP.NE.AND P2, PT, R75, 0x1, PT ;  /* 0x000000014b00780c */ /* 0x000fe20003f45270 */
[----:B------:R-:W-:Y:S01]  /*78e0*/  BSSY.RECONVERGENT B1, `(.L_x_10128) ;  /* 0x0000047000017945 */ /* 0x000fe20003800200 */
[----:B------:R-:W-:Y:S01]  /*78f0*/  IMAD.MOV.U32 R34, RZ, RZ, 0x2 ;  /* 0x00000002ff227424 */ /* 0x000fe200078e00ff */
[----:B-1----:R-:W-:Y:S01]  /*7900*/  MOV R32, R96 ;  /* 0x0000006000207202 */ /* 0x002fe20000000f00 */
        /* <DEDUP_REMOVED lines=12> */
.L_x_10130:
        /* <DEDUP_REMOVED lines=13> */
.L_x_10132:
[----:B------:R-:W-:Y:S05]  /*7aa0*/  BSYNC.RECONVERGENT B2 ;  /* 0x0000000000027941 */ /* 0x000fea0003800200 */
.L_x_10131:
        /* <DEDUP_REMOVED lines=42> */
.L_x_10129:
[----:B------:R-:W-:Y:S05]  /*7d50*/  BSYNC.RECONVERGENT B1 ;  /* 0x0000000000017941 */ /* 0x000fea0003800200 */
.L_x_10128:
        /* <DEDUP_REMOVED lines=16> */
.L_x_10135:
        /* <DEDUP_REMOVED lines=13> */
.L_x_10137:
[----:B------:R-:W-:Y:S05]  /*7f30*/  BSYNC.RECONVERGENT B2 ;  /* 0x0000000000027941 */ /* 0x000fea0003800200 */
.L_x_10136:
        /* <DEDUP_REMOVED lines=42> */
.L_x_10134:
[----:B------:R-:W-:Y:S05]  /*81e0*/  BSYNC.RECONVERGENT B1 ;  /* 0x0000000000017941 */ /* 0x000fea0003800200 */
.L_x_10133:
        /* <DEDUP_REMOVED lines=16> */
.L_x_10140:
        /* <DEDUP_REMOVED lines=13> */
.L_x_10142:
[----:B------:R-:W-:Y:S05]  /*83c0*/  BSYNC.RECONVERGENT B2 ;  /* 0x0000000000027941 */ /* 0x000fea0003800200 */
.L_x_10141:
        /* <DEDUP_REMOVED lines=42> */
.L_x_10139:
[----:B------:R-:W-:Y:S05]  /*8670*/  BSYNC.RECONVERGENT B1 ;  /* 0x0000000000017941 */ /* 0x000fea0003800200 */
.L_x_10138:
        /* <DEDUP_REMOVED lines=16> */
.L_x_10145:
        /* <DEDUP_REMOVED lines=13> */
.L_x_10147:
[----:B------:R-:W-:Y:S05]  /*8850*/  BSYNC.RECONVERGENT B2 ;  /* 0x0000000000027941 */ /* 0x000fea0003800200 */
.L_x_10146:
        /* <DEDUP_REMOVED lines=42> */
.L_x_10144:
[----:B------:R-:W-:Y:S05]  /*8b00*/  BSYNC.RECONVERGENT B1 ;  /* 0x0000000000017941 */ /* 0x000fea0003800200 */
.L_x_10143:
[----:B------:R-:W-:Y:S01]  /*8b10*/  I2FP.F32.U32 R33, R33 ;  /* 0x0000002100217245 */ /* 0x000fe20000201000 */
[-C--:B-----5:R-:W-:Y:S01]  /*8b20*/  FMUL.FTZ R30, R30, R108.reuse ;  /* 0x0000006c1e1e7220 */ /* 0x0a0fe20000410000 */
[-C--:B------:R-:W-:Y:S01]  /*8b30*/  FMUL.FTZ R28, R28, R108.reuse ;  /* 0x0000006c1c1c7220 */ /* 0x080fe20000410000 */
[-C--:B------:R-:W-:Y:S01]  /*8b40*/  FMUL.FTZ R29, R29, R108.reuse ;  /* 0x0000006c1d1d7220 */ /* 0x080fe20000410000 */
[----:B------:R-:W-:Y:S01]  /*8b50*/  FMUL.FTZ R31, R31, R108 ;  /* 0x0000006c1f1f7220 */ /* 0x000fe20000410000 */
        /* <DEDUP_REMOVED lines=11> */
.L_x_10127:
[----:B------:R-:W-:Y:S01]  /*8c10*/  SEL R28, RZ, 0x1000000, !P5 ;  /* 0x01000000ff1c7807 */ /* 0x000fe20006800000 */
[----:B------:R-:W-:Y:S01]  /*8c20*/  IMAD.WIDE.U32 R116, R105, 0x10, R114 ;  /* 0x0000001069747825 */ /* 0x000fe200078e0072 */
[----:B------:R-:W-:Y:S01]  /*8c30*/  SEL R29, RZ, 0x10000, !P4 ;  /* 0x00010000ff1d7807 */ /* 0x000fe20006000000 */
[----:B------:R-:W0:Y:S01]  /*8c40*/  @P0 LDC.64 R106, c[0x0][0x398] ;  /* 0x0000e600ff6a0b82 */ /* 0x000e220000000a00 */
[----:B------:R-:W-:Y:S01]  /*8c50*/  SEL R30, RZ, 0x100, !P3 ;  /* 0x00000100ff1e7807 */ /* 0x000fe20005800000 */
[----:B------:R-:W-:Y:S01]  /*8c60*/  VIADD R75, R74, 0x40 ;  /* 0x000000404a4b7836 */ /* 0x000fe20000000000 */
[----:B------:R1:W-:Y:S02]  /*8c70*/  STG.E.128 desc[UR8][R116.64], R32 ;  /* 0x0000002074007986 */ /* 0x0003e4000c101d08 */
[----:B------:R-:W-:Y:S01]  /*8c80*/  IADD3 R28, PT, PT, R30, R28, R29 ;  /* 0x0000001c1e1c7210 */ /* 0x000fe20007ffe01d */
[----:B------:R-:W-:Y:S01]  /*8c90*/  IMAD.WIDE.U32 R30, R75, 0x10, R48 ;  /* 0x000000104b1e7825 */ /* 0x000fe200078e0030 */
[----:B------:R-:W-:Y:S01]  /*8ca0*/  SEL R29, RZ, 0x1, !P2 ;  /* 0x00000001ff1d7807 */ /* 0x000fe20005000000 */
[----:B------:R-:W2:Y:S03]  /*8cb0*/  @P1 LDC.64 R50, c[0x0][0x3a0] ;  /* 0x0000e800ff321b82 */ /* 0x000ea60000000a00 */
[----:B------:R-:W-:Y:S01]  /*8cc0*/  IADD3 R119, PT, PT, R28, R29, RZ ;  /* 0x0000001d1c777210 */ /* 0x000fe20007ffe0ff */
[----:B------:R-:W-:-:S05]  /*8cd0*/  IMAD.WIDE.U32 R28, R105, 0x4, R112 ;  /* 0x00000004691c7825 */ /* 0x000fca00078e0070 */
[----:B------:R1:W-:Y:S01]  /*8ce0*/  STG.E desc[UR8][R28.64], R119 ;  /* 0x000000771c007986 */ /* 0x0003e2000c101908 */
[----:B0-----:R-:W-:-:S04]  /*8cf0*/  @P0 IMAD.WIDE.U32 R106, R75, 0x10, R106 ;  /* 0x000000104b6a0825 */ /* 0x001fc800078e006a */
[----:B--2---:R-:W-:Y:S01]  /*8d00*/  @P1 IMAD.WIDE.U32 R50, R75, 0x10, R50 ;  /* 0x000000104b321825 */ /* 0x004fe200078e0032 */
[----:B-1----:R-:W-:Y:S06]  /*8d10*/  @!P0 BRA `(.L_x_10148) ;  /* 0x00000000002c8947 */ /* 0x002fec0003800000 */
[----:B------:R-:W0:Y:S01]  /*8d20*/  LDC.64 R28, c[0x0][0x3b8] ;  /* 0x0000ee00ff1c7b82 */ /* 0x000e220000000a00 */
[----:B------:R-:W-:-:S04]  /*8d30*/  SHF.L.U32 R116, R90, 0x10, RZ ;  /* 0x000000105a747819 */ /* 0x000fc800000006ff */
[----:B------:R-:W-:Y:S02]  /*8d40*/  LOP3.LUT R117, R116, 0xff0000, RZ, 0xc0, !PT ;  /* 0x00ff000074757812 */ /* 0x000fe400078ec0ff */
        /* <DEDUP_REMOVED lines=8> */
.L_x_10148:
[----:B------:R1:W5:Y:S04]  /*8dd0*/  @P0 LDG.E.128 R44, desc[UR8][R106.64] ;  /* 0x000000086a2c0981 */ /* 0x000368000c1e1d00 */
[----:B------:R1:W5:Y:S04]  /*8de0*/  @P1 LDG.E.128 R40, desc[UR8][R50.64] ;  /* 0x0000000832281981 */ /* 0x000368000c1e1d00 */
[----:B0-----:R-:W5:Y:S01]  /*8df0*/  LDG.E.128 R28, desc[UR8][R30.64] ;  /* 0x000000081e1c7981 */ /* 0x001f62000c1e1d00 */
[----:B------:R-:W-:Y:S05]  /*8e00*/  @!P0 BRA `(.L_x_10149) ;  /* 0x0000002400a48947 */ /* 0x000fea0003800000 */
[----:B------:R-:W-:Y:S01]  /*8e10*/  ISETP.NE.AND P2, PT, R111, 0x1, PT ;  /* 0x000000016f00780c */ /* 0x000fe20003f45270 */
[----:B------:R-:W-:Y:S01]  /*8e20*/  BSSY.RECONVERGENT B1, `(.L_x_10150) ;  /* 0x0000046000017945 */ /* 0x000fe20003800200 */
[----:B------:R-:W-:Y:S02]  /*8e30*/  HFMA2 R90, -RZ, RZ, 0, 1.1920928955078125e-07 ;  /* 0x00000002ff5a7431 */ /* 0x000fe400000001ff */
[----:B-1----:R-:W-:Y:S01]  /*8e40*/  IMAD.MOV.U32 R50, RZ, RZ, R96 ;  /* 0x000000ffff327224 */ /* 0x002fe200078e0060 */
        /* <DEDUP_REMOVED lines=12> */
.L_x_10152:
        /* <DEDUP_REMOVED lines=13> */
.L_x_10154:
[----:B------:R-:W-:Y:S05]  /*8fe0*/  BSYNC.RECONVERGENT B2 ;  /* 0x0000000000027941 */ /* 0x000fea0003800200 */
.L_x_10153:
        /* <DEDUP_REMOVED lines=41> */
.L_x_10151:
[----:B------:R-:W-:Y:S05]  /*9280*/  BSYNC.RECONVERGENT B1 ;  /* 0x0000000000017941 */ /* 0x000fea0003800200 */
.L_x_10150:
[----:B------:R-:W-:Y:S01]  /*9290*/  ISETP.NE.AND P3, PT, R90, 0x1, PT ;  /* 0x000000015a00780c */ /* 0x000fe20003f65270 */
[----:B------:R-:W-:Y:S01]  /*92a0*/  BSSY.RECONVERGENT B1, `(.L_x_10155) ;  /* 0x0000048000017945 */ /* 0x000fe20003800200 */
[----:B------:R-:W-:Y:S01]  /*92b0*/  I2FP.F32.U32 R51, R50 ;  /* 0x0000003200337245 */ /* 0x000fe20000201000 */
[----:B-----5:R-:W-:Y:S01]  /*92c0*/  FMUL.FTZ R94, R28, R108 ;  /* 0x0000006c1c5e7220 */ /* 0x020fe20000410000 */
        /* <DEDUP_REMOVED lines=13> */
.L_x_10157:
        /* <DEDUP_REMOVED lines=13> */
.L_x_10159:
[----:B------:R-:W-:Y:S05]  /*9470*/  BSYNC.RECONVERGENT B2 ;  /* 0x0000000000027941 */ /* 0x000fea0003800200 */
.L_x_10158:
        /* <DEDUP_REMOVED lines=42> */
.L_x_10156:
[----:B------:R-:W-:Y:S05]  /*9720*/  BSYNC.RECONVERGENT B1 ;  /* 0x0000000000017941 */ /* 0x000fea0003800200 */
.L_x_10155:
        /* <DEDUP_REMOVED lines=15> */
.L_x_10162:
        /* <DEDUP_REMOVED lines=13> */
.L_x_10164:
[----:B------:R-:W-:Y:S05]  /*98f0*/  BSYNC.RECONVERGENT B2 ;  /* 0x0000000000027941 */ /* 0x000fea0003800200 */
.L_x_10163:
        /* <DEDUP_REMOVED lines=42> */
.L_x_10161:
[----:B------:R-:W-:Y:S05]  /*9ba0*/  BSYNC.RECONVERGENT B1 ;  /* 0x0000000000017941 */ /* 0x000fea0003800200 */
.L_x_10160:
        /* <DEDUP_REMOVED lines=17> */
.L_x_10167:
        /* <DEDUP_REMOVED lines=13> */
.L_x_10169:
[----:B------:R-:W-:Y:S05]  /*9d90*/  BSYNC.RECONVERGENT B2 ;  /* 0x0000000000027941 */ /* 0x000fea0003800200 */
.L_x_10168:
        /* <DEDUP_REMOVED lines=42> */
.L_x_10166:
[----:B------:R-:W-:Y:S05]  /*a040*/  BSYNC.RECONVERGENT B1 ;  /* 0x0000000000017941 */ /* 0x000fea0003800200 */
.L_x_10165:
        /* <DEDUP_REMOVED lines=15> */
.L_x_10172:
        /* <DEDUP_REMOVED lines=13> */
.L_x_10174:
[----:B------:R-:W-:Y:S05]  /*a210*/  BSYNC.RECONVERGENT B2 ;  /* 0x0000000000027941 */ /* 0x000fea0003800200 */
.L_x_10173:
        /* <DEDUP_REMOVED lines=42> */
.L_x_10171:
[----:B------:R-:W-:Y:S05]  /*a4c0*/  BSYNC.RECONVERGENT B1 ;  /* 0x0000000000017941 */ /* 0x000fea0003800200 */
.L_x_10170:
        /* <DEDUP_REMOVED lines=17> */
.L_x_10177:
        /* <DEDUP_REMOVED lines=13> */
.L_x_10179:
[----:B------:R-:W-:Y:S05]  /*a6b0*/  BSYNC.RECONVERGENT B2 ;  /* 0x0000000000027941 */ /* 0x000fea0003800200 */
.L_x_10178:
        /* <DEDUP_REMOVED lines=42> */
.L_x_10176:
[----:B------:R-:W-:Y:S05]  /*a960*/  BSYNC.RECONVERGENT B1 ;  /* 0x0000000000017941 */ /* 0x000fea0003800200 */
.L_x_10175:
        /* <DEDUP_REMOVED lines=15> */
.L_x_10182:
        /* <DEDUP_REMOVED lines=13> */
.L_x_10184:
[----:B------:R-:W-:Y:S05]  /*ab30*/  BSYNC.RECONVERGENT B2 ;  /* 0x0000000000027941 */ /* 0x000fea0003800200 */
.L_x_10183:
        /* <DEDUP_REMOVED lines=42> */
.L_x_10181:
[----:B------:R-:W-:Y:S05]  /*ade0*/  BSYNC.RECONVERGENT B1 ;  /* 0x0000000000017941 */ /* 0x000fea0003800200 */
.L_x_10180:
[----:B------:R-:W-:Y:S01]  /*adf0*/  ISETP.NE.AND P6, PT, R50, 0x1, PT ;  /* 0x000000013200780c */ /* 0x000fe20003fc5270 */
[----:B------:R-:W-:Y:S01]  /*ae00*/  BSSY.RECONVERGENT B1, `(.L_x_10185) ;  /* 0x000004a000017945 */ /* 0x000fe20003800200 */
[----:B------:R-:W-:Y:S01]  /*ae10*/  I2FP.F32.U32 R29, R30 ;  /* 0x0000001e001d7245 */ /* 0x000fe20000201000 */
[----:B------:R-:W-:Y:S02]  /*ae20*/  HFMA2 R104, -RZ, RZ, 0, 1.1920928955078125e-07 ;  /* 0x00000002ff687431 */ /* 0x000fe400000001ff */
[----:B------:R-:W-:Y:S02]  /*ae30*/  FMUL.FTZ R117, R31, R108 ;  /* 0x0000006c1f757220 */ /* 0x000fe40000410000 */
        /* <DEDUP_REMOVED lines=12> */
.L_x_10187:
        /* <DEDUP_REMOVED lines=15> */
.L_x_10189:
[----:B------:R-:W-:Y:S05]  /*aff0*/  BSYNC.RECONVERGENT B2 ;  /* 0x0000000000027941 */ /* 0x000fea0003800200 */
.L_x_10188:
        /* <DEDUP_REMOVED lines=42> */
.L_x_10186:
[----:B------:R-:W-:Y:S05]  /*b2a0*/  BSYNC.RECONVERGENT B1 ;  /* 0x0000000000017941 */ /* 0x000fea0003800200 */
.L_x_10185:
[-C--:B------:R-:W-:Y:S01]  /*b2b0*/  FMUL.FTZ R28, R44, R108.reuse ;  /* 0x0000006c2c1c7220 */ /* 0x080fe20000410000 */
[----:B------:R-:W-:Y:S01]  /*b2c0*/  FSETP.GTU.FTZ.AND P6, PT, R90, R109, PT ;  /* 0x0000006d5a00720b */ /* 0x000fe20003fdc000 */
[-C--:B------:R-:W-:Y:S01]  /*b2d0*/  FMUL.FTZ R50, R45, R108.reuse ;  /* 0x0000006c2d327220 */ /* 0x080fe20000410000 */
[----:B------:R-:W-:Y:S01]  /*b2e0*/  I2FP.F32.U32 R29, R29 ;  /* 0x0000001d001d7245 */ /* 0x000fe20000201000 */
[-C--:B------:R-:W-:Y:S01]  /*b2f0*/  FMUL.FTZ R30, R46, R108.reuse ;  /* 0x0000006c2e1e7220 */ /* 0x080fe20000410000 */
[----:B------:R-:W-:Y:S01]  /*b300*/  FSEL R28, R28, RZ, !P6 ;  /* 0x000000ff1c1c7208 */ /* 0x000fe20007000000 */
[----:B------:R-:W-:Y:S01]  /*b310*/  FMUL.FTZ R51, R47, R108 ;  /* 0x0000006c2f337220 */ /* 0x000fe20000410000 */
[----:B------:R-:W-:Y:S02]  /*b320*/  SEL R93, RZ, 0x1, P6 ;  /* 0x00000001ff5d7807 */ /* 0x000fe40003000000 */
[----:B------:R-:W-:Y:S01]  /*b330*/  FSETP.GTU.FTZ.AND P6, PT, R106, R109, PT ;  /* 0x0000006d6a00720b */ /* 0x000fe20003fdc000 */
[----:B------:R-:W-:Y:S01]  /*b340*/  FFMA.FTZ R106, R29, R110, 1.1641532182693481445e-10 ;  /* 0x2f0000001d6a7423 */ /* 0x000fe2000001006e */
[----:B------:R-:W-:-:S02]  /*b350*/  FSEL R31, R94, RZ, P2 ;  /* 0x000000ff5e1f7208 */ /* 0x000fc40001000000 */
[----:B------:R-:W-:Y:S02]  /*b360*/  FSEL R50, R50, RZ, !P6 ;  /* 0x000000ff32327208 */ /* 0x000fe40007000000 */
[----:B------:R-:W-:Y:S01]  /*b370*/  SEL R92, RZ, 0x1, P6 ;  /* 0x00000001ff5c7807 */ /* 0x000fe20003000000 */
[----:B------:R-:W-:Y:S01]  /*b380*/  FADD.FTZ R28, R31, R28 ;  /* 0x0000001c1f1c7221 */ /* 0x000fe20000010000 */
[----:B------:R-:W-:Y:S02]  /*b390*/  FSETP.GTU.FTZ.AND P6, PT, R116, R109, PT ;  /* 0x0000006d7400720b */ /* 0x000fe40003fdc000 */
[----:B------:R-:W-:Y:S01]  /*b3a0*/  FSEL R111, R111, RZ, P4 ;  /* 0x000000ff6f6f7208 */ /* 0x000fe20002000000 */
[----:B------:R-:W-:Y:S01]  /*b3b0*/  @P1 FADD.FTZ R28, R40, R28 ;  /* 0x0000001c281c1221 */ /* 0x000fe20000010000 */
[----:B------:R-:W-:Y:S02]  /*b3c0*/  FSEL R30, R30, RZ, !P6 ;  /* 0x000000ff1e1e7208 */ /* 0x000fe40007000000 */
[----:B------:R-:W-:-:S02]  /*b3d0*/  SEL R90, RZ, 0x1, P6 ;  /* 0x00000001ff5a7807 */ /* 0x000fc40003000000 */
[----:B------:R-:W-:Y:S01]  /*b3e0*/  FSETP.GTU.FTZ.AND P6, PT, R106, R109, PT ;  /* 0x0000006d6a00720b */ /* 0x000fe20003fdc000 */
[----:B------:R-:W-:Y:S01]  /*b3f0*/  FADD.FTZ R30, R111, R30 ;  /* 0x0000001e6f1e7221 */ /* 0x000fe20000010000 */
[----:B------:R-:W-:Y:S02]  /*b400*/  FSEL R107, R107, RZ, P3 ;  /* 0x000000ff6b6b7208 */ /* 0x000fe40001800000 */
[----:B------:R-:W-:Y:S01]  /*b410*/  FSEL R94, R117, RZ, P5 ;  /* 0x000000ff755e7208 */ /* 0x000fe20002800000 */
[----:B------:R-:W-:Y:S01]  /*b420*/  @P1 FADD.FTZ R30, R42, R30 ;  /* 0x0000001e2a1e1221 */ /* 0x000fe20000010000 */
[----:B------:R-:W-:Y:S01]  /*b430*/  FSEL R51, R51, RZ, !P6 ;  /* 0x000000ff33337208 */ /* 0x000fe20007000000 */
[----:B------:R-:W-:-:S04]  /*b440*/  FADD.FTZ R29, R107, R50 ;  /* 0x000000326b1d7221 */ /* 0x000fc80000010000 */
[----:B------:R-:W-:Y:S01]  /*b450*/  FADD.FTZ R31, R51, R94 ;  /* 0x0000005e331f7221 */ /* 0x000fe20000010000 */
[----:B------:R-:W-:Y:S01]  /*b460*/  SEL R94, RZ, 0x1, P6 ;  /* 0x00000001ff5e7807 */ /* 0x000fe20003000000 */
[----:B------:R-:W-:Y:S02]  /*b470*/  @P1 FADD.FTZ R29, R41, R29 ;  /* 0x0000001d291d1221 */ /* 0x000fe40000010000 */
[----:B------:R-:W-:Y:S01]  /*b480*/  @P1 FADD.FTZ R31, R43, R31 ;  /* 0x0000001f2b1f1221 */ /* 0x000fe20000010000 */
[----:B------:R-:W-:Y:S06]  /*b490*/  BRA `(.L_x_10190) ;  /* 0x0000001000cc7947 */ /* 0x000fec0003800000 */
.L_x_10149:
[----:B------:R-:W-:Y:S01]  /*b4a0*/  ISETP.NE.AND P2, PT, R111, 0x1, PT ;  /* 0x000000016f00780c */ /* 0x000fe20003f45270 */
[----:B------:R-:W-:Y:S01]  /*b4b0*/  BSSY.RECONVERGENT B1, `(.L_x_10191) ;  /* 0x0000046000017945 */ /* 0x000fe20003800200 */
[----:B-1----:R-:W-:Y:S02]  /*b4c0*/  HFMA2 R106, -RZ, RZ, 0, 1.1920928955078125e-07 ;  /* 0x00000002ff6a7431 */ /* 0x002fe400000001ff */
        /* <DEDUP_REMOVED lines=13> */
.L_x_10193:
        /* <DEDUP_REMOVED lines=13> */
.L_x_10195:
[----:B------:R-:W-:Y:S05]  /*b670*/  BSYNC.RECONVERGENT B2 ;  /* 0x0000000000027941 */ /* 0x000fea0003800200 */
.L_x_10194:
        /* <DEDUP_REMOVED lines=41> */
.L_x_10192:
[----:B------:R-:W-:Y:S05]  /*b910*/  BSYNC.RECONVERGENT B1 ;  /* 0x0000000000017941 */ /* 0x000fea0003800200 */
.L_x_10191:
        /* <DEDUP_REMOVED lines=16> */
.L_x_10198:
        /* <DEDUP_REMOVED lines=13> */
.L_x_10200:
[----:B------:R-:W-:Y:S05]  /*baf0*/  BSYNC.RECONVERGENT B2 ;  /* 0x0000000000027941 */ /* 0x000fea0003800200 */
.L_x_10199:
        /* <DEDUP_REMOVED lines=42> */
.L_x_10197:
[----:B------:R-:W-:Y:S05]  /*bda0*/  BSYNC.RECONVERGENT B1 ;  /* 0x0000000000017941 */ /* 0x000fea0003800200 */
.L_x_10196:
        /* <DEDUP_REMOVED lines=16> */
.L_x_10203:
        /* <DEDUP_REMOVED lines=13> */
.L_x_10205:
[----:B------:R-:W-:Y:S05]  /*bf80*/  BSYNC.RECONVERGENT B2 ;  /* 0x0000000000027941 */ /* 0x000fea0003800200 */
.L_x_10204:
        /* <DEDUP_REMOVED lines=42> */
.L_x_10202:
[----:B------:R-:W-:Y:S05]  /*c230*/  BSYNC.RECONVERGENT B1 ;  /* 0x0000000000017941 */ /* 0x000fea0003800200 */
.L_x_10201:
        /* <DEDUP_REMOVED lines=16> */
.L_x_10208:
        /* <DEDUP_REMOVED lines=13> */
.L_x_10210:
[----:B------:R-:W-:Y:S05]  /*c410*/  BSYNC.RECONVERGENT B2 ;  /* 0x0000000000027941 */ /* 0x000fea0003800200 */
.L_x_10209:
        /* <DEDUP_REMOVED lines=42> */
.L_x_10207:
[----:B------:R-:W-:Y:S05]  /*c6c0*/  BSYNC.RECONVERGENT B1 ;  /* 0x0000000000017941 */ /* 0x000fea0003800200 */
.L_x_10206:
        /* <DEDUP_REMOVED lines=16> */
.L_x_10190:
[----:B------:R-:W-:Y:S01]  /*c7d0*/  SEL R50, RZ, 0x1000000, !P5 ;  /* 0x01000000ff327807 */ /* 0x000fe20006800000 */
[C---:B------:R-:W-:Y:S01]  /*c7e0*/  IMAD.WIDE.U32 R106, R75.reuse, 0x10, R114 ;  /* 0x000000104b6a7825 */ /* 0x040fe200078e0072 */
[----:B------:R-:W-:Y:S01]  /*c7f0*/  SEL R51, RZ, 0x10000, !P4 ;  /* 0x00010000ff337807 */ /* 0x000fe20006000000 */
[----:B------:R-:W0:Y:S01]  /*c800*/  @P0 LDC.64 R120, c[0x0][0x398] ;  /* 0x0000e600ff780b82 */ /* 0x000e220000000a00 */
[----:B------:R-:W-:Y:S01]  /*c810*/  SEL R111, RZ, 0x100, !P3 ;  /* 0x00000100ff6f7807 */ /* 0x000fe20005800000 */
[----:B------:R-:W-:Y:S01]  /*c820*/  IMAD.WIDE.U32 R116, R75, 0x4, R112 ;  /* 0x000000044b747825 */ /* 0x000fe200078e0070 */
[----:B------:R1:W-:Y:S02]  /*c830*/  STG.E.128 desc[UR8][R106.64], R28 ;  /* 0x0000001c6a007986 */ /* 0x0003e4000c101d08 */
[----:B------:R-:W-:Y:S02]  /*c840*/  IADD3 R50, PT, PT, R111, R50, R51 ;  /* 0x000000326f327210 */ /* 0x000fe40007ffe033 */
[----:B------:R-:W-:-:S04]  /*c850*/  SEL R51, RZ, 0x1, !P2 ;  /* 0x00000001ff337807 */ /* 0x000fc80005000000 */
[----:B------:R-:W-:Y:S02]  /*c860*/  IADD3 R111, PT, PT, R50, R51, RZ ;  /* 0x00000033326f7210 */ /* 0x000fe40007ffe0ff */
[----:B------:R-:W2:Y:S03]  /*c870*/  @P1 LDC.64 R50, c[0x0][0x3a0] ;  /* 0x0000e800ff321b82 */ /* 0x000ea60000000a00 */
[----:B------:R3:W-:Y:S01]  /*c880*/  STG.E desc[UR8][R116.64], R111 ;  /* 0x0000006f74007986 */ /* 0x0007e2000c101908 */
[----:B-1----:R-:W-:-:S04]  /*c890*/  VIADD R107, R74, 0x60 ;  /* 0x000000604a6b7836 */ /* 0x002fc80000000000 */
[----:B0-----:R-:W-:Y:S01]  /*c8a0*/  @P0 IMAD.WIDE.U32 R120, R107, 0x10, R120 ;  /* 0x000000106b780825 */ /* 0x001fe200078e0078 */
[----:B---3--:R-:W-:Y:S06]  /*c8b0*/  @!P0 BRA `(.L_x_10211) ;  /* 0x00000000002c8947 */ /* 0x008fec0003800000 */
        /* <DEDUP_REMOVED lines=11> */
.L_x_10211:
[C---:B------:R-:W-:Y:S01]  /*c970*/  IMAD.WIDE.U32 R48, R107.reuse, 0x10, R48 ;  /* 0x000000106b307825 */ /* 0x040fe200078e0030 */
[----:B------:R1:W5:Y:S03]  /*c980*/  @P0 LDG.E.128 R44, desc[UR8][R120.64] ;  /* 0x00000008782c0981 */ /* 0x000366000c1e1d00 */
[----:B0-2---:R-:W-:Y:S02]  /*c990*/  @P1 IMAD.WIDE.U32 R116, R107, 0x10, R50 ;  /* 0x000000106b741825 */ /* 0x005fe400078e0032 */
[----:B------:R-:W5:Y:S04]  /*c9a0*/  LDG.E.128 R48, desc[UR8][R48.64] ;  /* 0x0000000830307981 */ /* 0x000f68000c1e1d00 */
[----:B------:R1:W5:Y:S01]  /*c9b0*/  @P1 LDG.E.128 R40, desc[UR8][R116.64] ;  /* 0x0000000874281981 */ /* 0x000362000c1e1d00 */
[----:B------:R-:W-:Y:S05]  /*c9c0*/  @!P0 BRA `(.L_x_10212) ;  /* 0x0000002400a88947 */ /* 0x000fea0003800000 */
[----:B------:R-:W-:Y:S01]  /*c9d0*/  ISETP.NE.AND P2, PT, R104, 0x1, PT ;  /* 0x000000016800780c */ /* 0x000fe20003f45270 */
[----:B------:R-:W-:Y:S01]  /*c9e0*/  BSSY.RECONVERGENT B1, `(.L_x_10213) ;  /* 0x0000047000017945 */ /* 0x000fe20003800200 */
[----:B------:R-:W-:Y:S02]  /*c9f0*/  HFMA2 R92, -RZ, RZ, 0, 1.1920928955078125e-07 ;  /* 0x00000002ff5c7431 */ /* 0x000fe400000001ff */
        /* <DEDUP_REMOVED lines=13> */
.L_x_10215:
[----:B------:R-:W-:Y:S01]  /*cad0*/  VIADD R100, R100, 0x1 ;  /* 0x0000000164647836 */ /* 0x000fe20000000000 */
[----:B------:R-:W-:Y:S03]  /*cae0*/  BSSY.RECONVERGENT B2, `(.L_x_10216) ;  /* 0x000000c000027945 */ /* 0x000fe60003800200 */
[C---:B-1----:R-:W-:Y:S01]  /*caf0*/  IMAD.WIDE.U32 R120, R100.reuse, -0x2daee0ad, RZ ;  /* 0xd2511f5364787825 */ /* 0x042fe200078e00ff */
        /* <DEDUP_REMOVED lines=10> */
.L_x_10217:
[----:B------:R-:W-:Y:S05]  /*cba0*/  BSYNC.RECONVERGENT B2 ;  /* 0x0000000000027941 */ /* 0x000fea0003800200 */
.L_x_10216:
        /* <DEDUP_REMOVED lines=41> */
[----:B------:R-:W-:-:S07]  /*ce40*/  LOP3.LUT R98, R116, UR30, R93, 0x96, !PT ;  /* 0x0000001e74627c12 */ /* 0x000fce000f8e965d */
.L_x_10214:
[----:B------:R-:W-:Y:S05]  /*ce50*/  BSYNC.RECONVERGENT B1 ;  /* 0x0000000000017941 */ /* 0x000fea0003800200 */
.L_x_10213:
[----:B------:R-:W-:Y:S01]  /*ce60*/  ISETP.NE.AND P3, PT, R92, 0x1, PT ;  /* 0x000000015c00780c */ /* 0x000fe20003f65270 */
[----:B------:R-:W-:Y:S01]  /*ce70*/  BSSY.RECONVERGENT B1, `(.L_x_10218) ;  /* 0x0000048000017945 */ /* 0x000fe20003800200 */
[----:B------:R-:W-:Y:S01]  /*ce80*/  I2FP.F32.U32 R93, R90 ;  /* 0x0000005a005d7245 */ /* 0x000fe20000201000 */
[----:B-----5:R-:W-:Y:S01]  /*ce90*/  FMUL.FTZ R94, R48, R108 ;  /* 0x0000006c305e7220 */ /* 0x020fe20000410000 */
        /* <DEDUP_REMOVED lines=13> */
.L_x_10220:
        /* <DEDUP_REMOVED lines=13> */
.L_x_10222:
[----:B------:R-:W-:Y:S05]  /*d040*/  BSYNC.RECONVERGENT B2 ;  /* 0x0000000000027941 */ /* 0x000fea0003800200 */
.L_x_10221:
[----:B-1----:R-:W-:Y:S01]  /*d050*/  IMAD.WIDE.U32 R116, R101, -0x326172a9, RZ ;  /* 0xcd9e8d5765747825 */ /* 0x002fe200078e00ff */
        /* <DEDUP_REMOVED lines=41> */
.L_x_10219:
[----:B------:R-:W-:Y:S05]  /*d2f0*/  BSYNC.RECONVERGENT B1 ;  /* 0x0000000000017941 */ /* 0x000fea0003800200 */
.L_x_10218:
        /* <DEDUP_REMOVED lines=15> */
.L_x_10225:
        /* <DEDUP_REMOVED lines=13> */
.L_x_10227:
[----:B------:R-:W-:Y:S05]  /*d4c0*/  BSYNC.RECONVERGENT B2 ;  /* 0x0000000000027941 */ /* 0x000fea0003800200 */
.L_x_10226:
[----:B-1----:R-:W-:Y:S01]  /*d4d0*/  IMAD.WIDE.U32 R116, R101, -0x326172a9, RZ ;  /* 0xcd9e8d5765747825 */ /* 0x002fe200078e00ff */
        /* <DEDUP_REMOVED lines=41> */
.L_x_10224:
[----:B------:R-:W-:Y:S05]  /*d770*/  BSYNC.RECONVERGENT B1 ;  /* 0x0000000000017941 */ /* 0x000fea0003800200 */
.L_x_10223:
[----:B------:R-:W-:Y:S01]  /*d780*/  ISETP.NE.AND P4, PT, R92, 0x1, PT ;  /* 0x000000015c00780c */ /* 0x000fe20003f85270 */
[----:B------:R-:W-:Y:S01]  /*d790*/  BSSY.RECONVERGENT B1, `(.L_x_10228) ;  /* 0x0000048000017945 */ /* 0x000fe20003800200 */
[----:B------:R-:W-:Y:S01]  /*d7a0*/  I2FP.F32.U32 R93, R48 ;  /* 0x00000030005d7245 */ /* 0x000fe20000201000 */
[----:B------:R-:W-:Y:S01]  /*d7b0*/  FMUL.FTZ R111, R49, R108 ;  /* 0x0000006c316f7220 */ /* 0x000fe20000410000 */
        /* <DEDUP_REMOVED lines=13> */
.L_x_10230:
        /* <DEDUP_REMOVED lines=13> */
.L_x_10232:
[----:B------:R-:W-:Y:S05]  /*d960*/  BSYNC.RECONVERGENT B2 ;  /* 0x0000000000027941 */ /* 0x000fea0003800200 */
.L_x_10231:
        /* <DEDUP_REMOVED lines=41> */
[----:B------:R-:W-:-:S07]  /*dc00*/  HFMA2 R48, -RZ, RZ, 0, 0 ;  /* 0x00000000ff307431 */ /* 0x000fce00000001ff */
.L_x_10229:
[----:B------:R-:W-:Y:S05]  /*dc10*/  BSYNC.RECONVERGENT B1 ;  /* 0x0000000000017941 */ /* 0x000fea0003800200 */
.L_x_10228:
[----:B------:R-:W-:Y:S01]  /*dc20*/  ISETP.NE.AND P4, PT, R48, 0x1, PT ;  /* 0x000000013000780c */ /* 0x000fe20003f85270 */
[----:B------:R-:W-:Y:S01]  /*dc30*/  BSSY.RECONVERGENT B1, `(.L_x_10233) ;  /* 0x0000046000017945 */ /* 0x000fe20003800200 */
[----:B------:R-:W-:Y:S01]  /*dc40*/  I2FP.F32.U32 R49, R49 ;  /* 0x0000003100317245 */ /* 0x000fe20000201000 */
[----:B------:R-:W-:-:S04]  /*dc50*/  IMAD.MOV.U32 R92, RZ, RZ, 0x2 ;  /* 0x00000002ff5c7424 */ /* 0x000fc800078e00ff */
[----:B-1----:R-:W-:Y:S01]  /*dc60*/  FFMA.FTZ R116, R49, R110, 1.1641532182693481445e-10 ;  /* 0x2f00000031747423 */ /* 0x002fe2000001006e */
[----:B------:R-:W-:-:S05]  /*dc70*/  MOV R49, R96 ;  /* 0x0000006000317202 */ /* 0x000fca0000000f00 */
        /* <DEDUP_REMOVED lines=9> */
.L_x_10235:
        /* <DEDUP_REMOVED lines=13> */
.L_x_10237:
[----:B------:R-:W-:Y:S05]  /*dde0*/  BSYNC.RECONVERGENT B2 ;  /* 0x0000000000027941 */ /* 0x000fea0003800200 */
.L_x_10236:
        /* <DEDUP_REMOVED lines=39> */
[----:B------:R-:W-:Y:S01]  /*e060*/  HFMA2 R92, -RZ, RZ, 0, 0 ;  /* 0x00000000ff5c7431 */ /* 0x000fe200000001ff */
[----:B------:R-:W-:Y:S01]  /*e070*/  MOV R49, R106 ;  /* 0x0000006a00317202 */ /* 0x000fe20000000f00 */
[----:B------:R-:W-:-:S07]  /*e080*/  IMAD.MOV.U32 R106, RZ, RZ, R48 ;  /* 0x000000ffff6a7224 */ /* 0x000fce00078e0030 */
.L_x_10234:
[----:B------:R-:W-:Y:S05]  /*e090*/  BSYNC.RECONVERGENT B1 ;  /* 0x0000000000017941 */ /* 0x000fea0003800200 */
.L_x_10233:
        /* <DEDUP_REMOVED lines=17> */
.L_x_10240:
        /* <DEDUP_REMOVED lines=13> */
.L_x_10242:
[----:B------:R-:W-:Y:S05]  /*e280*/  BSYNC.RECONVERGENT B2 ;  /* 0x0000000000027941 */ /* 0x000fea0003800200 */
.L_x_10241:
        /* <DEDUP_REMOVED lines=40> */
[----:B------:R-:W-:Y:S02]  /*e510*/  IMAD.MOV.U32 R106, RZ, RZ, R48 ;  /* 0x000000ffff6a7224 */ /* 0x000fe400078e0030 */
[----:B------:R-:W-:-:S07]  /*e520*/  HFMA2 R48, -RZ, RZ, 0, 0 ;  /* 0x00000000ff307431 */ /* 0x000fce00000001ff */
.L_x_10239:
[----:B------:R-:W-:Y:S05]  /*e530*/  BSYNC.RECONVERGENT B1 ;  /* 0x0000000000017941 */ /* 0x000fea0003800200 */
.L_x_10238:
[----:B------:R-:W-:Y:S01]  /*e540*/  ISETP.NE.AND P5, PT, R48, 0x1, PT ;  /* 0x000000013000780c */ /* 0x000fe20003fa5270 */
[----:B------:R-:W-:Y:S01]  /*e550*/  BSSY.RECONVERGENT B1, `(.L_x_10243) ;  /* 0x0000046000017945 */ /* 0x000fe20003800200 */
[----:B------:R-:W-:Y:S01]  /*e560*/  I2FP.F32.U32 R49, R49 ;  /* 0x0000003100317245 */ /* 0x000fe20000201000 */
[----:B------:R-:W-:-:S04]  /*e570*/  IMAD.MOV.U32 R50, RZ, RZ, 0x2 ;  /* 0x00000002ff327424 */ /* 0x000fc800078e00ff */
[----:B------:R-:W-:Y:S01]  /*e580*/  FFMA.FTZ R118, R49, R110, 1.1641532182693481445e-10 ;  /* 0x2f00000031767423 */ /* 0x000fe2000001006e */
[----:B------:R-:W-:-:S05]  /*e590*/  MOV R49, R96 ;  /* 0x0000006000317202 */ /* 0x000fca0000000f00 */
        /* <DEDUP_REMOVED lines=9> */
.L_x_10245:
        /* <DEDUP_REMOVED lines=13> */
.L_x_10247:
[----:B------:R-:W-:Y:S05]  /*e700*/  BSYNC.RECONVERGENT B2 ;  /* 0x0000000000027941 */ /* 0x000fea0003800200 */
.L_x_10246:
        /* <DEDUP_REMOVED lines=42> */
.L_x_10244:
[----:B------:R-:W-:Y:S05]  /*e9b0*/  BSYNC.RECONVERGENT B1 ;  /* 0x0000000000017941 */ /* 0x000fea0003800200 */
.L_x_10243:
        /* <DEDUP_REMOVED lines=17> */
.L_x_10250:
        /* <DEDUP_REMOVED lines=15> */
.L_x_10252:
[----:B------:R-:W-:Y:S05]  /*ebc0*/  BSYNC.RECONVERGENT B2 ;  /* 0x0000000000027941 */ /* 0x000fea0003800200 */
.L_x_10251:
        /* <DEDUP_REMOVED lines=42> */
.L_x_10249:
[----:B------:R-:W-:Y:S05]  /*ee70*/  BSYNC.RECONVERGENT B1 ;  /* 0x0000000000017941 */ /* 0x000fea0003800200 */
.L_x_10248:
[-C--:B------:R-:W-:Y:S01]  /*ee80*/  FMUL.FTZ R48, R44, R108.reuse ;  /* 0x0000006c2c307220 */ /* 0x080fe20000410000 */
[----:B------:R-:W-:Y:S01]  /*ee90*/  FSETP.GTU.FTZ.AND P6, PT, R90, R109, PT ;  /* 0x0000006d5a00720b */ /* 0x000fe20003fdc000 */
[----:B------:R-:W-:Y:S01]  /*eea0*/  FMUL.FTZ R50, R45, R108 ;  /* 0x0000006c2d327220 */ /* 0x000fe20000410000 */
[----:B------:R-:W-:Y:S02]  /*eeb0*/  I2FP.F32.U32 R51, R49 ;  /* 0x0000003100337245 */ /* 0x000fe40000201000 */
[----:B------:R-:W-:Y:S02]  /*eec0*/  FSEL R48, R48, RZ, !P6 ;  /* 0x000000ff30307208 */ /* 0x000fe40007000000 */
[----:B------:R-:W-:Y:S01]  /*eed0*/  SEL R93, RZ, 0x1, P6 ;  /* 0x00000001ff5d7807 */ /* 0x000fe20003000000 */
[----:B------:R-:W-:Y:S01]  /*eee0*/  FFMA.FTZ R110, R51, R110, 1.1641532182693481445e-10 ;  /* 0x2f000000336e7423 */ /* 0x000fe2000001006e */
[----:B------:R-:W-:Y:S02]  /*eef0*/  FSETP.GTU.FTZ.AND P6, PT, R116, R109, PT ;  /* 0x0000006d7400720b */ /* 0x000fe40003fdc000 */
[----:B------:R-:W-:-:S02]  /*ef00*/  FSEL R51, R94, RZ, P2 ;  /* 0x000000ff5e337208 */ /* 0x000fc40001000000 */
[----:B------:R-:W-:Y:S01]  /*ef10*/  FSEL R49, R50, RZ, !P6 ;  /* 0x000000ff32317208 */ /* 0x000fe20007000000 */
[----:B------:R-:W-:Y:S01]  /*ef20*/  FMUL.FTZ R50, R46, R108 ;  /* 0x0000006c2e327220 */ /* 0x000fe20000410000 */
        /* <DEDUP_REMOVED lines=8> */
[----:B------:R-:W-:Y:S01]  /*efb0*/  FMUL.FTZ R109, R47, R108 ;  /* 0x0000006c2f6d7220 */ /* 0x000fe20000410000 */
[----:B------:R-:W-:Y:S01]  /*efc0*/  FSEL R108, R111, RZ, P3 ;  /* 0x000000ff6f6c7208 */ /* 0x000fe20001800000 */
[----:B------:R-:W-:Y:S01]  /*efd0*/  FADD.FTZ R50, R117, R50 ;  /* 0x0000003275327221 */ /* 0x000fe20000010000 */
[----:B------:R-:W-:Y:S02]  /*efe0*/  FSEL R119, R119, RZ, P5 ;  /* 0x000000ff77777208 */ /* 0x000fe40002800000 */
[----:B------:R-:W-:Y:S01]  /*eff0*/  FSEL R94, R109, RZ, !P6 ;  /* 0x000000ff6d5e7208 */ /* 0x000fe20007000000 */
[----:B------:R-:W-:Y:S01]  /*f000*/  FADD.FTZ R49, R108, R49 ;  /* 0x000000316c317221 */ /* 0x000fe20000010000 */
[----:B------:R-:W-:-:S03]  /*f010*/  @P1 FADD.FTZ R50, R42, R50 ;  /* 0x000000322a321221 */ /* 0x000fc60000010000 */
[----:B------:R-:W-:Y:S01]  /*f020*/  FADD.FTZ R51, R94, R119 ;  /* 0x000000775e337221 */ /* 0x000fe20000010000 */
[----:B------:R-:W-:Y:S01]  /*f030*/  SEL R94, RZ, 0x1, P6 ;  /* 0x00000001ff5e7807 */ /* 0x000fe20003000000 */
[----:B------:R-:W-:Y:S02]  /*f040*/  @P1 FADD.FTZ R49, R41, R49 ;  /* 0x0000003129311221 */ /* 0x000fe40000010000 */
[----:B------:R-:W-:Y:S01]  /*f050*/  @P1 FADD.FTZ R51, R43, R51 ;  /* 0x000000332b331221 */ /* 0x000fe20000010000 */
[----:B------:R-:W-:Y:S06]  /*f060*/  BRA `(.L_x_10253) ;  /* 0x0000001000d07947 */ /* 0x000fec0003800000 */
.L_x_10212:
[----:B------:R-:W-:Y:S01]  /*f070*/  ISETP.NE.AND P2, PT, R104, 0x1, PT ;  /* 0x000000016800780c */ /* 0x000fe20003f45270 */
[----:B------:R-:W-:Y:S01]  /*f080*/  BSSY.RECONVERGENT B1, `(.L_x_10254) ;  /* 0x0000047000017945 */ /* 0x000fe20003800200 */
[----:B-1----:R-:W-:Y:S01]  /*f090*/  IMAD.MOV.U32 R116, RZ, RZ, 0x2 ;  /* 0x00000002ff747424 */ /* 0x002fe200078e00ff */
        /* <DEDUP_REMOVED lines=13> */
.L_x_10256:
        /* <DEDUP_REMOVED lines=13> */
.L_x_10258:
[----:B------:R-:W-:Y:S05]  /*f240*/  BSYNC.RECONVERGENT B2 ;  /* 0x0000000000027941 */ /* 0x000fea0003800200 */
.L_x_10257:
        /* <DEDUP_REMOVED lines=41> */
[----:B------:R-:W-:-:S07]  /*f4e0*/  IMAD.MOV.U32 R116, RZ, RZ, RZ ;  /* 0x000000ffff747224 */ /* 0x000fce00078e00ff */
.L_x_10255:
[----:B------:R-:W-:Y:S05]  /*f4f0*/  BSYNC.RECONVERGENT B1 ;  /* 0x0000000000017941 */ /* 0x000fea0003800200 */
.L_x_10254:
        /* <DEDUP_REMOVED lines=16> */
.L_x_10261:
        /* <DEDUP_REMOVED lines=13> */
.L_x_10263:
[----:B------:R-:W-:Y:S05]  /*f6d0*/  BSYNC.RECONVERGENT B2 ;  /* 0x0000000000027941 */ /* 0x000fea0003800200 */
.L_x_10262:
        /* <DEDUP_REMOVED lines=42> */
.L_x_10260:
[----:B------:R-:W-:Y:S05]  /*f980*/  BSYNC.RECONVERGENT B1 ;  /* 0x0000000000017941 */ /* 0x000fea0003800200 */
.L_x_10259:
        /* <DEDUP_REMOVED lines=16> */
.L_x_10266:
        /* <DEDUP_REMOVED lines=13> */
.L_x_10268:
[----:B------:R-:W-:Y:S05]  /*fb60*/  BSYNC.RECONVERGENT B2 ;  /* 0x0000000000027941 */ /* 0x000fea0003800200 */
.L_x_10267:
        /* <DEDUP_REMOVED lines=42> */
.L_x_10265:
[----:B------:R-:W-:Y:S05]  /*fe10*/  BSYNC.RECONVERGENT B1 ;  /* 0x0000000000017941 */ /* 0x000fea0003800200 */
.L_x_10264:
[----:B------:R-:W-:Y:S01]  /*fe20*/  ISETP.NE.AND P5, PT, R116, 0x1, PT ;  /* 0x000000017400780c */ /* 0x000fe20003fa5270 */
[----:B------:R-:W-:Y:S01]  /*fe30*/  BSSY.RECONVERGENT B1, `(.L_x_10269) ;  /* 0x0000047000017945 */ /* 0x000fe20003800200 */
[----:B------:R-:W-:-:S05]  /*fe40*/  I2FP.F32.U32 R111, R104 ;  /* 0x00000068006f7245 */ /* 0x000fca0000201000 */
        /* <DEDUP_REMOVED lines=13> */
.L_x_10271:
        /* <DEDUP_REMOVED lines=13> */
.L_x_10273:
[----:B------:R-:W-:Y:S05]  /*fff0*/  BSYNC.RECONVERGENT B2 ;  /* 0x0000000000027941 */ /* 0x000fea0003800200 */
.L_x_10272:
        /* <DEDUP_REMOVED lines=41> */
[----:B------:R-:W-:-:S07]  /*10290*/  MOV R106, R116 ;  /* 0x00000074006a7202 */ /* 0x000fce0000000f00 */
.L_x_10270:
[----:B------:R-:W-:Y:S05]  /*102a0*/  BSYNC.RECONVERGENT B1 ;  /* 0x0000000000017941 */ /* 0x000fea0003800200 */
.L_x_10269:
        /* <DEDUP_REMOVED lines=16> */
.L_x_10253:
[----:B------:R-:W-:Y:S01]  /*103b0*/  FADD.FTZ R108, RZ, R36 ;  /* 0x00000024ff6c7221 */ /* 0x000fe20000010000 */
[----:B------:R-:W-:Y:S01]  /*103c0*/  IMAD.WIDE.U32 R114, R107, 0x10, R114 ;  /* 0x000000106b727825 */ /* 0x000fe200078e0072 */
[----:B------:R-:W-:-:S03]  /*103d0*/  ISETP.NE.AND P1, PT, R103, RZ, PT ;  /* 0x000000ff6700720c */ /* 0x000fc60003f25270 */
[----:B------:R-:W-:Y:S01]  /*103e0*/  FADD.FTZ R109, R108, R37 ;  /* 0x000000256c6d7221 */ /* 0x000fe20000010000 */
[----:B------:R-:W-:Y:S01]  /*103f0*/  IMAD.WIDE.U32 R112, R107, 0x4, R112 ;  /* 0x000000046b707825 */ /* 0x000fe200078e0070 */
[----:B------:R0:W-:Y:S03]  /*10400*/  STG.E.128 desc[UR8][R114.64], R48 ;  /* 0x0000003072007986 */ /* 0x0001e6000c101d08 */
[----:B------:R-:W-:-:S04]  /*10410*/  FADD.FTZ R108, R109, R38 ;  /* 0x000000266d6c7221 */ /* 0x000fc80000010000 */
[----:B------:R-:W-:-:S04]  /*10420*/  FADD.FTZ R109, R108, R39 ;  /* 0x000000276c6d7221 */ /* 0x000fc80000010000 */
[----:B------:R-:W-:-:S04]  /*10430*/  FADD.FTZ R108, R109, R32 ;  /* 0x000000206d6c7221 */ /* 0x000fc80000010000 */
[----:B------:R-:W-:Y:S01]  /*10440*/  FADD.FTZ R109, R108, R33 ;  /* 0x000000216c6d7221 */ /* 0x000fe20000010000 */
[----:B------:R-:W-:-:S03]  /*10450*/  SEL R108, RZ, 0x1000000, !P5 ;  /* 0x01000000ff6c7807 */ /* 0x000fc60006800000 */
[----:B------:R-:W-:Y:S01]  /*10460*/  FADD.FTZ R110, R109, R34 ;  /* 0x000000226d6e7221 */ /* 0x000fe20000010000 */
[----:B------:R-:W-:-:S03]  /*10470*/  SEL R109, RZ, 0x10000, !P4 ;  /* 0x00010000ff6d7807 */ /* 0x000fc60006000000 */
[----:B------:R-:W-:Y:S01]  /*10480*/  FADD.FTZ R111, R110, R35 ;  /* 0x000000236e6f7221 */ /* 0x000fe20000010000 */
[----:B------:R-:W-:-:S04]  /*10490*/  SEL R110, RZ, 0x100, !P3 ;  /* 0x00000100ff6e7807 */ /* 0x000fc80005800000 */
[----:B------:R-:W-:Y:S01]  /*104a0*/  IADD3 R108, PT, PT, R110, R108, R109 ;  /* 0x0000006c6e6c7210 */ /* 0x000fe20007ffe06d */
[----:B------:R-:W-:Y:S01]  /*104b0*/  FADD.FTZ R110, R111, R28 ;  /* 0x0000001c6f6e7221 */ /* 0x000fe20000010000 */
[----:B------:R-:W-:-:S03]  /*104c0*/  SEL R109, RZ, 0x1, !P2 ;  /* 0x00000001ff6d7807 */ /* 0x000fc60005000000 */
[----:B------:R-:W-:Y:S01]  /*104d0*/  FADD.FTZ R111, R110, R29 ;  /* 0x0000001d6e6f7221 */ /* 0x000fe20000010000 */
[----:B------:R-:W-:-:S03]  /*104e0*/  IADD3 R109, PT, PT, R108, R109, RZ ;  /* 0x0000006d6c6d7210 */ /* 0x000fc60007ffe0ff */
[----:B------:R-:W-:Y:S02]  /*104f0*/  FADD.FTZ R108, R111, R30 ;  /* 0x0000001e6f6c7221 */ /* 0x000fe40000010000 */
[----:B------:R0:W-:Y:S02]  /*10500*/  STG.E desc[UR8][R112.64], R109 ;  /* 0x0000006d70007986 */ /* 0x0001e4000c101908 */
[----:B------:R-:W-:-:S04]  /*10510*/  FADD.FTZ R111, R108, R31 ;  /* 0x0000001f6c6f7221 */ /* 0x000fc80000010000 */
[----:B------:R-:W-:-:S04]  /*10520*/  FADD.FTZ R108, R111, R48 ;  /* 0x000000306f6c7221 */ /* 0x000fc80000010000 */
[----:B------:R-:W-:-:S04]  /*10530*/  FADD.FTZ R111, R108, R49 ;  /* 0x000000316c6f7221 */ /* 0x000fc80000010000 */
[----:B------:R-:W-:Y:S01]  /*10540*/  FADD.FTZ R110, R111, R50 ;  /* 0x000000326f6e7221 */ /* 0x000fe20000010000 */
        /* <DEDUP_REMOVED lines=8> */
[----:B------:R-:W-:-:S05]  /*105d0*/  IMAD R111, R114, 0x100, R111 ;  /* 0x00000100726f7824 */ /* 0x000fca00078e026f */
[----:B------:R-:W-:Y:S01]  /*105e0*/  IADD3 R111, PT, PT, R111, R112, RZ ;  /* 0x000000706f6f7210 */ /* 0x000fe20007ffe0ff */
[----:B0-----:R-:W-:-:S05]  /*105f0*/  IMAD.WIDE.U32 R108, R107, 0x4, R108 ;  /* 0x000000046b6c7825 */ /* 0x001fca00078e006c */
[----:B------:R0:W-:Y:S02]  /*10600*/  STG.E desc[UR8][R108.64], R111 ;  /* 0x0000006f6c007986 */ /* 0x0001e4000c101908 */
.L_x_10274:
        /* <DEDUP_REMOVED lines=56> */
.L_x_10288:
[----:B------:R-:W2:Y:S01]  /*10990*/  @!P1 LDC.64 R110, c[0x0][0x3c8] ;  /* 0x0000f200ff6e9b82 */ /* 0x000ea20000000a00 */
[----:B------:R-:W-:Y:S01]  /*109a0*/  FMUL.FTZ R108, R113, R113 ;  /* 0x00000071716c7220 */ /* 0x000fe20000410000 */
[----:B------:R-:W-:Y:S01]  /*109b0*/  PLOP3.LUT P2, PT, PT, PT, UP1, 0x40, 0x4 ;  /* 0x000000000004781c */ /* 0x000fe20003f4e818 */
[----:B01----:R-:W-:-:S03]  /*109c0*/  FADD.FTZ R112, R112, R119 ;  /* 0x0000007770707221 */ /* 0x003fc60000010000 */
[----:B------:R-:W-:Y:S01]  /*109d0*/  FSEL R108, R108, RZ, !P2 ;  /* 0x000000ff6c6c7208 */ /* 0x000fe20005000000 */
[----:B------:R-:W-:Y:S01]  /*109e0*/  FFMA.FTZ R109, R112, R109, UR12 ;  /* 0x0000000c706d7e23 */ /* 0x000fe2000801006d */
[----:B------:R-:W0:Y:S01]  /*109f0*/  @!P1 LDC.64 R116, c[0x0][0x3c0] ;  /* 0x0000f000ff749b82 */ /* 0x000e220000000a00 */
[----:B------:R-:W-:Y:S02]  /*10a00*/  PLOP3.LUT P2, PT, PT, PT, UP1, 0x40, 0x4 ;  /* 0x000000000004781c */ /* 0x000fe40003f4e818 */
[----:B------:R-:W-:Y:S02]  /*10a10*/  FADD.FTZ R115, R109, R108 ;  /* 0x0000006c6d737221 */ /* 0x000fe40000010000 */
[----:B------:R-:W-:-:S03]  /*10a20*/  FSEL R112, R113, RZ, P2 ;  /* 0x000000ff71707208 */ /* 0x000fc60001000000 */
[----:B------:R-:W1:Y:S01]  /*10a30*/  LDC.64 R108, c[0x0][0x428] ;  /* 0x00010a00ff6c7b82 */ /* 0x000e620000000a00 */
[----:B------:R-:W3:Y:S01]  /*10a40*/  MUFU.RSQ R115, R115 ;  /* 0x0000007300737308 */ /* 0x000ee20000001400 */
[C---:B------:R-:W-:Y:S01]  /*10a50*/  FADD.FTZ R36, -R112.reuse, R36 ;  /* 0x0000002470247221 */ /* 0x040fe20000010100 */
[C---:B------:R-:W-:Y:S01]  /*10a60*/  FADD.FTZ R114, -R112.reuse, R37 ;  /* 0x0000002570727221 */ /* 0x040fe20000010100 */
[C---:B------:R-:W-:Y:S01]  /*10a70*/  FADD.FTZ R38, -R112.reuse, R38 ;  /* 0x0000002670267221 */ /* 0x040fe20000010100 */
[C---:B------:R-:W-:Y:S01]  /*10a80*/  FADD.FTZ R118, -R112.reuse, R39 ;  /* 0x0000002770767221 */ /* 0x040fe20000010100 */
[C---:B------:R-:W-:Y:S01]  /*10a90*/  FADD.FTZ R32, -R112.reuse, R32 ;  /* 0x0000002070207221 */ /* 0x040fe20000010100 */
[----:B------:R-:W-:Y:S01]  /*10aa0*/  FADD.FTZ R122, -R112, R29 ;  /* 0x0000001d707a7221 */ /* 0x000fe20000010100 */
[----:B--2---:R-:W-:-:S04]  /*10ab0*/  @!P1 IMAD.WIDE R120, R102, 0x4, R110 ;  /* 0x0000000466789825 */ /* 0x004fc800078e026e */
[C---:B------:R-:W-:Y:S01]  /*10ac0*/  FADD.FTZ R48, -R112.reuse, R48 ;  /* 0x0000003070307221 */ /* 0x040fe20000010100 */
[----:B------:R-:W2:Y:S01]  /*10ad0*/  LDC.64 R110, c[0x0][0x430] ;  /* 0x00010c00ff6e7b82 */ /* 0x000ea20000000a00 */
[----:B------:R-:W-:Y:S01]  /*10ae0*/  FADD.FTZ R50, -R112, R50 ;  /* 0x0000003270327221 */ /* 0x000fe20000010100 */
[----:B0-----:R-:W-:-:S04]  /*10af0*/  @!P1 IMAD.WIDE R116, R102, 0x4, R116 ;  /* 0x0000000466749825 */ /* 0x001fc800078e0274 */
[C---:B---3--:R-:W-:Y:S01]  /*10b00*/  FMUL.FTZ R123, R115.reuse, R36 ;  /* 0x00000024737b7220 */ /* 0x048fe20000410000 */
[----:B------:R-:W-:Y:S01]  /*10b10*/  FMUL.FTZ R119, R115, R114 ;  /* 0x0000007273777220 */ /* 0x000fe20000410000 */
[----:B------:R-:W-:Y:S01]  /*10b20*/  FADD.FTZ R114, -R112, R33 ;  /* 0x0000002170727221 */ /* 0x000fe20000010100 */
[----:B------:R0:W-:Y:S01]  /*10b30*/  @!P1 STG.E desc[UR8][R116.64], R113 ;  /* 0x0000007174009986 */ /* 0x0001e2000c101908 */
[----:B------:R-:W-:Y:S01]  /*10b40*/  FFMA.FTZ R36, R123, R91, R88 ;  /* 0x0000005b7b247223 */ /* 0x000fe20000010058 */
[C---:B------:R-:W-:Y:S01]  /*10b50*/  FFMA.FTZ R37, R119.reuse, R87, R84 ;  /* 0x0000005777257223 */ /* 0x040fe20000010054 */
[----:B-1----:R-:W-:Y:S01]  /*10b60*/  IMAD.WIDE.U32 R124, R74, 0x10, R108 ;  /* 0x000000104a7c7825 */ /* 0x002fe200078e006c */
[----:B------:R1:W-:Y:S03]  /*10b70*/  @!P1 STG.E desc[UR8][R120.64], R115 ;  /* 0x0000007378009986 */ /* 0x0003e6000c101908 */
[C---:B------:R-:W-:Y:S01]  /*10b80*/  FADD.FTZ R33, -R112.reuse, R31 ;  /* 0x0000001f70217221 */ /* 0x040fe20000010100 */
[----:B------:R-:W-:Y:S01]  /*10b90*/  FFMA.FTZ R29, R119, R85, R82 ;  /* 0x00000055771d7223 */ /* 0x000fe20000010052 */
[C---:B0-----:R-:W-:Y:S01]  /*10ba0*/  FMUL.FTZ R117, R115.reuse, R38 ;  /* 0x0000002673757220 */ /* 0x041fe20000410000 */
[----:B------:R-:W-:Y:S01]  /*10bb0*/  FMUL.FTZ R113, R115, R118 ;  /* 0x0000007673717220 */ /* 0x000fe20000410000 */
[----:B------:R-:W-:Y:S01]  /*10bc0*/  FADD.FTZ R116, -R112, R34 ;  /* 0x0000002270747221 */ /* 0x000fe20000010100 */
[----:B------:R-:W-:-:S04]  /*10bd0*/  IMAD.WIDE.U32 R118, R105, 0x10, R108 ;  /* 0x0000001069767825 */ /* 0x000fc800078e006c */
[----:B------:R-:W-:Y:S01]  /*10be0*/  FFMA.FTZ R38, R117, R83, R80 ;  /* 0x0000005375267223 */ /* 0x000fe20000010050 */
[----:B------:R-:W-:Y:S01]  /*10bf0*/  FFMA.FTZ R39, R113, R79, R62 ;  /* 0x0000004f71277223 */ /* 0x000fe2000001003e */
[C---:B-1----:R-:W-:Y:S01]  /*10c00*/  FADD.FTZ R120, -R112.reuse, R35 ;  /* 0x0000002370787221 */ /* 0x042fe20000010100 */
[----:B------:R-:W-:Y:S01]  /*10c10*/  FADD.FTZ R121, -R112, R28 ;  /* 0x0000001c70797221 */ /* 0x000fe20000010100 */
[----:B------:R-:W-:Y:S01]  /*10c20*/  FFMA.FTZ R28, R123, R89, R86 ;  /* 0x000000597b1c7223 */ /* 0x000fe20000010056 */
[----:B------:R-:W-:Y:S01]  /*10c30*/  FFMA.FTZ R31, R113, R13, R64 ;  /* 0x0000000d711f7223 */ /* 0x000fe20000010040 */
[----:B------:R0:W-:Y:S01]  /*10c40*/  STG.E.128 desc[UR8][R124.64], R36 ;  /* 0x000000247c007986 */ /* 0x0001e2000c101d08 */
[----:B--2---:R-:W-:-:S04]  /*10c50*/  IMAD.WIDE.U32 R34, R74, 0x10, R110 ;  /* 0x000000104a227825 */ /* 0x004fc800078e006e */
[C---:B------:R-:W-:Y:S01]  /*10c60*/  FMUL.FTZ R74, R115.reuse, R114 ;  /* 0x00000072734a7220 */ /* 0x040fe20000410000 */
[C---:B------:R-:W-:Y:S01]  /*10c70*/  FMUL.FTZ R116, R115.reuse, R116 ;  /* 0x0000007473747220 */ /* 0x040fe20000410000 */
[C---:B------:R-:W-:Y:S01]  /*10c80*/  FMUL.FTZ R121, R115.reuse, R121 ;  /* 0x0000007973797220 */ /* 0x040fe20000410000 */
[----:B------:R-:W-:Y:S02]  /*10c90*/  FMUL.FTZ R114, R115, R50 ;  /* 0x0000003273727220 */ /* 0x000fe40000410000 */
[----:B------:R-:W-:Y:S01]  /*10ca0*/  FFMA.FTZ R50, R116, R18, R9 ;  /* 0x0000001274327223 */ /* 0x000fe20000010009 */
[C---:B0-----:R-:W-:Y:S01]  /*10cb0*/  FADD.FTZ R124, -R112.reuse, R30 ;  /* 0x0000001e707c7221 */ /* 0x041fe20000010100 */
[----:B------:R-:W-:Y:S01]  /*10cc0*/  FFMA.FTZ R30, R117, R81, R78 ;  /* 0x00000051751e7223 */ /* 0x000fe2000001004e */
[C---:B------:R-:W-:Y:S01]  /*10cd0*/  FADD.FTZ R38, -R112.reuse, R49 ;  /* 0x0000003170267221 */ /* 0x040fe20000010100 */
[----:B------:R-:W-:Y:S01]  /*10ce0*/  FADD.FTZ R112, -R112, R51 ;  /* 0x0000003370707221 */ /* 0x000fe20000010100 */
[C---:B------:R-:W-:Y:S01]  /*10cf0*/  FMUL.FTZ R49, R115.reuse, R32 ;  /* 0x0000002073317220 */ /* 0x040fe20000410000 */
[C---:B------:R-:W-:Y:S01]  /*10d00*/  FMUL.FTZ R51, R115.reuse, R120 ;  /* 0x0000007873337220 */ /* 0x040fe20000410000 */
[----:B------:R0:W-:Y:S01]  /*10d10*/  STG.E.128 desc[UR8][R34.64], R28 ;  /* 0x0000001c22007986 */ /* 0x0001e2000c101d08 */
[C---:B------:R-:W-:Y:S01]  /*10d20*/  FMUL.FTZ R120, R115.reuse, R122 ;  /* 0x0000007a73787220 */ /* 0x040fe20000410000 */
[C---:B------:R-:W-:Y:S01]  /*10d30*/  FMUL.FTZ R36, R115.reuse, R124 ;  /* 0x0000007c73247220 */ /* 0x040fe20000410000 */
[C---:B------:R-:W-:Y:S01]  /*10d40*/  FMUL.FTZ R39, R115.reuse, R33 ;  /* 0x0000002173277220 */ /* 0x040fe20000410000 */
[C---:B------:R-:W-:Y:S01]  /*10d50*/  FMUL.FTZ R37, R115.reuse, R48 ;  /* 0x0000003073257220 */ /* 0x040fe20000410000 */
[----:B------:R-:W-:Y:S01]  /*10d60*/  FMUL.FTZ R38, R115, R38 ;  /* 0x0000002673267220 */ /* 0x000fe20000410000 */
[----:B------:R-:W-:Y:S01]  /*10d70*/  FFMA.FTZ R32, R49, R15, R12 ;  /* 0x0000000f31207223 */ /* 0x000fe2000001000c */
[----:B------:R-:W-:Y:S01]  /*10d80*/  FMUL.FTZ R115, R115, R112 ;  /* 0x0000007073737220 */ /* 0x000fe20000410000 */
[----:B------:R-:W-:Y:S01]  /*10d90*/  FFMA.FTZ R48, R49, R19, R10 ;  /* 0x0000001331307223 */ /* 0x000fe2000001000a */
[C---:B------:R-:W-:Y:S01]  /*10da0*/  FFMA.FTZ R33, R74.reuse, R16, R63 ;  /* 0x000000104a217223 */ /* 0x040fe2000001003f */
[----:B------:R-:W-:Y:S01]  /*10db0*/  FFMA.FTZ R49, R74, R20, R65 ;  /* 0x000000144a317223 */ /* 0x000fe20000010041 */
[----:B------:R-:W-:-:S04]  /*10dc0*/  IMAD.WIDE.U32 R112, R75, 0x10, R108 ;  /* 0x000000104b707825 */ /* 0x000fc800078e006c */
[----:B------:R-:W-:-:S04]  /*10dd0*/  IMAD.WIDE.U32 R122, R105, 0x10, R110 ;  /* 0x00000010697a7825 */ /* 0x000fc800078e006e */
[----:B0-----:R-:W-:Y:S01]  /*10de0*/  FFMA.FTZ R34, R116, R14, R11 ;  /* 0x0000000e74227223 */ /* 0x001fe2000001000b */
[----:B------:R-:W-:-:S04]  /*10df0*/  IMAD.WIDE.U32 R116, R75, 0x10, R110 ;  /* 0x000000104b747825 */ /* 0x000fc800078e006e */
[C---:B------:R-:W-:Y:S01]  /*10e00*/  FFMA.FTZ R35, R51.reuse, R17, R66 ;  /* 0x0000001133237223 */ /* 0x040fe20000010042 */
[----:B------:R-:W0:Y:S01]  /*10e10*/  LDC.64 R74, c[0x0][0x380] ;  /* 0x0000e000ff4a7b82 */ /* 0x000e220000000a00 */
[----:B------:R-:W-:Y:S01]  /*10e20*/  FFMA.FTZ R51, R51, R21, R68 ;  /* 0x0000001533337223 */ /* 0x000fe20000010044 */
[----:B------:R-:W-:Y:S01]  /*10e30*/  FFMA.FTZ R30, R36, R22, R7 ;  /* 0x00000016241e7223 */ /* 0x000fe20000010007 */
[----:B------:R-:W-:Y:S01]  /*10e40*/  FFMA.FTZ R28, R121, R23, R8 ;  /* 0x00000017791c7223 */ /* 0x000fe20000010008 */
[----:B------:R1:W-:Y:S01]  /*10e50*/  STG.E.128 desc[UR8][R118.64], R32 ;  /* 0x0000002076007986 */ /* 0x0003e2000c101d08 */
[----:B------:R-:W-:Y:S01]  /*10e60*/  FFMA.FTZ R29, R120, R24, R67 ;  /* 0x00000018781d7223 */ /* 0x000fe20000010043 */
[----:B------:R-:W-:Y:S01]  /*10e70*/  FFMA.FTZ R31, R39, R25, R70 ;  /* 0x00000019271f7223 */ /* 0x000fe20000010046 */
[C---:B------:R-:W-:Y:S01]  /*10e80*/  IMAD.WIDE.U32 R108, R107.reuse, 0x10, R108 ;  /* 0x000000106b6c7825 */ /* 0x040fe200078e006c */
[----:B------:R2:W-:Y:S03]  /*10e90*/  STG.E.128 desc[UR8][R122.64], R48 ;  /* 0x000000307a007986 */ /* 0x0005e6000c101d08 */
[----:B------:R-:W-:Y:S01]  /*10ea0*/  IMAD.WIDE.U32 R110, R107, 0x10, R110 ;  /* 0x000000106b6e7825 */ /* 0x000fe200078e006e */
[----:B------:R3:W-:Y:S03]  /*10eb0*/  STG.E.128 desc[UR8][R112.64], R28 ;  /* 0x0000001c70007986 */ /* 0x0007e6000c101d08 */
[----:B-1----:R-:W-:Y:S01]  /*10ec0*/  FFMA.FTZ R34, R36, R26, R5 ;  /* 0x0000001a24227223 */ /* 0x002fe20000010005 */
[----:B------:R-:W-:Y:S01]  /*10ed0*/  FFMA.FTZ R36, R37, R55, R4 ;  /* 0x0000003725247223 */ /* 0x000fe20000010004 */
[----:B------:R-:W-:Y:S01]  /*10ee0*/  FFMA.FTZ R32, R121, R27, R6 ;  /* 0x0000001b79207223 */ /* 0x000fe20000010006 */
[----:B------:R-:W-:Y:S01]  /*10ef0*/  FFMA.FTZ R33, R120, R52, R69 ;  /* 0x0000003478217223 */ /* 0x000fe20000010045 */
[----:B--2---:R-:W-:Y:S01]  /*10f00*/  FFMA.FTZ R48, R37, R59, R2 ;  /* 0x0000003b25307223 */ /* 0x004fe20000010002 */
[----:B------:R-:W-:Y:S01]  /*10f10*/  FFMA.FTZ R35, R39, R53, R72 ;  /* 0x0000003527237223 */ /* 0x000fe20000010048 */
[C---:B------:R-:W-:Y:S01]  /*10f20*/  FFMA.FTZ R37, R38.reuse, R56, R71 ;  /* 0x0000003826257223 */ /* 0x040fe20000010047 */
[----:B------:R-:W-:Y:S01]  /*10f30*/  FFMA.FTZ R49, R38, R58, R73 ;  /* 0x0000003a26317223 */ /* 0x000fe20000010049 */
[C---:B------:R-:W-:Y:S01]  /*10f40*/  FFMA.FTZ R38, R114.reuse, R54, R3 ;  /* 0x0000003672267223 */ /* 0x040fe20000010003 */
[C---:B------:R-:W-:Y:S01]  /*10f50*/  FFMA.FTZ R39, R115.reuse, R57, R76 ;  /* 0x0000003973277223 */ /* 0x040fe2000001004c */
[----:B------:R-:W-:Y:S01]  /*10f60*/  FFMA.FTZ R50, R114, R61, R0 ;  /* 0x0000003d72327223 */ /* 0x000fe20000010000 */
[----:B------:R-:W-:Y:S01]  /*10f70*/  FFMA.FTZ R51, R115, R60, R77 ;  /* 0x0000003c73337223 */ /* 0x000fe2000001004d */
[----:B------:R3:W-:Y:S01]  /*10f80*/  STG.E.128 desc[UR8][R116.64], R32 ;  /* 0x0000002074007986 */ /* 0x0007e2000c101d08 */
[----:B0-----:R-:W-:-:S03]  /*10f90*/  IMAD R102, R74, 0x4, R102 ;  /* 0x000000044a667824 */ /* 0x001fc600078e0266 */
[----:B------:R3:W-:Y:S02]  /*10fa0*/  STG.E.128 desc[UR8][R108.64], R36 ;  /* 0x000000246c007986 */ /* 0x0007e4000c101d08 */
[----:B------:R-:W-:Y:S02]  /*10fb0*/  ISETP.GE.AND P1, PT, R102, R75, PT ;  /* 0x0000004b6600720c */ /* 0x000fe40003f26270 */
[----:B------:R3:W-:Y:S11]  /*10fc0*/  STG.E.128 desc[UR8][R110.64], R48 ;  /* 0x000000306e007986 */ /* 0x0007f6000c101d08 */
[----:B------:R-:W-:Y:S05]  /*10fd0*/  @!P1 BRA `(.L_x_10276) ;  /* 0xffffff0400309947 */ /* 0x000fea000383ffff */
[----:B------:R-:W-:Y:S05]  /*10fe0*/  BSYNC B0 ;  /* 0x0000000000007941 */ /* 0x000fea0003800000 */
.L_x_10022:
[----:B------:R-:W-:Y:S05]  /*10ff0*/  EXIT ;  /* 0x000000000000794d */ /* 0x000fea0003800000 */
.L_x_10275:
[----:B------:R-:W-:Y:S01]  /*11000*/  HFMA2 R121, -RZ, RZ, 0, 1.847743988037109375e-06 ;  /* 0x0000001fff797431 */ /* 0x000fe200000001ff */
[----:B------:R-:W-:Y:S01]  /*11010*/  BSSY B1, `(.L_x_10277) ;  /* 0x0000007000017945 */ /* 0x000fe20003800000 */
[----:B------:R-:W-:Y:S01]  /*11020*/  MOV R117, R110 ;  /* 0x0000006e00757202 */ /* 0x000fe20000000f00 */
[----:B------:R-:W-:Y:S02]  /*11030*/  IMAD.MOV.U32 R118, RZ, RZ, 0x1 ;  /* 0x00000001ff767424 */ /* 0x000fe400078e00ff */
[----:B------:R-:W-:-:S07]  /*11040*/  IMAD.MOV.U32 R116, RZ, RZ, -0x1 ;  /* 0xffffffffff747424 */ /* 0x000fce00078e00ff */
[----:B0-----:R-:W-:Y:S05]  /*11050*/  WARPSYNC.COLLECTIVE R116, `(.L_x_10278) ;  /* 0x0000000074087348 */ /* 0x001fea0003c00000 */
[----:B------:R1:W2:Y:S02]  /*11060*/  SHFL.BFLY P2, R119, R117, R118, R121 ;  /* 0x0c00007675777389 */ /* 0x0002a40000040079 */
[----:B012---:R-:W-:Y:S05]  /*11070*/  ENDCOLLECTIVE ;  /* 0x000000000000791b */ /* 0x007fea0003800000 */
.L_x_10278:
[----:B------:R-:W-:Y:S05]  /*11080*/  BSYNC B1 ;  /* 0x0000000000017941 */ /* 0x000fea0003800000 */
.L_x_10277:
        /* <DEDUP_REMOVED lines=9> */
.L_x_10279:
[----:B------:R-:W-:Y:S02]  /*11120*/  IMAD.MOV.U32 R118, RZ, RZ, 0x4 ;  /* 0x00000004ff767424 */ /* 0x000fe400078e00ff */
[----:B------:R-:W-:-:S04]  /*11130*/  IMAD.MOV.U32 R108, RZ, RZ, R119 ;  /* 0x000000ffff6c7224 */ /* 0x000fc800078e0077 */
[----:B------:R-:W-:-:S05]  /*11140*/  FADD.FTZ R112, R111, R108 ;  /* 0x0000006c6f707221 */ /* 0x000fca0000010000 */
[----:B------:R-:W-:-:S07]  /*11150*/  MOV R117, R112 ;  /* 0x0000007000757202 */ /* 0x000fce0000000f00 */
[----:B------:R-:W-:Y:S05]  /*11160*/  WARPSYNC.COLLECTIVE R116, `(.L_x_10280) ;  /* 0x0000000074087348 */ /* 0x000fea0003c00000 */
[----:B------:R0:W1:Y:S02]  /*11170*/  SHFL.BFLY P2, R119, R117, R118, R121 ;  /* 0x0c00007675777389 */ /* 0x0000640000040079 */
[----:B01----:R-:W-:Y:S05]  /*11180*/  ENDCOLLECTIVE ;  /* 0x000000000000791b */ /* 0x003fea0003800000 */
.L_x_10280:
[----:B------:R-:W-:Y:S01]  /*11190*/  HFMA2 R118, -RZ, RZ, 0, 4.76837158203125e-07 ;  /* 0x00000008ff767431 */ /* 0x000fe200000001ff */
[----:B------:R-:W-:-:S05]  /*111a0*/  MOV R109, R119 ;  /* 0x00000077006d7202 */ /* 0x000fca0000000f00 */
[----:B------:R-:W-:-:S04]  /*111b0*/  FADD.FTZ R114, R112, R109 ;  /* 0x0000006d70727221 */ /* 0x000fc80000010000 */
[----:B------:R-:W-:-:S07]  /*111c0*/  IMAD.MOV.U32 R117, RZ, RZ, R114 ;  /* 0x000000ffff757224 */ /* 0x000fce00078e0072 */
[----:B------:R-:W-:Y:S05]  /*111d0*/  WARPSYNC.COLLECTIVE R116, `(.L_x_10281) ;  /* 0x0000000074087348 */ /* 0x000fea0003c00000 */
[----:B------:R0:W1:Y:S02]  /*111e0*/  SHFL.BFLY P2, R119, R117, R118, R121 ;  /* 0x0c00007675777389 */ /* 0x0000640000040079 */
[----:B01----:R-:W-:Y:S05]  /*111f0*/  ENDCOLLECTIVE ;  /* 0x000000000000791b */ /* 0x003fea0003800000 */
.L_x_10281:
        /* <DEDUP_REMOVED lines=8> */
.L_x_10282:
        /* <DEDUP_REMOVED lines=40> */
.L_x_10283:
[----:B------:R-:W-:Y:S02]  /*11500*/  IMAD.MOV.U32 R118, RZ, RZ, 0x2 ;  /* 0x00000002ff767424 */ /* 0x000fe400078e00ff */
[----:B------:R-:W-:-:S04]  /*11510*/  IMAD.MOV.U32 R111, RZ, RZ, R119 ;  /* 0x000000ffff6f7224 */ /* 0x000fc800078e0077 */
[----:B------:R-:W-:-:S05]  /*11520*/  FADD.FTZ R111, R108, R111 ;  /* 0x0000006f6c6f7221 */ /* 0x000fca0000010000 */
[----:B------:R-:W-:-:S07]  /*11530*/  MOV R117, R111 ;  /* 0x0000006f00757202 */ /* 0x000fce0000000f00 */
[----:B------:R-:W-:Y:S05]  /*11540*/  WARPSYNC.COLLECTIVE R116, `(.L_x_10284) ;  /* 0x0000000074087348 */ /* 0x000fea0003c00000 */
[----:B------:R0:W1:Y:S02]  /*11550*/  SHFL.BFLY P2, R119, R117, R118, R121 ;  /* 0x0c00007675777389 */ /* 0x0000640000040079 */
[----:B01----:R-:W-:Y:S05]  /*11560*/  ENDCOLLECTIVE ;  /* 0x000000000000791b */ /* 0x003fea0003800000 */
.L_x_10284:
[----:B------:R-:W-:Y:S01]  /*11570*/  HFMA2 R118, -RZ, RZ, 0, 2.384185791015625e-07 ;  /* 0x00000004ff767431 */ /* 0x000fe200000001ff */
[----:B------:R-:W-:-:S05]  /*11580*/  MOV R110, R119 ;  /* 0x00000077006e7202 */ /* 0x000fca0000000f00 */
[----:B------:R-:W-:-:S04]  /*11590*/  FADD.FTZ R110, R111, R110 ;  /* 0x0000006e6f6e7221 */ /* 0x000fc80000010000 */
[----:B------:R-:W-:-:S07]  /*115a0*/  IMAD.MOV.U32 R117, RZ, RZ, R110 ;  /* 0x000000ffff757224 */ /* 0x000fce00078e006e */
[----:B------:R-:W-:Y:S05]  /*115b0*/  WARPSYNC.COLLECTIVE R116, `(.L_x_10285) ;  /* 0x0000000074087348 */ /* 0x000fea0003c00000 */
[----:B------:R0:W1:Y:S02]  /*115c0*/  SHFL.BFLY P2, R119, R117, R118, R121 ;  /* 0x0c00007675777389 */ /* 0x0000640000040079 */
[----:B01----:R-:W-:Y:S05]  /*115d0*/  ENDCOLLECTIVE ;  /* 0x000000000000791b */ /* 0x003fea0003800000 */
.L_x_10285:
[----:B------:R-:W-:Y:S02]  /*115e0*/  IMAD.MOV.U32 R118, RZ, RZ, 0x8 ;  /* 0x00000008ff767424 */ /* 0x000fe400078e00ff */
[----:B------:R-:W-:-:S04]  /*115f0*/  IMAD.MOV.U32 R115, RZ, RZ, R119 ;  /* 0x000000ffff737224 */ /* 0x000fc800078e0077 */
[----:B------:R-:W-:-:S05]  /*11600*/  FADD.FTZ R115, R110, R115 ;  /* 0x000000736e737221 */ /* 0x000fca0000010000 */
[----:B------:R-:W-:-:S07]  /*11610*/  MOV R117, R115 ;  /* 0x0000007300757202 */ /* 0x000fce0000000f00 */
[----:B------:R-:W-:Y:S05]  /*11620*/  WARPSYNC.COLLECTIVE R116, `(.L_x_10286) ;  /* 0x0000000074087348 */ /* 0x000fea0003c00000 */
[----:B------:R0:W1:Y:S02]  /*11630*/  SHFL.BFLY P2, R119, R117, R118, R121 ;  /* 0x0c00007675777389 */ /* 0x0000640000040079 */
[----:B01----:R-:W-:Y:S05]  /*11640*/  ENDCOLLECTIVE ;  /* 0x000000000000791b */ /* 0x003fea0003800000 */
.L_x_10286:
[----:B------:R-:W-:Y:S01]  /*11650*/  HFMA2 R118, -RZ, RZ, 0, 9.5367431640625e-07 ;  /* 0x00000010ff767431 */ /* 0x000fe200000001ff */
[----:B------:R-:W-:-:S05]  /*11660*/  MOV R112, R119 ;  /* 0x0000007700707202 */ /* 0x000fca0000000f00 */
[----:B------:R-:W-:-:S04]  /*11670*/  FADD.FTZ R112, R115, R112 ;  /* 0x0000007073707221 */ /* 0x000fc80000010000 */
[----:B------:R-:W-:-:S07]  /*11680*/  IMAD.MOV.U32 R117, RZ, RZ, R112 ;  /* 0x000000ffff757224 */ /* 0x000fce00078e0070 */
[----:B------:R-:W-:Y:S05]  /*11690*/  WARPSYNC.COLLECTIVE R116, `(.L_x_10287) ;  /* 0x0000000074087348 */ /* 0x000fea0003c00000 */
[----:B------:R0:W1:Y:S02]  /*116a0*/  SHFL.BFLY P2, R119, R117, R118, R121 ;  /* 0x0c00007675777389 */ /* 0x0000640000040079 */
[----:B01----:R-:W-:Y:S05]  /*116b0*/  ENDCOLLECTIVE ;  /* 0x000000000000791b */ /* 0x003fea0003800000 */
.L_x_10287:
[----:B------:R-:W-:Y:S05]  /*116c0*/  BRA `(.L_x_10288) ;  /* 0xfffffff000b07947 */ /* 0x000fea000383ffff */
.L_x_10289:
        /* <DEDUP_REMOVED lines=11> */
.L_x_12166:


//--------------------- .text._ZN10layer_norm31ln_parallel_residual_fwd_kernelINS_13Kernel_traitsI6__halfffffjLj512ELj1ELj4ELj1ELj16ENS_18Kernel_traits_baseILj512ES2_ffffjLj128EEEEELb1ELb1ELb0EEEvNS_9FwdParamsE --------------------------
	.section	.text._ZN10layer_norm31ln_parallel_residual_fwd_kernelINS_13Kernel_traitsI6__halfffffjLj512ELj1ELj4ELj1ELj16ENS_18Kernel_traits_baseILj512ES2_ffffjLj128EEEEELb1ELb1ELb0EEEvNS_9FwdParamsE,"ax",@progbits
	.align	128
        .global         _ZN10layer_norm31ln_parallel_residual_fwd_kernelINS_13Kernel_traitsI6__halfffffjLj512ELj1ELj4ELj1ELj16ENS_18Kernel_traits_baseILj512ES2_ffffjLj128EEEEELb1ELb1ELb0EEEvNS_9FwdParamsE
        .type           _ZN10layer_norm31ln_parallel_residual_fwd_kernelINS_13Kernel_traitsI6__halfffffjLj512ELj1ELj4ELj1ELj16ENS_18Kernel_traits_baseILj512ES2_ffffjLj128EEEEELb1ELb1ELb0EEEvNS_9FwdParamsE,@function
        .size           _ZN10layer_norm31ln_parallel_residual_fwd_kernelINS_13Kernel_traitsI6__halfffffjLj512ELj1ELj4ELj1ELj16ENS_18Kernel_traits_baseILj512ES2_ffffjLj128EEEEELb1ELb1ELb0EEEvNS_9FwdParamsE,(.L_x_12167 - _ZN10layer_norm31ln_parallel_residual_fwd_kernelINS_13Kernel_traitsI6__halfffffjLj512ELj1ELj4ELj1ELj16ENS_18Kernel_traits_baseILj512ES2_ffffjLj128EEEEELb1ELb1ELb0EEEvNS_9FwdParamsE)
        .other          _ZN10layer_norm31ln_parallel_residual_fwd_kernelINS_13Kernel_traitsI6__halfffffjLj512ELj1ELj4ELj1ELj16ENS_18Kernel_traits_baseILj512ES2_ffffjLj128EEEEELb1ELb1ELb0EEEvNS_9FwdParamsE,@"STO_CUDA_ENTRY STV_DEFAULT"
_ZN10layer_norm31ln_parallel_residual_fwd_kernelINS_13Kernel_traitsI6__halfffffjLj512ELj1ELj4ELj1ELj16ENS_18Kernel_traits_baseILj512ES2_ffffjLj128EEEEELb1ELb1ELb0EEEvNS_9FwdParamsE:
.text._ZN10layer_norm31ln_parallel_residual_fwd_kernelINS_13Kernel_traitsI6__halfffffjLj512ELj1ELj4ELj1ELj16ENS_18Kernel_traits_baseILj512ES2_ffffjLj128EEEEELb1ELb1ELb0EEEvNS_9FwdParamsE:
        /* <DEDUP_REMOVED lines=55> */
[----:B------:R-:W-:Y:S01]  /*0370*/  IMAD.MOV.U32 R23, RZ, RZ, R75 ;  /* 0x000000ffff177224 */ /* 0x000fe200078e004b */
[C---:B------:R-:W-:Y:S02]  /*0380*/  ISETP.GE.U32.AND P0, PT, R39.reuse, 0x20, PT ;  /* 0x000000202700780c */ /* 0x040fe40003f06070 */
[----:B------:R-:W-:-:S09]  /*0390*/  ISETP.GE.U32.AND P2, PT, R39, 0x60, PT ;  /* 0x000000602700780c */ /* 0x000fd20003f46070 */
[----:B------:R-:W0:Y:S02]  /*03a0*/  @P1 LDC.64 R14, c[0x0][0x3d0] ;  /* 0x0000f400ff0e1b82 */ /* 0x000e240000000a00 */
[----:B------:R-:W-:-:S06]  /*03b0*/  @P0 LOP3.LUT R23, R75, 0x20, RZ, 0xfc, !PT ;  /* 0x000000204b170812 */ /* 0x000fcc00078efcff */
[----:B------:R-:W1:Y:S08]  /*03c0*/  @P1 LDC.64 R16, c[0x0][0x438] ;  /* 0x00010e00ff101b82 */ /* 0x000e700000000a00 */
[----:B------:R-:W2:Y:S08]  /*03d0*/  @P0 LDC.64 R10, c[0x0][0x3d0] ;  /* 0x0000f400ff0a0b82 */ /* 0x000eb00000000a00 */
[----:B------:R-:W3:Y:S01]  /*03e0*/  @P2 LDC.64 R18, c[0x0][0x3d0] ;  /* 0x0000f400ff122b82 */ /* 0x000ee20000000a00 */
[----:B0-----:R-:W-:-:S05]  /*03f0*/  @P1 IMAD.WIDE.U32 R14, R23, 0x8, R14 ;  /* 0x00000008170e1825 */ /* 0x001fca00078e000e */
[----:B------:R4:W5:Y:S02]  /*0400*/  @P1 LDG.E.64 R6, desc[UR8][R14.64] ;  /* 0x000000080e061981 */ /* 0x000964000c1e1b00 */
[----:B------:R-:W0:Y:S01]  /*0410*/  @P0 LDC.64 R12, c[0x0][0x438] ;  /* 0x00010e00ff0c0b82 */ /* 0x000e220000000a00 */
[----:B-1----:R-:W-:-:S04]  /*0420*/  @P1 IMAD.WIDE.U32 R16, R23, 0x8, R16 ;  /* 0x0000000817101825 */ /* 0x002fc800078e0010 */
[----:B------:R-:W-:Y:S01]  /*0430*/  @P1 VIADD R23, R23, 0x20 ;  /* 0x0000002017171836 */ /* 0x000fe20000000000 */
[----:B------:R4:W5:Y:S02]  /*0440*/  @P1 LD.E.64 R28, desc[UR8][R16.64] ;  /* 0x00000008101c1980 */ /* 0x000964000c101b00 */
[----:B------:R-:W1:Y:S01]  /*0450*/  @P2 LDC.64 R20, c[0x0][0x438] ;  /* 0x00010e00ff142b82 */ /* 0x000e620000000a00 */
[----:B--2---:R-:W-:-:S05]  /*0460*/  @P0 IMAD.WIDE.U32 R10, R75, 0x8, R10 ;  /* 0x000000084b0a0825 */ /* 0x004fca00078e000a */
[----:B------:R4:W5:Y:S01]  /*0470*/  @P0 LDG.E.64 R4, desc[UR8][R10.64] ;  /* 0x000000080a040981 */ /* 0x000962000c1e1b00 */
[----:B---3--:R-:W-:-:S05]  /*0480*/  @P2 IMAD.WIDE.U32 R18, R23, 0x8, R18 ;  /* 0x0000000817122825 */ /* 0x008fca00078e0012 */
[----:B------:R4:W5:Y:S01]  /*0490*/  @P2 LDG.E.64 R8, desc[UR8][R18.64] ;  /* 0x0000000812082981 */ /* 0x000962000c1e1b00 */
[----:B0-----:R-:W-:-:S05]  /*04a0*/  @P0 IMAD.WIDE.U32 R12, R75, 0x8, R12 ;  /* 0x000000084b0c0825 */ /* 0x001fca00078e000c */
[----:B------:R4:W5:Y:S01]  /*04b0*/  @P0 LD.E.64 R30, desc[UR8][R12.64] ;  /* 0x000000080c1e0980 */ /* 0x000962000c101b00 */
[----:B-1----:R-:W-:-:S05]  /*04c0*/  @P2 IMAD.WIDE.U32 R20, R23, 0x8, R20 ;  /* 0x0000000817142825 */ /* 0x002fca00078e0014 */
[----:B------:R4:W5:Y:S01]  /*04d0*/  @P2 LD.E.64 R2, desc[UR8][R20.64] ;  /* 0x0000000814022980 */ /* 0x000962000c101b00 */
[----:B------:R-:W-:Y:S02]  /*04e0*/  ISETP.GE.U32.AND P1, PT, R39, 0x80, PT ;  /* 0x000000802700780c */ /* 0x000fe40003f26070 */
[----:B------:R-:W-:-:S11]  /*04f0*/  @P2 IADD3 R23, PT, PT, R23, 0x20, RZ ;  /* 0x0000002017172810 */ /* 0x000fd60007ffe0ff */
[----:B----4-:R-:W-:Y:S05]  /*0500*/  @!P1 BRA `(.L_x_10292) ;  /* 0x00000000007c9947 */ /* 0x010fea0003800000 */
[----:B------:R-:W0:Y:S08]  /*0510*/  LDC.64 R10, c[0x0][0x3d0] ;  /* 0x0000f400ff0a7b82 */ /* 0x000e300000000a00 */
[----:B------:R-:W1:Y:S01]  /*0520*/  LDC.64 R68, c[0x0][0x438] ;  /* 0x00010e00ff447b82 */ /* 0x000e620000000a00 */
[----:B0-----:R-:W-:-:S06]  /*0530*/  IMAD.WIDE.U32 R10, R23, 0x8, R10 ;  /* 0x00000008170a7825 */ /* 0x001fcc00078e000a */
[----:B------:R-:W5:Y:S01]  /*0540*/  LDG.E.64 R10, desc[UR8][R10.64] ;  /* 0x000000080a0a7981 */ /* 0x000f62000c1e1b00 */
[----:B-1----:R-:W-:-:S06]  /*0550*/  IMAD.WIDE.U32 R68, R23, 0x8, R68 ;  /* 0x0000000817447825 */ /* 0x002fcc00078e0044 */
[----:B------:R-:W5:Y:S01]  /*0560*/  LD.E.64 R68, desc[UR8][R68.64] ;  /* 0x0000000844447980 */ /* 0x000f62000c101b00 */
[----:B------:R-:W-:Y:S05]  /*0570*/  BRA `(.L_x_10292) ;  /* 0x0000000000607947 */ /* 0x000fea0003800000 */
.L_x_10291:
[C---:B------:R-:W-:Y:S01]  /*0580*/  ISETP.GE.U32.AND P1, PT, R39.reuse, 0x40, PT ;  /* 0x000000402700780c */ /* 0x040fe20003f26070 */
[----:B------:R-:W-:Y:S01]  /*0590*/  IMAD.MOV.U32 R23, RZ, RZ, R75 ;  /* 0x000000ffff177224 */ /* 0x000fe200078e004b */
[C---:B------:R-:W-:Y:S02]  /*05a0*/  ISETP.GE.U32.AND P2, PT, R39.reuse, 0x60, PT ;  /* 0x000000602700780c */ /* 0x040fe40003f46070 */
[C---:B------:R-:W-:Y:S02]  /*05b0*/  ISETP.GE.U32.AND P0, PT, R39.reuse, 0x20, PT ;  /* 0x000000202700780c */ /* 0x040fe40003f06070 */
[----:B------:R-:W-:-:S07]  /*05c0*/  ISETP.GE.U32.AND P3, PT, R39, 0x80, PT ;  /* 0x000000802700780c */ /* 0x000fce0003f66070 */
[----:B------:R-:W0:Y:S04]  /*05d0*/  @P1 LDC.64 R12, c[0x0][0x3d0] ;  /* 0x0000f400ff0c1b82 */ /* 0x000e280000000a00 */
[----:B------:R-:W-:-:S04]  /*05e0*/  @P0 LOP3.LUT R23, R75, 0x20, RZ, 0xfc, !PT ;  /* 0x000000204b170812 */ /* 0x000fc800078efcff */
[----:B------:R-:W1:Y:S08]  /*05f0*/  @P2 LDC.64 R14, c[0x0][0x3d0] ;  /* 0x0000f400ff0e2b82 */ /* 0x000e700000000a00 */
[----:B------:R-:W2:Y:S08]  /*0600*/  @P3 LDC.64 R20, c[0x0][0x3d0] ;  /* 0x0000f400ff143b82 */ /* 0x000eb00000000a00 */
[----:B------:R-:W3:Y:S01]  /*0610*/  @P0 LDC.64 R16, c[0x0][0x3d0] ;  /* 0x0000f400ff100b82 */ /* 0x000ee20000000a00 */
[----:B0-----:R-:W-:-:S04]  /*0620*/  @P1 IMAD.WIDE.U32 R12, R23, 0x8, R12 ;  /* 0x00000008170c1825 */ /* 0x001fc800078e000c */
[----:B------:R-:W-:Y:S01]  /*0630*/  @P1 VIADD R23, R23, 0x20 ;  /* 0x0000002017171836 */ /* 0x000fe20000000000 */
[----:B------:R0:W5:Y:S03]  /*0640*/  @P1 LDG.E.64 R6, desc[UR8][R12.64] ;  /* 0x000000080c061981 */ /* 0x000166000c1e1b00 */
[C---:B-1----:R-:W-:Y:S01]  /*0650*/  @P2 IMAD.WIDE.U32 R18, R23.reuse, 0x8, R14 ;  /* 0x0000000817122825 */ /* 0x042fe200078e000e */
[----:B------:R-:W-:-:S04]  /*0660*/  @P2 IADD3 R23, PT, PT, R23, 0x20, RZ ;  /* 0x0000002017172810 */ /* 0x000fc80007ffe0ff */
[----:B------:R0:W5:Y:S01]  /*0670*/  @P2 LDG.E.64 R8, desc[UR8][R18.64] ;  /* 0x0000000812082981 */ /* 0x000162000c1e1b00 */
[----:B--2---:R-:W-:-:S05]  /*0680*/  @P3 IMAD.WIDE.U32 R14, R23, 0x8, R20 ;  /* 0x00000008170e3825 */ /* 0x004fca00078e0014 */
[----:B------:R0:W5:Y:S01]  /*0690*/  @P3 LDG.E.64 R10, desc[UR8][R14.64] ;  /* 0x000000080e0a3981 */ /* 0x000162000c1e1b00 */
[----:B---3--:R-:W-:-:S05]  /*06a0*/  @P0 IMAD.WIDE.U32 R16, R75, 0x8, R16 ;  /* 0x000000084b100825 */ /* 0x008fca00078e0010 */
[----:B------:R0:W5:Y:S01]  /*06b0*/  @P0 LDG.E.64 R4, desc[UR8][R16.64] ;  /* 0x0000000810040981 */ /* 0x000162000c1e1b00 */
[----:B------:R-:W-:Y:S02]  /*06c0*/  @P0 CS2R R30, SRZ ;  /* 0x00000000001e0805 */ /* 0x000fe4000001ff00 */
[----:B------:R-:W-:Y:S02]  /*06d0*/  @P1 CS2R R28, SRZ ;  /* 0x00000000001c1805 */ /* 0x000fe4000001ff00 */
[----:B------:R-:W-:Y:S02]  /*06e0*/  @P2 CS2R R2, SRZ ;  /* 0x0000000000022805 */ /* 0x000fe4000001ff00 */
[----:B------:R-:W-:-:S07]  /*06f0*/  @P3 CS2R R68, SRZ ;  /* 0x0000000000443805 */ /* 0x000fce000001ff00 */
.L_x_10292:
[----:B------:R-:W-:Y:S05]  /*0700*/  BSYNC.RECONVERGENT B0 ;  /* 0x0000000000007941 */ /* 0x000fea0003800200 */
.L_x_10290:
[----:B------:R-:W1:Y:S02]  /*0710*/  LDCU UR4, c[0x0][0x384] ;  /* 0x00007080ff0477ac */ /* 0x000e640008000800 */
[----:B-1----:R-:W-:-:S13]  /*0720*/  ISETP.GE.AND P1, PT, R37, UR4, PT ;  /* 0x0000000425007c0c */ /* 0x002fda000bf26270 */
[----:B------:R-:W-:Y:S05]  /*0730*/  @P1 EXIT ;  /* 0x000000000000194d */ /* 0x000fea0003800000 */
[----:B0-----:R-:W-:Y:S01]  /*0740*/  IMAD.HI.U32 R12, R36, -0x2daee0ad, RZ ;  /* 0xd2511f53240c7827 */ /* 0x001fe200078e00ff */
[--C-:B-----5:R-:W-:Y:S01]  /*0750*/  SHF.R.U64 R63, R4, 0x10, R5.reuse ;  /* 0x00000010043f7819 */ /* 0x120fe20000001205 */
[----:B------:R-:W0:Y:S01]  /*0760*/  LDCU.U8 UR4, c[0x0][0x410] ;  /* 0x00008200ff0477ac */ /* 0x000e220008000000 */
[----:B------:R-:W-:Y:S01]  /*0770*/  SHF.R.U32.HI R62, RZ, 0x10, R5 ;  /* 0x00000010ff3e7819 */ /* 0x000fe20000011605 */
[----:B------:R-:W-:Y:S01]  /*0780*/  IMAD.HI.U32 R13, R38, -0x326172a9, RZ ;  /* 0xcd9e8d57260d7827 */ /* 0x000fe200078e00ff */
[----:B------:R-:W-:-:S03]  /*0790*/  LOP3.LUT R12, R12, UR7, RZ, 0x3c, !PT ;  /* 0x000000070c0c7c12 */ /* 0x000fc6000f8e3cff */
[----:B------:R-:W-:Y:S01]  /*07a0*/  HFMA2 R43, -RZ, RZ, 0, 0 ;  /* 0x00000000ff2b7431 */ /* 0x000fe200000001ff */
[----:B------:R-:W-:Y:S01]  /*07b0*/  MOV R65, R6 ;  /* 0x0000000600417202 */ /* 0x000fe20000000f00 */
[----:B------:R-:W-:Y:S01]  /*07c0*/  IMAD R15, R38, -0x326172a9, RZ ;  /* 0xcd9e8d57260f7824 */ /* 0x000fe200078e02ff */
[----:B------:R-:W-:Y:S01]  /*07d0*/  LOP3.LUT R13, R0, UR6, R13, 0x96, !PT ;  /* 0x00000006000d7c12 */ /* 0x000fe2000f8e960d */
[----:B------:R-:W-:Y:S01]  /*07e0*/  IMAD R17, R36, -0x2daee0ad, RZ ;  /* 0xd2511f5324117824 */ /* 0x000fe200078e02ff */
[--C-:B------:R-:W-:Y:S01]  /*07f0*/  SHF.R.U64 R61, R6, 0x10, R7.reuse ;  /* 0x00000010063d7819 */ /* 0x100fe20000001207 */
[----:B------:R-:W-:Y:S01]  /*0800*/  IMAD.HI.U32 R14, R12, -0x326172a9, RZ ;  /* 0xcd9e8d570c0e7827 */ /* 0x000fe200078e00ff */
[----:B------:R-:W-:Y:S01]  /*0810*/  SHF.R.U32.HI R51, RZ, 0x10, R7 ;  /* 0x00000010ff337819 */ /* 0x000fe20000011607 */
[----:B------:R-:W-:Y:S01]  /*0820*/  BSSY B0, `(.L_x_10293) ;  /* 0x00010b0000007945 */ /* 0x000fe20003800000 */
[--C-:B------:R-:W-:Y:S01]  /*0830*/  SHF.R.U64 R46, R8, 0x10, R9.reuse ;  /* 0x00000010082e7819 */ /* 0x100fe20000001209 */
[----:B------:R-:W-:Y:S01]  /*0840*/  IMAD.HI.U32 R16, R13, -0x2daee0ad, RZ ;  /* 0xd2511f530d107827 */ /* 0x000fe200078e00ff */
[----:B------:R-:W-:Y:S01]  /*0850*/  LOP3.LUT R14, R15, UR15, R14, 0x96, !PT ;  /* 0x0000000f0f0e7c12 */ /* 0x000fe2000f8e960e */
[----:B------:R-:W1:Y:S01]  /*0860*/  LDCU UR5, c[0x0][0x408] ;  /* 0x00008100ff0577ac */ /* 0x000e620008000800 */
[----:B------:R-:W-:Y:S01]  /*0870*/  SHF.R.U32.HI R47, RZ, 0x10, R9 ;  /* 0x00000010ff2f7819 */ /* 0x000fe20000011609 */
[----:B------:R-:W-:Y:S01]  /*0880*/  IMAD.MOV.U32 R18, RZ, RZ, R5 ;  /* 0x000000ffff127224 */ /* 0x000fe200078e0005 */
[----:B------:R-:W-:Y:S01]  /*0890*/  LOP3.LUT R16, R17, UR16, R16, 0x96, !PT ;  /* 0x0000001011107c12 */ /* 0x000fe2000f8e9610 */
[----:B------:R-:W-:Y:S01]  /*08a0*/  IMAD.MOV.U32 R66, RZ, RZ, R4 ;  /* 0x000000ffff427224 */ /* 0x000fe200078e0004 */
[----:B------:R-:W-:Y:S01]  /*08b0*/  SHF.R.U64 R72, R10, 0x10, R11 ;  /* 0x000000100a487819 */ /* 0x000fe2000000120b */
[----:B------:R-:W-:Y:S01]  /*08c0*/  IMAD R5, R12, -0x326172a9, RZ ;  /* 0xcd9e8d570c057824 */ /* 0x000fe200078e02ff */
[----:B------:R-:W-:Y:S01]  /*08d0*/  PRMT R62, R62, 0x5410, R62 ;  /* 0x000054103e3e7816 */ /* 0x000fe2000000003e */
[----:B------:R-:W-:Y:S01]  /*08e0*/  IMAD R13, R13, -0x2daee0ad, RZ ;  /* 0xd2511f530d0d7824 */ /* 0x000fe200078e02ff */
[----:B------:R-:W-:Y:S01]  /*08f0*/  PRMT R63, R63, 0x5410, R63 ;  /* 0x000054103f3f7816 */ /* 0x000fe2000000003f */
[----:B------:R-:W-:Y:S01]  /*0900*/  IMAD.HI.U32 R12, R14, -0x2daee0ad, RZ ;  /* 0xd2511f530e0c7827 */ /* 0x000fe200078e00ff */
[--C-:B------:R-:W-:Y:S01]  /*0910*/  SHF.R.U64 R71, R68, 0x10, R69.reuse ;  /* 0x0000001044477819 */ /* 0x100fe20000001245 */
[----:B------:R-:W2:Y:S01]  /*0920*/  LDCU UR33, c[0x0][0x388] ;  /* 0x00007100ff2177ac */ /* 0x000ea20008000800 */
[----:B------:R-:W-:Y:S01]  /*0930*/  SHF.R.U32.HI R67, RZ, 0x10, R69 ;  /* 0x00000010ff437819 */ /* 0x000fe20000011645 */
[C---:B------:R-:W-:Y:S01]  /*0940*/  IMAD.HI.U32 R4, R16.reuse, -0x326172a9, RZ ;  /* 0xcd9e8d5710047827 */ /* 0x040fe200078e00ff */
[----:B------:R-:W-:Y:S01]  /*0950*/  LOP3.LUT R12, R13, UR18, R12, 0x96, !PT ;  /* 0x000000120d0c7c12 */ /* 0x000fe2000f8e960c */
[----:B------:R-:W3:Y:S01]  /*0960*/  LDCU UR14, c[0x0][0x448] ;  /* 0x00008900ff0e77ac */ /* 0x000ee20008000800 */
[----:B------:R-:W-:Y:S01]  /*0970*/  PRMT R61, R61, 0x5410, R61 ;  /* 0x000054103d3d7816 */ /* 0x000fe2000000003d */
[----:B------:R-:W-:Y:S01]  /*0980*/  IMAD.MOV.U32 R15, RZ, RZ, R7 ;  /* 0x000000ffff0f7224 */ /* 0x000fe200078e0007 */
[----:B------:R-:W-:Y:S01]  /*0990*/  LOP3.LUT R5, R5, UR17, R4, 0x96, !PT ;  /* 0x0000001105057c12 */ /* 0x000fe2000f8e9604 */
[----:B------:R-:W-:Y:S01]  /*09a0*/  IMAD R7, R16, -0x326172a9, RZ ;  /* 0xcd9e8d5710077824 */ /* 0x000fe200078e02ff */
[----:B------:R-:W-:Y:S01]  /*09b0*/  PRMT R51, R51, 0x5410, R51 ;  /* 0x0000541033337816 */ /* 0x000fe20000000033 */
[----:B------:R-:W-:Y:S01]  /*09c0*/  IMAD R13, R14, -0x2daee0ad, RZ ;  /* 0xd2511f530e0d7824 */ /* 0x000fe200078e02ff */
[----:B------:R-:W-:Y:S01]  /*09d0*/  MOV R14, R9 ;  /* 0x00000009000e7202 */ /* 0x000fe20000000f00 */
[----:B------:R-:W-:Y:S01]  /*09e0*/  IMAD.HI.U32 R4, R12, -0x326172a9, RZ ;  /* 0xcd9e8d570c047827 */ /* 0x000fe200078e00ff */
[----:B------:R-:W-:Y:S01]  /*09f0*/  SHF.R.U32.HI R48, RZ, 0x10, R29 ;  /* 0x00000010ff307819 */ /* 0x000fe2000001161d */
[----:B------:R-:W4:Y:S01]  /*0a00*/  LDCU.64 UR10, c[0x0][0x398] ;  /* 0x00007300ff0a77ac */ /* 0x000f220008000a00 */
[----:B------:R-:W-:Y:S01]  /*0a10*/  SHF.R.U64 R49, R2, 0x10, R3 ;  /* 0x0000001002317819 */ /* 0x000fe20000001203 */
[----:B------:R-:W-:Y:S01]  /*0a20*/  IMAD.HI.U32 R6, R5, -0x2daee0ad, RZ ;  /* 0xd2511f5305067827 */ /* 0x000fe200078e00ff */
[----:B------:R-:W-:Y:S01]  /*0a30*/  LOP3.LUT R7, R7, UR19, R4, 0x96, !PT ;  /* 0x0000001307077c12 */ /* 0x000fe2000f8e9604 */
[----:B------:R-:W1:Y:S01]  /*0a40*/  LDCU.64 UR12, c[0x0][0x3a0] ;  /* 0x00007400ff0c77ac */ /* 0x000e620008000a00 */
[----:B------:R-:W-:Y:S01]  /*0a50*/  SHF.R.U32.HI R4, RZ, 0x10, R11 ;  /* 0x00000010ff047819 */ /* 0x000fe2000001160b */
[----:B------:R-:W-:Y:S01]  /*0a60*/  IMAD.MOV.U32 R64, RZ, RZ, R8 ;  /* 0x000000ffff407224 */ /* 0x000fe200078e0008 */
[----:B------:R-:W-:Y:S01]  /*0a70*/  LOP3.LUT R6, R13, UR20, R6, 0x96, !PT ;  /* 0x000000140d067c12 */ /* 0x000fe2000f8e9606 */
[----:B------:R-:W-:Y:S01]  /*0a80*/  IMAD R9, R5, -0x2daee0ad, RZ ;  /* 0xd2511f5305097824 */ /* 0x000fe200078e02ff */
[----:B------:R-:W-:Y:S01]  /*0a90*/  PRMT R66, R18, 0x5410, R66 ;  /* 0x0000541012427816 */ /* 0x000fe20000000042 */
        /* <DEDUP_REMOVED lines=17> */
[----:B------:R-:W-:Y:S01]  /*0bb0*/  PRMT R49, R49, 0x5410, R49 ;  /* 0x0000541031317816 */ /* 0x000fe20000000031 */
[----:B------:R-:W-:Y:S01]  /*0bc0*/  IMAD.HI.U32 R6, R8, -0x326172a9, RZ ;  /* 0xcd9e8d5708067827 */ /* 0x000fe200078e00ff */
[----:B------:R-:W-:-:S02]  /*0bd0*/  LOP3.LUT R7, R10, UR24, R7, 0x96, !PT ;  /* 0x000000180a077c12 */ /* 0x000fc4000f8e9607 */
[----:B------:R-:W-:Y:S01]  /*0be0*/  LOP3.LUT R42, R42, 0x3, RZ, 0xc0, !PT ;  /* 0x000000032a2a7812 */ /* 0x000fe200078ec0ff */
[----:B------:R-:W-:Y:S01]  /*0bf0*/  IMAD R10, R5, -0x2daee0ad, RZ ;  /* 0xd2511f53050a7824 */ /* 0x000fe200078e02ff */
[----:B------:R-:W-:Y:S01]  /*0c00*/  LOP3.LUT R6, R9, UR23, R6, 0x96, !PT ;  /* 0x0000001709067c12 */ /* 0x000fe2000f8e9606 */
[----:B------:R-:W-:Y:S02]  /*0c10*/  IMAD R8, R8, -0x326172a9, RZ ;  /* 0xcd9e8d5708087824 */ /* 0x000fe400078e02ff */
[----:B------:R-:W-:-:S04]  /*0c20*/  IMAD.HI.U32 R5, R7, -0x326172a9, RZ ;  /* 0xcd9e8d5707057827 */ /* 0x000fc800078e00ff */
[----:B------:R-:W-:Y:S01]  /*0c30*/  IMAD.HI.U32 R9, R6, -0x2daee0ad, RZ ;  /* 0xd2511f5306097827 */ /* 0x000fe200078e00ff */
[----:B------:R-:W-:-:S03]  /*0c40*/  LOP3.LUT R5, R8, UR25, R5, 0x96, !PT ;  /* 0x0000001908057c12 */ /* 0x000fc6000f8e9605 */
[----:B------:R-:W-:Y:S01]  /*0c50*/  IMAD.MOV.U32 R70, RZ, RZ, R11 ;  /* 0x000000ffff467224 */ /* 0x000fe200078e000b */
[----:B------:R-:W-:Y:S01]  /*0c60*/  LOP3.LUT R9, R10, UR26, R9, 0x96, !PT ;  /* 0x0000001a0a097c12 */ /* 0x000fe2000f8e9609 */
[----:B------:R-:W-:Y:S01]  /*0c70*/  IMAD R11, R6, -0x2daee0ad, RZ ;  /* 0xd2511f53060b7824 */ /* 0x000fe200078e02ff */
[----:B------:R-:W-:Y:S01]  /*0c80*/  SHF.R.U64 R10, R30, 0x10, R31 ;  /* 0x000000101e0a7819 */ /* 0x000fe2000000121f */
[----:B------:R-:W-:Y:S02]  /*0c90*/  IMAD R7, R7, -0x326172a9, RZ ;  /* 0xcd9e8d5707077824 */ /* 0x000fe400078e02ff */
[----:B------:R-:W-:Y:S01]  /*0ca0*/  IMAD.HI.U32 R6, R9, -0x326172a9, RZ ;  /* 0xcd9e8d5709067827 */ /* 0x000fe200078e00ff */
[----:B------:R-:W-:-:S03]  /*0cb0*/  PRMT R63, R10, 0x7610, R63 ;  /* 0x000076100a3f7816 */ /* 0x000fc6000000003f */
[----:B------:R-:W-:Y:S01]  /*0cc0*/  IMAD.HI.U32 R8, R5, -0x2daee0ad, RZ ;  /* 0xd2511f5305087827 */ /* 0x000fe200078e00ff */
[----:B------:R-:W-:-:S03]  /*0cd0*/  LOP3.LUT R6, R7, UR27, R6, 0x96, !PT ;  /* 0x0000001b07067c12 */ /* 0x000fc6000f8e9606 */
[----:B------:R-:W-:Y:S01]  /*0ce0*/  IMAD R12, R5, -0x2daee0ad, RZ ;  /* 0xd2511f53050c7824 */ /* 0x000fe200078e02ff */
[----:B------:R-:W-:Y:S01]  /*0cf0*/  LOP3.LUT R8, R11, UR28, R8, 0x96, !PT ;  /* 0x0000001c0b087c12 */ /* 0x000fe2000f8e9608 */
[----:B------:R-:W-:Y:S01]  /*0d00*/  IMAD R10, R9, -0x326172a9, RZ ;  /* 0xcd9e8d57090a7824 */ /* 0x000fe200078e02ff */
[----:B------:R-:W-:Y:S01]  /*0d10*/  SHF.R.U64 R11, R28, 0x10, R29 ;  /* 0x000000101c0b7819 */ /* 0x000fe2000000121d */
[----:B------:R-:W-:-:S03]  /*0d20*/  IMAD.HI.U32 R7, R6, -0x2daee0ad, RZ ;  /* 0xd2511f5306077827 */ /* 0x000fc600078e00ff */
[----:B------:R-:W-:Y:S01]  /*0d30*/  PRMT R61, R11, 0x7610, R61 ;  /* 0x000076100b3d7816 */ /* 0x000fe2000000003d */
[----:B------:R-:W-:Y:S01]  /*0d40*/  IMAD.HI.U32 R5, R8, -0x326172a9, RZ ;  /* 0xcd9e8d5708057827 */ /* 0x000fe200078e00ff */
[----:B------:R-:W-:-:S03]  /*0d50*/  LOP3.LUT R7, R12, UR30, R7, 0x96, !PT ;  /* 0x0000001e0c077c12 */ /* 0x000fc6000f8e9607 */
[----:B------:R-:W-:Y:S01]  /*0d60*/  IMAD R8, R8, -0x326172a9, RZ ;  /* 0xcd9e8d5708087824 */ /* 0x000fe200078e02ff */
[----:B------:R-:W-:Y:S01]  /*0d70*/  LOP3.LUT R5, R10, UR29, R5, 0x96, !PT ;  /* 0x0000001d0a057c12 */ /* 0x000fe2000f8e9605 */
[----:B------:R-:W-:Y:S01]  /*0d80*/  IMAD R9, R6, -0x2daee0ad, RZ ;  /* 0xd2511f5306097824 */ /* 0x000fe200078e02ff */
[----:B------:R-:W-:Y:S01]  /*0d90*/  SHF.R.U32.HI R10, RZ, 0x10, R3 ;  /* 0x00000010ff0a7819 */ /* 0x000fe20000011603 */
[----:B------:R-:W-:-:S03]  /*0da0*/  IMAD.HI.U32 R41, R7, -0x326172a9, RZ ;  /* 0xcd9e8d5707297827 */ /* 0x000fc600078e00ff */
[----:B------:R-:W-:Y:S01]  /*0db0*/  PRMT R51, R10, 0x7610, R51 ;  /* 0x000076100a337816 */ /* 0x000fe20000000033 */
[----:B------:R-:W-:Y:S01]  /*0dc0*/  IMAD.HI.U32 R40, R5, -0x2daee0ad, RZ ;  /* 0xd2511f5305287827 */ /* 0x000fe200078e00ff */
[----:B------:R-:W-:-:S03]  /*0dd0*/  LOP3.LUT R41, R8, UR31, R41, 0x96, !PT ;  /* 0x0000001f08297c12 */ /* 0x000fc6000f8e9629 */
[----:B------:R-:W-:Y:S01]  /*0de0*/  HADD2.F32 R73, -RZ, R68.H0_H0 ;  /* 0x20000044ff497230 */ /* 0x000fe20000004100 */
[----:B------:R-:W-:Y:S01]  /*0df0*/  LOP3.LUT R40, R9, UR32, R40, 0x96, !PT ;  /* 0x0000002009287c12 */ /* 0x000fe2000f8e9628 */
        /* <DEDUP_REMOVED lines=9> */
.L_x_10562:
        /* <DEDUP_REMOVED lines=39> */
.L_x_10299:
        /* <DEDUP_REMOVED lines=13> */
.L_x_10301:
[----:B------:R-:W-:Y:S05]  /*11d0*/  BSYNC.RECONVERGENT B3 ;  /* 0x0000000000037941 */ /* 0x000fea0003800200 */
.L_x_10300:
        /* <DEDUP_REMOVED lines=42> */
.L_x_10298:
[----:B------:R-:W-:Y:S05]  /*1480*/  BSYNC.RECONVERGENT B2 ;  /* 0x0000000000027941 */ /* 0x000fea0003800200 */
.L_x_10297:
[----:B------:R-:W0:Y:S01]  /*1490*/  LDC R33, c[0x0][0x404] ;  /* 0x00010100ff217b82 */ /* 0x000e220000000800 */
[----:B------:R-:W-:Y:S01]  /*14a0*/  I2FP.F32.U32 R53, R34 ;  /* 0x0000002200357245 */ /* 0x000fe20000201000 */
[----:B------:R-:W-:Y:S01]  /*14b0*/  HFMA2 R34, -RZ, RZ, 0.1171875, 0 ;  /* 0x2f800000ff227431 */ /* 0x000fe200000001ff */
[----:B------:R-:W-:Y:S01]  /*14c0*/  ISETP.NE.AND P3, PT, R35, 0x1, PT ;  /* 0x000000012300780c */ /* 0x000fe20003f65270 */
[----:B------:R-:W-:Y:S01]  /*14d0*/  BSSY.RECONVERGENT B2, `(.L_x_10302) ;  /* 0x0000047000027945 */ /* 0x000fe20003800200 */
[----:B------:R-:W-:Y:S02]  /*14e0*/  IMAD.MOV.U32 R44, RZ, RZ, 0x2 ;  /* 0x00000002ff2c7424 */ /* 0x000fe400078e00ff */
[----:B------:R-:W-:-:S05]  /*14f0*/  FFMA.FTZ R42, R53, R34, 1.1641532182693481445e-10 ;  /* 0x2f000000352a7423 */ /* 0x000fca0000010022 */
[----:B0-----:R-:W-:Y:S01]  /*1500*/  FSETP.LE.FTZ.AND P2, PT, R42, R33, PT ;  /* 0x000000212a00720b */ /* 0x001fe20003f53000 */
[----:B------:R-:W-:-:S03]  /*1510*/  IMAD.MOV.U32 R42, RZ, RZ, R45 ;  /* 0x000000ffff2a7224 */ /* 0x000fc600078e002d */
        /* <DEDUP_REMOVED lines=9> */
.L_x_10304:
        /* <DEDUP_REMOVED lines=13> */
.L_x_10306:
[----:B------:R-:W-:Y:S05]  /*1680*/  BSYNC.RECONVERGENT B3 ;  /* 0x0000000000037941 */ /* 0x000fea0003800200 */
.L_x_10305:
        /* <DEDUP_REMOVED lines=43> */
.L_x_10303:
[----:B------:R-:W-:Y:S05]  /*1940*/  BSYNC.RECONVERGENT B2 ;  /* 0x0000000000027941 */ /* 0x000fea0003800200 */
.L_x_10302:
        /* <DEDUP_REMOVED lines=16> */
.L_x_10309:
        /* <DEDUP_REMOVED lines=13> */
.L_x_10311:
[----:B------:R-:W-:Y:S05]  /*1b20*/  BSYNC.RECONVERGENT B3 ;  /* 0x0000000000037941 */ /* 0x000fea0003800200 */
.L_x_10310:
        /* <DEDUP_REMOVED lines=43> */
.L_x_10308:
[----:B------:R-:W-:Y:S05]  /*1de0*/  BSYNC.RECONVERGENT B2 ;  /* 0x0000000000027941 */ /* 0x000fea0003800200 */
.L_x_10307:
[----:B------:R-:W-:Y:S01]  /*1df0*/  ISETP.NE.AND P5, PT, R52, 0x1, PT ;  /* 0x000000013400780c */ /* 0x000fe20003fa5270 */
[----:B------:R-:W-:Y:S01]  /*1e00*/  BSSY.RECONVERGENT B2, `(.L_x_10312) ;  /* 0x0000048000027945 */ /* 0x000fe20003800200 */
[----:B------:R-:W-:-:S05]  /*1e10*/  I2FP.F32.U32 R35, R35 ;  /* 0x0000002300237245 */ /* 0x000fca0000201000 */
        /* <DEDUP_REMOVED lines=13> */
.L_x_10314:
        /* <DEDUP_REMOVED lines=13> */
.L_x_10316:
[----:B------:R-:W-:Y:S05]  /*1fc0*/  BSYNC.RECONVERGENT B3 ;  /* 0x0000000000037941 */ /* 0x000fea0003800200 */
.L_x_10315:
        /* <DEDUP_REMOVED lines=43> */
.L_x_10313:
[----:B------:R-:W-:Y:S05]  /*2280*/  BSYNC.RECONVERGENT B2 ;  /* 0x0000000000027941 */ /* 0x000fea0003800200 */
.L_x_10312:
        /* <DEDUP_REMOVED lines=17> */
.L_x_10296:
        /* <DEDUP_REMOVED lines=16> */
.L_x_10320:
        /* <DEDUP_REMOVED lines=13> */
.L_x_10322:
[----:B------:R-:W-:Y:S05]  /*2570*/  BSYNC.RECONVERGENT B3 ;  /* 0x0000000000037941 */ /* 0x000fea0003800200 */
.L_x_10321:
        /* <DEDUP_REMOVED lines=42> */
.L_x_10319:
[----:B------:R-:W-:Y:S05]  /*2820*/  BSYNC.RECONVERGENT B2 ;  /* 0x0000000000027941 */ /* 0x000fea0003800200 */
.L_x_10318:
[----:B------:R-:W0:Y:S01]  /*2830*/  LDC R58, c[0x0][0x404] ;  /* 0x00010100ff3a7b82 */ /* 0x000e220000000800 */
[----:B------:R-:W-:Y:S01]  /*2840*/  ISETP.NE.AND P3, PT, R35, 0x1, PT ;  /* 0x000000012300780c */ /* 0x000fe20003f65270 */
[----:B------:R-:W-:Y:S01]  /*2850*/  IMAD.MOV.U32 R59, RZ, RZ, 0x2f800000 ;  /* 0x2f800000ff3b7424 */ /* 0x000fe200078e00ff */
[----:B------:R-:W-:Y:S01]  /*2860*/  I2FP.F32.U32 R34, R34 ;  /* 0x0000002200227245 */ /* 0x000fe20000201000 */
[----:B------:R-:W-:Y:S01]  /*2870*/  BSSY.RECONVERGENT B2, `(.L_x_10323) ;  /* 0x0000049000027945 */ /* 0x000fe20003800200 */
[----:B------:R-:W-:Y:S02]  /*2880*/  HFMA2 R44, -RZ, RZ, 0, 1.1920928955078125e-07 ;  /* 0x00000002ff2c7431 */ /* 0x000fe400000001ff */
[----:B------:R-:W-:Y:S01]  /*2890*/  IMAD.MOV.U32 R42, RZ, RZ, R45 ;  /* 0x000000ffff2a7224 */ /* 0x000fe200078e002d */
[----:B------:R-:W1:Y:S01]  /*28a0*/  LDC R33, c[0x0][0x408] ;  /* 0x00010200ff217b82 */ /* 0x000e620000000800 */
[----:B------:R-:W-:-:S05]  /*28b0*/  FFMA.FTZ R53, R34, R59, 1.1641532182693481445e-10 ;  /* 0x2f00000022357423 */ /* 0x000fca000001003b */
[----:B0-----:R-:W-:Y:S01]  /*28c0*/  FSETP.LE.FTZ.AND P2, PT, R53, R58, PT ;  /* 0x0000003a3500720b */ /* 0x001fe20003f53000 */
[----:B-1---5:R-:W-:Y:S01]  /*28d0*/  FMUL.FTZ R12, R12, R33 ;  /* 0x000000210c0c7220 */ /* 0x022fe20000410000 */
        /* <DEDUP_REMOVED lines=9> */
.L_x_10325:
        /* <DEDUP_REMOVED lines=13> */
.L_x_10327:
[----:B------:R-:W-:Y:S05]  /*2a40*/  BSYNC.RECONVERGENT B3 ;  /* 0x0000000000037941 */ /* 0x000fea0003800200 */
.L_x_10326:
        /* <DEDUP_REMOVED lines=43> */
.L_x_10324:
[----:B------:R-:W-:Y:S05]  /*2d00*/  BSYNC.RECONVERGENT B2 ;  /* 0x0000000000027941 */ /* 0x000fea0003800200 */
.L_x_10323:
        /* <DEDUP_REMOVED lines=15> */
.L_x_10330:
        /* <DEDUP_REMOVED lines=13> */
.L_x_10332:
[----:B------:R-:W-:Y:S05]  /*2ed0*/  BSYNC.RECONVERGENT B3 ;  /* 0x0000000000037941 */ /* 0x000fea0003800200 */
.L_x_10331:
        /* <DEDUP_REMOVED lines=43> */
.L_x_10329:
[----:B------:R-:W-:Y:S05]  /*3190*/  BSYNC.RECONVERGENT B2 ;  /* 0x0000000000027941 */ /* 0x000fea0003800200 */
.L_x_10328:
[----:B------:R-:W-:Y:S01]  /*31a0*/  ISETP.NE.AND P4, PT, R42, 0x1, PT ;  /* 0x000000012a00780c */ /* 0x000fe20003f85270 */
[----:B------:R-:W-:Y:S01]  /*31b0*/  BSSY.RECONVERGENT B2, `(.L_x_10333) ;  /* 0x0000049000027945 */ /* 0x000fe20003800200 */
[----:B------:R-:W-:Y:S01]  /*31c0*/  I2FP.F32.U32 R44, R35 ;  /* 0x00000023002c7245 */ /* 0x000fe20000201000 */
[----:B------:R-:W-:Y:S01]  /*31d0*/  FMUL.FTZ R13, R13, R33 ;  /* 0x000000210d0d7220 */ /* 0x000fe20000410000 */
[----:B------:R-:W-:-:S03]  /*31e0*/  IMAD.MOV.U32 R52, RZ, RZ, 0x2 ;  /* 0x00000002ff347424 */ /* 0x000fc600078e00ff */
        /* <DEDUP_REMOVED lines=12> */
.L_x_10335:
        /* <DEDUP_REMOVED lines=13> */
.L_x_10337:
[----:B------:R-:W-:Y:S05]  /*3380*/  BSYNC.RECONVERGENT B3 ;  /* 0x0000000000037941 */ /* 0x000fea0003800200 */
.L_x_10336:
        /* <DEDUP_REMOVED lines=43> */
.L_x_10334:
[----:B------:R-:W-:Y:S05]  /*3640*/  BSYNC.RECONVERGENT B2 ;  /* 0x0000000000027941 */ /* 0x000fea0003800200 */
.L_x_10333:
        /* <DEDUP_REMOVED lines=15> */
.L_x_10340:
        /* <DEDUP_REMOVED lines=13> */
.L_x_10342:
[----:B------:R-:W-:Y:S05]  /*3810*/  BSYNC.RECONVERGENT B3 ;  /* 0x0000000000037941 */ /* 0x000fea0003800200 */
.L_x_10341:
        /* <DEDUP_REMOVED lines=43> */
.L_x_10339:
[----:B------:R-:W-:Y:S05]  /*3ad0*/  BSYNC.RECONVERGENT B2 ;  /* 0x0000000000027941 */ /* 0x000fea0003800200 */
.L_x_10338:
        /* <DEDUP_REMOVED lines=17> */
.L_x_10345:
        /* <DEDUP_REMOVED lines=13> */
.L_x_10347:
[----:B------:R-:W-:Y:S05]  /*3cc0*/  BSYNC.RECONVERGENT B3 ;  /* 0x0000000000037941 */ /* 0x000fea0003800200 */
.L_x_10346:
        /* <DEDUP_REMOVED lines=43> */
.L_x_10344:
[----:B------:R-:W-:Y:S05]  /*3f80*/  BSYNC.RECONVERGENT B2 ;  /* 0x0000000000027941 */ /* 0x000fea0003800200 */
.L_x_10343:
        /* <DEDUP_REMOVED lines=15> */
.L_x_10350:
        /* <DEDUP_REMOVED lines=13> */
.L_x_10352:
[----:B------:R-:W-:Y:S05]  /*4150*/  BSYNC.RECONVERGENT B3 ;  /* 0x0000000000037941 */ /* 0x000fea0003800200 */
.L_x_10351:
        /* <DEDUP_REMOVED lines=43> */
.L_x_10349:
[----:B------:R-:W-:Y:S05]  /*4410*/  BSYNC.RECONVERGENT B2 ;  /* 0x0000000000027941 */ /* 0x000fea0003800200 */
.L_x_10348:
[----:B------:R-:W-:Y:S01]  /*4420*/  ISETP.NE.AND P6, PT, R52, 0x1, PT ;  /* 0x000000013400780c */ /* 0x000fe20003fc5270 */
[----:B------:R-:W-:Y:S01]  /*4430*/  BSSY.RECONVERGENT B2, `(.L_x_10353) ;  /* 0x000004b000027945 */ /* 0x000fe20003800200 */
[----:B------:R-:W-:Y:S01]  /*4440*/  I2FP.F32.U32 R42, R42 ;  /* 0x0000002a002a7245 */ /* 0x000fe20000201000 */
[----:B------:R-:W-:-:S04]  /*4450*/  FMUL.FTZ R15, R15, R33 ;  /* 0x000000210f0f7220 */ /* 0x000fc80000410000 */
        /* <DEDUP_REMOVED lines=13> */
.L_x_10355:
        /* <DEDUP_REMOVED lines=15> */
.L_x_10357:
[----:B------:R-:W-:Y:S05]  /*4620*/  BSYNC.RECONVERGENT B3 ;  /* 0x0000000000037941 */ /* 0x000fea0003800200 */
.L_x_10356:
        /* <DEDUP_REMOVED lines=43> */
.L_x_10354:
[----:B------:R-:W-:Y:S05]  /*48e0*/  BSYNC.RECONVERGENT B2 ;  /* 0x0000000000027941 */ /* 0x000fea0003800200 */
.L_x_10353:
[----:B------:R-:W-:Y:S01]  /*48f0*/  FMUL.FTZ R52, R4, R33 ;  /* 0x0000002104347220 */ /* 0x000fe20000410000 */
[-C--:B------:R-:W-:Y:S02]  /*4900*/  FSETP.GTU.FTZ.AND P6, PT, R34, R58.reuse, PT ;  /* 0x0000003a2200720b */ /* 0x080fe40003fdc000 */
        /* <DEDUP_REMOVED lines=8> */
[----:B------:R-:W-:Y:S02]  /*4990*/  FSEL R53, R35, RZ, !P6 ;  /* 0x000000ff23357208 */ /* 0x000fe40007000000 */
[----:B------:R-:W-:Y:S02]  /*49a0*/  SEL R35, RZ, 0x1, P6 ;  /* 0x00000001ff237807 */ /* 0x000fe40003000000 */
[----:B------:R-:W-:Y:S01]  /*49b0*/  FSETP.GTU.FTZ.AND P6, PT, R44, R58, PT ;  /* 0x0000003a2c00720b */ /* 0x000fe20003fdc000 */
[-C--:B------:R-:W-:Y:S01]  /*49c0*/  FMUL.FTZ R44, R6, R33.reuse ;  /* 0x00000021062c7220 */ /* 0x080fe20000410000 */
[----:B------:R-:W-:Y:S01]  /*49d0*/  FMUL.FTZ R33, R7, R33 ;  /* 0x0000002107217220 */ /* 0x000fe20000410000 */
[----:B------:R-:W-:Y:S02]  /*49e0*/  FSEL R13, R13, RZ, P3 ;  /* 0x000000ff0d0d7208 */ /* 0x000fe40001800000 */
[----:B------:R-:W-:-:S02]  /*49f0*/  FSEL R12, R12, RZ, P2 ;  /* 0x000000ff0c0c7208 */ /* 0x000fc40001000000 */
[----:B------:R-:W-:Y:S01]  /*4a00*/  FSEL R54, R44, RZ, !P6 ;  /* 0x000000ff2c367208 */ /* 0x000fe20007000000 */
[----:B------:R-:W-:Y:S01]  /*4a10*/  FADD.FTZ R13, R13, R53 ;  /* 0x000000350d0d7221 */ /* 0x000fe20000010000 */
[----:B------:R-:W-:Y:S01]  /*4a20*/  SEL R44, RZ, 0x1, P6 ;  /* 0x00000001ff2c7807 */ /* 0x000fe20003000000 */
[----:B------:R-:W-:Y:S01]  /*4a30*/  FADD.FTZ R12, R12, R52 ;  /* 0x000000340c0c7221 */ /* 0x000fe20000010000 */
[----:B------:R-:W-:Y:S01]  /*4a40*/  FSETP.GTU.FTZ.AND P6, PT, R59, R58, PT ;  /* 0x0000003a3b00720b */ /* 0x000fe20003fdc000 */
[----:B------:R-:W-:Y:S01]  /*4a50*/  FADD.FTZ R14, R14, R54 ;  /* 0x000000360e0e7221 */ /* 0x000fe20000010000 */
[----:B------:R-:W-:Y:S01]  /*4a60*/  PRMT R46, R34, 0x7610, R46 ;  /* 0x00007610222e7816 */ /* 0x000fe2000000002e */
[----:B------:R-:W-:Y:S01]  /*4a70*/  @P1 FADD.FTZ R12, R8, R12 ;  /* 0x0000000c080c1221 */ /* 0x000fe20000010000 */
[----:B------:R-:W-:Y:S01]  /*4a80*/  FSEL R33, R33, RZ, !P6 ;  /* 0x000000ff21217208 */ /* 0x000fe20007000000 */
[----:B------:R-:W-:Y:S01]  /*4a90*/  @P1 FADD.FTZ R13, R9, R13 ;  /* 0x0000000d090d1221 */ /* 0x000fe20000010000 */
[----:B------:R-:W-:Y:S01]  /*4aa0*/  PRMT R47, R35, 0x7610, R47 ;  /* 0x00007610232f7816 */ /* 0x000fe2000000002f */
[----:B------:R-:W-:Y:S01]  /*4ab0*/  @P1 FADD.FTZ R14, R10, R14 ;  /* 0x0000000e0a0e1221 */ /* 0x000fe20000010000 */
[----:B------:R-:W-:Y:S01]  /*4ac0*/  PRMT R48, R44, 0x7610, R48 ;  /* 0x000076102c307816 */ /* 0x000fe20000000030 */
[----:B------:R-:W-:Y:S01]  /*4ad0*/  FADD.FTZ R15, R33, R15 ;  /* 0x0000000f210f7221 */ /* 0x000fe20000010000 */
[----:B------:R-:W-:-:S03]  /*4ae0*/  SEL R33, RZ, 0x1, P6 ;  /* 0x00000001ff217807 */ /* 0x000fc60003000000 */
[----:B------:R-:W-:Y:S01]  /*4af0*/  @P1 FADD.FTZ R15, R11, R15 ;  /* 0x0000000f0b0f1221 */ /* 0x000fe20000010000 */
[----:B------:R-:W-:-:S07]  /*4b00*/  PRMT R49, R33, 0x7610, R49 ;  /* 0x0000761021317816 */ /* 0x000fce0000000031 */
.L_x_10317:
        /* <DEDUP_REMOVED lines=9> */
[----:B------:R0:W-:Y:S01]  /*4ba0*/  STG.E.128 desc[UR8][R52.64], R12 ;  /* 0x0000000c34007986 */ /* 0x0001e2000c101d08 */
[----:B-1----:R-:W-:-:S05]  /*4bb0*/  IMAD.WIDE.U32 R34, R50, 0x4, R34 ;  /* 0x0000000432227825 */ /* 0x002fca00078e0022 */
[----:B------:R0:W-:Y:S01]  /*4bc0*/  STG.E desc[UR8][R34.64], R33 ;  /* 0x0000002122007986 */ /* 0x0001e2000c101908 */
[----:B------:R-:W-:Y:S05]  /*4bd0*/  @!P0 BRA `(.L_x_10358) ;  /* 0x00000000002c8947 */ /* 0x000fea0003800000 */
[----:B0-----:R-:W0:Y:S01]  /*4be0*/  LDC.64 R34, c[0x0][0x3b8] ;  /* 0x0000ee00ff227b82 */ /* 0x001e220000000a00 */
[----:B------:R-:W-:Y:S02]  /*4bf0*/  SHF.L.U32 R44, R48, 0x10, RZ ;  /* 0x00000010302c7819 */ /* 0x000fe400000006ff */
[----:B------:R-:W-:Y:S02]  /*4c00*/  LOP3.LUT R33, R49, 0xffff, RZ, 0xc0, !PT ;  /* 0x0000ffff31217812 */ /* 0x000fe400078ec0ff */
[----:B------:R-:W-:-:S05]  /*4c10*/  LOP3.LUT R44, R44, 0xff0000, RZ, 0xc0, !PT ;  /* 0x00ff00002c2c7812 */ /* 0x000fca00078ec0ff */
[----:B------:R-:W-:Y:S01]  /*4c20*/  IMAD R33, R33, 0x1000000, R44 ;  /* 0x0100000021217824 */ /* 0x000fe200078e022c */
[----:B------:R-:W-:-:S05]  /*4c30*/  LOP3.LUT R44, R47, 0xff, RZ, 0xc0, !PT ;  /* 0x000000ff2f2c7812 */ /* 0x000fca00078ec0ff */
[----:B------:R-:W-:Y:S01]  /*4c40*/  IMAD R33, R44, 0x100, R33 ;  /* 0x000001002c217824 */ /* 0x000fe200078e0221 */
[----:B------:R-:W-:-:S04]  /*4c50*/  LOP3.LUT R44, R46, 0xff, RZ, 0xc0, !PT ;  /* 0x000000ff2e2c7812 */ /* 0x000fc800078ec0ff */
[----:B------:R-:W-:Y:S01]  /*4c60*/  IADD3 R33, PT, PT, R33, R44, RZ ;  /* 0x0000002c21217210 */ /* 0x000fe20007ffe0ff */
[----:B0-----:R-:W-:-:S05]  /*4c70*/  IMAD.WIDE.U32 R34, R50, 0x4, R34 ;  /* 0x0000000432227825 */ /* 0x001fca00078e0022 */
[----:B------:R1:W-:Y:S02]  /*4c80*/  STG.E desc[UR8][R34.64], R33 ;  /* 0x0000002122007986 */ /* 0x0003e4000c101908 */
.L_x_10358:
[----:B------:R-:W-:Y:S02]  /*4c90*/  IMAD.MOV.U32 R44, RZ, RZ, R32 ;  /* 0x000000ffff2c7224 */ /* 0x000fe400078e0020 */
[----:B------:R-:W-:-:S07]  /*4ca0*/  VIADD R32, R50, 0x20 ;  /* 0x0000002032207836 */ /* 0x000fce0000000000 */
.L_x_10295:
[----:B------:R-:W-:Y:S05]  /*4cb0*/  BSYNC.RECONVERGENT B1 ;  /* 0x0000000000017941 */ /* 0x000fea0003800200 */
.L_x_10294:
[----:B------:R-:W-:Y:S01]  /*4cc0*/  ISETP.GE.U32.AND P0, PT, R39, 0x40, PT ;  /* 0x000000402700780c */ /* 0x000fe20003f06070 */
[----:B------:R-:W-:Y:S03]  /*4cd0*/  BSSY.RECONVERGENT B1, `(.L_x_10359) ;  /* 0x00003de000017945 */ /* 0x000fe60003800200 */
[----:B01----:R-:W-:-:S09]  /*4ce0*/  P2R R33, PR, RZ, 0x1 ;  /* 0x00000001ff217803 */ /* 0x003fd20000000000 */
        /* <DEDUP_REMOVED lines=11> */
[----:B--2---:R-:W-:-:S05]  /*4da0*/  @P1 IMAD.WIDE.U32 R34, R32, 0x10, R34 ;  /* 0x0000001020221825 */ /* 0x004fca00078e0022 */
[----:B------:R0:W5:Y:S04]  /*4db0*/  @P1 LDG.E.128 R8, desc[UR8][R34.64] ;  /* 0x0000000822081981 */ /* 0x000168000c1e1d00 */
[----:B------:R-:W5:Y:S01]  /*4dc0*/  LDG.E.128 R16, desc[UR8][R18.64] ;  /* 0x0000000812107981 */ /* 0x000f62000c1e1d00 */
[----:B------:R-:W-:Y:S05]  /*4dd0*/  @!P0 BRA `(.L_x_10361) ;  /* 0x0000002400e48947 */ /* 0x000fea0003800000 */
        /* <DEDUP_REMOVED lines=16> */
.L_x_10364:
        /* <DEDUP_REMOVED lines=13> */
.L_x_10366:
[----:B------:R-:W-:Y:S05]  /*4fb0*/  BSYNC.RECONVERGENT B3 ;  /* 0x0000000000037941 */ /* 0x000fea0003800200 */
.L_x_10365:
        /* <DEDUP_REMOVED lines=43> */
.L_x_10363:
[----:B------:R-:W-:Y:S05]  /*5270*/  BSYNC.RECONVERGENT B2 ;  /* 0x0000000000027941 */ /* 0x000fea0003800200 */
.L_x_10362:
[----:B------:R-:W0:Y:S01]  /*5280*/  LDC R58, c[0x0][0x404] ;  /* 0x00010100ff3a7b82 */ /* 0x000e220000000800 */
[----:B------:R-:W-:Y:S01]  /*5290*/  ISETP.NE.AND P3, PT, R53, 0x1, PT ;  /* 0x000000013500780c */ /* 0x000fe20003f65270 */
[----:B------:R-:W-:Y:S01]  /*52a0*/  IMAD.MOV.U32 R59, RZ, RZ, 0x2f800000 ;  /* 0x2f800000ff3b7424 */ /* 0x000fe200078e00ff */
[----:B------:R-:W-:Y:S01]  /*52b0*/  I2FP.F32.U32 R42, R35 ;  /* 0x00000023002a7245 */ /* 0x000fe20000201000 */
[----:B------:R-:W-:Y:S01]  /*52c0*/  BSSY.RECONVERGENT B2, `(.L_x_10367) ;  /* 0x0000049000027945 */ /* 0x000fe20003800200 */
[----:B------:R-:W-:-:S03]  /*52d0*/  HFMA2 R52, -RZ, RZ, 0, 1.1920928955078125e-07 ;  /* 0x00000002ff347431 */ /* 0x000fc600000001ff */
        /* <DEDUP_REMOVED lines=14> */
.L_x_10369:
        /* <DEDUP_REMOVED lines=13> */
.L_x_10371:
[----:B------:R-:W-:Y:S05]  /*5490*/  BSYNC.RECONVERGENT B3 ;  /* 0x0000000000037941 */ /* 0x000fea0003800200 */
.L_x_10370:
        /* <DEDUP_REMOVED lines=43> */
.L_x_10368:
[----:B------:R-:W-:Y:S05]  /*5750*/  BSYNC.RECONVERGENT B2 ;  /* 0x0000000000027941 */ /* 0x000fea0003800200 */
.L_x_10367:
        /* <DEDUP_REMOVED lines=15> */
.L_x_10374:
        /* <DEDUP_REMOVED lines=13> */
.L_x_10376:
[----:B------:R-:W-:Y:S05]  /*5920*/  BSYNC.RECONVERGENT B3 ;  /* 0x0000000000037941 */ /* 0x000fea0003800200 */
.L_x_10375:
        /* <DEDUP_REMOVED lines=43> */
.L_x_10373:
[----:B------:R-:W-:Y:S05]  /*5be0*/  BSYNC.RECONVERGENT B2 ;  /* 0x0000000000027941 */ /* 0x000fea0003800200 */
.L_x_10372:
[----:B------:R-:W-:Y:S01]  /*5bf0*/  ISETP.NE.AND P4, PT, R44, 0x1, PT ;  /* 0x000000012c00780c */ /* 0x000fe20003f85270 */
[----:B------:R-:W-:Y:S01]  /*5c00*/  BSSY.RECONVERGENT B2, `(.L_x_10377) ;  /* 0x0000049000027945 */ /* 0x000fe20003800200 */
[----:B------:R-:W-:Y:S01]  /*5c10*/  I2FP.F32.U32 R42, R42 ;  /* 0x0000002a002a7245 */ /* 0x000fe20000201000 */
[----:B------:R-:W-:-:S04]  /*5c20*/  FMUL.FTZ R17, R17, R34 ;  /* 0x0000002211117220 */ /* 0x000fc80000410000 */
[----:B------:R-:W-:Y:S01]  /*5c30*/  FFMA.FTZ R53, R42, R59, 1.1641532182693481445e-10 ;  /* 0x2f0000002a357423 */ /* 0x000fe2000001003b */
[----:B------:R-:W-:-:S04]  /*5c40*/  IMAD.MOV.U32 R42, RZ, RZ, R45 ;  /* 0x000000ffff2a7224 */ /* 0x000fc800078e002d */
        /* <DEDUP_REMOVED lines=11> */
.L_x_10379:
        /* <DEDUP_REMOVED lines=13> */
.L_x_10381:
[----:B------:R-:W-:Y:S05]  /*5dd0*/  BSYNC.RECONVERGENT B3 ;  /* 0x0000000000037941 */ /* 0x000fea0003800200 */
.L_x_10380:
        /* <DEDUP_REMOVED lines=43> */
.L_x_10378:
[----:B------:R-:W-:Y:S05]  /*6090*/  BSYNC.RECONVERGENT B2 ;  /* 0x0000000000027941 */ /* 0x000fea0003800200 */
.L_x_10377:
        /* <DEDUP_REMOVED lines=15> */
.L_x_10384:
        /* <DEDUP_REMOVED lines=13> */
.L_x_10386:
[----:B------:R-:W-:Y:S05]  /*6260*/  BSYNC.RECONVERGENT B3 ;  /* 0x0000000000037941 */ /* 0x000fea0003800200 */
.L_x_10385:
        /* <DEDUP_REMOVED lines=43> */
.L_x_10383:
[----:B------:R-:W-:Y:S05]  /*6520*/  BSYNC.RECONVERGENT B2 ;  /* 0x0000000000027941 */ /* 0x000fea0003800200 */
.L_x_10382:
        /* <DEDUP_REMOVED lines=17> */
.L_x_10389:
        /* <DEDUP_REMOVED lines=13> */
.L_x_10391:
[----:B------:R-:W-:Y:S05]  /*6710*/  BSYNC.RECONVERGENT B3 ;  /* 0x0000000000037941 */ /* 0x000fea0003800200 */
.L_x_10390:
        /* <DEDUP_REMOVED lines=43> */
.L_x_10388:
[----:B------:R-:W-:Y:S05]  /*69d0*/  BSYNC.RECONVERGENT B2 ;  /* 0x0000000000027941 */ /* 0x000fea0003800200 */
.L_x_10387:
        /* <DEDUP_REMOVED lines=15> */
.L_x_10394:
        /* <DEDUP_REMOVED lines=13> */
.L_x_10396:
[----:B------:R-:W-:Y:S05]  /*6ba0*/  BSYNC.RECONVERGENT B3 ;  /* 0x0000000000037941 */ /* 0x000fea0003800200 */
.L_x_10395:
        /* <DEDUP_REMOVED lines=43> */
.L_x_10393:
[----:B------:R-:W-:Y:S05]  /*6e60*/  BSYNC.RECONVERGENT B2 ;  /* 0x0000000000027941 */ /* 0x000fea0003800200 */
.L_x_10392:
        /* <DEDUP_REMOVED lines=17> */
.L_x_10399:
        /* <DEDUP_REMOVED lines=15> */
.L_x_10401:
[----:B------:R-:W-:Y:S05]  /*7070*/  BSYNC.RECONVERGENT B3 ;  /* 0x0000000000037941 */ /* 0x000fea0003800200 */
.L_x_10400:
        /* <DEDUP_REMOVED lines=43> */
.L_x_10398:
[----:B------:R-:W-:Y:S05]  /*7330*/  BSYNC.RECONVERGENT B2 ;  /* 0x0000000000027941 */ /* 0x000fea0003800200 */
.L_x_10397:
[----:B------:R-:W-:Y:S01]  /*7340*/  FMUL.FTZ R54, R4, R34 ;  /* 0x0000002204367220 */ /* 0x000fe20000410000 */
        /* <DEDUP_REMOVED lines=34> */
.L_x_10361:
[----:B------:R-:W-:Y:S01]  /*7570*/  ISETP.NE.AND P2, PT, R42, 0x1, PT ;  /* 0x000000012a00780c */ /* 0x000fe20003f45270 */
[----:B------:R-:W-:Y:S01]  /*7580*/  BSSY.RECONVERGENT B2, `(.L_x_10403) ;  /* 0x0000048000027945 */ /* 0x000fe20003800200 */
[----:B------:R-:W-:Y:S01]  /*7590*/  IMAD.MOV.U32 R52, RZ, RZ, 0x2 ;  /* 0x00000002ff347424 */ /* 0x000fe200078e00ff */
[----:B0-----:R-:W-:Y:S01]  /*75a0*/  MOV R35, R45 ;  /* 0x0000002d00237202 */ /* 0x001fe20000000f00 */
        /* <DEDUP_REMOVED lines=12> */
.L_x_10405:
        /* <DEDUP_REMOVED lines=13> */
.L_x_10407:
[----:B------:R-:W-:Y:S05]  /*7740*/  BSYNC.RECONVERGENT B3 ;  /* 0x0000000000037941 */ /* 0x000fea0003800200 */
.L_x_10406:
        /* <DEDUP_REMOVED lines=41> */
[----:B------:R-:W-:Y:S01]  /*79e0*/  LOP3.LUT R40, R40, UR32, R35, 0x96, !PT ;  /* 0x0000002028287c12 */ /* 0x000fe2000f8e9623 */
[----:B------:R-:W-:-:S07]  /*79f0*/  IMAD.MOV.U32 R35, RZ, RZ, R44 ;  /* 0x000000ffff237224 */ /* 0x000fce00078e002c */
.L_x_10404:
[----:B------:R-:W-:Y:S05]  /*7a00*/  BSYNC.RECONVERGENT B2 ;  /* 0x0000000000027941 */ /* 0x000fea0003800200 */
.L_x_10403:
[----:B------:R-:W0:Y:S01]  /*7a10*/  LDC R34, c[0x0][0x404] ;  /* 0x00010100ff227b82 */ /* 0x000e220000000800 */
[----:B------:R-:W-:Y:S01]  /*7a20*/  ISETP.NE.AND P3, PT, R52, 0x1, PT ;  /* 0x000000013400780c */ /* 0x000fe20003f65270 */
[----:B------:R-:W-:Y:S01]  /*7a30*/  BSSY.RECONVERGENT B2, `(.L_x_10408) ;  /* 0x0000049000027945 */ /* 0x000fe20003800200 */
[----:B------:R-:W-:Y:S01]  /*7a40*/  I2FP.F32.U32 R42, R35 ;  /* 0x00000023002a7245 */ /* 0x000fe20000201000 */
[----:B------:R-:W-:Y:S02]  /*7a50*/  IMAD.MOV.U32 R35, RZ, RZ, 0x2f800000 ;  /* 0x2f800000ff237424 */ /* 0x000fe400078e00ff */
[----:B------:R-:W-:Y:S02]  /*7a60*/  IMAD.MOV.U32 R44, RZ, RZ, 0x2 ;  /* 0x00000002ff2c7424 */ /* 0x000fe400078e00ff */
[----:B------:R-:W-:Y:S01]  /*7a70*/  FFMA.FTZ R53, R42, R35, 1.1641532182693481445e-10 ;  /* 0x2f0000002a357423 */ /* 0x000fe20000010023 */
[----:B------:R-:W-:-:S04]  /*7a80*/  MOV R42, R45 ;  /* 0x0000002d002a7202 */ /* 0x000fc80000000f00 */
        /* <DEDUP_REMOVED lines=10> */
.L_x_10410:
        /* <DEDUP_REMOVED lines=13> */
.L_x_10412:
[----:B------:R-:W-:Y:S05]  /*7c00*/  BSYNC.RECONVERGENT B3 ;  /* 0x0000000000037941 */ /* 0x000fea0003800200 */
.L_x_10411:
        /* <DEDUP_REMOVED lines=40> */
[----:B------:R-:W-:Y:S02]  /*7e90*/  HFMA2 R44, -RZ, RZ, 0, 0 ;  /* 0x00000000ff2c7431 */ /* 0x000fe400000001ff */
[----:B------:R-:W-:Y:S01]  /*7ea0*/  IMAD.MOV.U32 R33, RZ, RZ, R52 ;  /* 0x000000ffff217224 */ /* 0x000fe200078e0034 */
[----:B------:R-:W-:-:S07]  /*7eb0*/  LOP3.LUT R40, R40, UR32, R53, 0x96, !PT ;  /* 0x0000002028287c12 */ /* 0x000fce000f8e9635 */
.L_x_10409:
[----:B------:R-:W-:Y:S05]  /*7ec0*/  BSYNC.RECONVERGENT B2 ;  /* 0x0000000000027941 */ /* 0x000fea0003800200 */
.L_x_10408:
        /* <DEDUP_REMOVED lines=16> */
.L_x_10415:
        /* <DEDUP_REMOVED lines=13> */
.L_x_10417:
[----:B------:R-:W-:Y:S05]  /*80a0*/  BSYNC.RECONVERGENT B3 ;  /* 0x0000000000037941 */ /* 0x000fea0003800200 */
.L_x_10416:
        /* <DEDUP_REMOVED lines=41> */
[----:B------:R-:W-:Y:S02]  /*8340*/  IMAD.MOV.U32 R45, RZ, RZ, R44 ;  /* 0x000000ffff2d7224 */ /* 0x000fe400078e002c */
[----:B------:R-:W-:-:S07]  /*8350*/  IMAD.MOV.U32 R52, RZ, RZ, RZ ;  /* 0x000000ffff347224 */ /* 0x000fce00078e00ff */
.L_x_10414:
[----:B------:R-:W-:Y:S05]  /*8360*/  BSYNC.RECONVERGENT B2 ;  /* 0x0000000000027941 */ /* 0x000fea0003800200 */
.L_x_10413:
[----:B------:R-:W-:Y:S01]  /*8370*/  ISETP.NE.AND P5, PT, R52, 0x1, PT ;  /* 0x000000013400780c */ /* 0x000fe20003fa5270 */
[----:B------:R-:W-:Y:S01]  /*8380*/  BSSY.RECONVERGENT B2, `(.L_x_10418) ;  /* 0x0000048000027945 */ /* 0x000fe20003800200 */
[----:B------:R-:W-:Y:S01]  /*8390*/  I2FP.F32.U32 R42, R42 ;  /* 0x0000002a002a7245 */ /* 0x000fe20000201000 */
[----:B------:R-:W-:-:S04]  /*83a0*/  IMAD.MOV.U32 R44, RZ, RZ, R45 ;  /* 0x000000ffff2c7224 */ /* 0x000fc800078e002d */
        /* <DEDUP_REMOVED lines=12> */
.L_x_10420:
        /* <DEDUP_REMOVED lines=13> */
.L_x_10422:
[----:B------:R-:W-:Y:S05]  /*8540*/  BSYNC.RECONVERGENT B3 ;  /* 0x0000000000037941 */ /* 0x000fea0003800200 */
.L_x_10421:
        /* <DEDUP_REMOVED lines=41> */
[----:B------:R-:W-:Y:S01]  /*87e0*/  IMAD.MOV.U32 R44, RZ, RZ, R33 ;  /* 0x000000ffff2c7224 */ /* 0x000fe200078e0021 */
[----:B------:R-:W-:-:S07]  /*87f0*/  MOV R33, R52 ;  /* 0x0000003400217202 */ /* 0x000fce0000000f00 */
.L_x_10419:
[----:B------:R-:W-:Y:S05]  /*8800*/  BSYNC.RECONVERGENT B2 ;  /* 0x0000000000027941 */ /* 0x000fea0003800200 */
.L_x_10418:
        /* <DEDUP_REMOVED lines=16> */
.L_x_10402:
        /* <DEDUP_REMOVED lines=24> */
.L_x_10423:
[----:B01----:R-:W-:Y:S02]  /*8a90*/  IMAD.MOV.U32 R44, RZ, RZ, R33 ;  /* 0x000000ffff2c7224 */ /* 0x003fe400078e0021 */
[----:B------:R-:W-:-:S07]  /*8aa0*/  VIADD R32, R32, 0x20 ;  /* 0x0000002020207836 */ /* 0x000fce0000000000 */
.L_x_10360:
[----:B------:R-:W-:Y:S05]  /*8ab0*/  BSYNC.RECONVERGENT B1 ;  /* 0x0000000000017941 */ /* 0x000fea0003800200 */
.L_x_10359:
        /* <DEDUP_REMOVED lines=34> */
.L_x_10429:
        /* <DEDUP_REMOVED lines=13> */
.L_x_10431:
[----:B------:R-:W-:Y:S05]  /*8db0*/  BSYNC.RECONVERGENT B3 ;  /* 0x0000000000037941 */ /* 0x000fea0003800200 */
.L_x_10430:
        /* <DEDUP_REMOVED lines=43> */
.L_x_10428:
[----:B------:R-:W-:Y:S05]  /*9070*/  BSYNC.RECONVERGENT B2 ;  /* 0x0000000000027941 */ /* 0x000fea0003800200 */
.L_x_10427:
        /* <DEDUP_REMOVED lines=20> */
.L_x_10434:
        /* <DEDUP_REMOVED lines=13> */
.L_x_10436:
[----:B------:R-:W-:Y:S05]  /*9290*/  BSYNC.RECONVERGENT B3 ;  /* 0x0000000000037941 */ /* 0x000fea0003800200 */
.L_x_10435:
        /* <DEDUP_REMOVED lines=43> */
.L_x_10433:
[----:B------:R-:W-:Y:S05]  /*9550*/  BSYNC.RECONVERGENT B2 ;  /* 0x0000000000027941 */ /* 0x000fea0003800200 */
.L_x_10432:
        /* <DEDUP_REMOVED lines=15> */
.L_x_10439:
        /* <DEDUP_REMOVED lines=13> */
.L_x_10441:
[----:B------:R-:W-:Y:S05]  /*9720*/  BSYNC.RECONVERGENT B3 ;  /* 0x0000000000037941 */ /* 0x000fea0003800200 */
.L_x_10440:
        /* <DEDUP_REMOVED lines=43> */
.L_x_10438:
[----:B------:R-:W-:Y:S05]  /*99e0*/  BSYNC.RECONVERGENT B2 ;  /* 0x0000000000027941 */ /* 0x000fea0003800200 */
.L_x_10437:
        /* <DEDUP_REMOVED lines=17> */
.L_x_10444:
        /* <DEDUP_REMOVED lines=13> */
.L_x_10446:
[----:B------:R-:W-:Y:S05]  /*9bd0*/  BSYNC.RECONVERGENT B3 ;  /* 0x0000000000037941 */ /* 0x000fea0003800200 */
.L_x_10445:
        /* <DEDUP_REMOVED lines=43> */
.L_x_10443:
[----:B------:R-:W-:Y:S05]  /*9e90*/  BSYNC.RECONVERGENT B2 ;  /* 0x0000000000027941 */ /* 0x000fea0003800200 */
.L_x_10442:
        /* <DEDUP_REMOVED lines=15> */
.L_x_10449:
        /* <DEDUP_REMOVED lines=13> */
.L_x_10451:
[----:B------:R-:W-:Y:S05]  /*a060*/  BSYNC.RECONVERGENT B3 ;  /* 0x0000000000037941 */ /* 0x000fea0003800200 */
.L_x_10450:
        /* <DEDUP_REMOVED lines=43> */
.L_x_10448:
[----:B------:R-:W-:Y:S05]  /*a320*/  BSYNC.RECONVERGENT B2 ;  /* 0x0000000000027941 */ /* 0x000fea0003800200 */
.L_x_10447:
        /* <DEDUP_REMOVED lines=17> */
.L_x_10454:
        /* <DEDUP_REMOVED lines=13> */
.L_x_10456:
[----:B------:R-:W-:Y:S05]  /*a510*/  BSYNC.RECONVERGENT B3 ;  /* 0x0000000000037941 */ /* 0x000fea0003800200 */
.L_x_10455:
        /* <DEDUP_REMOVED lines=43> */
.L_x_10453:
[----:B------:R-:W-:Y:S05]  /*a7d0*/  BSYNC.RECONVERGENT B2 ;  /* 0x0000000000027941 */ /* 0x000fea0003800200 */
.L_x_10452:
        /* <DEDUP_REMOVED lines=15> */
.L_x_10459:
        /* <DEDUP_REMOVED lines=13> */
.L_x_10461:
[----:B------:R-:W-:Y:S05]  /*a9a0*/  BSYNC.RECONVERGENT B3 ;  /* 0x0000000000037941 */ /* 0x000fea0003800200 */
.L_x_10460:
        /* <DEDUP_REMOVED lines=43> */
.L_x_10458:
[----:B------:R-:W-:Y:S05]  /*ac60*/  BSYNC.RECONVERGENT B2 ;  /* 0x0000000000027941 */ /* 0x000fea0003800200 */
.L_x_10457:
        /* <DEDUP_REMOVED lines=17> */
.L_x_10464:
        /* <DEDUP_REMOVED lines=15> */
.L_x_10466:
[----:B------:R-:W-:Y:S05]  /*ae70*/  BSYNC.RECONVERGENT B3 ;  /* 0x0000000000037941 */ /* 0x000fea0003800200 */
.L_x_10465:
        /* <DEDUP_REMOVED lines=43> */
.L_x_10463:
[----:B------:R-:W-:Y:S05]  /*b130*/  BSYNC.RECONVERGENT B2 ;  /* 0x0000000000027941 */ /* 0x000fea0003800200 */
.L_x_10462:
[----:B------:R-:W-:Y:S01]  /*b140*/  FMUL.FTZ R54, R4, R34 ;  /* 0x0000002204367220 */ /* 0x000fe20000410000 */
        /* <DEDUP_REMOVED lines=11> */
[----:B------:R-:W-:Y:S01]  /*b200*/  SEL R35, RZ, 0x1, P6 ;  /* 0x00000001ff237807 */ /* 0x000fe20003000000 */
[----:B------:R-:W-:Y:S01]  /*b210*/  FADD.FTZ R20, R20, R54 ;  /* 0x0000003614147221 */ /* 0x000fe20000010000 */
[-C--:B------:R-:W-:Y:S02]  /*b220*/  FSETP.GTU.FTZ.AND P6, PT, R56, R58.reuse, PT ;  /* 0x0000003a3800720b */ /* 0x080fe40003fdc000 */
[----:B------:R-:W-:Y:S01]  /*b230*/  FSEL R21, R21, RZ, P3 ;  /* 0x000000ff15157208 */ /* 0x000fe20001800000 */
[----:B------:R-:W-:Y:S01]  /*b240*/  @P1 FADD.FTZ R20, R8, R20 ;  /* 0x0000001408141221 */ /* 0x000fe20000010000 */
        /* <DEDUP_REMOVED lines=9> */
[----:B------:R-:W-:Y:S02]  /*b2e0*/  SEL R34, RZ, 0x1, P6 ;  /* 0x00000001ff227807 */ /* 0x000fe40003000000 */
[----:B------:R-:W-:Y:S01]  /*b2f0*/  PRMT R46, R52, 0x7610, R46 ;  /* 0x00007610342e7816 */ /* 0x000fe2000000002e */
[----:B------:R-:W-:Y:S01]  /*b300*/  FADD.FTZ R23, R53, R23 ;  /* 0x0000001735177221 */ /* 0x000fe20000010000 */
[----:B------:R-:W-:Y:S01]  /*b310*/  @P1 FADD.FTZ R22, R10, R22 ;  /* 0x000000160a161221 */ /* 0x000fe20000010000 */
[----:B------:R-:W-:-:S02]  /*b320*/  PRMT R47, R35, 0x7610, R47 ;  /* 0x00007610232f7816 */ /* 0x000fc4000000002f */
[----:B------:R-:W-:Y:S01]  /*b330*/  @P1 FADD.FTZ R23, R11, R23 ;  /* 0x000000170b171221 */ /* 0x000fe20000010000 */
[----:B------:R-:W-:Y:S02]  /*b340*/  PRMT R48, R44, 0x7610, R48 ;  /* 0x000076102c307816 */ /* 0x000fe40000000030 */
[----:B------:R-:W-:Y:S01]  /*b350*/  PRMT R49, R34, 0x7610, R49 ;  /* 0x0000761022317816 */ /* 0x000fe20000000031 */
[----:B------:R-:W-:Y:S06]  /*b360*/  BRA `(.L_x_10467) ;  /* 0x0000001000e87947 */ /* 0x000fec0003800000 */
.L_x_10426:
        /* <DEDUP_REMOVED lines=16> */
.L_x_10470:
        /* <DEDUP_REMOVED lines=13> */
.L_x_10472:
[----:B------:R-:W-:Y:S05]  /*b540*/  BSYNC.RECONVERGENT B3 ;  /* 0x0000000000037941 */ /* 0x000fea0003800200 */
.L_x_10471:
        /* <DEDUP_REMOVED lines=43> */
.L_x_10469:
[----:B------:R-:W-:Y:S05]  /*b800*/  BSYNC.RECONVERGENT B2 ;  /* 0x0000000000027941 */ /* 0x000fea0003800200 */
.L_x_10468:
        /* <DEDUP_REMOVED lines=18> */
.L_x_10475:
        /* <DEDUP_REMOVED lines=13> */
.L_x_10477:
[----:B------:R-:W-:Y:S05]  /*ba00*/  BSYNC.RECONVERGENT B3 ;  /* 0x0000000000037941 */ /* 0x000fea0003800200 */
.L_x_10476:
        /* <DEDUP_REMOVED lines=43> */
.L_x_10474:
[----:B------:R-:W-:Y:S05]  /*bcc0*/  BSYNC.RECONVERGENT B2 ;  /* 0x0000000000027941 */ /* 0x000fea0003800200 */
.L_x_10473:
        /* <DEDUP_REMOVED lines=16> */
.L_x_10480:
        /* <DEDUP_REMOVED lines=13> */
.L_x_10482:
[----:B------:R-:W-:Y:S05]  /*bea0*/  BSYNC.RECONVERGENT B3 ;  /* 0x0000000000037941 */ /* 0x000fea0003800200 */
.L_x_10481:
        /* <DEDUP_REMOVED lines=43> */
.L_x_10479:
[----:B------:R-:W-:Y:S05]  /*c160*/  BSYNC.RECONVERGENT B2 ;  /* 0x0000000000027941 */ /* 0x000fea0003800200 */
.L_x_10478:
        /* <DEDUP_REMOVED lines=16> */
.L_x_10485:
        /* <DEDUP_REMOVED lines=13> */
.L_x_10487:
[----:B------:R-:W-:Y:S05]  /*c340*/  BSYNC.RECONVERGENT B3 ;  /* 0x0000000000037941 */ /* 0x000fea0003800200 */
.L_x_10486:
        /* <DEDUP_REMOVED lines=41> */
[----:B------:R-:W-:Y:S02]  /*c5e0*/  LOP3.LUT R40, R40, UR32, R53, 0x96, !PT ;  /* 0x0000002028287c12 */ /* 0x000fe4000f8e9635 */
[----:B------:R-:W-:-:S07]  /*c5f0*/  MOV R33, R52 ;  /* 0x0000003400217202 */ /* 0x000fce0000000f00 */
.L_x_10484:
[----:B------:R-:W-:Y:S05]  /*c600*/  BSYNC.RECONVERGENT B2 ;  /* 0x0000000000027941 */ /* 0x000fea0003800200 */
.L_x_10483:
        /* <DEDUP_REMOVED lines=16> */
.L_x_10467:
[----:B------:R-:W0:Y:S01]  /*c710*/  LDC.64 R34, c[0x0][0x3a8] ;  /* 0x0000ea00ff227b82 */ /* 0x000e220000000a00 */
[----:B------:R-:W-:Y:S02]  /*c720*/  SEL R44, RZ, 0x1000000, !P5 ;  /* 0x01000000ff2c7807 */ /* 0x000fe40006800000 */
[----:B------:R-:W-:Y:S02]  /*c730*/  SEL R54, RZ, 0x10000, !P4 ;  /* 0x00010000ff367807 */ /* 0x000fe40006000000 */
[----:B------:R-:W-:-:S03]  /*c740*/  SEL R55, RZ, 0x100, !P3 ;  /* 0x00000100ff377807 */ /* 0x000fc60005800000 */
[----:B------:R-:W1:Y:S01]  /*c750*/  LDC.64 R52, c[0x0][0x3b0] ;  /* 0x0000ec00ff347b82 */ /* 0x000e620000000a00 */
[----:B------:R-:W-:Y:S02]  /*c760*/  IADD3 R44, PT, PT, R55, R44, R54 ;  /* 0x0000002c372c7210 */ /* 0x000fe40007ffe036 */
[----:B------:R-:W-:-:S04]  /*c770*/  SEL R54, RZ, 0x1, !P2 ;  /* 0x00000001ff367807 */ /* 0x000fc80005000000 */
[----:B------:R-:W-:Y:S01]  /*c780*/  IADD3 R44, PT, PT, R44, R54, RZ ;  /* 0x000000362c2c7210 */ /* 0x000fe20007ffe0ff */
[----:B0-----:R-:W-:-:S05]  /*c790*/  IMAD.WIDE.U32 R34, R32, 0x10, R34 ;  /* 0x0000001020227825 */ /* 0x001fca00078e0022 */
[----:B------:R0:W-:Y:S01]  /*c7a0*/  STG.E.128 desc[UR8][R34.64], R20 ;  /* 0x0000001422007986 */ /* 0x0001e2000c101d08 */
[----:B-1----:R-:W-:-:S05]  /*c7b0*/  IMAD.WIDE.U32 R52, R32, 0x4, R52 ;  /* 0x0000000420347825 */ /* 0x002fca00078e0034 */
        /* <DEDUP_REMOVED lines=13> */
.L_x_10488:
[----:B01----:R-:W-:Y:S01]  /*c890*/  IMAD.MOV.U32 R44, RZ, RZ, R33 ;  /* 0x000000ffff2c7224 */ /* 0x003fe200078e0021 */
[----:B------:R-:W-:-:S07]  /*c8a0*/  IADD3 R32, PT, PT, R32, 0x20, RZ ;  /* 0x0000002020207810 */ /* 0x000fce0007ffe0ff */
.L_x_10425:
[----:B------:R-:W-:Y:S05]  /*c8b0*/  BSYNC.RECONVERGENT B1 ;  /* 0x0000000000017941 */ /* 0x000fea0003800200 */
.L_x_10424:
        /* <DEDUP_REMOVED lines=34> */
.L_x_10494:
        /* <DEDUP_REMOVED lines=13> */
.L_x_10496:
[----:B------:R-:W-:Y:S05]  /*cbb0*/  BSYNC.RECONVERGENT B3 ;  /* 0x0000000000037941 */ /* 0x000fea0003800200 */
.L_x_10495:
        /* <DEDUP_REMOVED lines=41> */
[----:B------:R-:W-:Y:S01]  /*ce50*/  IMAD.MOV.U32 R35, RZ, RZ, R44 ;  /* 0x000000ffff237224 */ /* 0x000fe200078e002c */
[----:B------:R-:W-:-:S07]  /*ce60*/  MOV R33, R34 ;  /* 0x0000002200217202 */ /* 0x000fce0000000f00 */
.L_x_10493:
[----:B------:R-:W-:Y:S05]  /*ce70*/  BSYNC.RECONVERGENT B2 ;  /* 0x0000000000027941 */ /* 0x000fea0003800200 */
.L_x_10492:
[----:B------:R-:W0:Y:S01]  /*ce80*/  LDC R57, c[0x0][0x404] ;  /* 0x00010100ff397b82 */ /* 0x000e220000000800 */
[----:B------:R-:W-:Y:S01]  /*ce90*/  ISETP.NE.AND P3, PT, R53, 0x1, PT ;  /* 0x000000013500780c */ /* 0x000fe20003f65270 */
[----:B------:R-:W-:Y:S01]  /*cea0*/  IMAD.MOV.U32 R60, RZ, RZ, 0x2f800000 ;  /* 0x2f800000ff3c7424 */ /* 0x000fe200078e00ff */
[----:B------:R-:W-:Y:S01]  /*ceb0*/  I2FP.F32.U32 R35, R35 ;  /* 0x0000002300237245 */ /* 0x000fe20000201000 */
[----:B------:R-:W-:Y:S01]  /*cec0*/  BSSY.RECONVERGENT B2, `(.L_x_10497) ;  /* 0x0000049000027945 */ /* 0x000fe20003800200 */
[----:B------:R-:W-:-:S03]  /*ced0*/  MOV R52, 0x2 ;  /* 0x0000000200347802 */ /* 0x000fc60000000f00 */
[----:B------:R-:W1:Y:S01]  /*cee0*/  LDC R34, c[0x0][0x408] ;  /* 0x00010200ff227b82 */ /* 0x000e620000000800 */
[----:B------:R-:W-:Y:S01]  /*cef0*/  FFMA.FTZ R42, R35, R60, 1.1641532182693481445e-10 ;  /* 0x2f000000232a7423 */ /* 0x000fe2000001003c */
[----:B------:R-:W-:-:S04]  /*cf00*/  IMAD.MOV.U32 R35, RZ, RZ, R45 ;  /* 0x000000ffff237224 */ /* 0x000fc800078e002d */
[----:B0-----:R-:W-:Y:S01]  /*cf10*/  FSETP.LE.FTZ.AND P2, PT, R42, R57, PT ;  /* 0x000000392a00720b */ /* 0x001fe20003f53000 */
[----:B-1---5:R-:W-:Y:S01]  /*cf20*/  FMUL.FTZ R24, R24, R34 ;  /* 0x0000002218187220 */ /* 0x022fe20000410000 */
        /* <DEDUP_REMOVED lines=9> */
.L_x_10499:
        /* <DEDUP_REMOVED lines=13> */
.L_x_10501:
[----:B------:R-:W-:Y:S05]  /*d090*/  BSYNC.RECONVERGENT B3 ;  /* 0x0000000000037941 */ /* 0x000fea0003800200 */
.L_x_10500:
        /* <DEDUP_REMOVED lines=43> */
.L_x_10498:
[----:B------:R-:W-:Y:S05]  /*d350*/  BSYNC.RECONVERGENT B2 ;  /* 0x0000000000027941 */ /* 0x000fea0003800200 */
.L_x_10497:
        /* <DEDUP_REMOVED lines=15> */
.L_x_10504:
        /* <DEDUP_REMOVED lines=13> */
.L_x_10506:
[----:B------:R-:W-:Y:S05]  /*d520*/  BSYNC.RECONVERGENT B3 ;  /* 0x0000000000037941 */ /* 0x000fea0003800200 */
.L_x_10505:
        /* <DEDUP_REMOVED lines=43> */
.L_x_10503:
[----:B------:R-:W-:Y:S05]  /*d7e0*/  BSYNC.RECONVERGENT B2 ;  /* 0x0000000000027941 */ /* 0x000fea0003800200 */
.L_x_10502:
        /* <DEDUP_REMOVED lines=17> */
.L_x_10509:
        /* <DEDUP_REMOVED lines=13> */
.L_x_10511:
[----:B------:R-:W-:Y:S05]  /*d9d0*/  BSYNC.RECONVERGENT B3 ;  /* 0x0000000000037941 */ /* 0x000fea0003800200 */
.L_x_10510:
        /* <DEDUP_REMOVED lines=43> */
.L_x_10508:
[----:B------:R-:W-:Y:S05]  /*dc90*/  BSYNC.RECONVERGENT B2 ;  /* 0x0000000000027941 */ /* 0x000fea0003800200 */
.L_x_10507:
        /* <DEDUP_REMOVED lines=15> */
.L_x_10514:
        /* <DEDUP_REMOVED lines=13> */
.L_x_10516:
[----:B------:R-:W-:Y:S05]  /*de60*/  BSYNC.RECONVERGENT B3 ;  /* 0x0000000000037941 */ /* 0x000fea0003800200 */
.L_x_10515:
        /* <DEDUP_REMOVED lines=43> */
.L_x_10513:
[----:B------:R-:W-:Y:S05]  /*e120*/  BSYNC.RECONVERGENT B2 ;  /* 0x0000000000027941 */ /* 0x000fea0003800200 */
.L_x_10512:
[----:B------:R-:W-:Y:S01]  /*e130*/  ISETP.NE.AND P5, PT, R42, 0x1, PT ;  /* 0x000000012a00780c */ /* 0x000fe20003fa5270 */
[----:B------:R-:W-:Y:S01]  /*e140*/  BSSY.RECONVERGENT B2, `(.L_x_10517) ;  /* 0x0000049000027945 */ /* 0x000fe20003800200 */
[----:B------:R-:W-:Y:S01]  /*e150*/  I2FP.F32.U32 R53, R53 ;  /* 0x0000003500357245 */ /* 0x000fe20000201000 */
[----:B------:R-:W-:Y:S01]  /*e160*/  FMUL.FTZ R56, R26, R34 ;  /* 0x000000221a387220 */ /* 0x000fe20000410000 */
[----:B------:R-:W-:-:S03]  /*e170*/  IMAD.MOV.U32 R26, RZ, RZ, R45 ;  /* 0x000000ffff1a7224 */ /* 0x000fc600078e002d */
        /* <DEDUP_REMOVED lines=12> */
.L_x_10519:
        /* <DEDUP_REMOVED lines=13> */
.L_x_10521:
[----:B------:R-:W-:Y:S05]  /*e310*/  BSYNC.RECONVERGENT B3 ;  /* 0x0000000000037941 */ /* 0x000fea0003800200 */
.L_x_10520:
        /* <DEDUP_REMOVED lines=43> */
.L_x_10518:
[----:B------:R-:W-:Y:S05]  /*e5d0*/  BSYNC.RECONVERGENT B2 ;  /* 0x0000000000027941 */ /* 0x000fea0003800200 */
.L_x_10517:
        /* <DEDUP_REMOVED lines=15> */
.L_x_10524:
        /* <DEDUP_REMOVED lines=13> */
.L_x_10526:
[----:B------:R-:W-:Y:S05]  /*e7a0*/  BSYNC.RECONVERGENT B3 ;  /* 0x0000000000037941 */ /* 0x000fea0003800200 */
.L_x_10525:
        /* <DEDUP_REMOVED lines=39> */
[----:B------:R-:W-:Y:S02]  /*ea20*/  MOV R45, R54 ;  /* 0x00000036002d7202 */ /* 0x000fe40000000f00 */
[----:B------:R-:W-:Y:S01]  /*ea30*/  MOV R33, R52 ;  /* 0x0000003400217202 */ /* 0x000fe20000000f00 */
[----:B------:R-:W-:Y:S01]  /*ea40*/  IMAD.MOV.U32 R52, RZ, RZ, RZ ;  /* 0x000000ffff347224 */ /* 0x000fe200078e00ff */
[----:B------:R-:W-:-:S07]  /*ea50*/  LOP3.LUT R40, R40, UR32, R53, 0x96, !PT ;  /* 0x0000002028287c12 */ /* 0x000fce000f8e9635 */
.L_x_10523:
[----:B------:R-:W-:Y:S05]  /*ea60*/  BSYNC.RECONVERGENT B2 ;  /* 0x0000000000027941 */ /* 0x000fea0003800200 */
.L_x_10522:
        /* <DEDUP_REMOVED lines=17> */
.L_x_10529:
        /* <DEDUP_REMOVED lines=15> */
.L_x_10531:
[----:B------:R-:W-:Y:S05]  /*ec70*/  BSYNC.RECONVERGENT B3 ;  /* 0x0000000000037941 */ /* 0x000fea0003800200 */
.L_x_10530:
        /* <DEDUP_REMOVED lines=43> */
.L_x_10528:
[----:B------:R-:W-:Y:S05]  /*ef30*/  BSYNC.RECONVERGENT B2 ;  /* 0x0000000000027941 */ /* 0x000fea0003800200 */
.L_x_10527:
        /* <DEDUP_REMOVED lines=35> */
.L_x_10491:
        /* <DEDUP_REMOVED lines=16> */
.L_x_10535:
        /* <DEDUP_REMOVED lines=13> */
.L_x_10537:
[----:B------:R-:W-:Y:S05]  /*f340*/  BSYNC.RECONVERGENT B3 ;  /* 0x0000000000037941 */ /* 0x000fea0003800200 */
.L_x_10536:
        /* <DEDUP_REMOVED lines=41> */
[----:B------:R-:W-:Y:S01]  /*f5e0*/  IMAD.MOV.U32 R35, RZ, RZ, R44 ;  /* 0x000000ffff237224 */ /* 0x000fe200078e002c */
[----:B------:R-:W-:-:S07]  /*f5f0*/  MOV R33, R34 ;  /* 0x0000002200217202 */ /* 0x000fce0000000f00 */
.L_x_10534:
[----:B------:R-:W-:Y:S05]  /*f600*/  BSYNC.RECONVERGENT B2 ;  /* 0x0000000000027941 */ /* 0x000fea0003800200 */
.L_x_10533:
[----:B------:R-:W0:Y:S01]  /*f610*/  LDC R34, c[0x0][0x404] ;  /* 0x00010100ff227b82 */ /* 0x000e220000000800 */
[----:B------:R-:W-:Y:S01]  /*f620*/  ISETP.NE.AND P3, PT, R52, 0x1, PT ;  /* 0x000000013400780c */ /* 0x000fe20003f65270 */
[----:B------:R-:W-:Y:S01]  /*f630*/  BSSY.RECONVERGENT B2, `(.L_x_10538) ;  /* 0x0000049000027945 */ /* 0x000fe20003800200 */
[----:B------:R-:W-:Y:S01]  /*f640*/  I2FP.F32.U32 R42, R35 ;  /* 0x00000023002a7245 */ /* 0x000fe20000201000 */
[----:B------:R-:W-:Y:S01]  /*f650*/  IMAD.MOV.U32 R35, RZ, RZ, 0x2f800000 ;  /* 0x2f800000ff237424 */ /* 0x000fe200078e00ff */
[----:B------:R-:W-:-:S03]  /*f660*/  MOV R44, 0x2 ;  /* 0x00000002002c7802 */ /* 0x000fc60000000f00 */
[----:B------:R-:W-:Y:S01]  /*f670*/  FFMA.FTZ R53, R42, R35, 1.1641532182693481445e-10 ;  /* 0x2f0000002a357423 */ /* 0x000fe20000010023 */
[----:B------:R-:W-:-:S04]  /*f680*/  IMAD.MOV.U32 R42, RZ, RZ, R45 ;  /* 0x000000ffff2a7224 */ /* 0x000fc800078e002d */
[----:B0-----:R-:W-:Y:S01]  /*f690*/  FSETP.LE.FTZ.AND P2, PT, R53, R34, PT ;  /* 0x000000223500720b */ /* 0x001fe20003f53000 */
        /* <DEDUP_REMOVED lines=9> */
.L_x_10540:
        /* <DEDUP_REMOVED lines=13> */
.L_x_10542:
[----:B------:R-:W-:Y:S05]  /*f800*/  BSYNC.RECONVERGENT B3 ;  /* 0x0000000000037941 */ /* 0x000fea0003800200 */
.L_x_10541:
        /* <DEDUP_REMOVED lines=41> */
[----:B------:R-:W-:Y:S01]  /*faa0*/  LOP3.LUT R40, R40, UR32, R53, 0x96, !PT ;  /* 0x0000002028287c12 */ /* 0x000fe2000f8e9635 */
[----:B------:R-:W-:-:S07]  /*fab0*/  IMAD.MOV.U32 R33, RZ, RZ, R52 ;  /* 0x000000ffff217224 */ /* 0x000fce00078e0034 */
.L_x_10539:
[----:B------:R-:W-:Y:S05]  /*fac0*/  BSYNC.RECONVERGENT B2 ;  /* 0x0000000000027941 */ /* 0x000fea0003800200 */
.L_x_10538:
[----:B------:R-:W-:Y:S01]  /*fad0*/  ISETP.NE.AND P4, PT, R44, 0x1, PT ;  /* 0x000000012c00780c */ /* 0x000fe20003f85270 */
[----:B------:R-:W-:Y:S01]  /*fae0*/  BSSY.RECONVERGENT B2, `(.L_x_10543) ;  /* 0x0000048000027945 */ /* 0x000fe20003800200 */
[----:B------:R-:W-:Y:S01]  /*faf0*/  I2FP.F32.U32 R42, R42 ;  /* 0x0000002a002a7245 */ /* 0x000fe20000201000 */
[----:B------:R-:W-:-:S04]  /*fb00*/  IMAD.MOV.U32 R52, RZ, RZ, 0x2 ;  /* 0x00000002ff347424 */ /* 0x000fc800078e00ff */
        /* <DEDUP_REMOVED lines=12> */
.L_x_10545:
        /* <DEDUP_REMOVED lines=13> */
.L_x_10547:
[----:B------:R-:W-:Y:S05]  /*fca0*/  BSYNC.RECONVERGENT B3 ;  /* 0x0000000000037941 */ /* 0x000fea0003800200 */
.L_x_10546:
        /* <DEDUP_REMOVED lines=43> */
.L_x_10544:
[----:B------:R-:W-:Y:S05]  /*ff60*/  BSYNC.RECONVERGENT B2 ;  /* 0x0000000000027941 */ /* 0x000fea0003800200 */
.L_x_10543:
        /* <DEDUP_REMOVED lines=16> */
.L_x_10550:
        /* <DEDUP_REMOVED lines=13> */
.L_x_10552:
[----:B------:R-:W-:Y:S05]  /*10140*/  BSYNC.RECONVERGENT B3 ;  /* 0x0000000000037941 */ /* 0x000fea0003800200 */
.L_x_10551:
        /* <DEDUP_REMOVED lines=40> */
[----:B------:R-:W-:Y:S01]  /*103d0*/  MOV R44, R33 ;  /* 0x00000021002c7202 */ /* 0x000fe20000000f00 */
[----:B------:R-:W-:Y:S01]  /*103e0*/  IMAD.MOV.U32 R33, RZ, RZ, R52 ;  /* 0x000000ffff217224 */ /* 0x000fe200078e0034 */
[----:B------:R-:W-:-:S07]  /*103f0*/  LOP3.LUT R40, R40, UR32, R53, 0x96, !PT ;  /* 0x0000002028287c12 */ /* 0x000fce000f8e9635 */
.L_x_10549:
[----:B------:R-:W-:Y:S05]  /*10400*/  BSYNC.RECONVERGENT B2 ;  /* 0x0000000000027941 */ /* 0x000fea0003800200 */
.L_x_10548:
        /* <DEDUP_REMOVED lines=16> */
.L_x_10532:
        /* <DEDUP_REMOVED lines=25> */
.L_x_10490:
[----:B------:R-:W-:Y:S05]  /*106a0*/  BSYNC.RECONVERGENT B1 ;  /* 0x0000000000017941 */ /* 0x000fea0003800200 */
.L_x_10489:
[----:B------:R-:W-:Y:S01]  /*106b0*/  FADD.FTZ R32, RZ, R12 ;  /* 0x0000000cff207221 */ /* 0x000fe20000010000 */
[C---:B------:R-:W-:Y:S01]  /*106c0*/  ISETP.GE.U32.AND P0, PT, R39.reuse, 0x20, PT ;  /* 0x000000202700780c */ /* 0x040fe20003f06070 */
[----:B------:R-:W-:Y:S01]  /*106d0*/  UMOV UR4, 0xffffffff ;  /* 0xffffffff00047882 */ /* 0x000fe20000000000 */
[----:B------:R-:W-:Y:S01]  /*106e0*/  ISETP.GT.U32.AND P1, PT, R39, 0x3f, PT ;  /* 0x0000003f2700780c */ /* 0x000fe20003f24070 */
[----:B0-----:R-:W-:Y:S01]  /*106f0*/  FADD.FTZ R33, R13, R32 ;  /* 0x000000200d217221 */ /* 0x001fe20000010000 */
        /* <DEDUP_REMOVED lines=73> */
.L_x_10574:
        /* <DEDUP_REMOVED lines=9> */
[----:B------:R-:W-:-:S04]  /*10c20*/  FADD.FTZ R52, R52, R53 ;  /* 0x0000003534347221 */ /* 0x000fc80000010000 */
[----:B------:R-:W2:Y:S01]  /*10c30*/  MUFU.RSQ R54, R52 ;  /* 0x0000003400367308 */ /* 0x000ea20000001400 */
[----:B0-----:R-:W-:-:S05]  /*10c40*/  @!P4 IMAD.WIDE R34, R37, 0x4, R34 ;  /* 0x000000042522c825 */ /* 0x001fca00078e0222 */
[----:B------:R0:W-:Y:S01]  /*10c50*/  @!P4 STG.E desc[UR8][R34.64], R55 ;  /* 0x000000372200c986 */ /* 0x0001e2000c101908 */
[----:B-1----:R-:W-:-:S05]  /*10c60*/  @!P4 IMAD.WIDE R32, R37, 0x4, R32 ;  /* 0x000000042520c825 */ /* 0x002fca00078e0220 */
[----:B--2---:R1:W-:Y:S01]  /*10c70*/  @!P4 STG.E desc[UR8][R32.64], R54 ;  /* 0x000000362000c986 */ /* 0x0043e2000c101908 */
[----:B0-----:R-:W-:Y:S01]  /*10c80*/  FSEL R55, R55, RZ, P1 ;  /* 0x000000ff37377208 */ /* 0x001fe20000800000 */
[----:B------:R-:W-:Y:S06]  /*10c90*/  @!P0 BRA `(.L_x_10555) ;  /* 0x0000000000608947 */ /* 0x000fec0003800000 */
[--C-:B------:R-:W-:Y:S01]  /*10ca0*/  FADD.FTZ R35, R12, -R55.reuse ;  /* 0x800000370c237221 */ /* 0x100fe20000010000 */
[----:B-1----:R-:W-:Y:S02]  /*10cb0*/  HADD2.F32 R32, -RZ, R66.H1_H1 ;  /* 0x30000042ff207230 */ /* 0x002fe40000004100 */
[----:B------:R-:W-:Y:S01]  /*10cc0*/  FADD.FTZ R33, R13, -R55 ;  /* 0x800000370d217221 */ /* 0x000fe20000010000 */
[----:B------:R-:W-:Y:S02]  /*10cd0*/  HADD2.F32 R34, -RZ, R30.H0_H0 ;  /* 0x2000001eff227230 */ /* 0x000fe40000004100 */
[C---:B------:R-:W-:Y:S01]  /*10ce0*/  FMUL.FTZ R35, R54.reuse, R35 ;  /* 0x0000002336237220 */ /* 0x040fe20000410000 */
[----:B------:R-:W-:Y:S02]  /*10cf0*/  HADD2.F32 R52, -RZ, R31.H0_H0 ;  /* 0x2000001fff347230 */ /* 0x000fe40000004100 */
[----:B------:R-:W-:Y:S01]  /*10d00*/  FMUL.FTZ R33, R54, R33 ;  /* 0x0000002136217220 */ /* 0x000fe20000410000 */
[----:B------:R-:W-:-:S02]  /*10d10*/  HADD2.F32 R53, -RZ, R62.H0_H0 ;  /* 0x2000003eff357230 */ /* 0x000fc40000004100 */
[----:B------:R-:W-:Y:S01]  /*10d20*/  FFMA.FTZ R32, R35, R32, R34 ;  /* 0x0000002023207223 */ /* 0x000fe20000010022 */
[--C-:B------:R-:W-:Y:S02]  /*10d30*/  HADD2.F32 R34, -RZ, R63.reuse.H1_H1 ;  /* 0x3000003fff227230 */ /* 0x100fe40000004100 */
[----:B------:R-:W-:-:S05]  /*10d40*/  HADD2.F32 R35, -RZ, R63.H0_H0 ;  /* 0x2000003fff237230 */ /* 0x000fca0000004100 */
[----:B------:R-:W-:Y:S01]  /*10d50*/  FFMA.FTZ R33, R33, R34, R35 ;  /* 0x0000002221217223 */ /* 0x000fe20000010023 */
[----:B------:R-:W-:Y:S01]  /*10d60*/  FADD.FTZ R34, R14, -R55 ;  /* 0x800000370e227221 */ /* 0x000fe20000010000 */
[----:B------:R-:W-:-:S03]  /*10d70*/  HADD2.F32 R35, -RZ, R66.H0_H0 ;  /* 0x20000042ff237230 */ /* 0x000fc60000004100 */
[----:B------:R-:W-:-:S04]  /*10d80*/  FMUL.FTZ R34, R54, R34 ;  /* 0x0000002236227220 */ /* 0x000fc80000410000 */
[----:B------:R-:W-:Y:S01]  /*10d90*/  FFMA.FTZ R34, R34, R35, R52 ;  /* 0x0000002322227223 */ /* 0x000fe20000010034 */
[----:B------:R-:W-:Y:S01]  /*10da0*/  FADD.FTZ R35, R15, -R55 ;  /* 0x800000370f237221 */ /* 0x000fe20000010000 */
[----:B------:R-:W-:-:S03]  /*10db0*/  HADD2.F32 R52, -RZ, R62.H1_H1 ;  /* 0x3000003eff347230 */ /* 0x000fc60000004100 */
[----:B------:R-:W-:-:S04]  /*10dc0*/  FMUL.FTZ R35, R54, R35 ;  /* 0x0000002336237220 */ /* 0x000fc80000410000 */
[----:B------:R-:W-:Y:S02]  /*10dd0*/  FFMA.FTZ R35, R35, R52, R53 ;  /* 0x0000003423237223 */ /* 0x000fe40000010035 */
[----:B------:R-:W0:Y:S02]  /*10de0*/  LDC.64 R52, c[0x0][0x428] ;  /* 0x00010a00ff347b82 */ /* 0x000e240000000a00 */
[----:B0-----:R-:W-:-:S04]  /*10df0*/  IMAD.WIDE.U32 R52, R50, 0x10, R52 ;  /* 0x0000001032347825 */ /* 0x001fc800078e0034 */
[----:B------:R-:W-:Y:S01]  /*10e00*/  VIADD R50, R50, 0x20 ;  /* 0x0000002032327836 */ /* 0x000fe20000000000 */
[----:B------:R0:W-:Y:S06]  /*10e10*/  STG.E.128 desc[UR8][R52.64], R32 ;  /* 0x0000002034007986 */ /* 0x0001ec000c101d08 */
.L_x_10555:
[----:B------:R-:W-:Y:S05]  /*10e20*/  BSYNC.RECONVERGENT B1 ;  /* 0x0000000000017941 */ /* 0x000fea0003800200 */
.L_x_10554:
[----:B------:R-:W-:Y:S01]  /*10e30*/  ISETP.GE.U32.AND P1, PT, R39, 0x40, PT ;  /* 0x000000402700780c */ /* 0x000fe20003f26070 */
[----:B------:R-:W-:-:S12]  /*10e40*/  BSSY.RECONVERGENT B1, `(.L_x_10556) ;  /* 0x000001a000017945 */ /* 0x000fd80003800200 */
[----:B------:R-:W-:Y:S05]  /*10e50*/  @!P1 BRA `(.L_x_10557) ;  /* 0x0000000000609947 */ /* 0x000fea0003800000 */
[--C-:B0-----:R-:W-:Y:S01]  /*10e60*/  FADD.FTZ R35, R16, -R55.reuse ;  /* 0x8000003710237221 */ /* 0x101fe20000010000 */
[----:B-1----:R-:W-:Y:S02]  /*10e70*/  HADD2.F32 R32, -RZ, R65.H1_H1 ;  /* 0x30000041ff207230 */ /* 0x002fe40000004100 */
[----:B------:R-:W-:Y:S01]  /*10e80*/  FADD.FTZ R33, R17, -R55 ;  /* 0x8000003711217221 */ /* 0x000fe20000010000 */
[----:B------:R-:W-:Y:S02]  /*10e90*/  HADD2.F32 R34, -RZ, R28.H0_H0 ;  /* 0x2000001cff227230 */ /* 0x000fe40000004100 */
[C---:B------:R-:W-:Y:S01]  /*10ea0*/  FMUL.FTZ R35, R54.reuse, R35 ;  /* 0x0000002336237220 */ /* 0x040fe20000410000 */
[----:B------:R-:W-:Y:S02]  /*10eb0*/  HADD2.F32 R52, -RZ, R29.H0_H0 ;  /* 0x2000001dff347230 */ /* 0x000fe40000004100 */
[----:B------:R-:W-:Y:S01]  /*10ec0*/  FMUL.FTZ R33, R54, R33 ;  /* 0x0000002136217220 */ /* 0x000fe20000410000 */
[----:B------:R-:W-:-:S02]  /*10ed0*/  HADD2.F32 R53, -RZ, R48.H1_H1 ;  /* 0x30000030ff357230 */ /* 0x000fc40000004100 */
        /* <DEDUP_REMOVED lines=13> */
[C---:B0-----:R-:W-:Y:S01]  /*10fb0*/  IMAD.WIDE.U32 R52, R50.reuse, 0x10, R52 ;  /* 0x0000001032347825 */ /* 0x041fe200078e0034 */
[----:B------:R-:W-:-:S04]  /*10fc0*/  IADD3 R50, PT, PT, R50, 0x20, RZ ;  /* 0x0000002032327810 */ /* 0x000fc80007ffe0ff */
[----:B------:R2:W-:Y:S03]  /*10fd0*/  STG.E.128 desc[UR8][R52.64], R32 ;  /* 0x0000002034007986 */ /* 0x0005e6000c101d08 */
.L_x_10557:
[----:B------:R-:W-:Y:S05]  /*10fe0*/  BSYNC.RECONVERGENT B1 ;  /* 0x0000000000017941 */ /* 0x000fea0003800200 */
.L_x_10556:
[----:B------:R-:W-:Y:S01]  /*10ff0*/  ISETP.GE.U32.AND P1, PT, R39, 0x60, PT ;  /* 0x000000602700780c */ /* 0x000fe20003f26070 */
[----:B------:R-:W-:-:S12]  /*11000*/  BSSY.RECONVERGENT B1, `(.L_x_10558) ;  /* 0x000001a000017945 */ /* 0x000fd80003800200 */
[----:B------:R-:W-:Y:S05]  /*11010*/  @!P1 BRA `(.L_x_10559) ;  /* 0x0000000000609947 */ /* 0x000fea0003800000 */
[--C-:B0-2---:R-:W-:Y:S01]  /*11020*/  FADD.FTZ R35, R20, -R55.reuse ;  /* 0x8000003714237221 */ /* 0x105fe20000010000 */
        /* <DEDUP_REMOVED lines=9> */
[----:B------:R-:W-:-:S05]  /*110c0*/  HADD2.F32 R35, -RZ, R49.H1_H1 ;  /* 0x30000031ff237230 */ /* 0x000fca0000004100 */
        /* <DEDUP_REMOVED lines=13> */
.L_x_10559:
[----:B------:R-:W-:Y:S05]  /*111a0*/  BSYNC.RECONVERGENT B1 ;  /* 0x0000000000017941 */ /* 0x000fea0003800200 */
.L_x_10558:
[----:B------:R-:W-:Y:S01]  /*111b0*/  ISETP.GE.U32.AND P1, PT, R39, 0x80, PT ;  /* 0x000000802700780c */ /* 0x000fe20003f26070 */
[----:B------:R-:W-:-:S12]  /*111c0*/  BSSY.RECONVERGENT B1, `(.L_x_10560) ;  /* 0x0000011000017945 */ /* 0x000fd80003800200 */
[----:B------:R-:W-:Y:S05]  /*111d0*/  @!P1 BRA `(.L_x_10561) ;  /* 0x00000000003c9947 */ /* 0x000fea0003800000 */
[----:B0123--:R-:W0:Y:S01]  /*111e0*/  LDC.64 R32, c[0x0][0x428] ;  /* 0x00010a00ff207b82 */ /* 0x00fe220000000a00 */
        /* <DEDUP_REMOVED lines=10> */
[----:B0-----:R-:W-:-:S04]  /*11290*/  IMAD.WIDE.U32 R52, R50, 0x10, R32 ;  /* 0x0000001032347825 */ /* 0x001fc800078e0020 */
[----:B------:R-:W-:Y:S01]  /*112a0*/  FFMA.FTZ R32, R56, R74, R73 ;  /* 0x0000004a38207223 */ /* 0x000fe20000010049 */
[----:B------:R-:W-:-:S05]  /*112b0*/  FFMA.FTZ R33, R55, R72, R71 ;  /* 0x0000004837217223 */ /* 0x000fca0000010047 */
[----:B------:R4:W-:Y:S02]  /*112c0*/  STG.E.128 desc[UR8][R52.64], R32 ;  /* 0x0000002034007986 */ /* 0x0009e4000c101d08 */
.L_x_10561:
[----:B------:R-:W-:Y:S05]  /*112d0*/  BSYNC.RECONVERGENT B1 ;  /* 0x0000000000017941 */ /* 0x000fea0003800200 */
.L_x_10560:
[----:B01234-:R-:W0:Y:S02]  /*112e0*/  LDC.64 R32, c[0x0][0x380] ;  /* 0x0000e000ff207b82 */ /* 0x01fe240000000a00 */
[----:B0-----:R-:W-:-:S04]  /*112f0*/  LEA R37, R32, R37, 0x2 ;  /* 0x0000002520257211 */ /* 0x001fc800078e10ff */
[----:B------:R-:W-:-:S13]  /*11300*/  ISETP.GE.AND P1, PT, R37, R33, PT ;  /* 0x000000212500720c */ /* 0x000fda0003f26270 */
[----:B------:R-:W-:Y:S05]  /*11310*/  @!P1 BRA `(.L_x_10562) ;  /* 0xfffffef800dc9947 */ /* 0x000fea000383ffff */
[----:B------:R-:W-:Y:S05]  /*11320*/  BSYNC B0 ;  /* 0x0000000000007941 */ /* 0x000fea0003800000 */
.L_x_10293:
[----:B------:R-:W-:Y:S05]  /*11330*/  EXIT ;  /* 0x000000000000794d */ /* 0x000fea0003800000 */
.L_x_10553:
        /* <DEDUP_REMOVED lines=8> */
.L_x_10564:
[----:B------:R-:W-:Y:S05]  /*113c0*/  BSYNC B1 ;  /* 0x0000000000017941 */ /* 0x000fea0003800000 */
.L_x_10563:
[----:B------:R-:W-:Y:S01]  /*113d0*/  FADD.FTZ R32, R32, R33 ;  /* 0x0000002120207221 */ /* 0x000fe20000010000 */
[----:B------:R-:W-:Y:S01]  /*113e0*/  HFMA2 R35, -RZ, RZ, 0, 1.1920928955078125e-07 ;  /* 0x00000002ff237431 */ /* 0x000fe200000001ff */
[----:B------:R-:W-:Y:S01]  /*113f0*/  MOV R33, 0xffffffff ;  /* 0xffffffff00217802 */ /* 0x000fe20000000f00 */
[----:B------:R-:W-:Y:S02]  /*11400*/  IMAD.MOV.U32 R34, RZ, RZ, 0x1f ;  /* 0x0000001fff227424 */ /* 0x000fe400078e00ff */
[----:B------:R-:W-:-:S07]  /*11410*/  IMAD.MOV.U32 R54, RZ, RZ, R32 ;  /* 0x000000ffff367224 */ /* 0x000fce00078e0020 */
[----:B------:R-:W-:Y:S05]  /*11420*/  WARPSYNC.COLLECTIVE R33, `(.L_x_10565) ;  /* 0x0000000021087348 */ /* 0x000fea0003c00000 */
[----:B------:R0:W1:Y:S02]  /*11430*/  SHFL.BFLY P5, R33, R54, R35, R34 ;  /* 0x0c00002336217389 */ /* 0x00006400000a0022 */
[----:B01----:R-:W-:Y:S05]  /*11440*/  ENDCOLLECTIVE ;  /* 0x000000000000791b */ /* 0x003fea0003800000 */
.L_x_10565:
[----:B------:R-:W-:Y:S02]  /*11450*/  IMAD.MOV.U32 R35, RZ, RZ, 0x4 ;  /* 0x00000004ff237424 */ /* 0x000fe400078e00ff */
[----:B------:R-:W-:Y:S01]  /*11460*/  IMAD.MOV.U32 R53, RZ, RZ, R33 ;  /* 0x000000ffff357224 */ /* 0x000fe200078e0021 */
[----:B------:R-:W-:-:S03]  /*11470*/  MOV R33, 0xffffffff ;  /* 0xffffffff00217802 */ /* 0x000fc60000000f00 */
[----:B------:R-:W-:-:S05]  /*11480*/  FADD.FTZ R32, R32, R53 ;  /* 0x0000003520207221 */ /* 0x000fca0000010000 */
[----:B------:R-:W-:-:S07]  /*11490*/  MOV R54, R32 ;  /* 0x0000002000367202 */ /* 0x000fce0000000f00 */
[----:B------:R-:W-:Y:S05]  /*114a0*/  WARPSYNC.COLLECTIVE R33, `(.L_x_10566) ;  /* 0x0000000021087348 */ /* 0x000fea0003c00000 */
[----:B------:R0:W1:Y:S02]  /*114b0*/  SHFL.BFLY P5, R33, R54, R35, R34 ;  /* 0x0c00002336217389 */ /* 0x00006400000a0022 */
[----:B01----:R-:W-:Y:S05]  /*114c0*/  ENDCOLLECTIVE ;  /* 0x000000000000791b */ /* 0x003fea0003800000 */
.L_x_10566:
        /* <DEDUP_REMOVED lines=8> */
.L_x_10567:
[----:B------:R-:W-:Y:S02]  /*11550*/  IMAD.MOV.U32 R35, RZ, RZ, 0x10 ;  /* 0x00000010ff237424 */ /* 0x000fe400078e00ff */
        /* <DEDUP_REMOVED lines=8> */
.L_x_10568:
[----:B------:R-:W-:Y:S02]  /*115e0*/  IMAD.MOV.U32 R35, RZ, RZ, 0x1 ;  /* 0x00000001ff237424 */ /* 0x000fe400078e00ff */
[----:B------:R-:W-:-:S04]  /*115f0*/  IMAD.MOV.U32 R53, RZ, RZ, R33 ;  /* 0x000000ffff357224 */ /* 0x000fc800078e0021 */
        /* <DEDUP_REMOVED lines=36> */
[----:B------:R-:W-:Y:S02]  /*11840*/  IMAD.MOV.U32 R33, RZ, RZ, -0x1 ;  /* 0xffffffffff217424 */ /* 0x000fe400078e00ff */
[----:B------:R-:W-:-:S07]  /*11850*/  MOV R54, R52 ;  /* 0x0000003400367202 */ /* 0x000fce0000000f00 */
[----:B------:R-:W-:Y:S05]  /*11860*/  WARPSYNC.COLLECTIVE R33, `(.L_x_10569) ;  /* 0x0000000021087348 */ /* 0x000fea0003c00000 */
[----:B------:R0:W1:Y:S02]  /*11870*/  SHFL.BFLY P5, R33, R54, R35, R34 ;  /* 0x0c00002336217389 */ /* 0x00006400000a0022 */
[----:B01----:R-:W-:Y:S05]  /*11880*/  ENDCOLLECTIVE ;  /* 0x000000000000791b */ /* 0x003fea0003800000 */
.L_x_10569:
[----:B------:R-:W-:Y:S01]  /*11890*/  HFMA2 R35, -RZ, RZ, 0, 1.1920928955078125e-07 ;  /* 0x00000002ff237431 */ /* 0x000fe200000001ff */
[----:B------:R-:W-:Y:S01]  /*118a0*/  MOV R53, R33 ;  /* 0x0000002100357202 */ /* 0x000fe20000000f00 */
[----:B------:R-:W-:-:S04]  /*118b0*/  IMAD.MOV.U32 R33, RZ, RZ, -0x1 ;  /* 0xffffffffff217424 */ /* 0x000fc800078e00ff */
[----:B------:R-:W-:-:S04]  /*118c0*/  FADD.FTZ R52, R52, R53 ;  /* 0x0000003534347221 */ /* 0x000fc80000010000 */
[----:B------:R-:W-:-:S07]  /*118d0*/  IMAD.MOV.U32 R54, RZ, RZ, R52 ;  /* 0x000000ffff367224 */ /* 0x000fce00078e0034 */
[----:B------:R-:W-:Y:S05]  /*118e0*/  WARPSYNC.COLLECTIVE R33, `(.L_x_10570) ;  /* 0x0000000021087348 */ /* 0x000fea0003c00000 */
[----:B------:R0:W1:Y:S02]  /*118f0*/  SHFL.BFLY P5, R33, R54, R35, R34 ;  /* 0x0c00002336217389 */ /* 0x00006400000a0022 */
[----:B01----:R-:W-:Y:S05]  /*11900*/  ENDCOLLECTIVE ;  /* 0x000000000000791b */ /* 0x003fea0003800000 */
.L_x_10570:
[----:B------:R-:W-:Y:S01]  /*11910*/  HFMA2 R35, -RZ, RZ, 0, 2.384185791015625e-07 ;  /* 0x00000004ff237431 */ /* 0x000fe200000001ff */
[----:B------:R-:W-:Y:S01]  /*11920*/  MOV R53, R33 ;  /* 0x0000002100357202 */ /* 0x000fe20000000f00 */
[----:B------:R-:W-:-:S04]  /*11930*/  IMAD.MOV.U32 R33, RZ, RZ, -0x1 ;  /* 0xffffffffff217424 */ /* 0x000fc800078e00ff */
[----:B------:R-:W-:-:S04]  /*11940*/  FADD.FTZ R52, R52, R53 ;  /* 0x0000003534347221 */ /* 0x000fc80000010000 */
[----:B------:R-:W-:-:S07]  /*11950*/  IMAD.MOV.U32 R54, RZ, RZ, R52 ;  /* 0x000000ffff367224 */ /* 0x000fce00078e0034 */
[----:B------:R-:W-:Y:S05]  /*11960*/  WARPSYNC.COLLECTIVE R33, `(.L_x_10571) ;  /* 0x0000000021087348 */ /* 0x000fea0003c00000 */
[----:B------:R0:W1:Y:S02]  /*11970*/  SHFL.BFLY P5, R33, R54, R35, R34 ;  /* 0x0c00002336217389 */ /* 0x00006400000a0022 */
[----:B01----:R-:W-:Y:S05]  /*11980*/  ENDCOLLECTIVE ;  /* 0x000000000000791b */ /* 0x003fea0003800000 */
.L_x_10571:
[----:B------:R-:W-:Y:S01]  /*11990*/  HFMA2 R35, -RZ, RZ, 0, 4.76837158203125e-07 ;  /* 0x00000008ff237431 */ /* 0x000fe200000001ff */
[----:B------:R-:W-:Y:S01]  /*119a0*/  MOV R53, R33 ;  /* 0x0000002100357202 */ /* 0x000fe20000000f00 */
[----:B------:R-:W-:-:S04]  /*119b0*/  IMAD.MOV.U32 R33, RZ, RZ, -0x1 ;  /* 0xffffffffff217424 */ /* 0x000fc800078e00ff */
[----:B------:R-:W-:-:S04]  /*119c0*/  FADD.FTZ R52, R52, R53 ;  /* 0x0000003534347221 */ /* 0x000fc80000010000 */
[----:B------:R-:W-:-:S07]  /*119d0*/  IMAD.MOV.U32 R54, RZ, RZ, R52 ;  /* 0x000000ffff367224 */ /* 0x000fce00078e0034 */
[----:B------:R-:W-:Y:S05]  /*119e0*/  WARPSYNC.COLLECTIVE R33, `(.L_x_10572) ;  /* 0x0000000021087348 */ /* 0x000fea0003c00000 */
[----:B------:R0:W1:Y:S02]  /*119f0*/  SHFL.BFLY P5, R33, R54, R35, R34 ;  /* 0x0c00002336217389 */ /* 0x00006400000a0022 */
[----:B01----:R-:W-:Y:S05]  /*11a00*/  ENDCOLLECTIVE ;  /* 0x000000000000791b */ /* 0x003fea0003800000 */
.L_x_10572:
[----:B------:R-:W-:Y:S01]  /*11a10*/  HFMA2 R35, -RZ, RZ, 0, 9.5367431640625e-07 ;  /* 0x00000010ff237431 */ /* 0x000fe200000001ff */
[----:B------:R-:W-:Y:S01]  /*11a20*/  MOV R53, R33 ;  /* 0x0000002100357202 */ /* 0x000fe20000000f00 */
[----:B------:R-:W-:-:S04]  /*11a30*/  IMAD.MOV.U32 R33, RZ, RZ, -0x1 ;  /* 0xffffffffff217424 */ /* 0x000fc800078e00ff */
[----:B------:R-:W-:-:S04]  /*11a40*/  FADD.FTZ R52, R52, R53 ;  /* 0x0000003534347221 */ /* 0x000fc80000010000 */
[----:B------:R-:W-:-:S07]  /*11a50*/  IMAD.MOV.U32 R54, RZ, RZ, R52 ;  /* 0x000000ffff367224 */ /* 0x000fce00078e0034 */
[----:B------:R-:W-:Y:S05]  /*11a60*/  WARPSYNC.COLLECTIVE R33, `(.L_x_10573) ;  /* 0x0000000021087348 */ /* 0x000fea0003c00000 */
[----:B------:R0:W1:Y:S02]  /*11a70*/  SHFL.BFLY P5, R33, R54, R35, R34 ;  /* 0x0c00002336217389 */ /* 0x00006400000a0022 */
[----:B01----:R-:W-:Y:S05]  /*11a80*/  ENDCOLLECTIVE ;  /* 0x000000000000791b */ /* 0x003fea0003800000 */
.L_x_10573:
[----:B------:R-:W-:Y:S01]  /*11a90*/  MOV R53, R33 ;  /* 0x0000002100357202 */ /* 0x000fe20000000f00 */
[----:B------:R-:W-:Y:S06]  /*11aa0*/  BRA `(.L_x_10574) ;  /* 0xfffffff000387947 */ /* 0x000fec000383ffff */
.L_x_10575:
        /* <DEDUP_REMOVED lines=13> */
.L_x_12167:


//--------------------- .text._ZN10layer_norm31ln_parallel_residual_fwd_kernelINS_13Kernel_traitsI6__halfffffjLj512ELj1ELj4ELj1ELj16ENS_18Kernel_traits_baseILj512ES2_ffffjLj128EEEEELb1ELb1ELb1EEEvNS_9FwdParamsE --------------------------
	.section	.text._ZN10layer_norm31ln_parallel_residual_fwd_kernelINS_13Kernel_traitsI6__halfffffjLj512ELj1ELj4ELj1ELj16ENS_18Kernel_traits_baseILj512ES2_ffffjLj128EEEEELb1ELb1ELb1EEEvNS_9FwdParamsE,"ax",@progbits
	.align	128
        .global         _ZN10layer_norm31ln_parallel_residual_fwd_kernelINS_13Kernel_traitsI6__halfffffjLj512ELj1ELj4ELj1ELj16ENS_18Kernel_traits_baseILj512ES2_ffffjLj128EEEEELb1ELb1ELb1EEEvNS_9FwdParamsE
        .type           _ZN10layer_norm31ln_parallel_residual_fwd_kernelINS_13Kernel_traitsI6__halfffffjLj512ELj1ELj4ELj1ELj16ENS_18Kernel_traits_baseILj512ES2_ffffjLj128EEEEELb1ELb1ELb1EEEvNS_9FwdParamsE,@function
        .size           _ZN10layer_norm31ln_parallel_residual_fwd_kernelINS_13Kernel_traitsI6__halfffffjLj512ELj1ELj4ELj1ELj16ENS_18Kernel_traits_baseILj512ES2_ffffjLj128EEEEELb1ELb1ELb1EEEvNS_9FwdParamsE,(.L_x_12168 - _ZN10layer_norm31ln_parallel_residual_fwd_kernelINS_13Kernel_traitsI6__halfffffjLj512ELj1ELj4ELj1ELj16ENS_18Kernel_traits_baseILj512ES2_ffffjLj128EEEEELb1ELb1ELb1EEEvNS_9FwdParamsE)
        .other          _ZN10layer_norm31ln_parallel_residual_fwd_kernelINS_13Kernel_traitsI6__halfffffjLj512ELj1ELj4ELj1ELj16ENS_18Kernel_traits_baseILj512ES2_ffffjLj128EEEEELb1ELb1ELb1EEEvNS_9FwdParamsE,@"STO_CUDA_ENTRY STV_DEFAULT"
_ZN10layer_norm31ln_parallel_residual_fwd_kernelINS_13Kernel_traitsI6__halfffffjLj512ELj1ELj4ELj1ELj16ENS_18Kernel_traits_baseILj512ES2_ffffjLj128EEEEELb1ELb1ELb1EEEvNS_9FwdParamsE:
.text._ZN10layer_norm31ln_parallel_residual_fwd_kernelINS_13Kernel_traitsI6__halfffffjLj512ELj1ELj4ELj1ELj16ENS_18Kernel_traits_baseILj512ES2_ffffjLj128EEEEELb1ELb1ELb1EEEvNS_9FwdParamsE:
        /* <DEDUP_REMOVED lines=21> */
[----:B------:R1:W5:Y:S04]  /*0150*/  LDG.E.64 R16, desc[UR8][R22.64] ;  /* 0x0000000816107981 */ /* 0x000368000c1e1b00 */
[----:B------:R1:W5:Y:S04]  /*0160*/  LDG.E.64 R14, desc[UR8][R22.64+0x100] ;  /* 0x00010008160e7981 */ /* 0x000368000c1e1b00 */
[----:B------:R1:W5:Y:S04]  /*0170*/  LDG.E.64 R10, desc[UR8][R22.64+0x200] ;  /* 0x00020008160a7981 */ /* 0x000368000c1e1b00 */
[----:B------:R1:W5:Y:S01]  /*0180*/  LDG.E.64 R12, desc[UR8][R22.64+0x300] ;  /* 0x00030008160c7981 */ /* 0x000362000c1e1b00 */
[----:B0-----:R-:W-:-:S05]  /*0190*/  @P0 IMAD.WIDE.U32 R24, R71, 0x8, R24 ;  /* 0x0000000847180825 */ /* 0x001fca00078e0018 */
[----:B------:R1:W5:Y:S04]  /*01a0*/  @P0 LDG.E.64 R2, desc[UR8][R24.64] ;  /* 0x0000000818020981 */ /* 0x000368000c1e1b00 */
[----:B------:R1:W5:Y:S04]  /*01b0*/  @P0 LDG.E.64 R4, desc[UR8][R24.64+0x100] ;  /* 0x0001000818040981 */ /* 0x000368000c1e1b00 */
[----:B------:R1:W5:Y:S04]  /*01c0*/  @P0 LDG.E.64 R6, desc[UR8][R24.64+0x200] ;  /* 0x0002000818060981 */ /* 0x000368000c1e1b00 */
[----:B------:R1:W5:Y:S01]  /*01d0*/  @P0 LDG.E.64 R8, desc[UR8][R24.64+0x300] ;  /* 0x0003000818080981 */ /* 0x000362000c1e1b00 */
[----:B------:R-:W0:Y:S01]  /*01e0*/  S2UR UR5, SR_CTAID.X ;  /* 0x00000000000579c3 */ /* 0x000e220000002500 */
[----:B------:R-:W-:-:S07]  /*01f0*/  SHF.R.U32.HI R70, RZ, 0x5, R69 ;  /* 0x00000005ff467819 */ /* 0x000fce0000011645 */
[----:B------:R-:W2:Y:S01]  /*0200*/  LDC R0, c[0x0][0x360] ;  /* 0x0000d800ff007b82 */ /* 0x000ea20000000800 */
[----:B0-----:R-:W-:-:S06]  /*0210*/  USHF.L.U32 UR4, UR5, 0x2, URZ ;  /* 0x0000000205047899 */ /* 0x001fcc00080006ff */
[----:B------:R-:W-:-:S04]  /*0220*/  LOP3.LUT R70, R70, UR4, RZ, 0xfc, !PT ;  /* 0x0000000446467c12 */ /* 0x000fc8000f8efcff */
[----:B------:R-:W-:Y:S01]  /*0230*/  ISETP.GE.AND P2, PT, R70, UR10, PT ;  /* 0x0000000a46007c0c */ /* 0x000fe2000bf46270 */
[----:B--2---:R-:W-:Y:S01]  /*0240*/  IMAD R69, R0, UR5, R69 ;  /* 0x0000000500457c24 */ /* 0x004fe2000f8e0245 */
[----:B---3--:R-:W-:Y:S02]  /*0250*/  @P1 R2UR UR6, R18 ;  /* 0x00000000120612ca */ /* 0x008fe400000e0000 */
[----:B------:R-:W-:Y:S02]  /*0260*/  @P1 R2UR UR7, R19 ;  /* 0x00000000130712ca */ /* 0x000fe400000e0000 */
[----:B----4-:R-:W-:-:S04]  /*0270*/  @P1 IADD3 R72, P3, PT, R20, R27, RZ ;  /* 0x0000001b14481210 */ /* 0x010fc80007f7e0ff */
[----:B------:R-:W-:-:S03]  /*0280*/  @P1 IADD3.X R73, PT, PT, RZ, R21, RZ, P3, !PT ;  /* 0x00000015ff491210 */ /* 0x000fc60001ffe4ff */
[----:B-1----:R-:W-:Y:S06]  /*0290*/  @P2 EXIT ;  /* 0x000000000000294d */ /* 0x002fec0003800000 */
[--C-:B------:R-:W-:Y:S01]  /*02a0*/  SHF.R.U64 R68, R72, 0x2, R73.reuse ;  /* 0x0000000248447819 */ /* 0x100fe20000001249 */
[----:B------:R-:W-:Y:S01]  /*02b0*/  IMAD.HI.U32 R0, R69, -0x326172a9, RZ ;  /* 0xcd9e8d5745007827 */ /* 0x000fe200078e00ff */
[----:B------:R-:W-:Y:S01]  /*02c0*/  SHF.R.U32.HI R67, RZ, 0x2, R73 ;  /* 0x00000002ff437819 */ /* 0x000fe20000011649 */
[----:B------:R-:W-:Y:S01]  /*02d0*/  UIADD3 UR13, UPT, UPT, UR6, -0x61c88647, URZ ;  /* 0x9e3779b9060d7890 */ /* 0x000fe2000fffe0ff */
[----:B-----5:R-:W-:Y:S01]  /*02e0*/  SHF.R.U64 R24, R16, 0x10, R17 ;  /* 0x0000001010187819 */ /* 0x020fe20000001211 */
[----:B------:R-:W-:Y:S01]  /*02f0*/  IMAD.HI.U32 R18, R68, -0x2daee0ad, RZ ;  /* 0xd2511f5344127827 */ /* 0x000fe200078e00ff */
[----:B------:R-:W-:Y:S01]  /*0300*/  LOP3.LUT R0, R67, UR6, R0, 0x96, !PT ;  /* 0x0000000643007c12 */ /* 0x000fe2000f8e9600 */
[----:B------:R-:W-:Y:S01]  /*0310*/  UIADD3 UR14, UPT, UPT, UR7, -0x4498517b, URZ ;  /* 0xbb67ae85070e7890 */ /* 0x000fe2000fffe0ff */
[----:B------:R-:W-:Y:S01]  /*0320*/  @!P0 CS2R R2, SRZ ;  /* 0x0000000000028805 */ /* 0x000fe2000001ff00 */
[----:B------:R-:W-:Y:S01]  /*0330*/  IMAD R20, R69, -0x326172a9, RZ ;  /* 0xcd9e8d5745147824 */ /* 0x000fe200078e02ff */
[----:B------:R-:W-:Y:S01]  /*0340*/  LOP3.LUT R18, R18, UR7, RZ, 0x3c, !PT ;  /* 0x0000000712127c12 */ /* 0x000fe2000f8e3cff */
[----:B------:R-:W-:Y:S01]  /*0350*/  IMAD R22, R68, -0x2daee0ad, RZ ;  /* 0xd2511f5344167824 */ /* 0x000fe200078e02ff */
[----:B------:R-:W-:Y:S01]  /*0360*/  UIADD3 UR16, UPT, UPT, UR7, 0x76cf5d0a, URZ ;  /* 0x76cf5d0a07107890 */ /* 0x000fe2000fffe0ff */
[----:B------:R-:W-:Y:S01]  /*0370*/  IMAD.HI.U32 R21, R0, -0x2daee0ad, RZ ;  /* 0xd2511f5300157827 */ /* 0x000fe200078e00ff */
[----:B------:R-:W-:Y:S01]  /*0380*/  UIADD3 UR15, UPT, UPT, UR6, 0x3c6ef372, URZ ;  /* 0x3c6ef372060f7890 */ /* 0x000fe2000fffe0ff */
[----:B------:R-:W-:Y:S01]  /*0390*/  @!P0 CS2R R4, SRZ ;  /* 0x0000000000048805 */ /* 0x000fe2000001ff00 */
[----:B------:R-:W-:Y:S01]  /*03a0*/  UIADD3 UR17, UPT, UPT, UR6, -0x255992d5, URZ ;  /* 0xdaa66d2b06117890 */ /* 0x000fe2000fffe0ff */
[----:B------:R-:W-:Y:S01]  /*03b0*/  IMAD.HI.U32 R19, R18, -0x326172a9, RZ ;  /* 0xcd9e8d5712137827 */ /* 0x000fe200078e00ff */
[----:B------:R-:W-:Y:S01]  /*03c0*/  LOP3.LUT R21, R22, UR14, R21, 0x96, !PT ;  /* 0x0000000e16157c12 */ /* 0x000fe2000f8e9615 */
[----:B------:R-:W-:Y:S01]  /*03d0*/  UIADD3 UR18, UPT, UPT, UR7, 0x32370b8f, URZ ;  /* 0x32370b8f07127890 */ /* 0x000fe2000fffe0ff */
[----:B------:R-:W-:Y:S01]  /*03e0*/  @!P0 CS2R R6, SRZ ;  /* 0x0000000000068805 */ /* 0x000fe2000001ff00 */
[----:B------:R-:W-:Y:S01]  /*03f0*/  IMAD R25, R0, -0x2daee0ad, RZ ;  /* 0xd2511f5300197824 */ /* 0x000fe200078e02ff */
[----:B------:R-:W-:Y:S01]  /*0400*/  LOP3.LUT R19, R20, UR13, R19, 0x96, !PT ;  /* 0x0000000d14137c12 */ /* 0x000fe2000f8e9613 */
[----:B------:R-:W-:Y:S01]  /*0410*/  IMAD R23, R18, -0x326172a9, RZ ;  /* 0xcd9e8d5712177824 */ /* 0x000fe200078e02ff */
[----:B------:R-:W-:Y:S01]  /*0420*/  UIADD3 UR20, UPT, UPT, UR7, -0x126145ec, URZ ;  /* 0xed9eba1407147890 */ /* 0x000fe2000fffe0ff */
[----:B------:R-:W-:Y:S01]  /*0430*/  IMAD.HI.U32 R0, R21, -0x326172a9, RZ ;  /* 0xcd9e8d5715007827 */ /* 0x000fe200078e00ff */
[----:B------:R-:W-:Y:S01]  /*0440*/  UIADD3 UR19, UPT, UPT, UR6, 0x78dde6e4, URZ ;  /* 0x78dde6e406137890 */ /* 0x000fe2000fffe0ff */
[----:B------:R-:W-:Y:S01]  /*0450*/  @!P0 CS2R R8, SRZ ;  /* 0x0000000000088805 */ /* 0x000fe2000001ff00 */
[----:B------:R-:W-:Y:S01]  /*0460*/  UIADD3 UR21, UPT, UPT, UR6, 0x1715609d, URZ ;  /* 0x1715609d06157890 */ /* 0x000fe2000fffe0ff */
[----:B------:R-:W-:Y:S01]  /*0470*/  IMAD.HI.U32 R20, R19, -0x2daee0ad, RZ ;  /* 0xd2511f5313147827 */ /* 0x000fe200078e00ff */
[----:B------:R-:W-:Y:S01]  /*0480*/  LOP3.LUT R0, R23, UR15, R0, 0x96, !PT ;  /* 0x0000000f17007c12 */ /* 0x000fe2000f8e9600 */
[----:B------:R-:W-:Y:S01]  /*0490*/  UIADD3 UR22, UPT, UPT, UR7, -0x56f99767, URZ ;  /* 0xa906689907167890 */ /* 0x000fe2000fffe0ff */
[----:B------:R-:W-:Y:S01]  /*04a0*/  SHF.R.U64 R49, R2, 0x10, R3 ;  /* 0x0000001002317819 */ /* 0x000fe20000001203 */
[----:B------:R-:W-:Y:S01]  /*04b0*/  IMAD R21, R21, -0x326172a9, RZ ;  /* 0xcd9e8d5715157824 */ /* 0x000fe200078e02ff */
[----:B------:R-:W-:Y:S01]  /*04c0*/  LOP3.LUT R20, R25, UR16, R20, 0x96, !PT ;  /* 0x0000001019147c12 */ /* 0x000fe2000f8e9614 */
[----:B------:R-:W-:Y:S01]  /*04d0*/  IMAD R22, R19, -0x2daee0ad, RZ ;  /* 0xd2511f5313167824 */ /* 0x000fe200078e02ff */
[----:B------:R-:W-:Y:S01]  /*04e0*/  UIADD3 UR24, UPT, UPT, UR7, 0x646e171e, URZ ;  /* 0x646e171e07187890 */ /* 0x000fe2000fffe0ff */
[----:B------:R-:W-:Y:S01]  /*04f0*/  IMAD.HI.U32 R19, R0, -0x2daee0ad, RZ ;  /* 0xd2511f5300137827 */ /* 0x000fe200078e00ff */
[----:B------:R-:W-:Y:S01]  /*0500*/  UIADD3 UR23, UPT, UPT, UR6, -0x4ab325aa, URZ ;  /* 0xb54cda5606177890 */ /* 0x000fe2000fffe0ff */
[----:B------:R-:W-:Y:S01]  /*0510*/  MOV R29, R11 ;  /* 0x0000000b001d7202 */ /* 0x000fe20000000f00 */
[----:B------:R-:W0:Y:S01]  /*0520*/  LDCU.64 UR4, c[0x0][0x398] ;  /* 0x00007300ff0477ac */ /* 0x000e220008000a00 */
[----:B------:R-:W-:Y:S01]  /*0530*/  IMAD.HI.U32 R18, R20, -0x326172a9, RZ ;  /* 0xcd9e8d5714127827 */ /* 0x000fe200078e00ff */
[----:B------:R-:W-:-:S03]  /*0540*/  LOP3.LUT R19, R22, UR18, R19, 0x96, !PT ;  /* 0x0000001216137c12 */ /* 0x000fc6000f8e9613 */
[----:B------:R-:W-:Y:S01]  /*0550*/  HFMA2 R63, -RZ, RZ, 0, 0 ;  /* 0x00000000ff3f7431 */ /* 0x000fe200000001ff */
[----:B------:R-:W-:Y:S01]  /*0560*/  UIADD3 UR25, UPT, UPT, UR6, 0x5384540f, URZ ;  /* 0x5384540f06197890 */ /* 0x000fe2000fffe0ff */
[----:B------:R-:W-:Y:S01]  /*0570*/  IMAD R23, R0, -0x2daee0ad, RZ ;  /* 0xd2511f5300177824 */ /* 0x000fe200078e02ff */
[----:B------:R-:W-:Y:S01]  /*0580*/  LOP3.LUT R18, R21, UR17, R18, 0x96, !PT ;  /* 0x0000001115127c12 */ /* 0x000fe2000f8e9612 */
[----:B------:R-:W-:Y:S01]  /*0590*/  IMAD R21, R20, -0x326172a9, RZ ;  /* 0xcd9e8d5714157824 */ /* 0x000fe200078e02ff */
[----:B------:R-:W-:Y:S01]  /*05a0*/  UIADD3 UR26, UPT, UPT, UR7, 0x1fd5c5a3, URZ ;  /* 0x1fd5c5a3071a7890 */ /* 0x000fe2000fffe0ff */
[----:B------:R-:W-:Y:S01]  /*05b0*/  IMAD.HI.U32 R0, R19, -0x326172a9, RZ ;  /* 0xcd9e8d5713007827 */ /* 0x000fe200078e00ff */
[----:B------:R-:W-:Y:S01]  /*05c0*/  UIADD3 UR28, UPT, UPT, UR7, -0x24c28bd8, URZ ;  /* 0xdb3d7428071c7890 */ /* 0x000fe2000fffe0ff */
[----:B------:R-:W-:Y:S01]  /*05d0*/  SHF.R.U32.HI R44, RZ, 0x10, R11 ;  /* 0x00000010ff2c7819 */ /* 0x000fe2000001160b */
[----:B------:R-:W-:Y:S01]  /*05e0*/  UIADD3 UR27, UPT, UPT, UR6, -0xe443238, URZ ;  /* 0xf1bbcdc8061b7890 */ /* 0x000fe2000fffe0ff */
[C---:B------:R-:W-:Y:S01]  /*05f0*/  IMAD.HI.U32 R20, R18.reuse, -0x2daee0ad, RZ ;  /* 0xd2511f5312147827 */ /* 0x040fe200078e00ff */
[----:B------:R-:W-:Y:S01]  /*0600*/  LOP3.LUT R0, R21, UR19, R0, 0x96, !PT ;  /* 0x0000001315007c12 */ /* 0x000fe2000f8e9600 */
[----:B------:R-:W-:Y:S01]  /*0610*/  UIADD3 UR29, UPT, UPT, UR6, -0x700cb87f, URZ ;  /* 0x8ff34781061d7890 */ /* 0x000fe2000fffe0ff */
[----:B------:R-:W-:Y:S01]  /*0620*/  SHF.R.U32.HI R50, RZ, 0x10, R3 ;  /* 0x00000010ff327819 */ /* 0x000fe20000011603 */
[----:B------:R-:W-:Y:S01]  /*0630*/  IMAD R22, R19, -0x326172a9, RZ ;  /* 0xcd9e8d5713167824 */ /* 0x000fe200078e02ff */
[----:B------:R-:W-:Y:S01]  /*0640*/  LOP3.LUT R20, R23, UR20, R20, 0x96, !PT ;  /* 0x0000001417147c12 */ /* 0x000fe2000f8e9614 */
[----:B------:R-:W-:Y:S01]  /*0650*/  IMAD R21, R18, -0x2daee0ad, RZ ;  /* 0xd2511f5312157824 */ /* 0x000fe200078e02ff */
[----:B0-----:R-:W-:Y:S01]  /*0660*/  UISETP.NE.U32.AND UP0, UPT, UR4, URZ, UPT ;  /* 0x000000ff0400728c */ /* 0x001fe2000bf05070 */
[----:B------:R-:W-:Y:S01]  /*0670*/  IMAD.HI.U32 R18, R0, -0x2daee0ad, RZ ;  /* 0xd2511f5300127827 */ /* 0x000fe200078e00ff */
[----:B------:R-:W0:Y:S01]  /*0680*/  LDCU.U8 UR4, c[0x0][0x410] ;  /* 0x00008200ff0477ac */ /* 0x000e220008000000 */
[----:B------:R-:W-:Y:S01]  /*0690*/  SHF.R.U64 R51, R4, 0x10, R5 ;  /* 0x0000001004337819 */ /* 0x000fe20000001205 */
[----:B------:R-:W-:Y:S01]  /*06a0*/  BSSY B0, `(.L_x_10576) ;  /* 0x0000ff5000007945 */ /* 0x000fe20003800000 */
[----:B------:R-:W-:Y:S01]  /*06b0*/  IMAD.HI.U32 R19, R20, -0x326172a9, RZ ;  /* 0xcd9e8d5714137827 */ /* 0x000fe200078e00ff */
[----:B------:R-:W-:Y:S01]  /*06c0*/  LOP3.LUT R18, R21, UR22, R18, 0x96, !PT ;  /* 0x0000001615127c12 */ /* 0x000fe2000f8e9612 */
[----:B------:R-:W-:Y:S01]  /*06d0*/  UIADD3 UR30, UPT, UPT, UR7, -0x695add53, URZ ;  /* 0x96a522ad071e7890 */ /* 0x000fe2000fffe0ff */
[----:B------:R-:W-:Y:S01]  /*06e0*/  SHF.R.U64 R47, R12, 0x10, R13 ;  /* 0x000000100c2f7819 */ /* 0x000fe2000000120d */
[----:B------:R-:W-:Y:S01]  /*06f0*/  IMAD R23, R0, -0x2daee0ad, RZ ;  /* 0xd2511f5300177824 */ /* 0x000fe200078e02ff */
[----:B------:R-:W-:Y:S01]  /*0700*/  LOP3.LUT R19, R22, UR21, R19, 0x96, !PT ;  /* 0x0000001516137c12 */ /* 0x000fe2000f8e9613 */
[----:B------:R-:W-:Y:S01]  /*0710*/  IMAD R21, R20, -0x326172a9, RZ ;  /* 0xcd9e8d5714157824 */ /* 0x000fe200078e02ff */
[----:B------:R-:W-:Y:S01]  /*0720*/  SHF.R.U32.HI R22, RZ, 0x10, R17 ;  /* 0x00000010ff167819 */ /* 0x000fe20000011611 */
[----:B------:R-:W-:Y:S01]  /*0730*/  IMAD.HI.U32 R20, R18, -0x326172a9, RZ ;  /* 0xcd9e8d5712147827 */ /* 0x000fe200078e00ff */
[----:B------:R-:W-:Y:S01]  /*0740*/  UISETP.NE.AND.EX UP0, UPT, UR5, URZ, UPT, UP0 ;  /* 0x000000ff0500728c */ /* 0x000fe2000bf05300 */
[----:B------:R-:W-:Y:S01]  /*0750*/  SHF.R.U32.HI R48, RZ, 0x10, R13 ;  /* 0x00000010ff307819 */ /* 0x000fe2000001160d */
[----:B------:R-:W1:Y:S01]  /*0760*/  LDCU UR31, c[0x0][0x404] ;  /* 0x00008080ff1f77ac */ /* 0x000e620008000800 */
[----:B------:R-:W-:Y:S01]  /*0770*/  IMAD.HI.U32 R0, R19, -0x2daee0ad, RZ ;  /* 0xd2511f5313007827 */ /* 0x000fe200078e00ff */
[----:B------:R-:W-:-:S02]  /*0780*/  LOP3.LUT R20, R21, UR23, R20, 0x96, !PT ;  /* 0x0000001715147c12 */ /* 0x000fc4000f8e9614 */
[----:B------:R-:W-:Y:S01]  /*0790*/  SHF.R.U64 R21, R14, 0x10, R15 ;  /* 0x000000100e157819 */ /* 0x000fe2000000120f */
[----:B------:R-:W-:Y:S01]  /*07a0*/  IMAD.MOV.U32 R26, RZ, RZ, R17 ;  /* 0x000000ffff1a7224 */ /* 0x000fe200078e0011 */
[----:B------:R-:W-:Y:S01]  /*07b0*/  LOP3.LUT R0, R23, UR24, R0, 0x96, !PT ;  /* 0x0000001817007c12 */ /* 0x000fe2000f8e9600 */
[----:B------:R-:W-:Y:S01]  /*07c0*/  IMAD.MOV.U32 R25, RZ, RZ, R16 ;  /* 0x000000ffff197224 */ /* 0x000fe200078e0010 */
[----:B------:R-:W-:Y:S01]  /*07d0*/  MOV R23, R14 ;  /* 0x0000000e00177202 */ /* 0x000fe20000000f00 */
[----:B------:R-:W-:Y:S01]  /*07e0*/  IMAD R17, R18, -0x326172a9, RZ ;  /* 0xcd9e8d5712117824 */ /* 0x000fe200078e02ff */
[----:B------:R-:W-:Y:S01]  /*07f0*/  SHF.R.U32.HI R18, RZ, 0x10, R15 ;  /* 0x00000010ff127819 */ /* 0x000fe2000001160f */
[----:B------:R-:W-:Y:S01]  /*0800*/  IMAD.HI.U32 R14, R0, -0x326172a9, RZ ;  /* 0xcd9e8d57000e7827 */ /* 0x000fe200078e00ff */
[----:B------:R-:W-:Y:S01]  /*0810*/  SHF.R.U32.HI R52, RZ, 0x10, R5 ;  /* 0x00000010ff347819 */ /* 0x000fe20000011605 */
[----:B------:R-:W2:Y:S01]  /*0820*/  LDCU UR32, c[0x0][0x408] ;  /* 0x00008100ff2077ac */ /* 0x000ea20008000800 */
[--C-:B------:R-:W-:Y:S01]  /*0830*/  SHF.R.U64 R53, R6, 0x10, R7.reuse ;  /* 0x0000001006357819 */ /* 0x100fe20000001207 */
[----:B------:R-:W-:Y:S01]  /*0840*/  IMAD R19, R19, -0x2daee0ad, RZ ;  /* 0xd2511f5313137824 */ /* 0x000fe200078e02ff */
[----:B------:R-:W-:Y:S01]  /*0850*/  LOP3.LUT R14, R17, UR25, R14, 0x96, !PT ;  /* 0x00000019110e7c12 */ /* 0x000fe2000f8e960e */
[----:B------:R-:W-:Y:S01]  /*0860*/  IMAD.HI.U32 R16, R20, -0x2daee0ad, RZ ;  /* 0xd2511f5314107827 */ /* 0x000fe200078e00ff */
[----:B------:R-:W-:Y:S01]  /*0870*/  SHF.R.U32.HI R54, RZ, 0x10, R7 ;  /* 0x00000010ff367819 */ /* 0x000fe20000011607 */
[----:B------:R-:W3:Y:S01]  /*0880*/  LDCU UR5, c[0x0][0x388] ;  /* 0x00007100ff0577ac */ /* 0x000ee20008000800 */
[----:B------:R-:W-:Y:S01]  /*0890*/  SHF.R.U64 R55, R8, 0x10, R9 ;  /* 0x0000001008377819 */ /* 0x000fe20000001209 */
[----:B------:R-:W-:Y:S01]  /*08a0*/  IMAD.MOV.U32 R27, RZ, RZ, R15 ;  /* 0x000000ffff1b7224 */ /* 0x000fe200078e000f */
[----:B------:R-:W-:Y:S01]  /*08b0*/  LOP3.LUT R16, R19, UR26, R16, 0x96, !PT ;  /* 0x0000001a13107c12 */ /* 0x000fe2000f8e9610 */
[----:B------:R-:W-:Y:S01]  /*08c0*/  IMAD R15, R0, -0x326172a9, RZ ;  /* 0xcd9e8d57000f7824 */ /* 0x000fe200078e02ff */
[----:B------:R-:W-:Y:S01]  /*08d0*/  SHF.R.U64 R19, R10, 0x10, R11 ;  /* 0x000000100a137819 */ /* 0x000fe2000000120b */
[----:B------:R-:W-:Y:S01]  /*08e0*/  IMAD R20, R20, -0x2daee0ad, RZ ;  /* 0xd2511f5314147824 */ /* 0x000fe200078e02ff */
[----:B------:R-:W-:Y:S01]  /*08f0*/  SHF.R.U32.HI R56, RZ, 0x10, R9 ;  /* 0x00000010ff387819 */ /* 0x000fe20000011609 */
[----:B------:R-:W-:Y:S01]  /*0900*/  IMAD.HI.U32 R17, R14, -0x2daee0ad, RZ ;  /* 0xd2511f530e117827 */ /* 0x000fe200078e00ff */
[----:B------:R-:W-:Y:S01]  /*0910*/  LOP3.LUT R72, R72, 0x3, RZ, 0xc0, !PT ;  /* 0x0000000348487812 */ /* 0x000fe200078ec0ff */
[----:B------:R-:W4:Y:S01]  /*0920*/  LDCU UR12, c[0x0][0x448] ;  /* 0x00008900ff0c77ac */ /* 0x000f220008000800 */
[----:B------:R-:W-:Y:S01]  /*0930*/  PLOP3.LUT P0, PT, PT, PT, UP0, 0x80, 0x8 ;  /* 0x000000000008781c */ /* 0x000fe20003f0f008 */
[----:B------:R-:W-:Y:S01]  /*0940*/  IMAD.HI.U32 R0, R16, -0x326172a9, RZ ;  /* 0xcd9e8d5710007827 */ /* 0x000fe200078e00ff */
[----:B------:R-:W-:Y:S01]  /*0950*/  LOP3.LUT R20, R20, UR28, R17, 0x96, !PT ;  /* 0x0000001c14147c12 */ /* 0x000fe2000f8e9611 */
[----:B------:R-:W1:Y:S02]  /*0960*/  LDCU.64 UR10, c[0x0][0x3a0] ;  /* 0x00007400ff0a77ac */ /* 0x000e640008000a00 */
[----:B------:R-:W-:Y:S01]  /*0970*/  IMAD R16, R16, -0x326172a9, RZ ;  /* 0xcd9e8d5710107824 */ /* 0x000fe200078e02ff */
[----:B------:R-:W-:Y:S01]  /*0980*/  LOP3.LUT R73, R15, UR27, R0, 0x96, !PT ;  /* 0x0000001b0f497c12 */ /* 0x000fe2000f8e9600 */
[----:B------:R-:W-:Y:S01]  /*0990*/  HADD2.F32 R0, -RZ, R2.H0_H0 ;  /* 0x20000002ff007230 */ /* 0x000fe20000004100 */
[----:B0-----:R-:W-:Y:S01]  /*09a0*/  UISETP.NE.AND UP1, UPT, UR4, URZ, UPT ;  /* 0x000000ff0400728c */ /* 0x001fe2000bf25270 */
[----:B------:R-:W-:-:S04]  /*09b0*/  IMAD.HI.U32 R65, R20, -0x326172a9, RZ ;  /* 0xcd9e8d5714417827 */ /* 0x000fc800078e00ff */
[----:B------:R-:W-:Y:S01]  /*09c0*/  HADD2.F32 R2, -RZ, R3.H0_H0 ;  /* 0x20000003ff027230 */ /* 0x000fe20000004100 */
[----:B------:R-:W-:Y:S01]  /*09d0*/  LOP3.LUT R65, R16, UR29, R65, 0x96, !PT ;  /* 0x0000001d10417c12 */ /* 0x000fe2000f8e9641 */
[----:B------:R-:W-:Y:S02]  /*09e0*/  IMAD R11, R14, -0x2daee0ad, RZ ;  /* 0xd2511f530e0b7824 */ /* 0x000fe400078e02ff */
[----:B------:R-:W-:-:S04]  /*09f0*/  IMAD.HI.U32 R66, R73, -0x2daee0ad, RZ ;  /* 0xd2511f5349427827 */ /* 0x000fc800078e00ff */
        /* <DEDUP_REMOVED lines=34> */
[----:B------:R-:W-:Y:S02]  /*0c20*/  IMAD R73, R73, -0x2daee0ad, RZ ;  /* 0xd2511f5349497824 */ /* 0x000fe400078e02ff */
[----:B-1234-:R-:W-:-:S07]  /*0c30*/  IMAD R64, R20, -0x326172a9, RZ ;  /* 0xcd9e8d5714407824 */ /* 0x01efce00078e02ff */
.L_x_10830:
        /* <DEDUP_REMOVED lines=10> */
[----:B------:R-:W5:Y:S01]  /*0ce0*/  @P0 LDG.E.128 R36, desc[UR8][R22.64] ;  /* 0x0000000816240981 */ /* 0x000f62000c1e1d00 */
[----:B-1----:R-:W-:-:S04]  /*0cf0*/  IMAD.WIDE.U32 R24, R58, 0x10, R40 ;  /* 0x000000103a187825 */ /* 0x002fc800078e0028 */
[----:B--2---:R-:W-:-:S05]  /*0d00*/  @P1 IMAD.WIDE.U32 R20, R58, 0x10, R20 ;  /* 0x000000103a141825 */ /* 0x004fca00078e0014 */
[----:B------:R-:W5:Y:S04]  /*0d10*/  @P1 LDG.E.128 R32, desc[UR8][R20.64] ;  /* 0x0000000814201981 */ /* 0x000f68000c1e1d00 */
[----:B------:R0:W5:Y:S02]  /*0d20*/  LDG.E.128 R20, desc[UR8][R24.64] ;  /* 0x0000000818147981 */ /* 0x000164000c1e1d00 */
[----:B0-----:R-:W0:Y:S01]  /*0d30*/  LDC.64 R24, c[0x0][0x398] ;  /* 0x0000e600ff187b82 */ /* 0x001e220000000a00 */
[----:B------:R-:W-:Y:S01]  /*0d40*/  IMAD.MOV.U32 R78, RZ, RZ, 0x2f800000 ;  /* 0x2f800000ff4e7424 */ /* 0x000fe200078e00ff */
[----:B0-----:R-:W-:-:S04]  /*0d50*/  ISETP.NE.U32.AND P0, PT, R24, RZ, PT ;  /* 0x000000ff1800720c */ /* 0x001fc80003f05070 */
[----:B------:R-:W-:-:S13]  /*0d60*/  ISETP.NE.AND.EX P0, PT, R25, RZ, PT, P0 ;  /* 0x000000ff1900720c */ /* 0x000fda0003f05300 */
        /* <DEDUP_REMOVED lines=17> */
.L_x_10580:
        /* <DEDUP_REMOVED lines=13> */
.L_x_10582:
[----:B------:R-:W-:Y:S05]  /*0f50*/  BSYNC.RECONVERGENT B2 ;  /* 0x0000000000027941 */ /* 0x000fea0003800200 */
.L_x_10581:
        /* <DEDUP_REMOVED lines=41> */
.L_x_10579:
[----:B------:R-:W-:Y:S05]  /*11f0*/  BSYNC.RECONVERGENT B1 ;  /* 0x0000000000017941 */ /* 0x000fea0003800200 */
.L_x_10578:
[----:B------:R-:W-:Y:S01]  /*1200*/  ISETP.NE.AND P0, PT, R28, 0x1, PT ;  /* 0x000000011c00780c */ /* 0x000fe20003f05270 */
[----:B------:R-:W-:Y:S01]  /*1210*/  IMAD.U32 R77, RZ, RZ, UR31 ;  /* 0x0000001fff4d7e24 */ /* 0x000fe2000f8e00ff */
[----:B------:R-:W-:Y:S01]  /*1220*/  I2FP.F32.U32 R27, R26 ;  /* 0x0000001a001b7245 */ /* 0x000fe20000201000 */
[----:B------:R-:W-:Y:S01]  /*1230*/  BSSY.RECONVERGENT B1, `(.L_x_10583) ;  /* 0x0000046000017945 */ /* 0x000fe20003800200 */
[----:B------:R-:W-:-:S03]  /*1240*/  HFMA2 R29, -RZ, RZ, 0, 1.1920928955078125e-07 ;  /* 0x00000002ff1d7431 */ /* 0x000fc600000001ff */
        /* <DEDUP_REMOVED lines=12> */
.L_x_10585:
        /* <DEDUP_REMOVED lines=13> */
.L_x_10587:
[----:B------:R-:W-:Y:S05]  /*13e0*/  BSYNC.RECONVERGENT B2 ;  /* 0x0000000000027941 */ /* 0x000fea0003800200 */
.L_x_10586:
        /* <DEDUP_REMOVED lines=42> */
.L_x_10584:
[----:B------:R-:W-:Y:S05]  /*1690*/  BSYNC.RECONVERGENT B1 ;  /* 0x0000000000017941 */ /* 0x000fea0003800200 */
.L_x_10583:
        /* <DEDUP_REMOVED lines=16> */
.L_x_10590:
        /* <DEDUP_REMOVED lines=13> */
.L_x_10592:
[----:B------:R-:W-:Y:S05]  /*1870*/  BSYNC.RECONVERGENT B2 ;  /* 0x0000000000027941 */ /* 0x000fea0003800200 */
.L_x_10591:
        /* <DEDUP_REMOVED lines=42> */
.L_x_10589:
[----:B------:R-:W-:Y:S05]  /*1b20*/  BSYNC.RECONVERGENT B1 ;  /* 0x0000000000017941 */ /* 0x000fea0003800200 */
.L_x_10588:
        /* <DEDUP_REMOVED lines=16> */
.L_x_10595:
        /* <DEDUP_REMOVED lines=13> */
.L_x_10597:
[----:B------:R-:W-:Y:S05]  /*1d00*/  BSYNC.RECONVERGENT B2 ;  /* 0x0000000000027941 */ /* 0x000fea0003800200 */
.L_x_10596:
        /* <DEDUP_REMOVED lines=42> */
.L_x_10594:
[----:B------:R-:W-:Y:S05]  /*1fb0*/  BSYNC.RECONVERGENT B1 ;  /* 0x0000000000017941 */ /* 0x000fea0003800200 */
.L_x_10593:
[----:B------:R-:W-:Y:S02]  /*1fc0*/  I2FP.F32.U32 R27, R27 ;  /* 0x0000001b001b7245 */ /* 0x000fe40000201000 */
[----:B------:R-:W-:-:S03]  /*1fd0*/  MOV R76, UR32 ;  /* 0x00000020004c7c02 */ /* 0x000fc60008000f00 */
[----:B------:R-:W-:Y:S02]  /*1fe0*/  FFMA.FTZ R26, R27, R78, 1.1641532182693481445e-10 ;  /* 0x2f0000001b1a7423 */ /* 0x000fe4000001004e */
[-C--:B-----5:R-:W-:Y:S01]  /*1ff0*/  FMUL.FTZ R22, R22, R76.reuse ;  /* 0x0000004c16167220 */ /* 0x0a0fe20000410000 */
[-C--:B------:R-:W-:Y:S01]  /*2000*/  FMUL.FTZ R20, R20, R76.reuse ;  /* 0x0000004c14147220 */ /* 0x080fe20000410000 */
[-C--:B------:R-:W-:Y:S01]  /*2010*/  FMUL.FTZ R21, R21, R76.reuse ;  /* 0x0000004c15157220 */ /* 0x080fe20000410000 */
[----:B------:R-:W-:Y:S01]  /*2020*/  FMUL.FTZ R23, R23, R76 ;  /* 0x0000004c17177220 */ /* 0x000fe20000410000 */
[----:B------:R-:W-:Y:S02]  /*2030*/  FSETP.GTU.FTZ.AND P0, PT, R26, R77, PT ;  /* 0x0000004d1a00720b */ /* 0x000fe40003f1c000 */
[----:B------:R-:W-:Y:S02]  /*2040*/  FSEL R30, R22, RZ, P4 ;  /* 0x000000ff161e7208 */ /* 0x000fe40002000000 */
[----:B------:R-:W-:-:S02]  /*2050*/  FSEL R28, R20, RZ, P2 ;  /* 0x000000ff141c7208 */ /* 0x000fc40001000000 */
        /* <DEDUP_REMOVED lines=8> */
.L_x_10577:
        /* <DEDUP_REMOVED lines=16> */
.L_x_10601:
        /* <DEDUP_REMOVED lines=13> */
.L_x_10603:
[----:B------:R-:W-:Y:S05]  /*22b0*/  BSYNC.RECONVERGENT B2 ;  /* 0x0000000000027941 */ /* 0x000fea0003800200 */
.L_x_10602:
        /* <DEDUP_REMOVED lines=41> */
.L_x_10600:
[----:B------:R-:W-:Y:S05]  /*2550*/  BSYNC.RECONVERGENT B1 ;  /* 0x0000000000017941 */ /* 0x000fea0003800200 */
.L_x_10599:
[----:B------:R-:W-:Y:S01]  /*2560*/  ISETP.NE.AND P0, PT, R28, 0x1, PT ;  /* 0x000000011c00780c */ /* 0x000fe20003f05270 */
[----:B------:R-:W-:Y:S01]  /*2570*/  IMAD.U32 R77, RZ, RZ, UR31 ;  /* 0x0000001fff4d7e24 */ /* 0x000fe2000f8e00ff */
[----:B------:R-:W-:Y:S01]  /*2580*/  I2FP.F32.U32 R27, R26 ;  /* 0x0000001a001b7245 */ /* 0x000fe20000201000 */
[----:B------:R-:W-:Y:S01]  /*2590*/  IMAD.U32 R76, RZ, RZ, UR32 ;  /* 0x00000020ff4c7e24 */ /* 0x000fe2000f8e00ff */
[----:B------:R-:W-:Y:S03]  /*25a0*/  BSSY.RECONVERGENT B1, `(.L_x_10604) ;  /* 0x0000047000017945 */ /* 0x000fe60003800200 */
[----:B------:R-:W-:Y:S01]  /*25b0*/  FFMA.FTZ R26, R27, R78, 1.1641532182693481445e-10 ;  /* 0x2f0000001b1a7423 */ /* 0x000fe2000001004e */
[----:B------:R-:W-:Y:S02]  /*25c0*/  IMAD.MOV.U32 R27, RZ, RZ, R64 ;  /* 0x000000ffff1b7224 */ /* 0x000fe400078e0040 */
[----:B-----5:R-:W-:-:S02]  /*25d0*/  FMUL.FTZ R31, R20, R76 ;  /* 0x0000004c141f7220 */ /* 0x020fc40000410000 */
[----:B------:R-:W-:Y:S02]  /*25e0*/  FSETP.LE.FTZ.AND P2, PT, R26, R77, PT ;  /* 0x0000004d1a00720b */ /* 0x000fe40003f53000 */
[----:B------:R-:W-:Y:S01]  /*25f0*/  MOV R26, 0x2 ;  /* 0x00000002001a7802 */ /* 0x000fe20000000f00 */
        /* <DEDUP_REMOVED lines=9> */
.L_x_10606:
        /* <DEDUP_REMOVED lines=13> */
.L_x_10608:
[----:B------:R-:W-:Y:S05]  /*2760*/  BSYNC.RECONVERGENT B2 ;  /* 0x0000000000027941 */ /* 0x000fea0003800200 */
.L_x_10607:
        /* <DEDUP_REMOVED lines=42> */
.L_x_10605:
[----:B------:R-:W-:Y:S05]  /*2a10*/  BSYNC.RECONVERGENT B1 ;  /* 0x0000000000017941 */ /* 0x000fea0003800200 */
.L_x_10604:
        /* <DEDUP_REMOVED lines=15> */
.L_x_10611:
        /* <DEDUP_REMOVED lines=13> */
.L_x_10613:
[----:B------:R-:W-:Y:S05]  /*2be0*/  BSYNC.RECONVERGENT B2 ;  /* 0x0000000000027941 */ /* 0x000fea0003800200 */
.L_x_10612:
        /* <DEDUP_REMOVED lines=42> */
.L_x_10610:
[----:B------:R-:W-:Y:S05]  /*2e90*/  BSYNC.RECONVERGENT B1 ;  /* 0x0000000000017941 */ /* 0x000fea0003800200 */
.L_x_10609:
        /* <DEDUP_REMOVED lines=17> */
.L_x_10616:
        /* <DEDUP_REMOVED lines=13> */
.L_x_10618:
[----:B------:R-:W-:Y:S05]  /*3080*/  BSYNC.RECONVERGENT B2 ;  /* 0x0000000000027941 */ /* 0x000fea0003800200 */
.L_x_10617:
        /* <DEDUP_REMOVED lines=42> */
.L_x_10615:
[----:B------:R-:W-:Y:S05]  /*3330*/  BSYNC.RECONVERGENT B1 ;  /* 0x0000000000017941 */ /* 0x000fea0003800200 */
.L_x_10614:
        /* <DEDUP_REMOVED lines=15> */
.L_x_10621:
        /* <DEDUP_REMOVED lines=13> */
.L_x_10623:
[----:B------:R-:W-:Y:S05]  /*3500*/  BSYNC.RECONVERGENT B2 ;  /* 0x0000000000027941 */ /* 0x000fea0003800200 */
.L_x_10622:
        /* <DEDUP_REMOVED lines=42> */
.L_x_10620:
[----:B------:R-:W-:Y:S05]  /*37b0*/  BSYNC.RECONVERGENT B1 ;  /* 0x0000000000017941 */ /* 0x000fea0003800200 */
.L_x_10619:
        /* <DEDUP_REMOVED lines=17> */
.L_x_10626:
        /* <DEDUP_REMOVED lines=13> */
.L_x_10628:
[----:B------:R-:W-:Y:S05]  /*39a0*/  BSYNC.RECONVERGENT B2 ;  /* 0x0000000000027941 */ /* 0x000fea0003800200 */
.L_x_10627:
        /* <DEDUP_REMOVED lines=42> */
.L_x_10625:
[----:B------:R-:W-:Y:S05]  /*3c50*/  BSYNC.RECONVERGENT B1 ;  /* 0x0000000000017941 */ /* 0x000fea0003800200 */
.L_x_10624:
        /* <DEDUP_REMOVED lines=15> */
.L_x_10631:
        /* <DEDUP_REMOVED lines=13> */
.L_x_10633:
[----:B------:R-:W-:Y:S05]  /*3e20*/  BSYNC.RECONVERGENT B2 ;  /* 0x0000000000027941 */ /* 0x000fea0003800200 */
.L_x_10632:
        /* <DEDUP_REMOVED lines=42> */
.L_x_10630:
[----:B------:R-:W-:Y:S05]  /*40d0*/  BSYNC.RECONVERGENT B1 ;  /* 0x0000000000017941 */ /* 0x000fea0003800200 */
.L_x_10629:
        /* <DEDUP_REMOVED lines=17> */
.L_x_10636:
        /* <DEDUP_REMOVED lines=13> */
.L_x_10638:
[----:B------:R-:W-:Y:S05]  /*42c0*/  BSYNC.RECONVERGENT B2 ;  /* 0x0000000000027941 */ /* 0x000fea0003800200 */
.L_x_10637:
        /* <DEDUP_REMOVED lines=42> */
.L_x_10635:
[----:B------:R-:W-:Y:S05]  /*4570*/  BSYNC.RECONVERGENT B1 ;  /* 0x0000000000017941 */ /* 0x000fea0003800200 */
.L_x_10634:
[----:B------:R-:W-:Y:S01]  /*4580*/  I2FP.F32.U32 R23, R21 ;  /* 0x0000001500177245 */ /* 0x000fe20000201000 */
[-C--:B------:R-:W-:Y:S01]  /*4590*/  FMUL.FTZ R20, R36, R76.reuse ;  /* 0x0000004c24147220 */ /* 0x080fe20000410000 */
[-C--:B------:R-:W-:Y:S01]  /*45a0*/  FSETP.GTU.FTZ.AND P6, PT, R30, R77.reuse, PT ;  /* 0x0000004d1e00720b */ /* 0x080fe20003fdc000 */
[----:B------:R-:W-:Y:S01]  /*45b0*/  FMUL.FTZ R21, R37, R76 ;  /* 0x0000004c25157220 */ /* 0x000fe20000410000 */
[----:B------:R-:W-:Y:S01]  /*45c0*/  FSETP.GTU.FTZ.AND P0, PT, R57, R77, PT ;  /* 0x0000004d3900720b */ /* 0x000fe20003f1c000 */
[----:B------:R-:W-:Y:S01]  /*45d0*/  FFMA.FTZ R26, R23, R78, 1.1641532182693481445e-10 ;  /* 0x2f000000171a7423 */ /* 0x000fe2000001004e */
[----:B------:R-:W-:Y:S01]  /*45e0*/  FSEL R28, R20, RZ, !P6 ;  /* 0x000000ff141c7208 */ /* 0x000fe20007000000 */
[-C--:B------:R-:W-:Y:S01]  /*45f0*/  FMUL.FTZ R20, R38, R76.reuse ;  /* 0x0000004c26147220 */ /* 0x080fe20000410000 */
[----:B------:R-:W-:Y:S01]  /*4600*/  SEL R57, RZ, 0x1, P6 ;  /* 0x00000001ff397807 */ /* 0x000fe20003000000 */
[----:B------:R-:W-:Y:S01]  /*4610*/  FMUL.FTZ R23, R39, R76 ;  /* 0x0000004c27177220 */ /* 0x000fe20000410000 */
[----:B------:R-:W-:-:S02]  /*4620*/  FSEL R22, R21, RZ, !P0 ;  /* 0x000000ff15167208 */ /* 0x000fc40004000000 */
[----:B------:R-:W-:Y:S02]  /*4630*/  SEL R27, RZ, 0x1, P0 ;  /* 0x00000001ff1b7807 */ /* 0x000fe40000000000 */
[-C--:B------:R-:W-:Y:S02]  /*4640*/  FSETP.GTU.FTZ.AND P6, PT, R61, R77.reuse, PT ;  /* 0x0000004d3d00720b */ /* 0x080fe40003fdc000 */
[----:B------:R-:W-:Y:S02]  /*4650*/  FSETP.GTU.FTZ.AND P0, PT, R26, R77, PT ;  /* 0x0000004d1a00720b */ /* 0x000fe40003f1c000 */
[----:B------:R-:W-:Y:S02]  /*4660*/  FSEL R31, R31, RZ, P2 ;  /* 0x000000ff1f1f7208 */ /* 0x000fe40001000000 */
[----:B------:R-:W-:Y:S02]  /*4670*/  FSEL R60, R60, RZ, P4 ;  /* 0x000000ff3c3c7208 */ /* 0x000fe40002000000 */
[----:B------:R-:W-:Y:S01]  /*4680*/  FSEL R21, R20, RZ, !P6 ;  /* 0x000000ff14157208 */ /* 0x000fe20007000000 */
[----:B------:R-:W-:Y:S01]  /*4690*/  FADD.FTZ R28, R31, R28 ;  /* 0x0000001c1f1c7221 */ /* 0x000fe20000010000 */
[----:B------:R-:W-:-:S02]  /*46a0*/  FSEL R59, R59, RZ, P3 ;  /* 0x000000ff3b3b7208 */ /* 0x000fc40001800000 */
        /* <DEDUP_REMOVED lines=12> */
.L_x_10598:
[----:B------:R-:W0:Y:S01]  /*4770*/  LDC.64 R82, c[0x0][0x3a8] ;  /* 0x0000ea00ff527b82 */ /* 0x000e220000000a00 */
[----:B------:R-:W-:Y:S01]  /*4780*/  ISETP.NE.U32.AND P0, PT, R24, RZ, PT ;  /* 0x000000ff1800720c */ /* 0x000fe20003f05070 */
[----:B------:R-:W-:Y:S01]  /*4790*/  VIADD R59, R58, 0x20 ;  /* 0x000000203a3b7836 */ /* 0x000fe20000000000 */
[----:B------:R-:W-:Y:S02]  /*47a0*/  SEL R24, RZ, 0x1000000, !P5 ;  /* 0x01000000ff187807 */ /* 0x000fe40006800000 */
[----:B------:R-:W-:Y:S02]  /*47b0*/  ISETP.NE.AND.EX P0, PT, R25, RZ, PT, P0 ;  /* 0x000000ff1900720c */ /* 0x000fe40003f05300 */
[----:B------:R-:W-:Y:S01]  /*47c0*/  SEL R25, RZ, 0x10000, !P4 ;  /* 0x00010000ff197807 */ /* 0x000fe20006000000 */
[----:B------:R-:W1:Y:S01]  /*47d0*/  LDC.64 R80, c[0x0][0x3b0] ;  /* 0x0000ec00ff507b82 */ /* 0x000e620000000a00 */
[----:B------:R-:W-:Y:S02]  /*47e0*/  SEL R26, RZ, 0x100, !P3 ;  /* 0x00000100ff1a7807 */ /* 0x000fe40005800000 */
[----:B------:R-:W-:-:S02]  /*47f0*/  SEL R27, RZ, 0x1, !P2 ;  /* 0x00000001ff1b7807 */ /* 0x000fc40005000000 */
[----:B------:R-:W-:-:S03]  /*4800*/  IADD3 R26, PT, PT, R26, R24, R25 ;  /* 0x000000181a1a7210 */ /* 0x000fc60007ffe019 */
[----:B------:R-:W2:Y:S02]  /*4810*/  @P1 LDC.64 R20, c[0x0][0x3a0] ;  /* 0x0000e800ff141b82 */ /* 0x000ea40000000a00 */
[----:B------:R-:W-:Y:S02]  /*4820*/  IMAD.IADD R73, R26, 0x1, R27 ;  /* 0x000000011a497824 */ /* 0x000fe400078e021b */
[----:B0-----:R-:W-:-:S04]  /*4830*/  IMAD.WIDE.U32 R24, R58, 0x10, R82 ;  /* 0x000000103a187825 */ /* 0x001fc800078e0052 */
[----:B------:R-:W0:Y:S01]  /*4840*/  @P0 LDC.64 R22, c[0x0][0x398] ;  /* 0x0000e600ff160b82 */ /* 0x000e220000000a00 */
[----:B------:R3:W-:Y:S01]  /*4850*/  STG.E.128 desc[UR8][R24.64], R28 ;  /* 0x0000001c18007986 */ /* 0x0007e2000c101d08 */
[----:B-1----:R-:W-:-:S05]  /*4860*/  IMAD.WIDE.U32 R26, R58, 0x4, R80 ;  /* 0x000000043a1a7825 */ /* 0x002fca00078e0050 */
[----:B------:R1:W-:Y:S01]  /*4870*/  STG.E desc[UR8][R26.64], R73 ;  /* 0x000000491a007986 */ /* 0x0003e2000c101908 */
[----:B--2---:R-:W-:-:S04]  /*4880*/  @P1 IMAD.WIDE.U32 R20, R59, 0x10, R20 ;  /* 0x000000103b141825 */ /* 0x004fc800078e0014 */
[----:B---3--:R-:W-:-:S04]  /*4890*/  IMAD.WIDE.U32 R24, R59, 0x10, R40 ;  /* 0x000000103b187825 */ /* 0x008fc800078e0028 */
[----:B0-----:R-:W-:Y:S01]  /*48a0*/  @P0 IMAD.WIDE.U32 R22, R59, 0x10, R22 ;  /* 0x000000103b160825 */ /* 0x001fe200078e0016 */
[----:B-1----:R-:W-:Y:S06]  /*48b0*/  @!P0 BRA `(.L_x_10639) ;  /* 0x00000000002c8947 */ /* 0x002fec0003800000 */
[----:B------:R-:W0:Y:S01]  /*48c0*/  LDC.64 R26, c[0x0][0x3b8] ;  /* 0x0000ee00ff1a7b82 */ /* 0x000e220000000a00 */
[----:B------:R-:W-:Y:S02]  /*48d0*/  SHF.L.U32 R73, R61, 0x10, RZ ;  /* 0x000000103d497819 */ /* 0x000fe400000006ff */
[----:B------:R-:W-:Y:S02]  /*48e0*/  LOP3.LUT R72, R62, 0xffff, RZ, 0xc0, !PT ;  /* 0x0000ffff3e487812 */ /* 0x000fe400078ec0ff */
[----:B------:R-:W-:Y:S02]  /*48f0*/  LOP3.LUT R73, R73, 0xff0000, RZ, 0xc0, !PT ;  /* 0x00ff000049497812 */ /* 0x000fe400078ec0ff */
[----:B------:R-:W-:-:S03]  /*4900*/  LOP3.LUT R75, R60, 0xff, RZ, 0xc0, !PT ;  /* 0x000000ff3c4b7812 */ /* 0x000fc600078ec0ff */
[----:B------:R-:W-:Y:S01]  /*4910*/  IMAD R72, R72, 0x1000000, R73 ;  /* 0x0100000048487824 */ /* 0x000fe200078e0249 */
[----:B------:R-:W-:-:S03]  /*4920*/  LOP3.LUT R73, R57, 0xff, RZ, 0xc0, !PT ;  /* 0x000000ff39497812 */ /* 0x000fc600078ec0ff */
[----:B------:R-:W-:-:S05]  /*4930*/  IMAD R72, R75, 0x100, R72 ;  /* 0x000001004b487824 */ /* 0x000fca00078e0248 */
[----:B------:R-:W-:Y:S01]  /*4940*/  IADD3 R73, PT, PT, R72, R73, RZ ;  /* 0x0000004948497210 */ /* 0x000fe20007ffe0ff */
[----:B0-----:R-:W-:-:S05]  /*4950*/  IMAD.WIDE.U32 R26, R58, 0x4, R26 ;  /* 0x000000043a1a7825 */ /* 0x001fca00078e001a */
[----:B------:R0:W-:Y:S02]  /*4960*/  STG.E desc[UR8][R26.64], R73 ;  /* 0x000000491a007986 */ /* 0x0001e4000c101908 */
.L_x_10639:
[----:B------:R1:W5:Y:S04]  /*4970*/  @P0 LDG.E.128 R36, desc[UR8][R22.64] ;  /* 0x0000000816240981 */ /* 0x000368000c1e1d00 */
[----:B------:R1:W5:Y:S04]  /*4980*/  @P1 LDG.E.128 R32, desc[UR8][R20.64] ;  /* 0x0000000814201981 */ /* 0x000368000c1e1d00 */
[----:B------:R1:W5:Y:S01]  /*4990*/  LDG.E.128 R20, desc[UR8][R24.64] ;  /* 0x0000000818147981 */ /* 0x000362000c1e1d00 */
[----:B------:R-:W-:Y:S05]  /*49a0*/  @!P0 BRA `(.L_x_10640) ;  /* 0x0000002400b08947 */ /* 0x000fea0003800000 */
[----:B------:R-:W-:Y:S01]  /*49b0*/  ISETP.NE.AND P2, PT, R43, 0x1, PT ;  /* 0x000000012b00780c */ /* 0x000fe20003f45270 */
[----:B------:R-:W-:Y:S01]  /*49c0*/  BSSY.RECONVERGENT B1, `(.L_x_10641) ;  /* 0x0000047000017945 */ /* 0x000fe20003800200 */
[----:B0-----:R-:W-:Y:S01]  /*49d0*/  IMAD.MOV.U32 R26, RZ, RZ, 0x2 ;  /* 0x00000002ff1a7424 */ /* 0x001fe200078e00ff */
[----:B------:R-:W-:Y:S01]  /*49e0*/  MOV R75, R42 ;  /* 0x0000002a004b7202 */ /* 0x000fe20000000f00 */
[----:B-1----:R-:W-:-:S09]  /*49f0*/  IMAD.MOV.U32 R24, RZ, RZ, R64 ;  /* 0x000000ffff187224 */ /* 0x002fd200078e0040 */
        /* <DEDUP_REMOVED lines=11> */
.L_x_10643:
        /* <DEDUP_REMOVED lines=13> */
.L_x_10645:
[----:B------:R-:W-:Y:S05]  /*4b80*/  BSYNC.RECONVERGENT B2 ;  /* 0x0000000000027941 */ /* 0x000fea0003800200 */
.L_x_10644:
        /* <DEDUP_REMOVED lines=42> */
.L_x_10642:
[----:B------:R-:W-:Y:S05]  /*4e30*/  BSYNC.RECONVERGENT B1 ;  /* 0x0000000000017941 */ /* 0x000fea0003800200 */
.L_x_10641:
[----:B------:R-:W-:Y:S01]  /*4e40*/  ISETP.NE.AND P3, PT, R26, 0x1, PT ;  /* 0x000000011a00780c */ /* 0x000fe20003f65270 */
[----:B------:R-:W-:Y:S01]  /*4e50*/  BSSY.RECONVERGENT B1, `(.L_x_10646) ;  /* 0x0000048000017945 */ /* 0x000fe20003800200 */
[----:B------:R-:W-:Y:S01]  /*4e60*/  I2FP.F32.U32 R25, R24 ;  /* 0x0000001800197245 */ /* 0x000fe20000201000 */
[----:B-----5:R-:W-:Y:S01]  /*4e70*/  FMUL.FTZ R43, R20, R76 ;  /* 0x0000004c142b7220 */ /* 0x020fe20000410000 */
        /* <DEDUP_REMOVED lines=13> */
.L_x_10648:
        /* <DEDUP_REMOVED lines=13> */
.L_x_10650:
[----:B------:R-:W-:Y:S05]  /*5020*/  BSYNC.RECONVERGENT B2 ;  /* 0x0000000000027941 */ /* 0x000fea0003800200 */
.L_x_10649:
        /* <DEDUP_REMOVED lines=42> */
.L_x_10647:
[----:B------:R-:W-:Y:S05]  /*52d0*/  BSYNC.RECONVERGENT B1 ;  /* 0x0000000000017941 */ /* 0x000fea0003800200 */
.L_x_10646:
        /* <DEDUP_REMOVED lines=15> */
.L_x_10653:
        /* <DEDUP_REMOVED lines=13> */
.L_x_10655:
[----:B------:R-:W-:Y:S05]  /*54a0*/  BSYNC.RECONVERGENT B2 ;  /* 0x0000000000027941 */ /* 0x000fea0003800200 */
.L_x_10654:
        /* <DEDUP_REMOVED lines=42> */
.L_x_10652:
[----:B------:R-:W-:Y:S05]  /*5750*/  BSYNC.RECONVERGENT B1 ;  /* 0x0000000000017941 */ /* 0x000fea0003800200 */
.L_x_10651:
        /* <DEDUP_REMOVED lines=17> */
.L_x_10658:
        /* <DEDUP_REMOVED lines=13> */
.L_x_10660:
[----:B------:R-:W-:Y:S05]  /*5940*/  BSYNC.RECONVERGENT B2 ;  /* 0x0000000000027941 */ /* 0x000fea0003800200 */
.L_x_10659:
        /* <DEDUP_REMOVED lines=42> */
.L_x_10657:
[----:B------:R-:W-:Y:S05]  /*5bf0*/  BSYNC.RECONVERGENT B1 ;  /* 0x0000000000017941 */ /* 0x000fea0003800200 */
.L_x_10656:
        /* <DEDUP_REMOVED lines=15> */
.L_x_10663:
        /* <DEDUP_REMOVED lines=13> */
.L_x_10665:
[----:B------:R-:W-:Y:S05]  /*5dc0*/  BSYNC.RECONVERGENT B2 ;  /* 0x0000000000027941 */ /* 0x000fea0003800200 */
.L_x_10664:
        /* <DEDUP_REMOVED lines=42> */
.L_x_10662:
[----:B------:R-:W-:Y:S05]  /*6070*/  BSYNC.RECONVERGENT B1 ;  /* 0x0000000000017941 */ /* 0x000fea0003800200 */
.L_x_10661:
        /* <DEDUP_REMOVED lines=17> */
.L_x_10668:
        /* <DEDUP_REMOVED lines=13> */
.L_x_10670:
[----:B------:R-:W-:Y:S05]  /*6260*/  BSYNC.RECONVERGENT B2 ;  /* 0x0000000000027941 */ /* 0x000fea0003800200 */
.L_x_10669:
        /* <DEDUP_REMOVED lines=42> */
.L_x_10667:
[----:B------:R-:W-:Y:S05]  /*6510*/  BSYNC.RECONVERGENT B1 ;  /* 0x0000000000017941 */ /* 0x000fea0003800200 */
.L_x_10666:
        /* <DEDUP_REMOVED lines=15> */
.L_x_10673:
        /* <DEDUP_REMOVED lines=13> */
.L_x_10675:
[----:B------:R-:W-:Y:S05]  /*66e0*/  BSYNC.RECONVERGENT B2 ;  /* 0x0000000000027941 */ /* 0x000fea0003800200 */
.L_x_10674:
        /* <DEDUP_REMOVED lines=42> */
.L_x_10672:
[----:B------:R-:W-:Y:S05]  /*6990*/  BSYNC.RECONVERGENT B1 ;  /* 0x0000000000017941 */ /* 0x000fea0003800200 */
.L_x_10671:
        /* <DEDUP_REMOVED lines=17> */
.L_x_10678:
        /* <DEDUP_REMOVED lines=15> */
.L_x_10680:
[----:B------:R-:W-:Y:S05]  /*6ba0*/  BSYNC.RECONVERGENT B2 ;  /* 0x0000000000027941 */ /* 0x000fea0003800200 */
.L_x_10679:
        /* <DEDUP_REMOVED lines=42> */
.L_x_10677:
[----:B------:R-:W-:Y:S05]  /*6e50*/  BSYNC.RECONVERGENT B1 ;  /* 0x0000000000017941 */ /* 0x000fea0003800200 */
.L_x_10676:
        /* <DEDUP_REMOVED lines=33> */
.L_x_10640:
[----:B------:R-:W-:Y:S01]  /*7070*/  ISETP.NE.AND P2, PT, R43, 0x1, PT ;  /* 0x000000012b00780c */ /* 0x000fe20003f45270 */
[----:B------:R-:W-:Y:S01]  /*7080*/  BSSY.RECONVERGENT B1, `(.L_x_10682) ;  /* 0x0000047000017945 */ /* 0x000fe20003800200 */
[----:B0-----:R-:W-:Y:S02]  /*7090*/  HFMA2 R26, -RZ, RZ, 0, 1.1920928955078125e-07 ;  /* 0x00000002ff1a7431 */ /* 0x001fe400000001ff */
        /* <DEDUP_REMOVED lines=13> */
.L_x_10684:
        /* <DEDUP_REMOVED lines=13> */
.L_x_10686:
[----:B------:R-:W-:Y:S05]  /*7240*/  BSYNC.RECONVERGENT B2 ;  /* 0x0000000000027941 */ /* 0x000fea0003800200 */
.L_x_10685:
        /* <DEDUP_REMOVED lines=42> */
.L_x_10683:
[----:B------:R-:W-:Y:S05]  /*74f0*/  BSYNC.RECONVERGENT B1 ;  /* 0x0000000000017941 */ /* 0x000fea0003800200 */
.L_x_10682:
        /* <DEDUP_REMOVED lines=16> */
.L_x_10689:
        /* <DEDUP_REMOVED lines=13> */
.L_x_10691:
[----:B------:R-:W-:Y:S05]  /*76d0*/  BSYNC.RECONVERGENT B2 ;  /* 0x0000000000027941 */ /* 0x000fea0003800200 */
.L_x_10690:
        /* <DEDUP_REMOVED lines=42> */
.L_x_10688:
[----:B------:R-:W-:Y:S05]  /*7980*/  BSYNC.RECONVERGENT B1 ;  /* 0x0000000000017941 */ /* 0x000fea0003800200 */
.L_x_10687:
        /* <DEDUP_REMOVED lines=16> */
.L_x_10694:
        /* <DEDUP_REMOVED lines=13> */
.L_x_10696:
[----:B------:R-:W-:Y:S05]  /*7b60*/  BSYNC.RECONVERGENT B2 ;  /* 0x0000000000027941 */ /* 0x000fea0003800200 */
.L_x_10695:
        /* <DEDUP_REMOVED lines=42> */
.L_x_10693:
[----:B------:R-:W-:Y:S05]  /*7e10*/  BSYNC.RECONVERGENT B1 ;  /* 0x0000000000017941 */ /* 0x000fea0003800200 */
.L_x_10692:
        /* <DEDUP_REMOVED lines=16> */
.L_x_10699:
        /* <DEDUP_REMOVED lines=13> */
.L_x_10701:
[----:B------:R-:W-:Y:S05]  /*7ff0*/  BSYNC.RECONVERGENT B2 ;  /* 0x0000000000027941 */ /* 0x000fea0003800200 */
.L_x_10700:
        /* <DEDUP_REMOVED lines=42> */
.L_x_10698:
[----:B------:R-:W-:Y:S05]  /*82a0*/  BSYNC.RECONVERGENT B1 ;  /* 0x0000000000017941 */ /* 0x000fea0003800200 */
.L_x_10697:
        /* <DEDUP_REMOVED lines=16> */
.L_x_10681:
[----:B------:R-:W-:Y:S01]  /*83b0*/  SEL R20, RZ, 0x1000000, !P5 ;  /* 0x01000000ff147807 */ /* 0x000fe20006800000 */
[----:B------:R-:W0:Y:S01]  /*83c0*/  @P0 LDC.64 R42, c[0x0][0x398] ;  /* 0x0000e600ff2a0b82 */ /* 0x000e220000000a00 */
[----:B------:R-:W-:Y:S01]  /*83d0*/  SEL R21, RZ, 0x10000, !P4 ;  /* 0x00010000ff157807 */ /* 0x000fe20006000000 */
[----:B------:R-:W-:Y:S01]  /*83e0*/  VIADD R74, R58, 0x40 ;  /* 0x000000403a4a7836 */ /* 0x000fe20000000000 */
[----:B------:R-:W-:-:S04]  /*83f0*/  SEL R72, RZ, 0x100, !P3 ;  /* 0x00000100ff487807 */ /* 0x000fc80005800000 */
[----:B------:R-:W-:Y:S01]  /*8400*/  IADD3 R20, PT, PT, R72, R20, R21 ;  /* 0x0000001448147210 */ /* 0x000fe20007ffe015 */
[C---:B------:R-:W-:Y:S01]  /*8410*/  IMAD.WIDE.U32 R72, R59.reuse, 0x10, R82 ;  /* 0x000000103b487825 */ /* 0x040fe200078e0052 */
[----:B------:R-:W-:Y:S01]  /*8420*/  SEL R21, RZ, 0x1, !P2 ;  /* 0x00000001ff157807 */ /* 0x000fe20005000000 */
[----:B------:R-:W1:Y:S03]  /*8430*/  @P1 LDC.64 R22, c[0x0][0x3a0] ;  /* 0x0000e800ff161b82 */ /* 0x000e660000000a00 */
[----:B------:R2:W-:Y:S01]  /*8440*/  STG.E.128 desc[UR8][R72.64], R24 ;  /* 0x0000001848007986 */ /* 0x0005e2000c101d08 */
[----:B------:R-:W-:Y:S02]  /*8450*/  IMAD.IADD R85, R20, 0x1, R21 ;  /* 0x0000000114557824 */ /* 0x000fe400078e0215 */
[----:B------:R-:W-:-:S05]  /*8460*/  IMAD.WIDE.U32 R20, R59, 0x4, R80 ;  /* 0x000000043b147825 */ /* 0x000fca00078e0050 */
[----:B------:R3:W-:Y:S01]  /*8470*/  STG.E desc[UR8][R20.64], R85 ;  /* 0x0000005514007986 */ /* 0x0007e2000c101908 */
[----:B0-----:R-:W-:-:S04]  /*8480*/  @P0 IMAD.WIDE.U32 R42, R74, 0x10, R42 ;  /* 0x000000104a2a0825 */ /* 0x001fc800078e002a */
[----:B--2---:R-:W-:-:S04]  /*8490*/  IMAD.WIDE.U32 R72, R74, 0x10, R40 ;  /* 0x000000104a487825 */ /* 0x004fc800078e0028 */
[----:B-1----:R-:W-:Y:S01]  /*84a0*/  @P1 IMAD.WIDE.U32 R22, R74, 0x10, R22 ;  /* 0x000000104a161825 */ /* 0x002fe200078e0016 */
[----:B---3--:R-:W-:Y:S06]  /*84b0*/  @!P0 BRA `(.L_x_10702) ;  /* 0x00000000002c8947 */ /* 0x008fec0003800000 */
[----:B------:R-:W0:Y:S01]  /*84c0*/  LDC.64 R20, c[0x0][0x3b8] ;  /* 0x0000ee00ff147b82 */ /* 0x000e220000000a00 */
[----:B------:R-:W-:-:S04]  /*84d0*/  SHF.L.U32 R84, R61, 0x10, RZ ;  /* 0x000000103d547819 */ /* 0x000fc800000006ff */
        /* <DEDUP_REMOVED lines=9> */
.L_x_10702:
[----:B------:R1:W5:Y:S04]  /*8570*/  @P1 LDG.E.128 R32, desc[UR8][R22.64] ;  /* 0x0000000816201981 */ /* 0x000368000c1e1d00 */
[----:B------:R1:W5:Y:S04]  /*8580*/  @P0 LDG.E.128 R36, desc[UR8][R42.64] ;  /* 0x000000082a240981 */ /* 0x000368000c1e1d00 */
[----:B0-----:R1:W5:Y:S01]  /*8590*/  LDG.E.128 R20, desc[UR8][R72.64] ;  /* 0x0000000848147981 */ /* 0x001362000c1e1d00 */
[----:B------:R-:W-:Y:S05]  /*85a0*/  @!P0 BRA `(.L_x_10703) ;  /* 0x0000002400a48947 */ /* 0x000fea0003800000 */
[----:B------:R-:W-:Y:S01]  /*85b0*/  ISETP.NE.AND P2, PT, R79, 0x1, PT ;  /* 0x000000014f00780c */ /* 0x000fe20003f45270 */
[----:B------:R-:W-:Y:S01]  /*85c0*/  BSSY.RECONVERGENT B1, `(.L_x_10704) ;  /* 0x0000046000017945 */ /* 0x000fe20003800200 */
[----:B------:R-:W-:Y:S01]  /*85d0*/  IMAD.MOV.U32 R57, RZ, RZ, 0x2 ;  /* 0x00000002ff397424 */ /* 0x000fe200078e00ff */
        /* <DEDUP_REMOVED lines=13> */
.L_x_10706:
        /* <DEDUP_REMOVED lines=13> */
.L_x_10708:
[----:B------:R-:W-:Y:S05]  /*8780*/  BSYNC.RECONVERGENT B2 ;  /* 0x0000000000027941 */ /* 0x000fea0003800200 */
.L_x_10707:
        /* <DEDUP_REMOVED lines=41> */
.L_x_10705:
[----:B------:R-:W-:Y:S05]  /*8a20*/  BSYNC.RECONVERGENT B1 ;  /* 0x0000000000017941 */ /* 0x000fea0003800200 */
.L_x_10704:
        /* <DEDUP_REMOVED lines=17> */
.L_x_10711:
        /* <DEDUP_REMOVED lines=13> */
.L_x_10713:
[----:B------:R-:W-:Y:S05]  /*8c10*/  BSYNC.RECONVERGENT B2 ;  /* 0x0000000000027941 */ /* 0x000fea0003800200 */
.L_x_10712:
        /* <DEDUP_REMOVED lines=42> */
.L_x_10710:
[----:B------:R-:W-:Y:S05]  /*8ec0*/  BSYNC.RECONVERGENT B1 ;  /* 0x0000000000017941 */ /* 0x000fea0003800200 */
.L_x_10709:
        /* <DEDUP_REMOVED lines=15> */
.L_x_10716:
        /* <DEDUP_REMOVED lines=13> */
.L_x_10718:
[----:B------:R-:W-:Y:S05]  /*9090*/  BSYNC.RECONVERGENT B2 ;  /* 0x0000000000027941 */ /* 0x000fea0003800200 */
.L_x_10717:
        /* <DEDUP_REMOVED lines=42> */
.L_x_10715:
[----:B------:R-:W-:Y:S05]  /*9340*/  BSYNC.RECONVERGENT B1 ;  /* 0x0000000000017941 */ /* 0x000fea0003800200 */
.L_x_10714:
        /* <DEDUP_REMOVED lines=17> */
.L_x_10721:
        /* <DEDUP_REMOVED lines=13> */
.L_x_10723:
[----:B------:R-:W-:Y:S05]  /*9530*/  BSYNC.RECONVERGENT B2 ;  /* 0x0000000000027941 */ /* 0x000fea0003800200 */
.L_x_10722:
        /* <DEDUP_REMOVED lines=42> */
.L_x_10720:
[----:B------:R-:W-:Y:S05]  /*97e0*/  BSYNC.RECONVERGENT B1 ;  /* 0x0000000000017941 */ /* 0x000fea0003800200 */
.L_x_10719:
        /* <DEDUP_REMOVED lines=15> */
.L_x_10726:
        /* <DEDUP_REMOVED lines=13> */
.L_x_10728:
[----:B------:R-:W-:Y:S05]  /*99b0*/  BSYNC.RECONVERGENT B2 ;  /* 0x0000000000027941 */ /* 0x000fea0003800200 */
.L_x_10727:
        /* <DEDUP_REMOVED lines=42> */
.L_x_10725:
[----:B------:R-:W-:Y:S05]  /*9c60*/  BSYNC.RECONVERGENT B1 ;  /* 0x0000000000017941 */ /* 0x000fea0003800200 */
.L_x_10724:
        /* <DEDUP_REMOVED lines=17> */
.L_x_10731:
        /* <DEDUP_REMOVED lines=13> */
.L_x_10733:
[----:B------:R-:W-:Y:S05]  /*9e50*/  BSYNC.RECONVERGENT B2 ;  /* 0x0000000000027941 */ /* 0x000fea0003800200 */
.L_x_10732:
        /* <DEDUP_REMOVED lines=42> */
.L_x_10730:
[----:B------:R-:W-:Y:S05]  /*a100*/  BSYNC.RECONVERGENT B1 ;  /* 0x0000000000017941 */ /* 0x000fea0003800200 */
.L_x_10729:
        /* <DEDUP_REMOVED lines=15> */
.L_x_10736:
        /* <DEDUP_REMOVED lines=13> */
.L_x_10738:
[----:B------:R-:W-:Y:S05]  /*a2d0*/  BSYNC.RECONVERGENT B2 ;  /* 0x0000000000027941 */ /* 0x000fea0003800200 */
.L_x_10737:
        /* <DEDUP_REMOVED lines=42> */
.L_x_10735:
[----:B------:R-:W-:Y:S05]  /*a580*/  BSYNC.RECONVERGENT B1 ;  /* 0x0000000000017941 */ /* 0x000fea0003800200 */
.L_x_10734:
        /* <DEDUP_REMOVED lines=17> */
.L_x_10741:
        /* <DEDUP_REMOVED lines=15> */
.L_x_10743:
[----:B------:R-:W-:Y:S05]  /*a790*/  BSYNC.RECONVERGENT B2 ;  /* 0x0000000000027941 */ /* 0x000fea0003800200 */
.L_x_10742:
        /* <DEDUP_REMOVED lines=42> */
.L_x_10740:
[----:B------:R-:W-:Y:S05]  /*aa40*/  BSYNC.RECONVERGENT B1 ;  /* 0x0000000000017941 */ /* 0x000fea0003800200 */
.L_x_10739:
        /* <DEDUP_REMOVED lines=25> */
[----:B------:R-:W-:Y:S01]  /*abe0*/  FADD.FTZ R21, R73, R42 ;  /* 0x0000002a49157221 */ /* 0x000fe20000010000 */
[----:B------:R-:W-:-:S03]  /*abf0*/  SEL R62, RZ, 0x1, P6 ;  /* 0x00000001ff3e7807 */ /* 0x000fc60003000000 */
[----:B------:R-:W-:Y:S01]  /*ac00*/  FADD.FTZ R23, R43, R86 ;  /* 0x000000562b177221 */ /* 0x000fe20000010000 */
[----:B------:R-:W-:-:S03]  /*ac10*/  @P1 FADD.FTZ R21, R33, R21 ;  /* 0x0000001521151221 */ /* 0x000fc60000010000 */
[----:B------:R-:W-:Y:S01]  /*ac20*/  @P1 FADD.FTZ R23, R35, R23 ;  /* 0x0000001723171221 */ /* 0x000fe20000010000 */
[----:B------:R-:W-:Y:S06]  /*ac30*/  BRA `(.L_x_10744) ;  /* 0x0000001000cc7947 */ /* 0x000fec0003800000 */
.L_x_10703:
        /* <DEDUP_REMOVED lines=16> */
.L_x_10747:
        /* <DEDUP_REMOVED lines=13> */
.L_x_10749:
[----:B------:R-:W-:Y:S05]  /*ae10*/  BSYNC.RECONVERGENT B2 ;  /* 0x0000000000027941 */ /* 0x000fea0003800200 */
.L_x_10748:
        /* <DEDUP_REMOVED lines=41> */
.L_x_10746:
[----:B------:R-:W-:Y:S05]  /*b0b0*/  BSYNC.RECONVERGENT B1 ;  /* 0x0000000000017941 */ /* 0x000fea0003800200 */
.L_x_10745:
        /* <DEDUP_REMOVED lines=16> */
.L_x_10752:
        /* <DEDUP_REMOVED lines=13> */
.L_x_10754:
[----:B------:R-:W-:Y:S05]  /*b290*/  BSYNC.RECONVERGENT B2 ;  /* 0x0000000000027941 */ /* 0x000fea0003800200 */
.L_x_10753:
        /* <DEDUP_REMOVED lines=42> */
.L_x_10751:
[----:B------:R-:W-:Y:S05]  /*b540*/  BSYNC.RECONVERGENT B1 ;  /* 0x0000000000017941 */ /* 0x000fea0003800200 */
.L_x_10750:
        /* <DEDUP_REMOVED lines=16> */
.L_x_10757:
        /* <DEDUP_REMOVED lines=13> */
.L_x_10759:
[----:B------:R-:W-:Y:S05]  /*b720*/  BSYNC.RECONVERGENT B2 ;  /* 0x0000000000027941 */ /* 0x000fea0003800200 */
.L_x_10758:
        /* <DEDUP_REMOVED lines=42> */
.L_x_10756:
[----:B------:R-:W-:Y:S05]  /*b9d0*/  BSYNC.RECONVERGENT B1 ;  /* 0x0000000000017941 */ /* 0x000fea0003800200 */
.L_x_10755:
        /* <DEDUP_REMOVED lines=16> */
.L_x_10762:
        /* <DEDUP_REMOVED lines=13> */
.L_x_10764:
[----:B------:R-:W-:Y:S05]  /*bbb0*/  BSYNC.RECONVERGENT B2 ;  /* 0x0000000000027941 */ /* 0x000fea0003800200 */
.L_x_10763:
        /* <DEDUP_REMOVED lines=42> */
.L_x_10761:
[----:B------:R-:W-:Y:S05]  /*be60*/  BSYNC.RECONVERGENT B1 ;  /* 0x0000000000017941 */ /* 0x000fea0003800200 */
.L_x_10760:
        /* <DEDUP_REMOVED lines=16> */
.L_x_10744:
[----:B------:R-:W-:Y:S01]  /*bf70*/  IMAD.WIDE.U32 R42, R74, 0x10, R82 ;  /* 0x000000104a2a7825 */ /* 0x000fe200078e0052 */
[----:B------:R-:W0:Y:S01]  /*bf80*/  @P0 LDC.64 R72, c[0x0][0x398] ;  /* 0x0000e600ff480b82 */ /* 0x000e220000000a00 */
[----:B------:R-:W-:Y:S02]  /*bf90*/  SEL R75, RZ, 0x1000000, !P5 ;  /* 0x01000000ff4b7807 */ /* 0x000fe40006800000 */
[----:B------:R-:W-:Y:S01]  /*bfa0*/  SEL R86, RZ, 0x10000, !P4 ;  /* 0x00010000ff567807 */ /* 0x000fe20006000000 */
[----:B------:R1:W-:Y:S01]  /*bfb0*/  STG.E.128 desc[UR8][R42.64], R20 ;  /* 0x000000142a007986 */ /* 0x0003e2000c101d08 */
[----:B------:R-:W-:-:S04]  /*bfc0*/  SEL R85, RZ, 0x100, !P3 ;  /* 0x00000100ff557807 */ /* 0x000fc80005800000 */
[----:B------:R-:W-:Y:S02]  /*bfd0*/  IADD3 R75, PT, PT, R85, R75, R86 ;  /* 0x0000004b554b7210 */ /* 0x000fe40007ffe056 */
[----:B------:R-:W-:-:S04]  /*bfe0*/  SEL R86, RZ, 0x1, !P2 ;  /* 0x00000001ff567807 */ /* 0x000fc80005000000 */
[----:B------:R-:W-:Y:S01]  /*bff0*/  IADD3 R85, PT, PT, R75, R86, RZ ;  /* 0x000000564b557210 */ /* 0x000fe20007ffe0ff */
[----:B------:R-:W-:-:S04]  /*c000*/  IMAD.WIDE.U32 R86, R74, 0x4, R80 ;  /* 0x000000044a567825 */ /* 0x000fc800078e0050 */
[----:B------:R-:W-:Y:S01]  /*c010*/  VIADD R75, R58, 0x60 ;  /* 0x000000603a4b7836 */ /* 0x000fe20000000000 */
[----:B------:R2:W-:Y:S01]  /*c020*/  STG.E desc[UR8][R86.64], R85 ;  /* 0x0000005556007986 */ /* 0x0005e2000c101908 */
[----:B-1----:R-:W2:Y:S02]  /*c030*/  @P1 LDC.64 R42, c[0x0][0x3a0] ;  /* 0x0000e800ff2a1b82 */ /* 0x002ea40000000a00 */
[----:B------:R-:W-:-:S04]  /*c040*/  IMAD.WIDE.U32 R40, R75, 0x10, R40 ;  /* 0x000000104b287825 */ /* 0x000fc800078e0028 */
[----:B0-----:R-:W-:-:S04]  /*c050*/  @P0 IMAD.WIDE.U32 R72, R75, 0x10, R72 ;  /* 0x000000104b480825 */ /* 0x001fc800078e0048 */
[----:B--2---:R-:W-:Y:S01]  /*c060*/  @P1 IMAD.WIDE.U32 R86, R75, 0x10, R42 ;  /* 0x000000104b561825 */ /* 0x004fe200078e002a */
[----:B------:R-:W-:Y:S06]  /*c070*/  @!P0 BRA `(.L_x_10765) ;  /* 0x00000000002c8947 */ /* 0x000fec0003800000 */
        /* <DEDUP_REMOVED lines=11> */
.L_x_10765:
[----:B------:R1:W5:Y:S04]  /*c130*/  @P0 LDG.E.128 R36, desc[UR8][R72.64] ;  /* 0x0000000848240981 */ /* 0x000368000c1e1d00 */
[----:B------:R1:W5:Y:S04]  /*c140*/  @P1 LDG.E.128 R32, desc[UR8][R86.64] ;  /* 0x0000000856201981 */ /* 0x000368000c1e1d00 */
[----:B0-----:R-:W5:Y:S01]  /*c150*/  LDG.E.128 R40, desc[UR8][R40.64] ;  /* 0x0000000828287981 */ /* 0x001f62000c1e1d00 */
[----:B------:R-:W-:Y:S05]  /*c160*/  @!P0 BRA `(.L_x_10766) ;  /* 0x0000002400a88947 */ /* 0x000fea0003800000 */
[----:B------:R-:W-:Y:S01]  /*c170*/  ISETP.NE.AND P2, PT, R79, 0x1, PT ;  /* 0x000000014f00780c */ /* 0x000fe20003f45270 */
[----:B------:R-:W-:Y:S01]  /*c180*/  BSSY.RECONVERGENT B1, `(.L_x_10767) ;  /* 0x0000047000017945 */ /* 0x000fe20003800200 */
[----:B------:R-:W-:Y:S02]  /*c190*/  HFMA2 R61, -RZ, RZ, 0, 1.1920928955078125e-07 ;  /* 0x00000002ff3d7431 */ /* 0x000fe400000001ff */
[----:B------:R-:W-:Y:S01]  /*c1a0*/  IMAD.MOV.U32 R57, RZ, RZ, R64 ;  /* 0x000000ffff397224 */ /* 0x000fe200078e0040 */
[----:B-1----:R-:W-:-:S08]  /*c1b0*/  MOV R73, R84 ;  /* 0x0000005400497202 */ /* 0x002fd00000000f00 */
        /* <DEDUP_REMOVED lines=11> */
.L_x_10769:
        /* <DEDUP_REMOVED lines=13> */
.L_x_10771:
[----:B------:R-:W-:Y:S05]  /*c340*/  BSYNC.RECONVERGENT B2 ;  /* 0x0000000000027941 */ /* 0x000fea0003800200 */
.L_x_10770:
        /* <DEDUP_REMOVED lines=42> */
.L_x_10768:
[----:B------:R-:W-:Y:S05]  /*c5f0*/  BSYNC.RECONVERGENT B1 ;  /* 0x0000000000017941 */ /* 0x000fea0003800200 */
.L_x_10767:
        /* <DEDUP_REMOVED lines=17> */
.L_x_10774:
        /* <DEDUP_REMOVED lines=13> */
.L_x_10776:
[----:B------:R-:W-:Y:S05]  /*c7e0*/  BSYNC.RECONVERGENT B2 ;  /* 0x0000000000027941 */ /* 0x000fea0003800200 */
.L_x_10775:
        /* <DEDUP_REMOVED lines=42> */
.L_x_10773:
[----:B------:R-:W-:Y:S05]  /*ca90*/  BSYNC.RECONVERGENT B1 ;  /* 0x0000000000017941 */ /* 0x000fea0003800200 */
.L_x_10772:
        /* <DEDUP_REMOVED lines=15> */
.L_x_10779:
        /* <DEDUP_REMOVED lines=13> */
.L_x_10781:
[----:B------:R-:W-:Y:S05]  /*cc60*/  BSYNC.RECONVERGENT B2 ;  /* 0x0000000000027941 */ /* 0x000fea0003800200 */
.L_x_10780:
        /* <DEDUP_REMOVED lines=42> */
.L_x_10778:
[----:B------:R-:W-:Y:S05]  /*cf10*/  BSYNC.RECONVERGENT B1 ;  /* 0x0000000000017941 */ /* 0x000fea0003800200 */
.L_x_10777:
        /* <DEDUP_REMOVED lines=17> */
.L_x_10784:
        /* <DEDUP_REMOVED lines=13> */
.L_x_10786:
[----:B------:R-:W-:Y:S05]  /*d100*/  BSYNC.RECONVERGENT B2 ;  /* 0x0000000000027941 */ /* 0x000fea0003800200 */
.L_x_10785:
        /* <DEDUP_REMOVED lines=42> */
.L_x_10783:
[----:B------:R-:W-:Y:S05]  /*d3b0*/  BSYNC.RECONVERGENT B1 ;  /* 0x0000000000017941 */ /* 0x000fea0003800200 */
.L_x_10782:
        /* <DEDUP_REMOVED lines=15> */
.L_x_10789:
        /* <DEDUP_REMOVED lines=13> */
.L_x_10791:
[----:B------:R-:W-:Y:S05]  /*d580*/  BSYNC.RECONVERGENT B2 ;  /* 0x0000000000027941 */ /* 0x000fea0003800200 */
.L_x_10790:
        /* <DEDUP_REMOVED lines=40> */
[----:B------:R-:W-:Y:S01]  /*d810*/  MOV R41, R73 ;  /* 0x0000004900297202 */ /* 0x000fe20000000f00 */
[----:B------:R-:W-:-:S07]  /*d820*/  IMAD.MOV.U32 R73, RZ, RZ, R40 ;  /* 0x000000ffff497224 */ /* 0x000fce00078e0028 */
.L_x_10788:
[----:B------:R-:W-:Y:S05]  /*d830*/  BSYNC.RECONVERGENT B1 ;  /* 0x0000000000017941 */ /* 0x000fea0003800200 */
.L_x_10787:
        /* <DEDUP_REMOVED lines=17> */
.L_x_10794:
        /* <DEDUP_REMOVED lines=13> */
.L_x_10796:
[----:B------:R-:W-:Y:S05]  /*da20*/  BSYNC.RECONVERGENT B2 ;  /* 0x0000000000027941 */ /* 0x000fea0003800200 */
.L_x_10795:
        /* <DEDUP_REMOVED lines=42> */
.L_x_10793:
[----:B------:R-:W-:Y:S05]  /*dcd0*/  BSYNC.RECONVERGENT B1 ;  /* 0x0000000000017941 */ /* 0x000fea0003800200 */
.L_x_10792:
        /* <DEDUP_REMOVED lines=15> */
.L_x_10799:
        /* <DEDUP_REMOVED lines=13> */
.L_x_10801:
[----:B------:R-:W-:Y:S05]  /*dea0*/  BSYNC.RECONVERGENT B2 ;  /* 0x0000000000027941 */ /* 0x000fea0003800200 */
.L_x_10800:
        /* <DEDUP_REMOVED lines=42> */
.L_x_10798:
[----:B------:R-:W-:Y:S05]  /*e150*/  BSYNC.RECONVERGENT B1 ;  /* 0x0000000000017941 */ /* 0x000fea0003800200 */
.L_x_10797:
        /* <DEDUP_REMOVED lines=17> */
.L_x_10804:
        /* <DEDUP_REMOVED lines=15> */
.L_x_10806:
[----:B------:R-:W-:Y:S05]  /*e360*/  BSYNC.RECONVERGENT B2 ;  /* 0x0000000000027941 */ /* 0x000fea0003800200 */
.L_x_10805:
        /* <DEDUP_REMOVED lines=42> */
.L_x_10803:
[----:B------:R-:W-:Y:S05]  /*e610*/  BSYNC.RECONVERGENT B1 ;  /* 0x0000000000017941 */ /* 0x000fea0003800200 */
.L_x_10802:
        /* <DEDUP_REMOVED lines=10> */
[-C--:B------:R-:W-:Y:S01]  /*e6c0*/  FMUL.FTZ R42, R38, R76.reuse ;  /* 0x0000004c262a7220 */ /* 0x080fe20000410000 */
[----:B------:R-:W-:Y:S01]  /*e6d0*/  SEL R60, RZ, 0x1, P6 ;  /* 0x00000001ff3c7807 */ /* 0x000fe20003000000 */
[----:B------:R-:W-:Y:S01]  /*e6e0*/  FMUL.FTZ R76, R39, R76 ;  /* 0x0000004c274c7220 */ /* 0x000fe20000410000 */
        /* <DEDUP_REMOVED lines=18> */
.L_x_10766:
        /* <DEDUP_REMOVED lines=16> */
.L_x_10810:
        /* <DEDUP_REMOVED lines=13> */
.L_x_10812:
[----:B------:R-:W-:Y:S05]  /*e9e0*/  BSYNC.RECONVERGENT B2 ;  /* 0x0000000000027941 */ /* 0x000fea0003800200 */
.L_x_10811:
        /* <DEDUP_REMOVED lines=41> */
[----:B------:R-:W-:-:S07]  /*ec80*/  MOV R72, R84 ;  /* 0x0000005400487202 */ /* 0x000fce0000000f00 */
.L_x_10809:
[----:B------:R-:W-:Y:S05]  /*ec90*/  BSYNC.RECONVERGENT B1 ;  /* 0x0000000000017941 */ /* 0x000fea0003800200 */
.L_x_10808:
        /* <DEDUP_REMOVED lines=16> */
.L_x_10815:
        /* <DEDUP_REMOVED lines=13> */
.L_x_10817:
[----:B------:R-:W-:Y:S05]  /*ee70*/  BSYNC.RECONVERGENT B2 ;  /* 0x0000000000027941 */ /* 0x000fea0003800200 */
.L_x_10816:
        /* <DEDUP_REMOVED lines=42> */
.L_x_10814:
[----:B------:R-:W-:Y:S05]  /*f120*/  BSYNC.RECONVERGENT B1 ;  /* 0x0000000000017941 */ /* 0x000fea0003800200 */
.L_x_10813:
        /* <DEDUP_REMOVED lines=16> */
.L_x_10820:
        /* <DEDUP_REMOVED lines=13> */
.L_x_10822:
[----:B------:R-:W-:Y:S05]  /*f300*/  BSYNC.RECONVERGENT B2 ;  /* 0x0000000000027941 */ /* 0x000fea0003800200 */
.L_x_10821:
        /* <DEDUP_REMOVED lines=42> */
.L_x_10819:
[----:B------:R-:W-:Y:S05]  /*f5b0*/  BSYNC.RECONVERGENT B1 ;  /* 0x0000000000017941 */ /* 0x000fea0003800200 */
.L_x_10818:
        /* <DEDUP_REMOVED lines=16> */
.L_x_10825:
        /* <DEDUP_REMOVED lines=13> */
.L_x_10827:
[----:B------:R-:W-:Y:S05]  /*f790*/  BSYNC.RECONVERGENT B2 ;  /* 0x0000000000027941 */ /* 0x000fea0003800200 */
.L_x_10826:
        /* <DEDUP_REMOVED lines=42> */
.L_x_10824:
[----:B------:R-:W-:Y:S05]  /*fa40*/  BSYNC.RECONVERGENT B1 ;  /* 0x0000000000017941 */ /* 0x000fea0003800200 */
.L_x_10823:
        /* <DEDUP_REMOVED lines=16> */
.L_x_10807:
[----:B------:R-:W-:Y:S01]  /*fb50*/  FADD.FTZ R76, RZ, R28 ;  /* 0x0000001cff4c7221 */ /* 0x000fe20000010000 */
[----:B------:R-:W-:Y:S01]  /*fb60*/  SEL R78, RZ, 0x100, !P3 ;  /* 0x00000100ff4e7807 */ /* 0x000fe20005800000 */
        /* <DEDUP_REMOVED lines=14> */
[----:B------:R-:W-:Y:S02]  /*fc50*/  IADD3 R76, PT, PT, R78, R76, R77 ;  /* 0x0000004c4e4c7210 */ /* 0x000fe40007ffe04d */
[----:B------:R-:W-:Y:S01]  /*fc60*/  SEL R77, RZ, 0x1, !P2 ;  /* 0x00000001ff4d7807 */ /* 0x000fe20005000000 */
[----:B------:R-:W-:-:S03]  /*fc70*/  FADD.FTZ R79, R84, R21 ;  /* 0x00000015544f7221 */ /* 0x000fc60000010000 */
[----:B------:R-:W-:Y:S01]  /*fc80*/  IADD3 R77, PT, PT, R76, R77, RZ ;  /* 0x0000004d4c4d7210 */ /* 0x000fe20007ffe0ff */
[----:B------:R-:W-:-:S04]  /*fc90*/  FADD.FTZ R78, R79, R22 ;  /* 0x000000164f4e7221 */ /* 0x000fc80000010000 */
[----:B------:R0:W-:Y:S01]  /*fca0*/  STG.E desc[UR8][R80.64], R77 ;  /* 0x0000004d50007986 */ /* 0x0001e2000c101908 */
        /* <DEDUP_REMOVED lines=16> */
.L_x_10828:
[----:B------:R-:W-:Y:S01]  /*fdb0*/  UMOV UR4, 0xffffffff ;  /* 0xffffffff00047882 */ /* 0x000fe20000000000 */
[----:B0-----:R-:W-:Y:S02]  /*fdc0*/  FADD.FTZ R76, R78, R43 ;  /* 0x0000002b4e4c7221 */ /* 0x001fe40000010000 */
[----:B------:R-:W-:Y:S05]  /*fdd0*/  BRA.DIV UR4, `(.L_x_10829) ;  /* 0x0000000a040c7947 */ /* 0x000fea000b800000 */
        /* <DEDUP_REMOVED lines=53> */
.L_x_10842:
[----:B-1----:R-:W-:Y:S01]  /*10130*/  FADD.FTZ R79, R81, R84 ;  /* 0x00000054514f7221 */ /* 0x002fe20000010000 */
[C---:B------:R-:W-:Y:S01]  /*10140*/  FMUL.FTZ R77, R76.reuse, R76 ;  /* 0x0000004c4c4d7220 */ /* 0x040fe20000410000 */
[----:B0-----:R-:W0:Y:S01]  /*10150*/  @!P1 LDC.64 R80, c[0x0][0x3c0] ;  /* 0x0000f000ff509b82 */ /* 0x001e220000000a00 */
[----:B------:R-:W-:Y:S01]  /*10160*/  PLOP3.LUT P2, PT, PT, PT, UP1, 0x40, 0x4 ;  /* 0x000000000004781c */ /* 0x000fe20003f4e818 */
[----:B------:R-:W-:Y:S01]  /*10170*/  FFMA.FTZ R78, R79, R78, UR12 ;  /* 0x0000000c4f4e7e23 */ /* 0x000fe2000801004e */
[----:B------:R-:W-:Y:S02]  /*10180*/  PLOP3.LUT P3, PT, PT, PT, UP1, 0x40, 0x4 ;  /* 0x000000000004781c */ /* 0x000fe40003f6e818 */
[----:B------:R-:W-:Y:S02]  /*10190*/  FSEL R79, R77, RZ, !P2 ;  /* 0x000000ff4d4f7208 */ /* 0x000fe40005000000 */
[----:B------:R-:W-:Y:S01]  /*101a0*/  FSEL R77, R76, RZ, P3 ;  /* 0x000000ff4c4d7208 */ /* 0x000fe20001800000 */
[----:B------:R-:W1:Y:S02]  /*101b0*/  @!P1 LDC.64 R84, c[0x0][0x3c8] ;  /* 0x0000f200ff549b82 */ /* 0x000e640000000a00 */
[----:B------:R-:W-:-:S02]  /*101c0*/  FADD.FTZ R79, R78, R79 ;  /* 0x0000004f4e4f7221 */ /* 0x000fc40000010000 */
[C---:B------:R-:W-:Y:S01]  /*101d0*/  FADD.FTZ R78, -R77.reuse, R31 ;  /* 0x0000001f4d4e7221 */ /* 0x040fe20000010100 */
[C---:B------:R-:W-:Y:S01]  /*101e0*/  FADD.FTZ R28, -R77.reuse, R28 ;  /* 0x0000001c4d1c7221 */ /* 0x040fe20000010100 */
[----:B------:R-:W2:Y:S01]  /*101f0*/  MUFU.RSQ R31, R79 ;  /* 0x0000004f001f7308 */ /* 0x000ea20000001400 */
        /* <DEDUP_REMOVED lines=15> */
[C---:B------:R-:W-:Y:S01]  /*102f0*/  FADD.FTZ R42, -R77.reuse, R42 ;  /* 0x0000002a4d2a7221 */ /* 0x040fe20000010100 */
[----:B------:R-:W-:Y:S01]  /*10300*/  FADD.FTZ R43, -R77, R43 ;  /* 0x0000002b4d2b7221 */ /* 0x000fe20000010100 */
[----:B-1----:R-:W-:-:S04]  /*10310*/  @!P1 IMAD.WIDE R84, R70, 0x4, R84 ;  /* 0x0000000446549825 */ /* 0x002fc800078e0254 */
[C---:B--2---:R-:W-:Y:S01]  /*10320*/  FMUL.FTZ R28, R31.reuse, R28 ;  /* 0x0000001c1f1c7220 */ /* 0x044fe20000410000 */
[C---:B------:R-:W-:Y:S01]  /*10330*/  FMUL.FTZ R29, R31.reuse, R29 ;  /* 0x0000001d1f1d7220 */ /* 0x040fe20000410000 */
[C---:B------:R-:W-:Y:S01]  /*10340*/  FMUL.FTZ R30, R31.reuse, R30 ;  /* 0x0000001e1f1e7220 */ /* 0x040fe20000410000 */
[C---:B------:R-:W-:Y:S01]  /*10350*/  FMUL.FTZ R78, R31.reuse, R78 ;  /* 0x0000004e1f4e7220 */ /* 0x040fe20000410000 */
[----:B------:R1:W-:Y:S01]  /*10360*/  @!P1 STG.E desc[UR8][R84.64], R31 ;  /* 0x0000001f54009986 */ /* 0x0003e2000c101908 */
[C---:B------:R-:W-:Y:S01]  /*10370*/  FMUL.FTZ R24, R31.reuse, R24 ;  /* 0x000000181f187220 */ /* 0x040fe20000410000 */
[----:B------:R-:W-:Y:S01]  /*10380*/  FMUL.FTZ R25, R31, R25 ;  /* 0x000000191f197220 */ /* 0x000fe20000410000 */
[----:B---3--:R-:W-:-:S04]  /*10390*/  IMAD.WIDE.U32 R86, R59, 0x10, R82 ;  /* 0x000000103b567825 */ /* 0x008fc800078e0052 */
[C---:B------:R-:W-:Y:S01]  /*103a0*/  FMUL.FTZ R26, R31.reuse, R26 ;  /* 0x0000001a1f1a7220 */ /* 0x040fe20000410000 */
[C---:B------:R-:W-:Y:S01]  /*103b0*/  FMUL.FTZ R27, R31.reuse, R27 ;  /* 0x0000001b1f1b7220 */ /* 0x040fe20000410000 */
[C---:B0-----:R-:W-:Y:S01]  /*103c0*/  FMUL.FTZ R76, R31.reuse, R20 ;  /* 0x000000141f4c7220 */ /* 0x041fe20000410000 */
[C---:B------:R-:W-:Y:S01]  /*103d0*/  FMUL.FTZ R77, R31.reuse, R21 ;  /* 0x000000151f4d7220 */ /* 0x040fe20000410000 */
[C---:B------:R-:W-:Y:S01]  /*103e0*/  FMUL.FTZ R79, R31.reuse, R22 ;  /* 0x000000161f4f7220 */ /* 0x040fe20000410000 */
[C---:B------:R-:W-:Y:S01]  /*103f0*/  FMUL.FTZ R80, R31.reuse, R23 ;  /* 0x000000171f507220 */ /* 0x040fe20000410000 */
[C---:B------:R-:W-:Y:S01]  /*10400*/  FMUL.FTZ R40, R31.reuse, R40 ;  /* 0x000000281f287220 */ /* 0x040fe20000410000 */
[----:B------:R-:W-:Y:S01]  /*10410*/  FMUL.FTZ R41, R31, R41 ;  /* 0x000000291f297220 */ /* 0x000fe20000410000 */
[----:B-1----:R-:W-:-:S04]  /*10420*/  IMAD.WIDE.U32 R84, R58, 0x10, R82 ;  /* 0x000000103a547825 */ /* 0x002fc800078e0052 */
[C---:B------:R-:W-:Y:S01]  /*10430*/  FMUL.FTZ R42, R31.reuse, R42 ;  /* 0x0000002a1f2a7220 */ /* 0x040fe20000410000 */
[----:B------:R-:W0:Y:S01]  /*10440*/  LDC.64 R58, c[0x0][0x380] ;  /* 0x0000e000ff3a7b82 */ /* 0x000e220000000a00 */
        /* <DEDUP_REMOVED lines=19> */
[----:B------:R1:W-:Y:S04]  /*10580*/  STG.E.128 desc[UR8][R84.64], R20 ;  /* 0x0000001454007986 */ /* 0x0003e8000c101d08 */
[----:B------:R1:W-:Y:S01]  /*10590*/  STG.E.128 desc[UR8][R86.64], R24 ;  /* 0x0000001856007986 */ /* 0x0003e2000c101d08 */
[----:B0-----:R-:W-:-:S03]  /*105a0*/  IMAD R70, R58, 0x4, R70 ;  /* 0x000000043a467824 */ /* 0x001fc600078e0246 */
[----:B------:R1:W-:Y:S02]  /*105b0*/  STG.E.128 desc[UR8][R88.64], R28 ;  /* 0x0000001c58007986 */ /* 0x0003e4000c101d08 */
[----:B------:R-:W-:Y:S02]  /*105c0*/  ISETP.GE.AND P1, PT, R70, R59, PT ;  /* 0x0000003b4600720c */ /* 0x000fe40003f26270 */
[----:B------:R1:W-:Y:S11]  /*105d0*/  STG.E.128 desc[UR8][R82.64], R40 ;  /* 0x0000002852007986 */ /* 0x0003f6000c101d08 */
[----:B------:R-:W-:Y:S05]  /*105e0*/  @!P1 BRA `(.L_x_10830) ;  /* 0xffffff0400949947 */ /* 0x000fea000383ffff */
[----:B------:R-:W-:Y:S05]  /*105f0*/  BSYNC B0 ;  /* 0x0000000000007941 */ /* 0x000fea0003800000 */
.L_x_10576:
[----:B------:R-:W-:Y:S05]  /*10600*/  EXIT ;  /* 0x000000000000794d */ /* 0x000fea0003800000 */
.L_x_10829:
        /* <DEDUP_REMOVED lines=8> */
.L_x_10832:
[----:B------:R-:W-:Y:S05]  /*10690*/  BSYNC B1 ;  /* 0x0000000000017941 */ /* 0x000fea0003800000 */
.L_x_10831:
        /* <DEDUP_REMOVED lines=9> */
.L_x_10833:
[----:B------:R-:W-:Y:S02]  /*10730*/  IMAD.MOV.U32 R85, RZ, RZ, 0x4 ;  /* 0x00000004ff557424 */ /* 0x000fe400078e00ff */
[----:B------:R-:W-:-:S04]  /*10740*/  IMAD.MOV.U32 R78, RZ, RZ, R84 ;  /* 0x000000ffff4e7224 */ /* 0x000fc800078e0054 */
[----:B------:R-:W-:-:S05]  /*10750*/  FADD.FTZ R80, R79, R78 ;  /* 0x0000004e4f507221 */ /* 0x000fca0000010000 */
[----:B------:R-:W-:-:S07]  /*10760*/  MOV R86, R80 ;  /* 0x0000005000567202 */ /* 0x000fce0000000f00 */
[----:B------:R-:W-:Y:S05]  /*10770*/  WARPSYNC.COLLECTIVE R83, `(.L_x_10834) ;  /* 0x0000000053087348 */ /* 0x000fea0003c00000 */
[----:B------:R0:W1:Y:S02]  /*10780*/  SHFL.BFLY P2, R84, R86, R85, R88 ;  /* 0x0c00005556547389 */ /* 0x0000640000040058 */
[----:B01----:R-:W-:Y:S05]  /*10790*/  ENDCOLLECTIVE ;  /* 0x000000000000791b */ /* 0x003fea0003800000 */
.L_x_10834:
[----:B------:R-:W-:Y:S01]  /*107a0*/  HFMA2 R85, -RZ, RZ, 0, 4.76837158203125e-07 ;  /* 0x00000008ff557431 */ /* 0x000fe200000001ff */
[----:B------:R-:W-:-:S05]  /*107b0*/  MOV R77, R84 ;  /* 0x00000054004d7202 */ /* 0x000fca0000000f00 */
[----:B------:R-:W-:-:S04]  /*107c0*/  FADD.FTZ R81, R80, R77 ;  /* 0x0000004d50517221 */ /* 0x000fc80000010000 */
[----:B------:R-:W-:-:S07]  /*107d0*/  IMAD.MOV.U32 R86, RZ, RZ, R81 ;  /* 0x000000ffff567224 */ /* 0x000fce00078e0051 */
[----:B------:R-:W-:Y:S05]  /*107e0*/  WARPSYNC.COLLECTIVE R83, `(.L_x_10835) ;  /* 0x0000000053087348 */ /* 0x000fea0003c00000 */
[----:B------:R0:W1:Y:S02]  /*107f0*/  SHFL.BFLY P2, R84, R86, R85, R88 ;  /* 0x0c00005556547389 */ /* 0x0000640000040058 */
[----:B01----:R-:W-:Y:S05]  /*10800*/  ENDCOLLECTIVE ;  /* 0x000000000000791b */ /* 0x003fea0003800000 */
.L_x_10835:
        /* <DEDUP_REMOVED lines=8> */
.L_x_10836:
        /* <DEDUP_REMOVED lines=40> */
.L_x_10837:
[----:B------:R-:W-:Y:S02]  /*10b10*/  IMAD.MOV.U32 R85, RZ, RZ, 0x2 ;  /* 0x00000002ff557424 */ /* 0x000fe400078e00ff */
[----:B------:R-:W-:-:S04]  /*10b20*/  IMAD.MOV.U32 R80, RZ, RZ, R84 ;  /* 0x000000ffff507224 */ /* 0x000fc800078e0054 */
[----:B------:R-:W-:-:S05]  /*10b30*/  FADD.FTZ R80, R77, R80 ;  /* 0x000000504d507221 */ /* 0x000fca0000010000 */
[----:B------:R-:W-:-:S07]  /*10b40*/  MOV R86, R80 ;  /* 0x0000005000567202 */ /* 0x000fce0000000f00 */
[----:B------:R-:W-:Y:S05]  /*10b50*/  WARPSYNC.COLLECTIVE R83, `(.L_x_10838) ;  /* 0x0000000053087348 */ /* 0x000fea0003c00000 */
[----:B------:R0:W1:Y:S02]  /*10b60*/  SHFL.BFLY P2, R84, R86, R85, R88 ;  /* 0x0c00005556547389 */ /* 0x0000640000040058 */
[----:B01----:R-:W-:Y:S05]  /*10b70*/  ENDCOLLECTIVE ;  /* 0x000000000000791b */ /* 0x003fea0003800000 */
.L_x_10838:
[----:B------:R-:W-:Y:S01]  /*10b80*/  HFMA2 R85, -RZ, RZ, 0, 2.384185791015625e-07 ;  /* 0x00000004ff557431 */ /* 0x000fe200000001ff */
[----:B------:R-:W-:-:S05]  /*10b90*/  MOV R79, R84 ;  /* 0x00000054004f7202 */ /* 0x000fca0000000f00 */
[----:B------:R-:W-:-:S04]  /*10ba0*/  FADD.FTZ R79, R80, R79 ;  /* 0x0000004f504f7221 */ /* 0x000fc80000010000 */
[----:B------:R-:W-:-:S07]  /*10bb0*/  IMAD.MOV.U32 R86, RZ, RZ, R79 ;  /* 0x000000ffff567224 */ /* 0x000fce00078e004f */
[----:B------:R-:W-:Y:S05]  /*10bc0*/  WARPSYNC.COLLECTIVE R83, `(.L_x_10839) ;  /* 0x0000000053087348 */ /* 0x000fea0003c00000 */
[----:B------:R0:W1:Y:S02]  /*10bd0*/  SHFL.BFLY P2, R84, R86, R85, R88 ;  /* 0x0c00005556547389 */ /* 0x0000640000040058 */
[----:B01----:R-:W-:Y:S05]  /*10be0*/  ENDCOLLECTIVE ;  /* 0x000000000000791b */ /* 0x003fea0003800000 */
.L_x_10839:
[----:B------:R-:W-:Y:S02]  /*10bf0*/  IMAD.MOV.U32 R85, RZ, RZ, 0x8 ;  /* 0x00000008ff557424 */ /* 0x000fe400078e00ff */
[----:B------:R-:W-:-:S04]  /*10c00*/  IMAD.MOV.U32 R82, RZ, RZ, R84 ;  /* 0x000000ffff527224 */ /* 0x000fc800078e0054 */
[----:B------:R-:W-:-:S05]  /*10c10*/  FADD.FTZ R82, R79, R82 ;  /* 0x000000524f527221 */ /* 0x000fca0000010000 */
[----:B------:R-:W-:-:S07]  /*10c20*/  MOV R86, R82 ;  /* 0x0000005200567202 */ /* 0x000fce0000000f00 */
[----:B------:R-:W-:Y:S05]  /*10c30*/  WARPSYNC.COLLECTIVE R83, `(.L_x_10840) ;  /* 0x0000000053087348 */ /* 0x000fea0003c00000 */
[----:B------:R0:W1:Y:S02]  /*10c40*/  SHFL.BFLY P2, R84, R86, R85, R88 ;  /* 0x0c00005556547389 */ /* 0x0000640000040058 */
[----:B01----:R-:W-:Y:S05]  /*10c50*/  ENDCOLLECTIVE ;  /* 0x000000000000791b */ /* 0x003fea0003800000 */
.L_x_10840:
[----:B------:R-:W-:Y:S01]  /*10c60*/  HFMA2 R85, -RZ, RZ, 0, 9.5367431640625e-07 ;  /* 0x00000010ff557431 */ /* 0x000fe200000001ff */
[----:B------:R-:W-:-:S05]  /*10c70*/  MOV R81, R84 ;  /* 0x0000005400517202 */ /* 0x000fca0000000f00 */
[----:B------:R-:W-:-:S04]  /*10c80*/  FADD.FTZ R81, R82, R81 ;  /* 0x0000005152517221 */ /* 0x000fc80000010000 */
[----:B------:R-:W-:-:S07]  /*10c90*/  IMAD.MOV.U32 R86, RZ, RZ, R81 ;  /* 0x000000ffff567224 */ /* 0x000fce00078e0051 */
[----:B------:R-:W-:Y:S05]  /*10ca0*/  WARPSYNC.COLLECTIVE R83, `(.L_x_10841) ;  /* 0x0000000053087348 */ /* 0x000fea0003c00000 */
[----:B------:R0:W1:Y:S02]  /*10cb0*/  SHFL.BFLY P2, R84, R86, R85, R88 ;  /* 0x0c00005556547389 */ /* 0x0000640000040058 */
[----:B01----:R-:W-:Y:S05]  /*10cc0*/  ENDCOLLECTIVE ;  /* 0x000000000000791b */ /* 0x003fea0003800000 */
.L_x_10841:
[----:B------:R-:W-:Y:S05]  /*10cd0*/  BRA `(.L_x_10842) ;  /* 0xfffffff400147947 */ /* 0x000fea000383ffff */
.L_x_10843:
        /* <DEDUP_REMOVED lines=10> */
.L_x_12168:


//--------------------- .text._ZN10layer_norm31ln_parallel_residual_fwd_kernelINS_13Kernel_traitsIfffffjLj512ELj1ELj4ELj1ELj16ENS_18Kernel_traits_baseILj512EfffffjLj128EEEEELb0ELb0ELb0EEEvNS_9FwdParamsE --------------------------
	.section	.text._ZN10layer_norm31ln_parallel_residual_fwd_kernelINS_13Kernel_traitsIfffffjLj512ELj1ELj4ELj1ELj16ENS_18Kernel_traits_baseILj512EfffffjLj128EEEEELb0ELb0ELb0EEEvNS_9FwdParamsE,"ax",@progbits
	.align	128
        .global         _ZN10layer_norm31ln_parallel_residual_fwd_kernelINS_13Kernel_traitsIfffffjLj512ELj1ELj4ELj1ELj16ENS_18Kernel_traits_baseILj512EfffffjLj128EEEEELb0ELb0ELb0EEEvNS_9FwdParamsE
        .type           _ZN10layer_norm31ln_parallel_residual_fwd_kernelINS_13Kernel_traitsIfffffjLj512ELj1ELj4ELj1ELj16ENS_18Kernel_traits_baseILj512EfffffjLj128EEEEELb0ELb0ELb0EEEvNS_9FwdParamsE,@function
        .size           _ZN10layer_norm31ln_parallel_residual_fwd_kernelINS_13Kernel_traitsIfffffjLj512ELj1ELj4ELj1ELj16ENS_18Kernel_traits_baseILj512EfffffjLj128EEEEELb0ELb0ELb0EEEvNS_9FwdParamsE,(.L_x_12169 - _ZN10layer_norm31ln_parallel_residual_fwd_kernelINS_13Kernel_traitsIfffffjLj512ELj1ELj4ELj1ELj16ENS_18Kernel_traits_baseILj512EfffffjLj128EEEEELb0ELb0ELb0EEEvNS_9FwdParamsE)
        .other          _ZN10layer_norm31ln_parallel_residual_fwd_kernelINS_13Kernel_traitsIfffffjLj512ELj1ELj4ELj1ELj16ENS_18Kernel_traits_baseILj512EfffffjLj128EEEEELb0ELb0ELb0EEEvNS_9FwdParamsE,@"STO_CUDA_ENTRY STV_DEFAULT"
_ZN10layer_norm31ln_parallel_residual_fwd_kernelINS_13Kernel_traitsIfffffjLj512ELj1ELj4ELj1ELj16ENS_18Kernel_traits_baseILj512EfffffjLj128EEEEELb0ELb0ELb0EEEvNS_9FwdParamsE:
.text._ZN10layer_norm31ln_parallel_residual_fwd_kernelINS_13Kernel_traitsIfffffjLj512ELj1ELj4ELj1ELj16ENS_18Kernel_traits_baseILj512EfffffjLj128EEEEELb0ELb0ELb0EEEvNS_9FwdParamsE:
        /* <DEDUP_REMOVED lines=35> */
[----:B0-----:R-:W-:-:S05]  /*0230*/  @P2 IMAD.WIDE.U32 R6, R63, 0x10, R6 ;  /* 0x000000103f062825 */ /* 0x001fca00078e0006 */
[----:B------:R-:W5:Y:S02]  /*0240*/  @P2 LDG.E.128 R20, desc[UR6][R6.64] ;  /* 0x0000000606142981 */ /* 0x000f64000c1e1d00 */
[----:B------:R-:W0:Y:S01]  /*0250*/  LDC.64 R10, c[0x0][0x3d0] ;  /* 0x0000f400ff0a7b82 */ /* 0x000e220000000a00 */
[C---:B-1----:R-:W-:Y:S01]  /*0260*/  @P2 IMAD.WIDE.U32 R8, R63.reuse, 0x10, R8 ;  /* 0x000000103f082825 */ /* 0x042fe200078e0008 */
[----:B------:R-:W-:-:S04]  /*0270*/  @P2 IADD3 R63, PT, PT, R63, 0x20, RZ ;  /* 0x000000203f3f2810 */ /* 0x000fc80007ffe0ff */
[----:B------:R-:W5:Y:S01]  /*0280*/  @P2 LDG.E.128 R24, desc[UR6][R8.64] ;  /* 0x0000000608182981 */ /* 0x000f62000c1e1d00 */
[C---:B--2---:R-:W-:Y:S01]  /*0290*/  @P0 IMAD.WIDE.U32 R2, R103.reuse, 0x10, R2 ;  /* 0x0000001067020825 */ /* 0x044fe200078e0002 */
[----:B------:R-:W1:Y:S04]  /*02a0*/  LDC.64 R36, c[0x0][0x3d8] ;  /* 0x0000f600ff247b82 */ /* 0x000e680000000a00 */
[----:B------:R-:W5:Y:S01]  /*02b0*/  @P0 LDG.E.128 R12, desc[UR6][R2.64] ;  /* 0x00000006020c0981 */ /* 0x000f62000c1e1d00 */
[----:B---3--:R-:W-:-:S05]  /*02c0*/  @P0 IMAD.WIDE.U32 R4, R103, 0x10, R4 ;  /* 0x0000001067040825 */ /* 0x008fca00078e0004 */
[----:B------:R-:W5:Y:S01]  /*02d0*/  @P0 LDG.E.128 R16, desc[UR6][R4.64] ;  /* 0x0000000604100981 */ /* 0x000f62000c1e1d00 */
[----:B0-----:R-:W-:-:S05]  /*02e0*/  @P3 IMAD.WIDE.U32 R10, R63, 0x10, R10 ;  /* 0x000000103f0a3825 */ /* 0x001fca00078e000a */
[----:B------:R-:W5:Y:S01]  /*02f0*/  @P3 LDG.E.128 R28, desc[UR6][R10.64] ;  /* 0x000000060a1c3981 */ /* 0x000f62000c1e1d00 */
[----:B------:R-:W-:Y:S01]  /*0300*/  ISETP.GE.U32.AND P2, PT, R102, 0x80, PT ;  /* 0x000000806600780c */ /* 0x000fe20003f46070 */
[----:B-1----:R-:W-:Y:S01]  /*0310*/  @P3 IMAD.WIDE.U32 R44, R63, 0x10, R36 ;  /* 0x000000103f2c3825 */ /* 0x002fe200078e0024 */
[----:B------:R-:W-:Y:S02]  /*0320*/  CS2R R38, SRZ ;  /* 0x0000000000267805 */ /* 0x000fe4000001ff00 */
[----:B------:R-:W-:Y:S02]  /*0330*/  CS2R R36, SRZ ;  /* 0x0000000000247805 */ /* 0x000fe4000001ff00 */
[----:B------:R-:W-:Y:S02]  /*0340*/  CS2R R42, SRZ ;  /* 0x00000000002a7805 */ /* 0x000fe4000001ff00 */
[----:B------:R-:W-:Y:S01]  /*0350*/  CS2R R40, SRZ ;  /* 0x0000000000287805 */ /* 0x000fe2000001ff00 */
        /* <DEDUP_REMOVED lines=8> */
[----:B------:R-:W-:Y:S02]  /*03e0*/  @P3 IADD3 R63, PT, PT, R63, 0x20, RZ ;  /* 0x000000203f3f3810 */ /* 0x000fe40007ffe0ff */
[----:B0-----:R-:W-:Y:S01]  /*03f0*/  CS2R R44, SRZ ;  /* 0x00000000002c7805 */ /* 0x001fe2000001ff00 */
[----:B------:R-:W-:Y:S06]  /*0400*/  @!P2 BRA `(.L_x_10847) ;  /* 0x0000000c0014a947 */ /* 0x000fec0003800000 */
[----:B------:R-:W0:Y:S08]  /*0410*/  LDC.64 R60, c[0x0][0x3d0] ;  /* 0x0000f400ff3c7b82 */ /* 0x000e300000000a00 */
[----:B------:R-:W1:Y:S01]  /*0420*/  LDC.64 R64, c[0x0][0x3d8] ;  /* 0x0000f600ff407b82 */ /* 0x000e620000000a00 */
[----:B0-----:R-:W-:-:S04]  /*0430*/  IMAD.WIDE.U32 R60, R63, 0x10, R60 ;  /* 0x000000103f3c7825 */ /* 0x001fc800078e003c */
[----:B-1----:R-:W-:Y:S02]  /*0440*/  IMAD.WIDE.U32 R64, R63, 0x10, R64 ;  /* 0x000000103f407825 */ /* 0x002fe400078e0040 */
[----:B------:R-:W5:Y:S04]  /*0450*/  LDG.E.128 R60, desc[UR6][R60.64] ;  /* 0x000000063c3c7981 */ /* 0x000f68000c1e1d00 */
[----:B------:R-:W5:Y:S01]  /*0460*/  LDG.E.128 R64, desc[UR6][R64.64] ;  /* 0x0000000640407981 */ /* 0x000f62000c1e1d00 */
        /* <DEDUP_REMOVED lines=16> */
[----:B------:R-:W-:Y:S06]  /*0570*/  BRA `(.L_x_10847) ;  /* 0x0000000800b87947 */ /* 0x000fec0003800000 */
.L_x_10846:
        /* <DEDUP_REMOVED lines=10> */
[----:B------:R-:W5:Y:S02]  /*0620*/  @P0 LDG.E.128 R12, desc[UR6][R10.64] ;  /* 0x000000060a0c0981 */ /* 0x000f64000c1e1d00 */
[----:B------:R-:W0:Y:S01]  /*0630*/  @P2 LDC.64 R40, c[0x0][0x440] ;  /* 0x00011000ff282b82 */ /* 0x000e220000000a00 */
[----:B-1----:R-:W-:-:S05]  /*0640*/  @P0 IMAD.WIDE.U32 R36, R103, 0x10, R6 ;  /* 0x0000001067240825 */ /* 0x002fca00078e0006 */
[----:B------:R1:W5:Y:S02]  /*0650*/  @P0 LDG.E.128 R16, desc[UR6][R36.64] ;  /* 0x0000000624100981 */ /* 0x000364000c1e1d00 */
[----:B------:R-:W4:Y:S01]  /*0660*/  @P0 LDC.64 R2, c[0x0][0x440] ;  /* 0x00011000ff020b82 */ /* 0x000f220000000a00 */
[----:B--2---:R-:W-:-:S05]  /*0670*/  @P2 IMAD.WIDE.U32 R4, R63, 0x10, R8 ;  /* 0x000000103f042825 */ /* 0x004fca00078e0008 */
[----:B------:R-:W5:Y:S02]  /*0680*/  @P2 LDG.E.128 R20, desc[UR6][R4.64] ;  /* 0x0000000604142981 */ /* 0x000f64000c1e1d00 */
[----:B------:R-:W2:Y:S01]  /*0690*/  @P3 LDC.64 R60, c[0x0][0x440] ;  /* 0x00011000ff3c3b82 */ /* 0x000ea20000000a00 */
[----:B---3--:R-:W-:-:S05]  /*06a0*/  @P2 IMAD.WIDE.U32 R6, R63, 0x10, R38 ;  /* 0x000000103f062825 */ /* 0x008fca00078e0026 */
[----:B------:R-:W5:Y:S01]  /*06b0*/  @P2 LDG.E.128 R24, desc[UR6][R6.64] ;  /* 0x0000000606182981 */ /* 0x000f62000c1e1d00 */
[C---:B0-----:R-:W-:Y:S01]  /*06c0*/  @P2 IMAD.WIDE.U32 R8, R63.reuse, 0x10, R40 ;  /* 0x000000103f082825 */ /* 0x041fe200078e0028 */
[----:B------:R-:W-:Y:S01]  /*06d0*/  @P2 IADD3 R63, PT, PT, R63, 0x20, RZ ;  /* 0x000000203f3f2810 */ /* 0x000fe20007ffe0ff */
[----:B------:R-:W0:Y:S03]  /*06e0*/  LDC.64 R42, c[0x0][0x3d0] ;  /* 0x0000f400ff2a7b82 */ /* 0x000e260000000a00 */
[----:B------:R-:W5:Y:S01]  /*06f0*/  @P2 LDG.E.128 R52, desc[UR6][R8.64] ;  /* 0x0000000608342981 */ /* 0x000f62000c1e1d00 */
[----:B----4-:R-:W-:-:S04]  /*0700*/  @P0 IMAD.WIDE.U32 R2, R103, 0x10, R2 ;  /* 0x0000001067020825 */ /* 0x010fc800078e0002 */
[----:B------:R-:W3:Y:S01]  /*0710*/  LDC.64 R46, c[0x0][0x3d8] ;  /* 0x0000f600ff2e7b82 */ /* 0x000ee20000000a00 */
[----:B------:R-:W5:Y:S01]  /*0720*/  @P0 LDG.E.128 R56, desc[UR6][R2.64] ;  /* 0x0000000602380981 */ /* 0x000f62000c1e1d00 */
[----:B--2---:R-:W-:-:S05]  /*0730*/  @P3 IMAD.WIDE.U32 R60, R63, 0x10, R60 ;  /* 0x000000103f3c3825 */ /* 0x004fca00078e003c */
[----:B------:R-:W5:Y:S01]  /*0740*/  @P3 LDG.E.128 R48, desc[UR6][R60.64] ;  /* 0x000000063c303981 */ /* 0x000f62000c1e1d00 */
[----:B------:R-:W-:Y:S01]  /*0750*/  ISETP.GE.U32.AND P2, PT, R102, 0x80, PT ;  /* 0x000000806600780c */ /* 0x000fe20003f46070 */
[C---:B0-----:R-:W-:Y:S01]  /*0760*/  @P3 IMAD.WIDE.U32 R44, R63.reuse, 0x10, R42 ;  /* 0x000000103f2c3825 */ /* 0x041fe200078e002a */
[----:B------:R-:W-:Y:S02]  /*0770*/  CS2R R38, SRZ ;  /* 0x0000000000267805 */ /* 0x000fe4000001ff00 */
[----:B-1----:R-:W-:Y:S01]  /*0780*/  CS2R R36, SRZ ;  /* 0x0000000000247805 */ /* 0x002fe2000001ff00 */
[----:B---3--:R-:W-:Y:S01]  /*0790*/  @P3 IMAD.WIDE.U32 R46, R63, 0x10, R46 ;  /* 0x000000103f2e3825 */ /* 0x008fe200078e002e */
[----:B------:R0:W5:Y:S01]  /*07a0*/  @P3 LDG.E.128 R28, desc[UR6][R44.64] ;  /* 0x000000062c1c3981 */ /* 0x000162000c1e1d00 */
[----:B------:R-:W-:Y:S02]  /*07b0*/  CS2R R42, SRZ ;  /* 0x00000000002a7805 */ /* 0x000fe4000001ff00 */
[----:B------:R-:W-:-:S02]  /*07c0*/  CS2R R40, SRZ ;  /* 0x0000000000287805 */ /* 0x000fc4000001ff00 */
[----:B------:R-:W-:Y:S01]  /*07d0*/  @P3 IADD3 R63, PT, PT, R63, 0x20, RZ ;  /* 0x000000203f3f3810 */ /* 0x000fe20007ffe0ff */
[----:B------:R1:W5:Y:S01]  /*07e0*/  @P3 LDG.E.128 R32, desc[UR6][R46.64] ;  /* 0x000000062e203981 */ /* 0x000362000c1e1d00 */
[----:B0-----:R-:W-:Y:S02]  /*07f0*/  CS2R R44, SRZ ;  /* 0x00000000002c7805 */ /* 0x001fe4000001ff00 */
[----:B-1----:R-:W-:Y:S01]  /*0800*/  CS2R R46, SRZ ;  /* 0x00000000002e7805 */ /* 0x002fe2000001ff00 */
[----:B------:R-:W-:Y:S06]  /*0810*/  @!P2 BRA `(.L_x_10847) ;  /* 0x000000080010a947 */ /* 0x000fec0003800000 */
[----:B------:R-:W0:Y:S08]  /*0820*/  LDC.64 R60, c[0x0][0x3d0] ;  /* 0x0000f400ff3c7b82 */ /* 0x000e300000000a00 */
[----:B------:R-:W1:Y:S08]  /*0830*/  LDC.64 R64, c[0x0][0x3d8] ;  /* 0x0000f600ff407b82 */ /* 0x000e700000000a00 */
[----:B------:R-:W2:Y:S01]  /*0840*/  LDC.64 R72, c[0x0][0x440] ;  /* 0x00011000ff487b82 */ /* 0x000ea20000000a00 */
[----:B0-----:R-:W-:-:S04]  /*0850*/  IMAD.WIDE.U32 R60, R63, 0x10, R60 ;  /* 0x000000103f3c7825 */ /* 0x001fc800078e003c */
[----:B-1----:R-:W-:-:S06]  /*0860*/  IMAD.WIDE.U32 R64, R63, 0x10, R64 ;  /* 0x000000103f407825 */ /* 0x002fcc00078e0040 */
[----:B------:R-:W5:Y:S01]  /*0870*/  LDG.E.128 R64, desc[UR6][R64.64] ;  /* 0x0000000640407981 */ /* 0x000f62000c1e1d00 */
[----:B--2---:R-:W-:-:S03]  /*0880*/  IMAD.WIDE.U32 R72, R63, 0x10, R72 ;  /* 0x000000103f487825 */ /* 0x004fc600078e0048 */
[----:B------:R-:W5:Y:S04]  /*0890*/  LDG.E.128 R60, desc[UR6][R60.64] ;  /* 0x000000063c3c7981 */ /* 0x000f68000c1e1d00 */
[----:B------:R-:W5:Y:S01]  /*08a0*/  LDG.E.128 R72, desc[UR6][R72.64] ;  /* 0x0000000648487981 */ /* 0x000f62000c1e1d00 */
[----:B------:R-:W-:Y:S02]  /*08b0*/  CS2R R70, SRZ ;  /* 0x0000000000467805 */ /* 0x000fe4000001ff00 */
[----:B------:R-:W-:Y:S02]  /*08c0*/  CS2R R68, SRZ ;  /* 0x0000000000447805 */ /* 0x000fe4000001ff00 */
[----:B------:R-:W-:Y:S02]  /*08d0*/  CS2R R38, SRZ ;  /* 0x0000000000267805 */ /* 0x000fe4000001ff00 */
[----:B------:R-:W-:-:S02]  /*08e0*/  CS2R R36, SRZ ;  /* 0x0000000000247805 */ /* 0x000fc4000001ff00 */
[----:B------:R-:W-:Y:S02]  /*08f0*/  CS2R R42, SRZ ;  /* 0x00000000002a7805 */ /* 0x000fe4000001ff00 */
[----:B------:R-:W-:Y:S02]  /*0900*/  CS2R R40, SRZ ;  /* 0x0000000000287805 */ /* 0x000fe4000001ff00 */
[----:B------:R-:W-:Y:S02]  /*0910*/  CS2R R46, SRZ ;  /* 0x00000000002e7805 */ /* 0x000fe4000001ff00 */
[----:B------:R-:W-:Y:S01]  /*0920*/  CS2R R44, SRZ ;  /* 0x00000000002c7805 */ /* 0x000fe2000001ff00 */
[----:B------:R-:W-:Y:S06]  /*0930*/  BRA `(.L_x_10847) ;  /* 0x0000000400c87947 */ /* 0x000fec0003800000 */
.L_x_10845:
        /* <DEDUP_REMOVED lines=9> */
[----:B------:R-:W1:Y:S04]  /*09d0*/  LDC.64 R6, c[0x0][0x3d8] ;  /* 0x0000f600ff067b82 */ /* 0x000e680000000a00 */
[----:B------:R-:W-:-:S04]  /*09e0*/  @P0 LOP3.LUT R81, R103, 0x20, RZ, 0xfc, !PT ;  /* 0x0000002067510812 */ /* 0x000fc800078efcff */
[----:B------:R-:W2:Y:S08]  /*09f0*/  @P0 LDC.64 R8, c[0x0][0x440] ;  /* 0x00011000ff080b82 */ /* 0x000eb00000000a00 */
[----:B------:R-:W3:Y:S01]  /*0a00*/  LDC.64 R10, c[0x0][0x3d0] ;  /* 0x0000f400ff0a7b82 */ /* 0x000ee20000000a00 */
[----:B0-----:R-:W-:-:S05]  /*0a10*/  @P0 IMAD.WIDE.U32 R60, R103, 0x10, R4 ;  /* 0x00000010673c0825 */ /* 0x001fca00078e0004 */
[----:B------:R0:W5:Y:S02]  /*0a20*/  @P0 LDG.E.128 R12, desc[UR6][R60.64] ;  /* 0x000000063c0c0981 */ /* 0x000164000c1e1d00 */
[----:B------:R-:W4:Y:S01]  /*0a30*/  @P2 LDC.64 R66, c[0x0][0x438] ;  /* 0x00010e00ff422b82 */ /* 0x000f220000000a00 */
[----:B-1----:R-:W-:-:S05]  /*0a40*/  @P0 IMAD.WIDE.U32 R62, R103, 0x10, R6 ;  /* 0x00000010673e0825 */ /* 0x002fca00078e0006 */
[----:B------:R0:W5:Y:S02]  /*0a50*/  @P0 LDG.E.128 R16, desc[UR6][R62.64] ;  /* 0x000000063e100981 */ /* 0x000164000c1e1d00 */
[----:B------:R-:W1:Y:S08]  /*0a60*/  LDC.64 R68, c[0x0][0x3d8] ;  /* 0x0000f600ff447b82 */ /* 0x000e700000000a00 */
[----:B------:R-:W0:Y:S08]  /*0a70*/  @P2 LDC.64 R70, c[0x0][0x440] ;  /* 0x00011000ff462b82 */ /* 0x000e300000000a00 */
[----:B------:R-:W0:Y:S08]  /*0a80*/  @P0 LDC.64 R2, c[0x0][0x438] ;  /* 0x00010e00ff020b82 */ /* 0x000e300000000a00 */
[----:B------:R-:W0:Y:S08]  /*0a90*/  LDC.64 R72, c[0x0][0x3d0] ;  /* 0x0000f400ff487b82 */ /* 0x000e300000000a00 */
[----:B------:R-:W0:Y:S08]  /*0aa0*/  @P3 LDC.64 R74, c[0x0][0x438] ;  /* 0x00010e00ff4a3b82 */ /* 0x000e300000000a00 */
[----:B------:R-:W0:Y:S08]  /*0ab0*/  LDC.64 R76, c[0x0][0x3d8] ;  /* 0x0000f600ff4c7b82 */ /* 0x000e300000000a00 */
[----:B------:R-:W0:Y:S01]  /*0ac0*/  @P3 LDC.64 R78, c[0x0][0x440] ;  /* 0x00011000ff4e3b82 */ /* 0x000e220000000a00 */
[----:B--2---:R-:W-:-:S04]  /*0ad0*/  @P0 IMAD.WIDE.U32 R64, R103, 0x10, R8 ;  /* 0x0000001067400825 */ /* 0x004fc800078e0008 */
[C---:B---3--:R-:W-:Y:S01]  /*0ae0*/  @P2 IMAD.WIDE.U32 R4, R81.reuse, 0x10, R10 ;  /* 0x0000001051042825 */ /* 0x048fe200078e000a */
[----:B------:R2:W5:Y:S03]  /*0af0*/  @P0 LDG.E.128 R56, desc[UR6][R64.64] ;  /* 0x0000000640380981 */ /* 0x000566000c1e1d00 */
[C---:B----4-:R-:W-:Y:S01]  /*0b00*/  @P2 IMAD.WIDE.U32 R6, R81.reuse, 0x10, R66 ;  /* 0x0000001051062825 */ /* 0x050fe200078e0042 */
[----:B------:R2:W5:Y:S03]  /*0b10*/  @P2 LDG.E.128 R20, desc[UR6][R4.64] ;  /* 0x0000000604142981 */ /* 0x000566000c1e1d00 */
[C---:B-1----:R-:W-:Y:S01]  /*0b20*/  @P2 IMAD.WIDE.U32 R8, R81.reuse, 0x10, R68 ;  /* 0x0000001051082825 */ /* 0x042fe200078e0044 */
[----:B------:R2:W5:Y:S03]  /*0b30*/  @P2 LDG.E.128 R40, desc[UR6][R6.64] ;  /* 0x0000000606282981 */ /* 0x000566000c1e1d00 */
[C---:B0-----:R-:W-:Y:S01]  /*0b40*/  @P2 IMAD.WIDE.U32 R10, R81.reuse, 0x10, R70 ;  /* 0x00000010510a2825 */ /* 0x041fe200078e0046 */
[----:B------:R-:W-:Y:S01]  /*0b50*/  @P2 IADD3 R81, PT, PT, R81, 0x20, RZ ;  /* 0x0000002051512810 */ /* 0x000fe20007ffe0ff */
[----:B------:R2:W5:Y:S02]  /*0b60*/  @P2 LDG.E.128 R24, desc[UR6][R8.64] ;  /* 0x0000000608182981 */ /* 0x000564000c1e1d00 */
[----:B------:R-:W-:-:S02]  /*0b70*/  @P0 IMAD.WIDE.U32 R2, R103, 0x10, R2 ;  /* 0x0000001067020825 */ /* 0x000fc400078e0002 */
[----:B------:R2:W5:Y:S02]  /*0b80*/  @P2 LDG.E.128 R52, desc[UR6][R10.64] ;  /* 0x000000060a342981 */ /* 0x000564000c1e1d00 */
[C---:B------:R-:W-:Y:S02]  /*0b90*/  @P3 IMAD.WIDE.U32 R72, R81.reuse, 0x10, R72 ;  /* 0x0000001051483825 */ /* 0x040fe400078e0048 */
[----:B------:R2:W5:Y:S02]  /*0ba0*/  @P0 LDG.E.128 R44, desc[UR6][R2.64] ;  /* 0x00000006022c0981 */ /* 0x000564000c1e1d00 */
[C---:B------:R-:W-:Y:S02]  /*0bb0*/  @P3 IMAD.WIDE.U32 R74, R81.reuse, 0x10, R74 ;  /* 0x00000010514a3825 */ /* 0x040fe400078e004a */
[----:B------:R2:W5:Y:S02]  /*0bc0*/  @P3 LDG.E.128 R28, desc[UR6][R72.64] ;  /* 0x00000006481c3981 */ /* 0x000564000c1e1d00 */
[----:B------:R-:W-:-:S02]  /*0bd0*/  @P3 IMAD.WIDE.U32 R76, R81, 0x10, R76 ;  /* 0x00000010514c3825 */ /* 0x000fc400078e004c */
[----:B------:R2:W5:Y:S02]  /*0be0*/  @P3 LDG.E.128 R36, desc[UR6][R74.64] ;  /* 0x000000064a243981 */ /* 0x000564000c1e1d00 */
[C---:B------:R-:W-:Y:S02]  /*0bf0*/  @P3 IMAD.WIDE.U32 R78, R81.reuse, 0x10, R78 ;  /* 0x00000010514e3825 */ /* 0x040fe400078e004e */
[----:B------:R2:W5:Y:S04]  /*0c00*/  @P3 LDG.E.128 R32, desc[UR6][R76.64] ;  /* 0x000000064c203981 */ /* 0x000568000c1e1d00 */
[----:B------:R2:W5:Y:S01]  /*0c10*/  @P3 LDG.E.128 R48, desc[UR6][R78.64] ;  /* 0x000000064e303981 */ /* 0x000562000c1e1d00 */
        /* <DEDUP_REMOVED lines=8> */
[----:B------:R-:W5:Y:S01]  /*0ca0*/  LDG.E.128 R60, desc[UR6][R60.64] ;  /* 0x000000063c3c7981 */ /* 0x000f62000c1e1d00 */
[----:B-1----:R-:W-:-:S06]  /*0cb0*/  IMAD.WIDE.U32 R68, R81, 0x10, R68 ;  /* 0x0000001051447825 */ /* 0x002fcc00078e0044 */
[----:B------:R-:W5:Y:S01]  /*0cc0*/  LDG.E.128 R68, desc[UR6][R68.64] ;  /* 0x0000000644447981 */ /* 0x000f62000c1e1d00 */
[----:B--2---:R-:W-:-:S06]  /*0cd0*/  IMAD.WIDE.U32 R64, R81, 0x10, R64 ;  /* 0x0000001051407825 */ /* 0x004fcc00078e0040 */
[----:B------:R-:W5:Y:S01]  /*0ce0*/  LDG.E.128 R64, desc[UR6][R64.64] ;  /* 0x0000000640407981 */ /* 0x000f62000c1e1d00 */
[----:B---3--:R-:W-:-:S06]  /*0cf0*/  IMAD.WIDE.U32 R72, R81, 0x10, R72 ;  /* 0x0000001051487825 */ /* 0x008fcc00078e0048 */
[----:B------:R-:W5:Y:S01]  /*0d00*/  LDG.E.128 R72, desc[UR6][R72.64] ;  /* 0x0000000648487981 */ /* 0x000f62000c1e1d00 */
[----:B------:R-:W-:Y:S05]  /*0d10*/  BRA `(.L_x_10847) ;  /* 0x0000000000d07947 */ /* 0x000fea0003800000 */
.L_x_10848:
[C---:B------:R-:W-:Y:S01]  /*0d20*/  ISETP.GE.U32.AND P2, PT, R102.reuse, 0x40, PT ;  /* 0x000000406600780c */ /* 0x040fe20003f46070 */
[----:B------:R-:W0:Y:S01]  /*0d30*/  LDC.64 R2, c[0x0][0x3d0] ;  /* 0x0000f400ff027b82 */ /* 0x000e220000000a00 */
[C---:B------:R-:W-:Y:S02]  /*0d40*/  ISETP.GE.U32.AND P3, PT, R102.reuse, 0x60, PT ;  /* 0x000000606600780c */ /* 0x040fe40003f66070 */
[C---:B------:R-:W-:Y:S02]  /*0d50*/  ISETP.GE.U32.AND P4, PT, R102.reuse, 0x80, PT ;  /* 0x000000806600780c */ /* 0x040fe40003f86070 */
[----:B------:R-:W-:Y:S02]  /*0d60*/  ISETP.GE.U32.AND P0, PT, R102, 0x20, PT ;  /* 0x000000206600780c */ /* 0x000fe40003f06070 */
[----:B------:R-:W-:Y:S01]  /*0d70*/  MOV R85, R103 ;  /* 0x0000006700557202 */ /* 0x000fe20000000f00 */
[----:B------:R-:W1:Y:S08]  /*0d80*/  LDC.64 R6, c[0x0][0x3d8] ;  /* 0x0000f600ff067b82 */ /* 0x000e700000000a00 */
[----:B------:R-:W2:Y:S02]  /*0d90*/  @P2 LDC.64 R4, c[0x0][0x438] ;  /* 0x00010e00ff042b82 */ /* 0x000ea40000000a00 */
[----:B------:R-:W-:-:S06]  /*0da0*/  @P0 LOP3.LUT R85, R103, 0x20, RZ, 0xfc, !PT ;  /* 0x0000002067550812 */ /* 0x000fcc00078efcff */
[----:B------:R-:W3:Y:S01]  /*0db0*/  LDC.64 R8, c[0x0][0x3d0] ;  /* 0x0000f400ff087b82 */ /* 0x000ee20000000a00 */
[----:B0-----:R-:W-:-:S05]  /*0dc0*/  @P2 IMAD.WIDE.U32 R2, R85, 0x10, R2 ;  /* 0x0000001055022825 */ /* 0x001fca00078e0002 */
[----:B------:R-:W5:Y:S02]  /*0dd0*/  @P2 LDG.E.128 R20, desc[UR6][R2.64] ;  /* 0x0000000602142981 */ /* 0x000f64000c1e1d00 */
[----:B------:R-:W0:Y:S01]  /*0de0*/  @P3 LDC.64 R10, c[0x0][0x438] ;  /* 0x00010e00ff0a3b82 */ /* 0x000e220000000a00 */
[----:B-1----:R-:W-:-:S05]  /*0df0*/  @P2 IMAD.WIDE.U32 R6, R85, 0x10, R6 ;  /* 0x0000001055062825 */ /* 0x002fca00078e0006 */
[----:B------:R-:W5:Y:S02]  /*0e00*/  @P2 LDG.E.128 R24, desc[UR6][R6.64] ;  /* 0x0000000606182981 */ /* 0x000f64000c1e1d00 */
[----:B------:R-:W1:Y:S01]  /*0e10*/  LDC.64 R56, c[0x0][0x3d8] ;  /* 0x0000f600ff387b82 */ /* 0x000e620000000a00 */
[C---:B--2---:R-:W-:Y:S01]  /*0e20*/  @P2 IMAD.WIDE.U32 R4, R85.reuse, 0x10, R4 ;  /* 0x0000001055042825 */ /* 0x044fe200078e0004 */
[----:B------:R-:W-:-:S04]  /*0e30*/  @P2 IADD3 R85, PT, PT, R85, 0x20, RZ ;  /* 0x0000002055552810 */ /* 0x000fc80007ffe0ff */
[----:B------:R-:W5:Y:S02]  /*0e40*/  @P2 LDG.E.128 R40, desc[UR6][R4.64] ;  /* 0x0000000604282981 */ /* 0x000f64000c1e1d00 */
[----:B------:R-:W2:Y:S01]  /*0e50*/  @P4 LDC.64 R76, c[0x0][0x438] ;  /* 0x00010e00ff4c4b82 */ /* 0x000ea20000000a00 */
[----:B---3--:R-:W-:-:S07]  /*0e60*/  @P3 IMAD.WIDE.U32 R54, R85, 0x10, R8 ;  /* 0x0000001055363825 */ /* 0x008fce00078e0008 */
[----:B------:R-:W3:Y:S01]  /*0e70*/  LDC.64 R78, c[0x0][0x3d8] ;  /* 0x0000f600ff4e7b82 */ /* 0x000ee20000000a00 */
[C---:B0-----:R-:W-:Y:S01]  /*0e80*/  @P3 IMAD.WIDE.U32 R80, R85.reuse, 0x10, R10 ;  /* 0x0000001055503825 */ /* 0x041fe200078e000a */
[----:B------:R0:W5:Y:S04]  /*0e90*/  @P3 LDG.E.128 R28, desc[UR6][R54.64] ;  /* 0x00000006361c3981 */ /* 0x000168000c1e1d00 */
[----:B------:R-:W5:Y:S02]  /*0ea0*/  @P3 LDG.E.128 R36, desc[UR6][R80.64] ;  /* 0x0000000650243981 */ /* 0x000f64000c1e1d00 */
[----:B------:R-:W4:Y:S01]  /*0eb0*/  LDC.64 R58, c[0x0][0x3d0] ;  /* 0x0000f400ff3a7b82 */ /* 0x000f220000000a00 */
[C---:B-1----:R-:W-:Y:S01]  /*0ec0*/  @P3 IMAD.WIDE.U32 R82, R85.reuse, 0x10, R56 ;  /* 0x0000001055523825 */ /* 0x042fe200078e0038 */
[----:B------:R-:W-:-:S04]  /*0ed0*/  @P3 IADD3 R85, PT, PT, R85, 0x20, RZ ;  /* 0x0000002055553810 */ /* 0x000fc80007ffe0ff */
[----:B------:R-:W5:Y:S02]  /*0ee0*/  @P3 LDG.E.128 R32, desc[UR6][R82.64] ;  /* 0x0000000652203981 */ /* 0x000f64000c1e1d00 */
[----:B------:R-:W1:Y:S01]  /*0ef0*/  @P0 LDC.64 R50, c[0x0][0x438] ;  /* 0x00010e00ff320b82 */ /* 0x000e620000000a00 */
[----:B--2---:R-:W-:-:S05]  /*0f00*/  @P4 IMAD.WIDE.U32 R10, R85, 0x10, R76 ;  /* 0x00000010550a4825 */ /* 0x004fca00078e004c */
[----:B------:R-:W5:Y:S02]  /*0f10*/  @P4 LDG.E.128 R68, desc[UR6][R10.64] ;  /* 0x000000060a444981 */ /* 0x000f64000c1e1d00 */
[----:B------:R-:W2:Y:S01]  /*0f20*/  LDC.64 R52, c[0x0][0x3d8] ;  /* 0x0000f600ff347b82 */ /* 0x000ea20000000a00 */
[----:B---3--:R-:W-:-:S07]  /*0f30*/  @P4 IMAD.WIDE.U32 R56, R85, 0x10, R78 ;  /* 0x0000001055384825 */ /* 0x008fce00078e004e */
[----:B------:R-:W3:Y:S01]  /*0f40*/  LDC.64 R48, c[0x0][0x3d0] ;  /* 0x0000f400ff307b82 */ /* 0x000ee20000000a00 */
[----:B----4-:R-:W-:Y:S01]  /*0f50*/  @P4 IMAD.WIDE.U32 R8, R85, 0x10, R58 ;  /* 0x0000001055084825 */ /* 0x010fe200078e003a */
[----:B------:R4:W5:Y:S04]  /*0f60*/  @P4 LDG.E.128 R64, desc[UR6][R56.64] ;  /* 0x0000000638404981 */ /* 0x000968000c1e1d00 */
[----:B------:R-:W5:Y:S01]  /*0f70*/  @P4 LDG.E.128 R60, desc[UR6][R8.64] ;  /* 0x00000006083c4981 */ /* 0x000f62000c1e1d00 */
[----:B-1----:R-:W-:-:S05]  /*0f80*/  @P0 IMAD.WIDE.U32 R76, R103, 0x10, R50 ;  /* 0x00000010674c0825 */ /* 0x002fca00078e0032 */
[----:B------:R-:W5:Y:S01]  /*0f90*/  @P0 LDG.E.128 R44, desc[UR6][R76.64] ;  /* 0x000000064c2c0981 */ /* 0x000f62000c1e1d00 */
[----:B--2---:R-:W-:-:S05]  /*0fa0*/  @P0 IMAD.WIDE.U32 R78, R103, 0x10, R52 ;  /* 0x00000010674e0825 */ /* 0x004fca00078e0034 */
[----:B------:R-:W5:Y:S01]  /*0fb0*/  @P0 LDG.E.128 R16, desc[UR6][R78.64] ;  /* 0x000000064e100981 */ /* 0x000f62000c1e1d00 */
[----:B---3--:R-:W-:Y:S01]  /*0fc0*/  @P0 IMAD.WIDE.U32 R58, R103, 0x10, R48 ;  /* 0x00000010673a0825 */ /* 0x008fe200078e0030 */
[----:B------:R-:W-:Y:S02]  /*0fd0*/  CS2R R50, SRZ ;  /* 0x0000000000327805 */ /* 0x000fe4000001ff00 */
[----:B------:R-:W-:Y:S02]  /*0fe0*/  CS2R R48, SRZ ;  /* 0x0000000000307805 */ /* 0x000fe4000001ff00 */
[----:B0-----:R-:W-:Y:S02]  /*0ff0*/  CS2R R54, SRZ ;  /* 0x0000000000367805 */ /* 0x001fe4000001ff00 */
[----:B------:R-:W-:Y:S01]  /*1000*/  CS2R R52, SRZ ;  /* 0x0000000000347805 */ /* 0x000fe2000001ff00 */
[----:B------:R0:W5:Y:S01]  /*1010*/  @P0 LDG.E.128 R12, desc[UR6][R58.64] ;  /* 0x000000063a0c0981 */ /* 0x000162000c1e1d00 */
[----:B----4-:R-:W-:-:S02]  /*1020*/  CS2R R56, SRZ ;  /* 0x0000000000387805 */ /* 0x010fc4000001ff00 */
[----:B------:R-:W-:Y:S02]  /*1030*/  @P4 CS2R R74, SRZ ;  /* 0x00000000004a4805 */ /* 0x000fe4000001ff00 */
[----:B------:R-:W-:Y:S02]  /*1040*/  @P4 CS2R R72, SRZ ;  /* 0x0000000000484805 */ /* 0x000fe4000001ff00 */
[----:B0-----:R-:W-:-:S07]  /*1050*/  CS2R R58, SRZ ;  /* 0x00000000003a7805 */ /* 0x001fce000001ff00 */
.L_x_10847:
[----:B------:R-:W-:Y:S05]  /*1060*/  BSYNC.RECONVERGENT B0 ;  /* 0x0000000000007941 */ /* 0x000fea0003800200 */
.L_x_10844:
[----:B------:R-:W0:Y:S02]  /*1070*/  LDCU UR4, c[0x0][0x384] ;  /* 0x00007080ff0477ac */ /* 0x000e240008000800 */
[----:B0-----:R-:W-:-:S13]  /*1080*/  ISETP.GE.AND P2, PT, R101, UR4, PT ;  /* 0x0000000465007c0c */ /* 0x001fda000bf46270 */
[----:B------:R-:W-:Y:S05]  /*1090*/  @P2 EXIT ;  /* 0x000000000000294d */ /* 0x000fea0003800000 */
[----:B------:R-:W0:Y:S01]  /*10a0*/  LDCU.U8 UR4, c[0x0][0x410] ;  /* 0x00008200ff0477ac */ /* 0x000e220008000000 */
[----:B------:R-:W1:Y:S01]  /*10b0*/  LDCU UR8, c[0x0][0x388] ;  /* 0x00007100ff0877ac */ /* 0x000e620008000800 */
[----:B------:R-:W2:Y:S01]  /*10c0*/  LDCU UR5, c[0x0][0x448] ;  /* 0x00008900ff0577ac */ /* 0x000ea20008000800 */
[----:B------:R-:W3:Y:S01]  /*10d0*/  LDCU.64 UR10, c[0x0][0x398] ;  /* 0x00007300ff0a77ac */ /* 0x000ee20008000a00 */
[----:B------:R-:W4:Y:S01]  /*10e0*/  LDCU.64 UR12, c[0x0][0x3a0] ;  /* 0x00007400ff0c77ac */ /* 0x000f220008000a00 */
[----:B0-----:R-:W-:-:S04]  /*10f0*/  ISETP.NE.AND P2, PT, RZ, UR4, PT ;  /* 0x00000004ff007c0c */ /* 0x001fc8000bf45270 */
[----:B-1234-:R-:W-:-:S09]  /*1100*/  P2R R104, PR, RZ, 0x4 ;  /* 0x00000004ff687803 */ /* 0x01efd20000000000 */
.L_x_10875:
        /* <DEDUP_REMOVED lines=35> */
.L_x_10852:
[----:B-----5:R-:W-:Y:S01]  /*1340*/  FADD.FTZ R4, R88, R76 ;  /* 0x0000004c58047221 */ /* 0x020fe20000010000 */
[----:B0-----:R-:W-:Y:S01]  /*1350*/  FADD.FTZ R3, R89, R77 ;  /* 0x0000004d59037221 */ /* 0x001fe20000010000 */
[----:B------:R-:W-:Y:S01]  /*1360*/  FADD.FTZ R2, R90, R78 ;  /* 0x0000004e5a027221 */ /* 0x000fe20000010000 */
[----:B------:R-:W-:Y:S02]  /*1370*/  FADD.FTZ R0, R91, R79 ;  /* 0x0000004f5b007221 */ /* 0x000fe40000010000 */
[----:B------:R-:W-:Y:S02]  /*1380*/  MOV R84, R4 ;  /* 0x0000000400547202 */ /* 0x000fe40000000f00 */
[----:B------:R-:W-:Y:S02]  /*1390*/  MOV R85, R3 ;  /* 0x0000000300557202 */ /* 0x000fe40000000f00 */
[----:B------:R-:W-:Y:S02]  /*13a0*/  MOV R86, R2 ;  /* 0x0000000200567202 */ /* 0x000fe40000000f00 */
[----:B------:R-:W-:Y:S01]  /*13b0*/  MOV R87, R0 ;  /* 0x0000000000577202 */ /* 0x000fe20000000f00 */
[----:B------:R-:W-:Y:S06]  /*13c0*/  BRA `(.L_x_10853) ;  /* 0x0000000000307947 */ /* 0x000fec0003800000 */
.L_x_10851:
[----:B-----5:R-:W-:Y:S01]  /*13d0*/  @P2 FADD.FTZ R84, R88, R80 ;  /* 0x0000005058542221 */ /* 0x020fe20000010000 */
[----:B------:R-:W-:Y:S01]  /*13e0*/  @P2 FADD.FTZ R85, R89, R81 ;  /* 0x0000005159552221 */ /* 0x000fe20000010000 */
[----:B------:R-:W-:Y:S01]  /*13f0*/  @P2 FADD.FTZ R86, R90, R82 ;  /* 0x000000525a562221 */ /* 0x000fe20000010000 */
[----:B------:R-:W-:Y:S02]  /*1400*/  @P2 FADD.FTZ R87, R91, R83 ;  /* 0x000000535b572221 */ /* 0x000fe40000010000 */
[----:B------:R-:W-:Y:S02]  /*1410*/  @P2 MOV R4, R84 ;  /* 0x0000005400042202 */ /* 0x000fe40000000f00 */
[----:B0-----:R-:W-:Y:S02]  /*1420*/  @P2 MOV R3, R85 ;  /* 0x0000005500032202 */ /* 0x001fe40000000f00 */
[----:B------:R-:W-:Y:S02]  /*1430*/  @P2 MOV R2, R86 ;  /* 0x0000005600022202 */ /* 0x000fe40000000f00 */
[----:B------:R-:W-:-:S02]  /*1440*/  @P2 MOV R0, R87 ;  /* 0x0000005700002202 */ /* 0x000fc40000000f00 */
[----:B------:R-:W-:Y:S02]  /*1450*/  @!P2 MOV R4, R88 ;  /* 0x000000580004a202 */ /* 0x000fe40000000f00 */
[----:B------:R-:W-:Y:S02]  /*1460*/  @!P2 MOV R3, R89 ;  /* 0x000000590003a202 */ /* 0x000fe40000000f00 */
[----:B------:R-:W-:Y:S02]  /*1470*/  @!P2 MOV R2, R90 ;  /* 0x0000005a0002a202 */ /* 0x000fe40000000f00 */
[----:B------:R-:W-:-:S07]  /*1480*/  @!P2 MOV R0, R91 ;  /* 0x0000005b0000a202 */ /* 0x000fce0000000f00 */
.L_x_10853:
[----:B------:R-:W0:Y:S01]  /*1490*/  @P1 LDC.64 R88, c[0x0][0x3a8] ;  /* 0x0000ea00ff581b82 */ /* 0x000e220000000a00 */
[C---:B------:R-:W-:Y:S01]  /*14a0*/  IADD3 R92, PT, PT, R105.reuse, 0x20, RZ ;  /* 0x00000020695c7810 */ /* 0x040fe20007ffe0ff */
[----:B0-----:R-:W-:-:S05]  /*14b0*/  @P1 IMAD.WIDE.U32 R88, R105, 0x10, R88 ;  /* 0x0000001069581825 */ /* 0x001fca00078e0058 */
[----:B------:R0:W-:Y:S02]  /*14c0*/  @P1 STG.E.128 desc[UR6][R88.64], R84 ;  /* 0x0000005458001986 */ /* 0x0001e4000c101d06 */
.L_x_10850:
[----:B------:R-:W-:Y:S05]  /*14d0*/  BSYNC.RECONVERGENT B0 ;  /* 0x0000000000007941 */ /* 0x000fea0003800200 */
.L_x_10849:
        /* <DEDUP_REMOVED lines=35> */
.L_x_10856:
        /* <DEDUP_REMOVED lines=23> */
.L_x_10857:
[----:B------:R-:W0:Y:S02]  /*1880*/  @P1 LDC.64 R88, c[0x0][0x3a8] ;  /* 0x0000ea00ff581b82 */ /* 0x000e240000000a00 */
[C---:B0-----:R-:W-:Y:S01]  /*1890*/  @P1 IMAD.WIDE.U32 R88, R92.reuse, 0x10, R88 ;  /* 0x000000105c581825 */ /* 0x041fe200078e0058 */
[----:B------:R-:W-:-:S04]  /*18a0*/  IADD3 R92, PT, PT, R92, 0x20, RZ ;  /* 0x000000205c5c7810 */ /* 0x000fc80007ffe0ff */
[----:B------:R0:W-:Y:S03]  /*18b0*/  @P1 STG.E.128 desc[UR6][R88.64], R84 ;  /* 0x0000005458001986 */ /* 0x0001e6000c101d06 */
.L_x_10855:
[----:B------:R-:W-:Y:S05]  /*18c0*/  BSYNC.RECONVERGENT B0 ;  /* 0x0000000000007941 */ /* 0x000fea0003800200 */
.L_x_10854:
        /* <DEDUP_REMOVED lines=12> */
[C---:B-1----:R-:W-:Y:S02]  /*1990*/  @P0 IMAD.WIDE.U32 R10, R92.reuse, 0x10, R90 ;  /* 0x000000105c0a0825 */ /* 0x042fe400078e005a */
[----:B------:R-:W5:Y:S04]  /*19a0*/  LDG.E.128 R88, desc[UR6][R88.64] ;  /* 0x0000000658587981 */ /* 0x000f68000c1e1d00 */
        /* <DEDUP_REMOVED lines=21> */
.L_x_10860:
        /* <DEDUP_REMOVED lines=23> */
.L_x_10861:
[----:B------:R-:W0:Y:S02]  /*1c70*/  @P1 LDC.64 R88, c[0x0][0x3a8] ;  /* 0x0000ea00ff581b82 */ /* 0x000e240000000a00 */
[C---:B0-----:R-:W-:Y:S01]  /*1c80*/  @P1 IMAD.WIDE.U32 R88, R92.reuse, 0x10, R88 ;  /* 0x000000105c581825 */ /* 0x041fe200078e0058 */
[----:B------:R-:W-:-:S04]  /*1c90*/  IADD3 R92, PT, PT, R92, 0x20, RZ ;  /* 0x000000205c5c7810 */ /* 0x000fc80007ffe0ff */
[----:B------:R0:W-:Y:S03]  /*1ca0*/  @P1 STG.E.128 desc[UR6][R88.64], R84 ;  /* 0x0000005458001986 */ /* 0x0001e6000c101d06 */
.L_x_10859:
[----:B------:R-:W-:Y:S05]  /*1cb0*/  BSYNC.RECONVERGENT B0 ;  /* 0x0000000000007941 */ /* 0x000fea0003800200 */
.L_x_10858:
        /* <DEDUP_REMOVED lines=35> */
.L_x_10864:
        /* <DEDUP_REMOVED lines=23> */
.L_x_10865:
[----:B------:R-:W0:Y:S02]  /*2060*/  @P1 LDC.64 R88, c[0x0][0x3a8] ;  /* 0x0000ea00ff581b82 */ /* 0x000e240000000a00 */
[----:B0-----:R-:W-:-:S05]  /*2070*/  @P1 IMAD.WIDE.U32 R88, R92, 0x10, R88 ;  /* 0x000000105c581825 */ /* 0x001fca00078e0058 */
[----:B------:R0:W-:Y:S02]  /*2080*/  @P1 STG.E.128 desc[UR6][R88.64], R84 ;  /* 0x0000005458001986 */ /* 0x0001e4000c101d06 */
.L_x_10863:
[----:B------:R-:W-:Y:S05]  /*2090*/  BSYNC.RECONVERGENT B0 ;  /* 0x0000000000007941 */ /* 0x000fea0003800200 */
.L_x_10862:
[----:B0-----:R-:W-:Y:S01]  /*20a0*/  FADD.FTZ R88, RZ, R4 ;  /* 0x00000004ff587221 */ /* 0x001fe20000010000 */
[C---:B------:R-:W-:Y:S01]  /*20b0*/  ISETP.GE.U32.AND P0, PT, R102.reuse, 0x20, PT ;  /* 0x000000206600780c */ /* 0x040fe20003f06070 */
[----:B------:R-:W-:Y:S01]  /*20c0*/  UMOV UR4, 0xffffffff ;  /* 0xffffffff00047882 */ /* 0x000fe20000000000 */
[C---:B------:R-:W-:Y:S01]  /*20d0*/  ISETP.GT.U32.AND P2, PT, R102.reuse, 0x3f, PT ;  /* 0x0000003f6600780c */ /* 0x040fe20003f44070 */
        /* <DEDUP_REMOVED lines=49> */
[----:B------:R-:W-:Y:S01]  /*23f0*/  @P2 FFMA.FTZ R88, R90, R90, R89 ;  /* 0x0000005a5a582223 */ /* 0x000fe20000010059 */
[--C-:B------:R-:W-:Y:S01]  /*2400*/  FADD.FTZ R89, R9, -R93.reuse ;  /* 0x8000005d09597221 */ /* 0x100fe20000010000 */
[----:B------:R-:W-:-:S03]  /*2410*/  FADD.FTZ R90, R10, -R93 ;  /* 0x8000005d0a5a7221 */ /* 0x000fc60000010000 */
        /* <DEDUP_REMOVED lines=22> */
.L_x_10887:
[----:B------:R-:W-:Y:S01]  /*2580*/  FMUL.FTZ R106, R93, R93 ;  /* 0x0000005d5d6a7220 */ /* 0x000fe20000410000 */
[----:B------:R-:W-:Y:S01]  /*2590*/  ISETP.NE.AND P2, PT, R104, RZ, PT ;  /* 0x000000ff6800720c */ /* 0x000fe20003f45270 */
[----:B------:R-:W2:Y:S01]  /*25a0*/  @!P5 LDC.64 R90, c[0x0][0x3c0] ;  /* 0x0000f000ff5adb82 */ /* 0x000ea20000000a00 */
[----:B-1----:R-:W-:Y:S01]  /*25b0*/  FADD.FTZ R107, R94, R95 ;  /* 0x0000005f5e6b7221 */ /* 0x002fe20000010000 */
[----:B------:R-:W-:Y:S01]  /*25c0*/  BSSY.RECONVERGENT B0, `(.L_x_10867) ;  /* 0x0000023000007945 */ /* 0x000fe20003800200 */
[----:B------:R-:W-:Y:S02]  /*25d0*/  FSEL R95, R106, RZ, P2 ;  /* 0x000000ff6a5f7208 */ /* 0x000fe40001000000 */
[----:B------:R-:W-:Y:S01]  /*25e0*/  FFMA.FTZ R92, R107, R92, UR5 ;  /* 0x000000056b5c7e23 */ /* 0x000fe2000801005c */
[----:B------:R-:W-:Y:S02]  /*25f0*/  FSEL R109, R93, RZ, !P2 ;  /* 0x000000ff5d6d7208 */ /* 0x000fe40005000000 */
[----:B------:R-:W1:Y:S01]  /*2600*/  @!P5 LDC.64 R88, c[0x0][0x3c8] ;  /* 0x0000f200ff58db82 */ /* 0x000e620000000a00 */
[----:B------:R-:W-:-:S04]  /*2610*/  FADD.FTZ R92, R92, R95 ;  /* 0x0000005f5c5c7221 */ /* 0x000fc80000010000 */
[----:B------:R-:W3:Y:S01]  /*2620*/  MUFU.RSQ R108, R92 ;  /* 0x0000005c006c7308 */ /* 0x000ee20000001400 */
[----:B--2---:R-:W-:-:S05]  /*2630*/  @!P5 IMAD.WIDE R90, R101, 0x4, R90 ;  /* 0x00000004655ad825 */ /* 0x004fca00078e025a */
[----:B------:R2:W-:Y:S01]  /*2640*/  @!P5 STG.E desc[UR6][R90.64], R93 ;  /* 0x0000005d5a00d986 */ /* 0x0005e2000c101906 */
[----:B-1----:R-:W-:-:S05]  /*2650*/  @!P5 IMAD.WIDE R88, R101, 0x4, R88 ;  /* 0x000000046558d825 */ /* 0x002fca00078e0258 */
[----:B---3--:R2:W-:Y:S01]  /*2660*/  @!P5 STG.E desc[UR6][R88.64], R108 ;  /* 0x0000006c5800d986 */ /* 0x0085e2000c101906 */
[----:B------:R-:W-:Y:S05]  /*2670*/  @!P0 BRA `(.L_x_10868) ;  /* 0x00000000005c8947 */ /* 0x000fea0003800000 */
[----:B------:R-:W1:Y:S01]  /*2680*/  LDC.64 R110, c[0x0][0x428] ;  /* 0x00010a00ff6e7b82 */ /* 0x000e620000000a00 */
[--C-:B--2---:R-:W-:Y:S01]  /*2690*/  FADD.FTZ R89, R4, -R109.reuse ;  /* 0x8000006d04597221 */ /* 0x104fe20000010000 */
[--C-:B------:R-:W-:Y:S01]  /*26a0*/  FADD.FTZ R91, R3, -R109.reuse ;  /* 0x8000006d035b7221 */ /* 0x100fe20000010000 */
[--C-:B------:R-:W-:Y:S01]  /*26b0*/  FADD.FTZ R93, R2, -R109.reuse ;  /* 0x8000006d025d7221 */ /* 0x100fe20000010000 */
[----:B------:R-:W-:Y:S01]  /*26c0*/  FADD.FTZ R95, R0, -R109 ;  /* 0x8000006d005f7221 */ /* 0x000fe20000010000 */
[C---:B------:R-:W-:Y:S01]  /*26d0*/  FMUL.FTZ R89, R108.reuse, R89 ;  /* 0x000000596c597220 */ /* 0x040fe20000410000 */
[C---:B------:R-:W-:Y:S01]  /*26e0*/  FMUL.FTZ R90, R108.reuse, R91 ;  /* 0x0000005b6c5a7220 */ /* 0x040fe20000410000 */
[C---:B------:R-:W-:Y:S01]  /*26f0*/  FMUL.FTZ R91, R108.reuse, R93 ;  /* 0x0000005d6c5b7220 */ /* 0x040fe20000410000 */
[----:B------:R-:W2:Y:S01]  /*2700*/  LDC.64 R106, c[0x0][0x430] ;  /* 0x00010c00ff6a7b82 */ /* 0x000ea20000000a00 */
[----:B------:R-:W-:Y:S01]  /*2710*/  FMUL.FTZ R112, R108, R95 ;  /* 0x0000005f6c707220 */ /* 0x000fe20000410000 */
[C---:B-----5:R-:W-:Y:S01]  /*2720*/  FFMA.FTZ R88, R89.reuse, R12, R44 ;  /* 0x0000000c59587223 */ /* 0x060fe2000001002c */
[----:B------:R-:W-:Y:S01]  /*2730*/  FFMA.FTZ R92, R89, R16, R56 ;  /* 0x00000010595c7223 */ /* 0x000fe20000010038 */
[C---:B------:R-:W-:Y:S01]  /*2740*/  FFMA.FTZ R89, R90.reuse, R13, R45 ;  /* 0x0000000d5a597223 */ /* 0x040fe2000001002d */
[----:B------:R-:W-:Y:S01]  /*2750*/  FFMA.FTZ R93, R90, R17, R57 ;  /* 0x000000115a5d7223 */ /* 0x000fe20000010039 */
[C---:B------:R-:W-:Y:S01]  /*2760*/  FFMA.FTZ R90, R91.reuse, R14, R46 ;  /* 0x0000000e5b5a7223 */ /* 0x040fe2000001002e */
[----:B0-----:R-:W-:Y:S01]  /*2770*/  FFMA.FTZ R94, R91, R18, R58 ;  /* 0x000000125b5e7223 */ /* 0x001fe2000001003a */
[C---:B------:R-:W-:Y:S01]  /*2780*/  FFMA.FTZ R91, R112.reuse, R15, R47 ;  /* 0x0000000f705b7223 */ /* 0x040fe2000001002f */
[----:B------:R-:W-:Y:S01]  /*2790*/  FFMA.FTZ R95, R112, R19, R59 ;  /* 0x00000013705f7223 */ /* 0x000fe2000001003b */
[----:B-1----:R-:W-:-:S05]  /*27a0*/  IMAD.WIDE.U32 R110, R105, 0x10, R110 ;  /* 0x00000010696e7825 */ /* 0x002fca00078e006e */
[----:B------:R1:W-:Y:S01]  /*27b0*/  STG.E.128 desc[UR6][R110.64], R88 ;  /* 0x000000586e007986 */ /* 0x0003e2000c101d06 */
[C---:B--2---:R-:W-:Y:S01]  /*27c0*/  IMAD.WIDE.U32 R106, R105.reuse, 0x10, R106 ;  /* 0x00000010696a7825 */ /* 0x044fe200078e006a */
[----:B------:R-:W-:-:S04]  /*27d0*/  IADD3 R105, PT, PT, R105, 0x20, RZ ;  /* 0x0000002069697810 */ /* 0x000fc80007ffe0ff */
[----:B------:R1:W-:Y:S03]  /*27e0*/  STG.E.128 desc[UR6][R106.64], R92 ;  /* 0x0000005c6a007986 */ /* 0x0003e6000c101d06 */
.L_x_10868:
[----:B------:R-:W-:Y:S05]  /*27f0*/  BSYNC.RECONVERGENT B0 ;  /* 0x0000000000007941 */ /* 0x000fea0003800200 */
.L_x_10867:
[----:B------:R-:W-:Y:S01]  /*2800*/  ISETP.GE.U32.AND P2, PT, R102, 0x40, PT ;  /* 0x000000406600780c */ /* 0x000fe20003f46070 */
[----:B------:R-:W-:-:S12]  /*2810*/  BSSY.RECONVERGENT B0, `(.L_x_10869) ;  /* 0x0000019000007945 */ /* 0x000fd80003800200 */
[----:B------:R-:W-:Y:S05]  /*2820*/  @!P2 BRA `(.L_x_10870) ;  /* 0x00000000005ca947 */ /* 0x000fea0003800000 */
[----:B-1----:R-:W1:Y:S01]  /*2830*/  LDC.64 R110, c[0x0][0x428] ;  /* 0x00010a00ff6e7b82 */ /* 0x002e620000000a00 */
        /* <DEDUP_REMOVED lines=22> */
.L_x_10870:
[----:B------:R-:W-:Y:S05]  /*29a0*/  BSYNC.RECONVERGENT B0 ;  /* 0x0000000000007941 */ /* 0x000fea0003800200 */
.L_x_10869:
[----:B------:R-:W-:Y:S01]  /*29b0*/  ISETP.GE.U32.AND P2, PT, R102, 0x60, PT ;  /* 0x000000606600780c */ /* 0x000fe20003f46070 */
[----:B------:R-:W-:-:S12]  /*29c0*/  BSSY.RECONVERGENT B0, `(.L_x_10871) ;  /* 0x0000019000007945 */ /* 0x000fd80003800200 */
[----:B------:R-:W-:Y:S05]  /*29d0*/  @!P2 BRA `(.L_x_10872) ;  /* 0x00000000005ca947 */ /* 0x000fea0003800000 */
[----:B-1-3--:R-:W1:Y:S01]  /*29e0*/  LDC.64 R110, c[0x0][0x428] ;  /* 0x00010a00ff6e7b82 */ /* 0x00ae620000000a00 */
        /* <DEDUP_REMOVED lines=22> */
.L_x_10872:
[----:B------:R-:W-:Y:S05]  /*2b50*/  BSYNC.RECONVERGENT B0 ;  /* 0x0000000000007941 */ /* 0x000fea0003800200 */
.L_x_10871:
[----:B------:R-:W-:Y:S01]  /*2b60*/  ISETP.GE.U32.AND P2, PT, R102, 0x80, PT ;  /* 0x000000806600780c */ /* 0x000fe20003f46070 */
[----:B------:R-:W-:-:S12]  /*2b70*/  BSSY.RECONVERGENT B0, `(.L_x_10873) ;  /* 0x0000018000007945 */ /* 0x000fd80003800200 */
        /* <DEDUP_REMOVED lines=11> */
[----:B-----5:R-:W-:Y:S01]  /*2c30*/  FFMA.FTZ R92, R91, R64, R72 ;  /* 0x000000405b5c7223 */ /* 0x020fe20000010048 */
[----:B------:R-:W-:Y:S01]  /*2c40*/  FFMA.FTZ R93, R90, R65, R73 ;  /* 0x000000415a5d7223 */ /* 0x000fe20000010049 */
[----:B0-----:R-:W-:Y:S01]  /*2c50*/  FFMA.FTZ R94, R95, R66, R74 ;  /* 0x000000425f5e7223 */ /* 0x001fe2000001004a */
[----:B-1----:R-:W-:-:S04]  /*2c60*/  IMAD.WIDE.U32 R108, R105, 0x10, R88 ;  /* 0x00000010696c7825 */ /* 0x002fc800078e0058 */
[----:B------:R-:W-:Y:S01]  /*2c70*/  FFMA.FTZ R88, R91, R60, R68 ;  /* 0x0000003c5b587223 */ /* 0x000fe20000010044 */
[----:B------:R-:W-:Y:S01]  /*2c80*/  FFMA.FTZ R89, R90, R61, R69 ;  /* 0x0000003d5a597223 */ /* 0x000fe20000010045 */
[----:B------:R-:W-:Y:S01]  /*2c90*/  FFMA.FTZ R90, R95, R62, R70 ;  /* 0x0000003e5f5a7223 */ /* 0x000fe20000010046 */
[C---:B------:R-:W-:Y:S01]  /*2ca0*/  FFMA.FTZ R91, R110.reuse, R63, R71 ;  /* 0x0000003f6e5b7223 */ /* 0x040fe20000010047 */
[----:B------:R-:W-:Y:S01]  /*2cb0*/  FFMA.FTZ R95, R110, R67, R75 ;  /* 0x000000436e5f7223 */ /* 0x000fe2000001004b */
[----:B--2---:R-:W-:-:S05]  /*2cc0*/  IMAD.WIDE.U32 R106, R105, 0x10, R106 ;  /* 0x00000010696a7825 */ /* 0x004fca00078e006a */
[----:B------:R0:W-:Y:S04]  /*2cd0*/  STG.E.128 desc[UR6][R106.64], R88 ;  /* 0x000000586a007986 */ /* 0x0001e8000c101d06 */
[----:B------:R0:W-:Y:S02]  /*2ce0*/  STG.E.128 desc[UR6][R108.64], R92 ;  /* 0x0000005c6c007986 */ /* 0x0001e4000c101d06 */
.L_x_10874:
[----:B------:R-:W-:Y:S05]  /*2cf0*/  BSYNC.RECONVERGENT B0 ;  /* 0x0000000000007941 */ /* 0x000fea0003800200 */
.L_x_10873:
[----:B01234-:R-:W0:Y:S02]  /*2d00*/  LDC.64 R88, c[0x0][0x380] ;  /* 0x0000e000ff587b82 */ /* 0x01fe240000000a00 */
[----:B0-----:R-:W-:-:S04]  /*2d10*/  LEA R101, R88, R101, 0x2 ;  /* 0x0000006558657211 */ /* 0x001fc800078e10ff */
[----:B------:R-:W-:-:S13]  /*2d20*/  ISETP.GE.AND P2, PT, R101, R89, PT ;  /* 0x000000596500720c */ /* 0x000fda0003f46270 */
[----:B------:R-:W-:Y:S05]  /*2d30*/  @!P2 BRA `(.L_x_10875) ;  /* 0xffffffe000f4a947 */ /* 0x000fea000383ffff */
[----:B------:R-:W-:Y:S05]  /*2d40*/  EXIT ;  /* 0x000000000000794d */ /* 0x000fea0003800000 */
.L_x_10866:
        /* <DEDUP_REMOVED lines=8> */
.L_x_10877:
[----:B------:R-:W-:Y:S05]  /*2dd0*/  BSYNC B0 ;  /* 0x0000000000007941 */ /* 0x000fea0003800000 */
.L_x_10876:
        /* <DEDUP_REMOVED lines=9> */
.L_x_10878:
[----:B------:R-:W-:Y:S01]  /*2e70*/  HFMA2 R108, -RZ, RZ, 0, 2.384185791015625e-07 ;  /* 0x00000004ff6c7431 */ /* 0x000fe200000001ff */
[----:B------:R-:W-:-:S05]  /*2e80*/  MOV R90, R95 ;  /* 0x0000005f005a7202 */ /* 0x000fca0000000f00 */
[----:B------:R-:W-:-:S05]  /*2e90*/  FADD.FTZ R90, R89, R90 ;  /* 0x0000005a595a7221 */ /* 0x000fca0000010000 */
[----:B------:R-:W-:-:S07]  /*2ea0*/  MOV R107, R90 ;  /* 0x0000005a006b7202 */ /* 0x000fce0000000f00 */
[----:B------:R-:W-:Y:S05]  /*2eb0*/  WARPSYNC.COLLECTIVE R106, `(.L_x_10879) ;  /* 0x000000006a087348 */ /* 0x000fea0003c00000 */
[----:B------:R0:W1:Y:S02]  /*2ec0*/  SHFL.BFLY P6, R95, R107, R108, R109 ;  /* 0x0c00006c6b5f7389 */ /* 0x00006400000c006d */
[----:B01----:R-:W-:Y:S05]  /*2ed0*/  ENDCOLLECTIVE ;  /* 0x000000000000791b */ /* 0x003fea0003800000 */
.L_x_10879:
[----:B------:R-:W-:Y:S01]  /*2ee0*/  HFMA2 R108, -RZ, RZ, 0, 4.76837158203125e-07 ;  /* 0x00000008ff6c7431 */ /* 0x000fe200000001ff */
[----:B------:R-:W-:-:S05]  /*2ef0*/  MOV R91, R95 ;  /* 0x0000005f005b7202 */ /* 0x000fca0000000f00 */
[----:B------:R-:W-:-:S05]  /*2f00*/  FADD.FTZ R91, R90, R91 ;  /* 0x0000005b5a5b7221 */ /* 0x000fca0000010000 */
[----:B------:R-:W-:-:S07]  /*2f10*/  MOV R107, R91 ;  /* 0x0000005b006b7202 */ /* 0x000fce0000000f00 */
[----:B------:R-:W-:Y:S05]  /*2f20*/  WARPSYNC.COLLECTIVE R106, `(.L_x_10880) ;  /* 0x000000006a087348 */ /* 0x000fea0003c00000 */
[----:B------:R0:W1:Y:S02]  /*2f30*/  SHFL.BFLY P6, R95, R107, R108, R109 ;  /* 0x0c00006c6b5f7389 */ /* 0x00006400000c006d */
[----:B01----:R-:W-:Y:S05]  /*2f40*/  ENDCOLLECTIVE ;  /* 0x000000000000791b */ /* 0x003fea0003800000 */
.L_x_10880:
        /* <DEDUP_REMOVED lines=8> */
.L_x_10881:
        /* <DEDUP_REMOVED lines=41> */
.L_x_10882:
[----:B------:R-:W-:Y:S01]  /*3260*/  HFMA2 R108, -RZ, RZ, 0, 1.1920928955078125e-07 ;  /* 0x00000002ff6c7431 */ /* 0x000fe200000001ff */
[----:B------:R-:W-:-:S05]  /*3270*/  MOV R89, R95 ;  /* 0x0000005f00597202 */ /* 0x000fca0000000f00 */
[----:B------:R-:W-:-:S05]  /*3280*/  FADD.FTZ R89, R88, R89 ;  /* 0x0000005958597221 */ /* 0x000fca0000010000 */
[----:B------:R-:W-:-:S07]  /*3290*/  MOV R107, R89 ;  /* 0x00000059006b7202 */ /* 0x000fce0000000f00 */
[----:B------:R-:W-:Y:S05]  /*32a0*/  WARPSYNC.COLLECTIVE R106, `(.L_x_10883) ;  /* 0x000000006a087348 */ /* 0x000fea0003c00000 */
[----:B------:R0:W1:Y:S02]  /*32b0*/  SHFL.BFLY P6, R95, R107, R108, R109 ;  /* 0x0c00006c6b5f7389 */ /* 0x00006400000c006d */
[----:B01----:R-:W-:Y:S05]  /*32c0*/  ENDCOLLECTIVE ;  /* 0x000000000000791b */ /* 0x003fea0003800000 */
.L_x_10883:
[----:B------:R-:W-:Y:S01]  /*32d0*/  HFMA2 R108, -RZ, RZ, 0, 2.384185791015625e-07 ;  /* 0x00000004ff6c7431 */ /* 0x000fe200000001ff */
[----:B------:R-:W-:-:S05]  /*32e0*/  MOV R90, R95 ;  /* 0x0000005f005a7202 */ /* 0x000fca0000000f00 */
[----:B------:R-:W-:-:S05]  /*32f0*/  FADD.FTZ R90, R89, R90 ;  /* 0x0000005a595a7221 */ /* 0x000fca0000010000 */
[----:B------:R-:W-:-:S07]  /*3300*/  MOV R107, R90 ;  /* 0x0000005a006b7202 */ /* 0x000fce0000000f00 */
[----:B------:R-:W-:Y:S05]  /*3310*/  WARPSYNC.COLLECTIVE R106, `(.L_x_10884) ;  /* 0x000000006a087348 */ /* 0x000fea0003c00000 */
[----:B------:R0:W1:Y:S02]  /*3320*/  SHFL.BFLY P6, R95, R107, R108, R109 ;  /* 0x0c00006c6b5f7389 */ /* 0x00006400000c006d */
[----:B01----:R-:W-:Y:S05]  /*3330*/  ENDCOLLECTIVE ;  /* 0x000000000000791b */ /* 0x003fea0003800000 */
.L_x_10884:
[----:B------:R-:W-:Y:S01]  /*3340*/  HFMA2 R108, -RZ, RZ, 0, 4.76837158203125e-07 ;  /* 0x00000008ff6c7431 */ /* 0x000fe200000001ff */
[----:B------:R-:W-:-:S05]  /*3350*/  MOV R91, R95 ;  /* 0x0000005f005b7202 */ /* 0x000fca0000000f00 */
[----:B------:R-:W-:-:S05]  /*3360*/  FADD.FTZ R91, R90, R91 ;  /* 0x0000005b5a5b7221 */ /* 0x000fca0000010000 */
[----:B------:R-:W-:-:S07]  /*3370*/  MOV R107, R91 ;  /* 0x0000005b006b7202 */ /* 0x000fce0000000f00 */
[----:B------:R-:W-:Y:S05]  /*3380*/  WARPSYNC.COLLECTIVE R106, `(.L_x_10885) ;  /* 0x000000006a087348 */ /* 0x000fea0003c00000 */
[----:B------:R0:W1:Y:S02]  /*3390*/  SHFL.BFLY P6, R95, R107, R108, R109 ;  /* 0x0c00006c6b5f7389 */ /* 0x00006400000c006d */
[----:B01----:R-:W-:Y:S05]  /*33a0*/  ENDCOLLECTIVE ;  /* 0x000000000000791b */ /* 0x003fea0003800000 */
.L_x_10885:
[----:B------:R-:W-:Y:S01]  /*33b0*/  HFMA2 R108, -RZ, RZ, 0, 9.5367431640625e-07 ;  /* 0x00000010ff6c7431 */ /* 0x000fe200000001ff */
[----:B------:R-:W-:-:S05]  /*33c0*/  MOV R94, R95 ;  /* 0x0000005f005e7202 */ /* 0x000fca0000000f00 */
[----:B------:R-:W-:-:S05]  /*33d0*/  FADD.FTZ R94, R91, R94 ;  /* 0x0000005e5b5e7221 */ /* 0x000fca0000010000 */
[----:B------:R-:W-:-:S07]  /*33e0*/  MOV R107, R94 ;  /* 0x0000005e006b7202 */ /* 0x000fce0000000f00 */
[----:B------:R-:W-:Y:S05]  /*33f0*/  WARPSYNC.COLLECTIVE R106, `(.L_x_10886) ;  /* 0x000000006a087348 */ /* 0x000fea0003c00000 */
[----:B------:R0:W1:Y:S02]  /*3400*/  SHFL.BFLY P6, R95, R107, R108, R109 ;  /* 0x0c00006c6b5f7389 */ /* 0x00006400000c006d */
[----:B01----:R-:W-:Y:S05]  /*3410*/  ENDCOLLECTIVE ;  /* 0x000000000000791b */ /* 0x003fea0003800000 */
.L_x_10886:
[----:B------:R-:W-:Y:S05]  /*3420*/  BRA `(.L_x_10887) ;  /* 0xfffffff000547947 */ /* 0x000fea000383ffff */
.L_x_10888:
        /* <DEDUP_REMOVED lines=13> */
.L_x_12169:


//--------------------- .text._ZN10layer_norm31ln_parallel_residual_fwd_kernelINS_13Kernel_traitsIfffffjLj512ELj1ELj4ELj1ELj16ENS_18Kernel_traits_baseILj512EfffffjLj128EEEEELb0ELb0ELb1EEEvNS_9FwdParamsE --------------------------
	.section	.text._ZN10layer_norm31ln_parallel_residual_fwd_kernelINS_13Kernel_traitsIfffffjLj512ELj1ELj4ELj1ELj16ENS_18Kernel_traits_baseILj512EfffffjLj128EEEEELb0ELb0ELb1EEEvNS_9FwdParamsE,"ax",@progbits
	.align	128
        .global         _ZN10layer_norm31ln_parallel_residual_fwd_kernelINS_13Kernel_traitsIfffffjLj512ELj1ELj4ELj1ELj16ENS_18Kernel_traits_baseILj512EfffffjLj128EEEEELb0ELb0ELb1EEEvNS_9FwdParamsE
        .type           _ZN10layer_norm31ln_parallel_residual_fwd_kernelINS_13Kernel_traitsIfffffjLj512ELj1ELj4ELj1ELj16ENS_18Kernel_traits_baseILj512EfffffjLj128EEEEELb0ELb0ELb1EEEvNS_9FwdParamsE,@function
        .size           _ZN10layer_norm31ln_parallel_residual_fwd_kernelINS_13Kernel_traitsIfffffjLj512ELj1ELj4ELj1ELj16ENS_18Kernel_traits_baseILj512EfffffjLj128EEEEELb0ELb0ELb1EEEvNS_9FwdParamsE,(.L_x_12170 - _ZN10layer_norm31ln_parallel_residual_fwd_kernelINS_13Kernel_traitsIfffffjLj512ELj1ELj4ELj1ELj16ENS_18Kernel_traits_baseILj512EfffffjLj128EEEEELb0ELb0ELb1EEEvNS_9FwdParamsE)
        .other          _ZN10layer_norm31ln_parallel_residual_fwd_kernelINS_13Kernel_traitsIfffffjLj512ELj1ELj4ELj1ELj16ENS_18Kernel_traits_baseILj512EfffffjLj128EEEEELb0ELb0ELb1EEEvNS_9FwdParamsE,@"STO_CUDA_ENTRY STV_DEFAULT"
_ZN10layer_norm31ln_parallel_residual_fwd_kernelINS_13Kernel_traitsIfffffjLj512ELj1ELj4ELj1ELj16ENS_18Kernel_traits_baseILj512EfffffjLj128EEEEELb0ELb0ELb1EEEvNS_9FwdParamsE:
.text._ZN10layer_norm31ln_parallel_residual_fwd_kernelINS_13Kernel_traitsIfffffjLj512ELj1ELj4ELj1ELj16ENS_18Kernel_traits_baseILj512EfffffjLj128EEEEELb0ELb0ELb1EEEvNS_9FwdParamsE:
        /* <DEDUP_REMOVED lines=54> */
.L_x_10889:
        /* <DEDUP_REMOVED lines=29> */
.L_x_10891:
        /* <DEDUP_REMOVED lines=26> */
.L_x_10890:
        /* <DEDUP_REMOVED lines=9> */
[----:B-1----:R-:W-:-:S13]  /*0760*/  ISETP.NE.AND P4, PT, RZ, UR4, PT ;  /* 0x00000004ff007c0c */ /* 0x002fda000bf85270 */
.L_x_10903:
[----:B--2---:R-:W1:Y:S01]  /*0770*/  LDC.64 R90, c[0x0][0x3a0] ;  /* 0x0000e800ff5a7b82 */ /* 0x004e620000000a00 */
[----:B--2---:R-:W-:-:S05]  /*0780*/  IMAD R0, R109, UR5, RZ ;  /* 0x000000056d007c24 */ /* 0x004fca000f8e02ff */
[----:B------:R-:W-:Y:S02]  /*0790*/  SHF.R.S32.HI R81, RZ, 0x1f, R0 ;  /* 0x0000001fff517819 */ /* 0x000fe40000011400 */
[----:B0-----:R-:W0:Y:S02]  /*07a0*/  LDC.64 R2, c[0x0][0x390] ;  /* 0x0000e400ff027b82 */ /* 0x001e240000000a00 */
[----:B------:R-:W-:-:S04]  /*07b0*/  LEA.HI R81, R81, R0, RZ, 0x2 ;  /* 0x0000000051517211 */ /* 0x000fc800078f10ff */
[----:B------:R-:W-:Y:S02]  /*07c0*/  LEA.HI.SX32 R117, R81, R108, 0x1e ;  /* 0x0000006c51757211 */ /* 0x000fe400078ff2ff */
[----:B------:R-:W2:Y:S01]  /*07d0*/  @P1 LDC.64 R84, c[0x0][0x398] ;  /* 0x0000e600ff541b82 */ /* 0x000ea20000000a00 */
[----:B-1----:R-:W-:-:S04]  /*07e0*/  ISETP.NE.U32.AND P2, PT, R90, RZ, PT ;  /* 0x000000ff5a00720c */ /* 0x002fc80003f45070 */
[----:B------:R-:W-:Y:S01]  /*07f0*/  ISETP.NE.AND.EX P2, PT, R91, RZ, PT, P2 ;  /* 0x000000ff5b00720c */ /* 0x000fe20003f45320 */
[----:B0-----:R-:W-:-:S06]  /*0800*/  IMAD.WIDE.U32 R80, R117, 0x10, R2 ;  /* 0x0000001075507825 */ /* 0x001fcc00078e0002 */
[----:B-----5:R-:W5:Y:S01]  /*0810*/  LDG.E.128 R80, desc[UR6][R80.64] ;  /* 0x0000000650507981 */ /* 0x020f62000c1e1d00 */
[----:B--2---:R-:W-:-:S05]  /*0820*/  @P1 IMAD.WIDE.U32 R84, R117, 0x10, R84 ;  /* 0x0000001075541825 */ /* 0x004fca00078e0054 */
[----:B------:R-:W0:Y:S01]  /*0830*/  @P2 LDC.64 R86, c[0x0][0x3a0] ;  /* 0x0000e800ff562b82 */ /* 0x000e220000000a00 */
[----:B------:R1:W5:Y:S01]  /*0840*/  @P1 LDG.E.128 R68, desc[UR6][R84.64] ;  /* 0x0000000654441981 */ /* 0x000362000c1e1d00 */
[----:B0-----:R-:W-:-:S05]  /*0850*/  @P2 IMAD.WIDE.U32 R86, R117, 0x10, R86 ;  /* 0x0000001075562825 */ /* 0x001fca00078e0056 */
[----:B------:R1:W5:Y:S01]  /*0860*/  @P2 LDG.E.128 R72, desc[UR6][R86.64] ;  /* 0x0000000656482981 */ /* 0x000362000c1e1d00 */
[----:B------:R-:W-:Y:S04]  /*0870*/  BSSY.RECONVERGENT B0, `(.L_x_10892) ;  /* 0x0000025000007945 */ /* 0x000fe80003800200 */
        /* <DEDUP_REMOVED lines=15> */
.L_x_10894:
        /* <DEDUP_REMOVED lines=9> */
.L_x_10893:
        /* <DEDUP_REMOVED lines=12> */
.L_x_10895:
[----:B---34-:R-:W-:Y:S05]  /*0ac0*/  BSYNC.RECONVERGENT B0 ;  /* 0x0000000000007941 */ /* 0x018fea0003800200 */
.L_x_10892:
[----:B------:R-:W-:Y:S01]  /*0ad0*/  UISETP.NE.U32.AND UP0, UPT, UR10, URZ, UPT ;  /* 0x000000ff0a00728c */ /* 0x000fe2000bf05070 */
[----:B-1----:R-:W0:Y:S01]  /*0ae0*/  @P0 LDC.64 R84, c[0x0][0x3a8] ;  /* 0x0000ea00ff540b82 */ /* 0x002e220000000a00 */
[----:B------:R-:W-:Y:S02]  /*0af0*/  IADD3 R121, PT, PT, R117, 0x20, RZ ;  /* 0x0000002075797810 */ /* 0x000fe40007ffe0ff */
[----:B------:R-:W-:-:S03]  /*0b00*/  UISETP.NE.AND.EX UP0, UPT, UR11, URZ, UPT, UP0 ;  /* 0x000000ff0b00728c */ /* 0x000fc6000bf05300 */
[----:B------:R-:W-:Y:S02]  /*0b10*/  IMAD.WIDE.U32 R80, R121, 0x10, R2 ;  /* 0x0000001079507825 */ /* 0x000fe400078e0002 */
[----:B------:R-:W1:Y:S01]  /*0b20*/  @P2 LDC.64 R88, c[0x0][0x3a0] ;  /* 0x0000e800ff582b82 */ /* 0x000e620000000a00 */
[----:B------:R-:W-:-:S13]  /*0b30*/  PLOP3.LUT P1, PT, PT, PT, UP0, 0x80, 0x8 ;  /* 0x000000000008781c */ /* 0x000fda0003f2f008 */
        /* <DEDUP_REMOVED lines=11> */
[----:B------:R-:W-:-:S04]  /*0bf0*/  ISETP.NE.U32.AND P3, PT, R90, RZ, PT ;  /* 0x000000ff5a00720c */ /* 0x000fc80003f65070 */
[----:B------:R-:W-:-:S13]  /*0c00*/  ISETP.NE.AND.EX P3, PT, R91, RZ, PT, P3 ;  /* 0x000000ff5b00720c */ /* 0x000fda0003f65330 */
        /* <DEDUP_REMOVED lines=13> */
.L_x_10896:
[----:B------:R-:W-:-:S04]  /*0ce0*/  ISETP.NE.U32.AND P3, PT, R90, RZ, PT ;  /* 0x000000ff5a00720c */ /* 0x000fc80003f65070 */
[----:B------:R-:W-:-:S13]  /*0cf0*/  ISETP.NE.AND.EX P3, PT, R91, RZ, PT, P3 ;  /* 0x000000ff5b00720c */ /* 0x000fda0003f65330 */
        /* <DEDUP_REMOVED lines=21> */
.L_x_10897:
        /* <DEDUP_REMOVED lines=26> */
.L_x_10898:
        /* <DEDUP_REMOVED lines=21> */
.L_x_10899:
        /* <DEDUP_REMOVED lines=26> */
.L_x_10900:
        /* <DEDUP_REMOVED lines=21> */
.L_x_10901:
        /* <DEDUP_REMOVED lines=75> */
.L_x_10915:
[----:B-1----:R-:W-:Y:S01]  /*18e0*/  FADD.FTZ R83, R82, R83 ;  /* 0x0000005352537221 */ /* 0x002fe20000010000 */
[----:B------:R-:W-:Y:S01]  /*18f0*/  FMUL.FTZ R0, R120, R120 ;  /* 0x0000007878007220 */ /* 0x000fe20000410000 */
[----:B------:R-:W1:Y:S02]  /*1900*/  @!P2 LDC.64 R80, c[0x0][0x3c0] ;  /* 0x0000f000ff50ab82 */ /* 0x000e640000000a00 */
[----:B0-----:R-:W-:Y:S02]  /*1910*/  FFMA.FTZ R82, R83, R2, UR8 ;  /* 0x0000000853527e23 */ /* 0x001fe40008010002 */
[----:B------:R-:W-:Y:S02]  /*1920*/  FSEL R83, R0, RZ, P4 ;  /* 0x000000ff00537208 */ /* 0x000fe40002000000 */
[----:B------:R-:W-:Y:S02]  /*1930*/  FSEL R0, R120, RZ, !P4 ;  /* 0x000000ff78007208 */ /* 0x000fe40006000000 */
[----:B------:R-:W0:Y:S01]  /*1940*/  @!P2 LDC.64 R2, c[0x0][0x3c8] ;  /* 0x0000f200ff02ab82 */ /* 0x000e220000000a00 */
[----:B------:R-:W-:-:S02]  /*1950*/  FADD.FTZ R83, R82, R83 ;  /* 0x0000005352537221 */ /* 0x000fc40000010000 */
[C---:B------:R-:W-:Y:S01]  /*1960*/  FADD.FTZ R116, -R0.reuse, R101 ;  /* 0x0000006500747221 */ /* 0x040fe20000010100 */
        /* <DEDUP_REMOVED lines=12> */
[----:B------:R-:W4:Y:S01]  /*1a30*/  LDC.64 R100, c[0x0][0x430] ;  /* 0x00010c00ff647b82 */ /* 0x000f220000000a00 */
[----:B-1----:R-:W-:-:S04]  /*1a40*/  @!P2 IMAD.WIDE R80, R109, 0x4, R80 ;  /* 0x000000046d50a825 */ /* 0x002fc800078e0250 */
[C---:B------:R-:W-:Y:S01]  /*1a50*/  FADD.FTZ R86, -R0.reuse, R93 ;  /* 0x0000005d00567221 */ /* 0x040fe20000010100 */
[C---:B------:R-:W-:Y:S01]  /*1a60*/  FADD.FTZ R114, -R0.reuse, R91 ;  /* 0x0000005b00727221 */ /* 0x040fe20000010100 */
[C---:B------:R-:W-:Y:S01]  /*1a70*/  FADD.FTZ R92, -R0.reuse, R92 ;  /* 0x0000005c005c7221 */ /* 0x040fe20000010100 */
[----:B------:R-:W-:Y:S01]  /*1a80*/  FADD.FTZ R88, -R0, R88 ;  /* 0x0000005800587221 */ /* 0x000fe20000010100 */
[----:B------:R1:W-:Y:S01]  /*1a90*/  @!P2 STG.E desc[UR6][R80.64], R120 ;  /* 0x000000785000a986 */ /* 0x0003e2000c101906 */
[----:B--2---:R-:W-:Y:S01]  /*1aa0*/  FMUL.FTZ R119, R97, R84 ;  /* 0x0000005461777220 */ /* 0x004fe20000410000 */
[----:B0-----:R-:W-:-:S04]  /*1ab0*/  @!P2 IMAD.WIDE R2, R109, 0x4, R2 ;  /* 0x000000046d02a825 */ /* 0x001fc800078e0202 */
[C---:B------:R-:W-:Y:S01]  /*1ac0*/  FMUL.FTZ R89, R97.reuse, R104 ;  /* 0x0000006861597220 */ /* 0x040fe20000410000 */
        /* <DEDUP_REMOVED lines=9> */
[----:B------:R-:W-:Y:S01]  /*1b60*/  FMUL.FTZ R87, R97, R82 ;  /* 0x0000005261577220 */ /* 0x000fe20000410000 */
[----:B------:R-:W-:-:S04]  /*1b70*/  IMAD.WIDE.U32 R104, R107, 0x10, R102 ;  /* 0x000000106b687825 */ /* 0x000fc800078e0066 */
[----:B------:R-:W-:Y:S01]  /*1b80*/  FADD.FTZ R0, -R0, R85 ;  /* 0x0000005500007221 */ /* 0x000fe20000010100 */
[----:B-1----:R-:W-:Y:S01]  /*1b90*/  FFMA.FTZ R80, R93, R20, R64 ;  /* 0x000000145d507223 */ /* 0x002fe20000010040 */
[----:B------:R-:W-:Y:S01]  /*1ba0*/  FFMA.FTZ R81, R94, R21, R65 ;  /* 0x000000155e517223 */ /* 0x000fe20000010041 */
[----:B------:R-:W-:-:S04]  /*1bb0*/  IMAD.WIDE.U32 R90, R121, 0x10, R102 ;  /* 0x00000010795a7825 */ /* 0x000fc800078e0066 */
[----:B------:R-:W-:Y:S01]  /*1bc0*/  FFMA.FTZ R82, R95, R22, R66 ;  /* 0x000000165f527223 */ /* 0x000fe20000010042 */
[----:B------:R-:W-:Y:S01]  /*1bd0*/  FFMA.FTZ R83, R96, R23, R67 ;  /* 0x0000001760537223 */ /* 0x000fe20000010043 */
[----:B------:R-:W-:Y:S01]  /*1be0*/  FMUL.FTZ R85, R97, R92 ;  /* 0x0000005c61557220 */ /* 0x000fe20000410000 */
[----:B----4-:R-:W-:-:S04]  /*1bf0*/  IMAD.WIDE.U32 R116, R117, 0x10, R100 ;  /* 0x0000001075747825 */ /* 0x010fc800078e0064 */
[----:B------:R-:W-:Y:S01]  /*1c00*/  FMUL.FTZ R88, R97, R88 ;  /* 0x0000005861587220 */ /* 0x000fe20000410000 */
[----:B------:R-:W-:Y:S01]  /*1c10*/  FFMA.FTZ R92, R93, R24, R4 ;  /* 0x000000185d5c7223 */ /* 0x000fe20000010004 */
[----:B------:R-:W-:Y:S01]  /*1c20*/  FFMA.FTZ R93, R94, R25, R5 ;  /* 0x000000195e5d7223 */ /* 0x000fe20000010005 */
[----:B0-----:R-:W-:-:S04]  /*1c30*/  IMAD.WIDE.U32 R2, R121, 0x10, R100 ;  /* 0x0000001079027825 */ /* 0x001fc800078e0064 */
[----:B------:R-:W-:Y:S01]  /*1c40*/  FFMA.FTZ R94, R95, R26, R6 ;  /* 0x0000001a5f5e7223 */ /* 0x000fe20000010006 */
[C---:B------:R-:W-:Y:S01]  /*1c50*/  FMUL.FTZ R86, R97.reuse, R86 ;  /* 0x0000005661567220 */ /* 0x040fe20000410000 */
[----:B------:R-:W-:Y:S01]  /*1c60*/  FMUL.FTZ R114, R97, R114 ;  /* 0x0000007261727220 */ /* 0x000fe20000410000 */
[----:B------:R-:W-:-:S04]  /*1c70*/  IMAD.WIDE.U32 R106, R107, 0x10, R100 ;  /* 0x000000106b6a7825 */ /* 0x000fc800078e0064 */
[C---:B------:R-:W-:Y:S01]  /*1c80*/  FMUL.FTZ R110, R97.reuse, R110 ;  /* 0x0000006e616e7220 */ /* 0x040fe20000410000 */
[----:B------:R-:W-:Y:S01]  /*1c90*/  FMUL.FTZ R0, R97, R0 ;  /* 0x0000000061007220 */ /* 0x000fe20000410000 */
[----:B------:R0:W-:Y:S01]  /*1ca0*/  STG.E.128 desc[UR6][R98.64], R80 ;  /* 0x0000005062007986 */ /* 0x0001e2000c101d06 */
[----:B------:R-:W-:-:S04]  /*1cb0*/  IMAD.WIDE.U32 R102, R113, 0x10, R102 ;  /* 0x0000001071667825 */ /* 0x000fc800078e0066 */
[----:B------:R-:W-:Y:S01]  /*1cc0*/  FFMA.FTZ R95, R96, R27, R7 ;  /* 0x0000001b605f7223 */ /* 0x000fe20000010007 */
[----:B------:R-:W-:Y:S01]  /*1cd0*/  FFMA.FTZ R96, R119, R28, R60 ;  /* 0x0000001c77607223 */ /* 0x000fe2000001003c */
[----:B------:R-:W-:Y:S01]  /*1ce0*/  FFMA.FTZ R97, R88, R29, R61 ;  /* 0x0000001d58617223 */ /* 0x000fe2000001003d */
[----:B------:R-:W-:Y:S02]  /*1cf0*/  IMAD.WIDE.U32 R100, R113, 0x10, R100 ;  /* 0x0000001071647825 */ /* 0x000fe400078e0064 */
[----:B------:R-:W1:Y:S01]  /*1d00*/  LDC.64 R112, c[0x0][0x380] ;  /* 0x0000e000ff707b82 */ /* 0x000e620000000a00 */
[----:B------:R2:W-:Y:S01]  /*1d10*/  STG.E.128 desc[UR6][R116.64], R92 ;  /* 0x0000005c74007986 */ /* 0x0005e2000c101d06 */
[C---:B0-----:R-:W-:Y:S01]  /*1d20*/  FFMA.FTZ R98, R89.reuse, R30, R62 ;  /* 0x0000001e59627223 */ /* 0x041fe2000001003e */
[----:B------:R-:W-:Y:S01]  /*1d30*/  FFMA.FTZ R99, R84, R31, R63 ;  /* 0x0000001f54637223 */ /* 0x000fe2000001003f */
[----:B------:R-:W-:Y:S01]  /*1d40*/  FFMA.FTZ R81, R88, R33, R9 ;  /* 0x0000002158517223 */ /* 0x000fe20000010009 */
[----:B------:R-:W-:Y:S01]  /*1d50*/  FFMA.FTZ R83, R84, R35, R11 ;  /* 0x0000002354537223 */ /* 0x000fe2000001000b */
[----:B------:R-:W-:Y:S01]  /*1d60*/  FFMA.FTZ R82, R89, R34, R10 ;  /* 0x0000002259527223 */ /* 0x000fe2000001000a */
[C---:B------:R-:W-:Y:S01]  /*1d70*/  FFMA.FTZ R84, R85.reuse, R36, R56 ;  /* 0x0000002455547223 */ /* 0x040fe20000010038 */
[----:B------:R-:W-:Y:S01]  /*1d80*/  FFMA.FTZ R88, R85, R40, R12 ;  /* 0x0000002855587223 */ /* 0x000fe2000001000c */
[----:B------:R0:W-:Y:S01]  /*1d90*/  STG.E.128 desc[UR6][R90.64], R96 ;  /* 0x000000605a007986 */ /* 0x0001e2000c101d06 */
[C---:B------:R-:W-:Y:S01]  /*1da0*/  FFMA.FTZ R85, R86.reuse, R37, R57 ;  /* 0x0000002556557223 */ /* 0x040fe20000010039 */
[----:B------:R-:W-:Y:S01]  /*1db0*/  FFMA.FTZ R89, R86, R41, R13 ;  /* 0x0000002956597223 */ /* 0x000fe2000001000d */
[----:B------:R-:W-:Y:S01]  /*1dc0*/  FFMA.FTZ R80, R119, R32, R8 ;  /* 0x0000002077507223 */ /* 0x000fe20000010008 */
[----:B------:R-:W-:Y:S01]  /*1dd0*/  FFMA.FTZ R86, R87, R38, R58 ;  /* 0x0000002657567223 */ /* 0x000fe2000001003a */
[----:B--2---:R-:W-:Y:S01]  /*1de0*/  FFMA.FTZ R92, R115, R44, R52 ;  /* 0x0000002c735c7223 */ /* 0x004fe20000010034 */
[----:B------:R-:W-:Y:S01]  /*1df0*/  FFMA.FTZ R93, R110, R45, R53 ;  /* 0x0000002d6e5d7223 */ /* 0x000fe20000010035 */
[----:B------:R-:W-:Y:S01]  /*1e00*/  FFMA.FTZ R94, R111, R46, R54 ;  /* 0x0000002e6f5e7223 */ /* 0x000fe20000010036 */
[----:B------:R-:W-:Y:S01]  /*1e10*/  FFMA.FTZ R95, R0, R47, R55 ;  /* 0x0000002f005f7223 */ /* 0x000fe20000010037 */
[----:B------:R2:W-:Y:S01]  /*1e20*/  STG.E.128 desc[UR6][R2.64], R80 ;  /* 0x0000005002007986 */ /* 0x0005e2000c101d06 */
[----:B-1----:R-:W-:-:S04]  /*1e30*/  LEA R109, R112, R109, 0x2 ;  /* 0x0000006d706d7211 */ /* 0x002fc800078e10ff */
[----:B------:R-:W-:Y:S01]  /*1e40*/  ISETP.GE.AND P2, PT, R109, R113, PT ;  /* 0x000000716d00720c */ /* 0x000fe20003f46270 */
[----:B0-----:R-:W-:Y:S01]  /*1e50*/  FFMA.FTZ R90, R87, R42, R14 ;  /* 0x0000002a575a7223 */ /* 0x001fe2000001000e */
[C---:B------:R-:W-:Y:S01]  /*1e60*/  FFMA.FTZ R87, R114.reuse, R39, R59 ;  /* 0x0000002772577223 */ /* 0x040fe2000001003b */
[----:B------:R-:W-:Y:S01]  /*1e70*/  FFMA.FTZ R91, R114, R43, R15 ;  /* 0x0000002b725b7223 */ /* 0x000fe2000001000f */
[----:B------:R-:W-:Y:S01]  /*1e80*/  FFMA.FTZ R96, R115, R48, R16 ;  /* 0x0000003073607223 */ /* 0x000fe20000010010 */
[----:B------:R-:W-:Y:S01]  /*1e90*/  FFMA.FTZ R97, R110, R49, R17 ;  /* 0x000000316e617223 */ /* 0x000fe20000010011 */
[----:B------:R-:W-:Y:S01]  /*1ea0*/  FFMA.FTZ R98, R111, R50, R18 ;  /* 0x000000326f627223 */ /* 0x000fe20000010012 */
[----:B------:R-:W-:Y:S01]  /*1eb0*/  FFMA.FTZ R99, R0, R51, R19 ;  /* 0x0000003300637223 */ /* 0x000fe20000010013 */
[----:B------:R2:W-:Y:S04]  /*1ec0*/  STG.E.128 desc[UR6][R104.64], R84 ;  /* 0x0000005468007986 */ /* 0x0005e8000c101d06 */
[----:B------:R2:W-:Y:S04]  /*1ed0*/  STG.E.128 desc[UR6][R106.64], R88 ;  /* 0x000000586a007986 */ /* 0x0005e8000c101d06 */
[----:B------:R2:W-:Y:S04]  /*1ee0*/  STG.E.128 desc[UR6][R102.64], R92 ;  /* 0x0000005c66007986 */ /* 0x0005e8000c101d06 */
[----:B------:R2:W-:Y:S01]  /*1ef0*/  STG.E.128 desc[UR6][R100.64], R96 ;  /* 0x0000006064007986 */ /* 0x0005e2000c101d06 */
[----:B------:R-:W-:Y:S05]  /*1f00*/  @!P2 BRA `(.L_x_10903) ;  /* 0xffffffe80018a947 */ /* 0x000fea000383ffff */
[----:B------:R-:W-:Y:S05]  /*1f10*/  EXIT ;  /* 0x000000000000794d */ /* 0x000fea0003800000 */
.L_x_10902:
        /* <DEDUP_REMOVED lines=8> */
.L_x_10905:
[----:B------:R-:W-:Y:S05]  /*1fa0*/  BSYNC B0 ;  /* 0x0000000000007941 */ /* 0x000fea0003800000 */
.L_x_10904:
        /* <DEDUP_REMOVED lines=9> */
.L_x_10906:
[----:B------:R-:W-:Y:S01]  /*2040*/  HFMA2 R94, -RZ, RZ, 0, 2.384185791015625e-07 ;  /* 0x00000004ff5e7431 */ /* 0x000fe200000001ff */
[----:B------:R-:W-:-:S05]  /*2050*/  MOV R2, R83 ;  /* 0x0000005300027202 */ /* 0x000fca0000000f00 */
[----:B------:R-:W-:-:S05]  /*2060*/  FADD.FTZ R80, R3, R2 ;  /* 0x0000000203507221 */ /* 0x000fca0000010000 */
[----:B------:R-:W-:-:S07]  /*2070*/  MOV R103, R80 ;  /* 0x0000005000677202 */ /* 0x000fce0000000f00 */
[----:B------:R-:W-:Y:S05]  /*2080*/  WARPSYNC.COLLECTIVE R84, `(.L_x_10907) ;  /* 0x0000000054087348 */ /* 0x000fea0003c00000 */
[----:B------:R0:W1:Y:S02]  /*2090*/  SHFL.BFLY P3, R83, R103, R94, R115 ;  /* 0x0c00005e67537389 */ /* 0x0000640000060073 */
[----:B01----:R-:W-:Y:S05]  /*20a0*/  ENDCOLLECTIVE ;  /* 0x000000000000791b */ /* 0x003fea0003800000 */
.L_x_10907:
[----:B------:R-:W-:Y:S01]  /*20b0*/  HFMA2 R94, -RZ, RZ, 0, 4.76837158203125e-07 ;  /* 0x00000008ff5e7431 */ /* 0x000fe200000001ff */
[----:B------:R-:W-:-:S05]  /*20c0*/  MOV R81, R83 ;  /* 0x0000005300517202 */ /* 0x000fca0000000f00 */
[----:B------:R-:W-:-:S05]  /*20d0*/  FADD.FTZ R81, R80, R81 ;  /* 0x0000005150517221 */ /* 0x000fca0000010000 */
[----:B------:R-:W-:-:S07]  /*20e0*/  MOV R103, R81 ;  /* 0x0000005100677202 */ /* 0x000fce0000000f00 */
[----:B------:R-:W-:Y:S05]  /*20f0*/  WARPSYNC.COLLECTIVE R84, `(.L_x_10908) ;  /* 0x0000000054087348 */ /* 0x000fea0003c00000 */
[----:B------:R0:W1:Y:S02]  /*2100*/  SHFL.BFLY P3, R83, R103, R94, R115 ;  /* 0x0c00005e67537389 */ /* 0x0000640000060073 */
[----:B01----:R-:W-:Y:S05]  /*2110*/  ENDCOLLECTIVE ;  /* 0x000000000000791b */ /* 0x003fea0003800000 */
.L_x_10908:
        /* <DEDUP_REMOVED lines=8> */
.L_x_10909:
        /* <DEDUP_REMOVED lines=39> */
.L_x_10910:
[----:B------:R-:W-:Y:S01]  /*2410*/  HFMA2 R94, -RZ, RZ, 0, 1.1920928955078125e-07 ;  /* 0x00000002ff5e7431 */ /* 0x000fe200000001ff */
[----:B------:R-:W-:-:S05]  /*2420*/  MOV R3, R83 ;  /* 0x0000005300037202 */ /* 0x000fca0000000f00 */
[----:B------:R-:W-:-:S05]  /*2430*/  FADD.FTZ R3, R0, R3 ;  /* 0x0000000300037221 */ /* 0x000fca0000010000 */
[----:B------:R-:W-:-:S07]  /*2440*/  MOV R103, R3 ;  /* 0x0000000300677202 */ /* 0x000fce0000000f00 */
[----:B------:R-:W-:Y:S05]  /*2450*/  WARPSYNC.COLLECTIVE R84, `(.L_x_10911) ;  /* 0x0000000054087348 */ /* 0x000fea0003c00000 */
[----:B------:R0:W1:Y:S02]  /*2460*/  SHFL.BFLY P3, R83, R103, R94, R115 ;  /* 0x0c00005e67537389 */ /* 0x0000640000060073 */
[----:B01----:R-:W-:Y:S05]  /*2470*/  ENDCOLLECTIVE ;  /* 0x000000000000791b */ /* 0x003fea0003800000 */
.L_x_10911:
[----:B------:R-:W-:Y:S01]  /*2480*/  HFMA2 R94, -RZ, RZ, 0, 2.384185791015625e-07 ;  /* 0x00000004ff5e7431 */ /* 0x000fe200000001ff */
[----:B------:R-:W-:-:S05]  /*2490*/  MOV R80, R83 ;  /* 0x0000005300507202 */ /* 0x000fca0000000f00 */
[----:B------:R-:W-:-:S05]  /*24a0*/  FADD.FTZ R80, R3, R80 ;  /* 0x0000005003507221 */ /* 0x000fca0000010000 */
[----:B------:R-:W-:-:S07]  /*24b0*/  MOV R103, R80 ;  /* 0x0000005000677202 */ /* 0x000fce0000000f00 */
[----:B------:R-:W-:Y:S05]  /*24c0*/  WARPSYNC.COLLECTIVE R84, `(.L_x_10912) ;  /* 0x0000000054087348 */ /* 0x000fea0003c00000 */
[----:B------:R0:W1:Y:S02]  /*24d0*/  SHFL.BFLY P3, R83, R103, R94, R115 ;  /* 0x0c00005e67537389 */ /* 0x0000640000060073 */
[----:B01----:R-:W-:Y:S05]  /*24e0*/  ENDCOLLECTIVE ;  /* 0x000000000000791b */ /* 0x003fea0003800000 */
.L_x_10912:
[----:B------:R-:W-:Y:S01]  /*24f0*/  HFMA2 R94, -RZ, RZ, 0, 4.76837158203125e-07 ;  /* 0x00000008ff5e7431 */ /* 0x000fe200000001ff */
[----:B------:R-:W-:-:S05]  /*2500*/  MOV R81, R83 ;  /* 0x0000005300517202 */ /* 0x000fca0000000f00 */
[----:B------:R-:W-:-:S05]  /*2510*/  FADD.FTZ R81, R80, R81 ;  /* 0x0000005150517221 */ /* 0x000fca0000010000 */
[----:B------:R-:W-:-:S07]  /*2520*/  MOV R103, R81 ;  /* 0x0000005100677202 */ /* 0x000fce0000000f00 */
[----:B------:R-:W-:Y:S05]  /*2530*/  WARPSYNC.COLLECTIVE R84, `(.L_x_10913) ;  /* 0x0000000054087348 */ /* 0x000fea0003c00000 */
[----:B------:R0:W1:Y:S02]  /*2540*/  SHFL.BFLY P3, R83, R103, R94, R115 ;  /* 0x0c00005e67537389 */ /* 0x0000640000060073 */
[----:B01----:R-:W-:Y:S05]  /*2550*/  ENDCOLLECTIVE ;  /* 0x000000000000791b */ /* 0x003fea0003800000 */
.L_x_10913:
[----:B------:R-:W-:Y:S01]  /*2560*/  HFMA2 R94, -RZ, RZ, 0, 9.5367431640625e-07 ;  /* 0x00000010ff5e7431 */ /* 0x000fe200000001ff */
[----:B------:R-:W-:-:S05]  /*2570*/  MOV R82, R83 ;  /* 0x0000005300527202 */ /* 0x000fca0000000f00 */
[----:B------:R-:W-:-:S05]  /*2580*/  FADD.FTZ R82, R81, R82 ;  /* 0x0000005251527221 */ /* 0x000fca0000010000 */
[----:B------:R-:W-:-:S07]  /*2590*/  MOV R103, R82 ;  /* 0x0000005200677202 */ /* 0x000fce0000000f00 */
[----:B------:R-:W-:Y:S05]  /*25a0*/  WARPSYNC.COLLECTIVE R84, `(.L_x_10914) ;  /* 0x0000000054087348 */ /* 0x000fea0003c00000 */
[----:B------:R0:W1:Y:S02]  /*25b0*/  SHFL.BFLY P3, R83, R103, R94, R115 ;  /* 0x0c00005e67537389 */ /* 0x0000640000060073 */
[----:B01----:R-:W-:Y:S05]  /*25c0*/  ENDCOLLECTIVE ;  /* 0x000000000000791b */ /* 0x003fea0003800000 */
.L_x_10914:
[----:B------:R-:W-:Y:S05]  /*25d0*/  BRA `(.L_x_10915) ;  /* 0xfffffff000c07947 */ /* 0x000fea000383ffff */
.L_x_10916:
        /* <DEDUP_REMOVED lines=10> */
.L_x_12170:


//--------------------- .text._ZN10layer_norm31ln_parallel_residual_fwd_kernelINS_13Kernel_traitsIfffffjLj512ELj1ELj4ELj1ELj16ENS_18Kernel_traits_baseILj512EfffffjLj128EEEEELb0ELb1ELb0EEEvNS_9FwdParamsE --------------------------
	.section	.text._ZN10layer_norm31ln_parallel_residual_fwd_kernelINS_13Kernel_traitsIfffffjLj512ELj1ELj4ELj1ELj16ENS_18Kernel_traits_baseILj512EfffffjLj128EEEEELb0ELb1ELb0EEEvNS_9FwdParamsE,"ax",@progbits
	.align	128
        .global         _ZN10layer_norm31ln_parallel_residual_fwd_kernelINS_13Kernel_traitsIfffffjLj512ELj1ELj4ELj1ELj16ENS_18Kernel_traits_baseILj512EfffffjLj128EEEEELb0ELb1ELb0EEEvNS_9FwdParamsE
        .type           _ZN10layer_norm31ln_parallel_residual_fwd_kernelINS_13Kernel_traitsIfffffjLj512ELj1ELj4ELj1ELj16ENS_18Kernel_traits_baseILj512EfffffjLj128EEEEELb0ELb1ELb0EEEvNS_9FwdParamsE,@function
        .size           _ZN10layer_norm31ln_parallel_residual_fwd_kernelINS_13Kernel_traitsIfffffjLj512ELj1ELj4ELj1ELj16ENS_18Kernel_traits_baseILj512EfffffjLj128EEEEELb0ELb1ELb0EEEvNS_9FwdParamsE,(.L_x_12171 - _ZN10layer_norm31ln_parallel_residual_fwd_kernelINS_13Kernel_traitsIfffffjLj512ELj1ELj4ELj1ELj16ENS_18Kernel_traits_baseILj512EfffffjLj128EEEEELb0ELb1ELb0EEEvNS_9FwdParamsE)
        .other          _ZN10layer_norm31ln_parallel_residual_fwd_kernelINS_13Kernel_traitsIfffffjLj512ELj1ELj4ELj1ELj16ENS_18Kernel_traits_baseILj512EfffffjLj128EEEEELb0ELb1ELb0EEEvNS_9FwdParamsE,@"STO_CUDA_ENTRY STV_DEFAULT"
_ZN10layer_norm31ln_parallel_residual_fwd_kernelINS_13Kernel_traitsIfffffjLj512ELj1ELj4ELj1ELj16ENS_18Kernel_traits_baseILj512EfffffjLj128EEEEELb0ELb1ELb0EEEvNS_9FwdParamsE:
.text._ZN10layer_norm31ln_parallel_residual_fwd_kernelINS_13Kernel_traitsIfffffjLj512ELj1ELj4ELj1ELj16ENS_18Kernel_traits_baseILj512EfffffjLj128EEEEELb0ELb1ELb0EEEvNS_9FwdParamsE:
        /* <DEDUP_REMOVED lines=32> */
[----:B0-----:R0:W5:Y:S02]  /*0200*/  @P1 LDG.E.128 R28, desc[UR6][R6.64] ;  /* 0x00000006061c1981 */ /* 0x001164000c1e1d00 */
[----:B------:R-:W1:Y:S01]  /*0210*/  @P2 LDC.64 R10, c[0x0][0x3d0] ;  /* 0x0000f400ff0a2b82 */ /* 0x000e620000000a00 */
[C---:B--2---:R-:W-:Y:S01]  /*0220*/  @P1 IMAD.WIDE.U32 R8, R15.reuse, 0x10, R8 ;  /* 0x000000100f081825 */ /* 0x044fe200078e0008 */
[----:B------:R-:W-:-:S04]  /*0230*/  @P1 IADD3 R15, PT, PT, R15, 0x20, RZ ;  /* 0x000000200f0f1810 */ /* 0x000fc80007ffe0ff */
[----:B------:R0:W5:Y:S02]  /*0240*/  @P1 LDG.E.128 R24, desc[UR6][R8.64] ;  /* 0x0000000608181981 */ /* 0x000164000c1e1d00 */
[----:B------:R-:W2:Y:S01]  /*0250*/  @P2 LDC.64 R12, c[0x0][0x438] ;  /* 0x00010e00ff0c2b82 */ /* 0x000ea20000000a00 */
[----:B---3--:R-:W-:-:S05]  /*0260*/  @P0 IMAD.WIDE.U32 R2, R67, 0x10, R2 ;  /* 0x0000001043020825 */ /* 0x008fca00078e0002 */
[----:B------:R0:W5:Y:S01]  /*0270*/  @P0 LDG.E.128 R36, desc[UR6][R2.64] ;  /* 0x0000000602240981 */ /* 0x000162000c1e1d00 */
[----:B----4-:R-:W-:-:S05]  /*0280*/  @P0 IMAD.WIDE.U32 R4, R67, 0x10, R4 ;  /* 0x0000001043040825 */ /* 0x010fca00078e0004 */
[----:B------:R0:W5:Y:S01]  /*0290*/  @P0 LDG.E.128 R32, desc[UR6][R4.64] ;  /* 0x0000000604200981 */ /* 0x000162000c1e1d00 */
[----:B-1----:R-:W-:-:S05]  /*02a0*/  @P2 IMAD.WIDE.U32 R10, R15, 0x10, R10 ;  /* 0x000000100f0a2825 */ /* 0x002fca00078e000a */
[----:B------:R0:W5:Y:S01]  /*02b0*/  @P2 LDG.E.128 R20, desc[UR6][R10.64] ;  /* 0x000000060a142981 */ /* 0x000162000c1e1d00 */
[----:B--2---:R-:W-:-:S05]  /*02c0*/  @P2 IMAD.WIDE.U32 R12, R15, 0x10, R12 ;  /* 0x000000100f0c2825 */ /* 0x004fca00078e000c */
[----:B------:R0:W5:Y:S01]  /*02d0*/  @P2 LDG.E.128 R16, desc[UR6][R12.64] ;  /* 0x000000060c102981 */ /* 0x000162000c1e1d00 */
[----:B------:R-:W-:Y:S02]  /*02e0*/  ISETP.GE.U32.AND P1, PT, R66, 0x80, PT ;  /* 0x000000804200780c */ /* 0x000fe40003f26070 */
[----:B------:R-:W-:-:S11]  /*02f0*/  @P2 IADD3 R15, PT, PT, R15, 0x20, RZ ;  /* 0x000000200f0f2810 */ /* 0x000fd60007ffe0ff */
[----:B0-----:R-:W-:Y:S05]  /*0300*/  @!P1 BRA `(.L_x_10919) ;  /* 0x00000000008c9947 */ /* 0x001fea0003800000 */
[----:B------:R-:W0:Y:S08]  /*0310*/  LDC.64 R12, c[0x0][0x3d0] ;  /* 0x0000f400ff0c7b82 */ /* 0x000e300000000a00 */
[----:B------:R-:W1:Y:S01]  /*0320*/  LDC.64 R8, c[0x0][0x438] ;  /* 0x00010e00ff087b82 */ /* 0x000e620000000a00 */
[----:B0-----:R-:W-:-:S04]  /*0330*/  IMAD.WIDE.U32 R12, R15, 0x10, R12 ;  /* 0x000000100f0c7825 */ /* 0x001fc800078e000c */
[----:B-1----:R-:W-:Y:S02]  /*0340*/  IMAD.WIDE.U32 R8, R15, 0x10, R8 ;  /* 0x000000100f087825 */ /* 0x002fe400078e0008 */
[----:B------:R-:W5:Y:S04]  /*0350*/  LDG.E.128 R12, desc[UR6][R12.64] ;  /* 0x000000060c0c7981 */ /* 0x000f68000c1e1d00 */
[----:B------:R-:W5:Y:S01]  /*0360*/  LDG.E.128 R8, desc[UR6][R8.64] ;  /* 0x0000000608087981 */ /* 0x000f62000c1e1d00 */
[----:B------:R-:W-:Y:S05]  /*0370*/  BRA `(.L_x_10919) ;  /* 0x0000000000707947 */ /* 0x000fea0003800000 */
.L_x_10918:
        /* <DEDUP_REMOVED lines=12> */
[----:B0-----:R-:W5:Y:S01]  /*0440*/  @P1 LDG.E.128 R28, desc[UR6][R2.64] ;  /* 0x00000006021c1981 */ /* 0x001f62000c1e1d00 */
[C---:B--2---:R-:W-:Y:S01]  /*0450*/  @P2 IMAD.WIDE.U32 R32, R19.reuse, 0x10, R4 ;  /* 0x0000001013202825 */ /* 0x044fe200078e0004 */
[----:B------:R-:W-:Y:S02]  /*0460*/  @P2 IADD3 R19, PT, PT, R19, 0x20, RZ ;  /* 0x0000002013132810 */ /* 0x000fe40007ffe0ff */
[----:B------:R-:W-:Y:S02]  /*0470*/  CS2R R26, SRZ ;  /* 0x00000000001a7805 */ /* 0x000fe4000001ff00 */
[----:B------:R-:W-:Y:S02]  /*0480*/  CS2R R24, SRZ ;  /* 0x0000000000187805 */ /* 0x000fe4000001ff00 */
[----:B------:R-:W-:Y:S01]  /*0490*/  CS2R R34, SRZ ;  /* 0x0000000000227805 */ /* 0x000fe2000001ff00 */
[----:B------:R0:W5:Y:S01]  /*04a0*/  @P2 LDG.E.128 R20, desc[UR6][R32.64] ;  /* 0x0000000620142981 */ /* 0x000162000c1e1d00 */
[----:B---3--:R-:W-:-:S05]  /*04b0*/  @P3 IMAD.WIDE.U32 R4, R19, 0x10, R16 ;  /* 0x0000001013043825 */ /* 0x008fca00078e0010 */
[----:B------:R1:W5:Y:S01]  /*04c0*/  @P3 LDG.E.128 R12, desc[UR6][R4.64] ;  /* 0x00000006040c3981 */ /* 0x000362000c1e1d00 */
[----:B----4-:R-:W-:-:S05]  /*04d0*/  @P0 IMAD.WIDE.U32 R6, R67, 0x10, R6 ;  /* 0x0000001043060825 */ /* 0x010fca00078e0006 */
[----:B------:R1:W5:Y:S01]  /*04e0*/  @P0 LDG.E.128 R36, desc[UR6][R6.64] ;  /* 0x0000000606240981 */ /* 0x000362000c1e1d00 */
[----:B------:R-:W-:Y:S02]  /*04f0*/  CS2R R18, SRZ ;  /* 0x0000000000127805 */ /* 0x000fe4000001ff00 */
[----:B------:R-:W-:Y:S02]  /*0500*/  CS2R R16, SRZ ;  /* 0x0000000000107805 */ /* 0x000fe4000001ff00 */
[----:B0-----:R-:W-:Y:S02]  /*0510*/  CS2R R32, SRZ ;  /* 0x0000000000207805 */ /* 0x001fe4000001ff00 */
[----:B------:R-:W-:Y:S02]  /*0520*/  @P3 CS2R R10, SRZ ;  /* 0x00000000000a3805 */ /* 0x000fe4000001ff00 */
[----:B------:R-:W-:-:S07]  /*0530*/  @P3 CS2R R8, SRZ ;  /* 0x0000000000083805 */ /* 0x000fce000001ff00 */
.L_x_10919:
[----:B------:R-:W-:Y:S05]  /*0540*/  BSYNC.RECONVERGENT B0 ;  /* 0x0000000000007941 */ /* 0x000fea0003800200 */
.L_x_10917:
[----:B------:R-:W0:Y:S02]  /*0550*/  LDCU UR4, c[0x0][0x384] ;  /* 0x00007080ff0477ac */ /* 0x000e240008000800 */
[----:B0-----:R-:W-:-:S13]  /*0560*/  ISETP.GE.AND P1, PT, R65, UR4, PT ;  /* 0x0000000441007c0c */ /* 0x001fda000bf26270 */
[----:B------:R-:W-:Y:S05]  /*0570*/  @P1 EXIT ;  /* 0x000000000000194d */ /* 0x000fea0003800000 */
[----:B------:R-:W0:Y:S01]  /*0580*/  LDCU.U8 UR4, c[0x0][0x410] ;  /* 0x00008200ff0477ac */ /* 0x000e220008000000 */
[----:B------:R-:W2:Y:S01]  /*0590*/  LDCU UR9, c[0x0][0x388] ;  /* 0x00007100ff0977ac */ /* 0x000ea20008000800 */
[----:B------:R-:W3:Y:S01]  /*05a0*/  LDCU UR8, c[0x0][0x448] ;  /* 0x00008900ff0877ac */ /* 0x000ee20008000800 */
[----:B------:R-:W4:Y:S01]  /*05b0*/  LDCU.64 UR10, c[0x0][0x398] ;  /* 0x00007300ff0a77ac */ /* 0x000f220008000a00 */
[----:B------:R-:W1:Y:S01]  /*05c0*/  LDCU.64 UR12, c[0x0][0x3a0] ;  /* 0x00007400ff0c77ac */ /* 0x000e620008000a00 */
[----:B0-----:R-:W-:-:S11]  /*05d0*/  UISETP.NE.AND UP2, UPT, UR4, URZ, UPT ;  /* 0x000000ff0400728c */ /* 0x001fd6000bf45270 */
.L_x_10946:
        /* <DEDUP_REMOVED lines=8> */
[----:B------:R-:W0:Y:S01]  /*0660*/  LDC.64 R52, c[0x0][0x390] ;  /* 0x0000e400ff347b82 */ /* 0x000e220000000a00 */
[----:B-1----:R-:W-:Y:S02]  /*0670*/  ISETP.NE.U32.AND P1, PT, RZ, UR12, PT ;  /* 0x0000000cff007c0c */ /* 0x002fe4000bf25070 */
        /* <DEDUP_REMOVED lines=25> */
.L_x_10923:
        /* <DEDUP_REMOVED lines=9> */
.L_x_10922:
        /* <DEDUP_REMOVED lines=12> */
.L_x_10924:
[----:B------:R-:W0:Y:S01]  /*0960*/  @UP0 LDCU.64 UR4, c[0x0][0x3a8] ;  /* 0x00007500ff0407ac */ /* 0x000e220008000a00 */
[----:B------:R-:W-:Y:S01]  /*0970*/  PLOP3.LUT P0, PT, PT, PT, UP0, 0x80, 0x8 ;  /* 0x000000000008781c */ /* 0x000fe20003f0f008 */
[----:B------:R-:W-:Y:S01]  /*0980*/  HFMA2 R53, -RZ, RZ, 0, 9.5367431640625e-07 ;  /* 0x00000010ff357431 */ /* 0x000fe200000001ff */
[----:B------:R-:W-:Y:S02]  /*0990*/  PLOP3.LUT P1, PT, PT, PT, UP0, 0x80, 0x8 ;  /* 0x000000000008781c */ /* 0x000fe40003f2f008 */
[----:B------:R-:W-:-:S09]  /*09a0*/  IADD3 R69, PT, PT, R68, 0x20, RZ ;  /* 0x0000002044457810 */ /* 0x000fd20007ffe0ff */
[----:B0-----:R-:W-:-:S05]  /*09b0*/  @P0 IMAD.WIDE.U32 R52, R68, R53, UR4 ;  /* 0x0000000444340e25 */ /* 0x001fca000f8e0035 */
[----:B------:R0:W-:Y:S02]  /*09c0*/  @P1 STG.E.128 desc[UR6][R52.64], R48 ;  /* 0x0000003034001986 */ /* 0x0001e4000c101d06 */
.L_x_10921:
[----:B-1-34-:R-:W-:Y:S05]  /*09d0*/  BSYNC.RECONVERGENT B0 ;  /* 0x0000000000007941 */ /* 0x01afea0003800200 */
.L_x_10920:
        /* <DEDUP_REMOVED lines=35> */
.L_x_10927:
        /* <DEDUP_REMOVED lines=23> */
.L_x_10928:
[----:B------:R-:W0:Y:S01]  /*0d80*/  @UP0 LDCU.64 UR4, c[0x0][0x3a8] ;  /* 0x00007500ff0407ac */ /* 0x000e220008000a00 */
[----:B------:R-:W-:Y:S01]  /*0d90*/  PLOP3.LUT P0, PT, PT, PT, UP0, 0x80, 0x8 ;  /* 0x000000000008781c */ /* 0x000fe20003f0f008 */
[----:B------:R-:W-:Y:S01]  /*0da0*/  HFMA2 R52, -RZ, RZ, 0, 9.5367431640625e-07 ;  /* 0x00000010ff347431 */ /* 0x000fe200000001ff */
[----:B------:R-:W-:-:S11]  /*0db0*/  PLOP3.LUT P1, PT, PT, PT, UP0, 0x80, 0x8 ;  /* 0x000000000008781c */ /* 0x000fd60003f2f008 */
[C---:B0-----:R-:W-:Y:S01]  /*0dc0*/  @P0 IMAD.WIDE.U32 R52, R69.reuse, R52, UR4 ;  /* 0x0000000445340e25 */ /* 0x041fe2000f8e0034 */
[----:B------:R-:W-:-:S04]  /*0dd0*/  IADD3 R69, PT, PT, R69, 0x20, RZ ;  /* 0x0000002045457810 */ /* 0x000fc80007ffe0ff */
[----:B------:R0:W-:Y:S03]  /*0de0*/  @P1 STG.E.128 desc[UR6][R52.64], R48 ;  /* 0x0000003034001986 */ /* 0x0001e6000c101d06 */
.L_x_10926:
[----:B------:R-:W-:Y:S05]  /*0df0*/  BSYNC.RECONVERGENT B0 ;  /* 0x0000000000007941 */ /* 0x000fea0003800200 */
.L_x_10925:
        /* <DEDUP_REMOVED lines=35> */
.L_x_10931:
        /* <DEDUP_REMOVED lines=23> */
.L_x_10932:
[----:B------:R-:W0:Y:S01]  /*11a0*/  @UP0 LDCU.64 UR4, c[0x0][0x3a8] ;  /* 0x00007500ff0407ac */ /* 0x000e220008000a00 */
[----:B------:R-:W-:Y:S01]  /*11b0*/  PLOP3.LUT P0, PT, PT, PT, UP0, 0x80, 0x8 ;  /* 0x000000000008781c */ /* 0x000fe20003f0f008 */
[----:B------:R-:W-:Y:S01]  /*11c0*/  HFMA2 R52, -RZ, RZ, 0, 9.5367431640625e-07 ;  /* 0x00000010ff347431 */ /* 0x000fe200000001ff */
[----:B------:R-:W-:-:S11]  /*11d0*/  PLOP3.LUT P1, PT, PT, PT, UP0, 0x80, 0x8 ;  /* 0x000000000008781c */ /* 0x000fd60003f2f008 */
[C---:B0-----:R-:W-:Y:S01]  /*11e0*/  @P0 IMAD.WIDE.U32 R52, R69.reuse, R52, UR4 ;  /* 0x0000000445340e25 */ /* 0x041fe2000f8e0034 */
[----:B------:R-:W-:-:S04]  /*11f0*/  IADD3 R69, PT, PT, R69, 0x20, RZ ;  /* 0x0000002045457810 */ /* 0x000fc80007ffe0ff */
[----:B------:R0:W-:Y:S03]  /*1200*/  @P1 STG.E.128 desc[UR6][R52.64], R48 ;  /* 0x0000003034001986 */ /* 0x0001e6000c101d06 */
.L_x_10930:
[----:B------:R-:W-:Y:S05]  /*1210*/  BSYNC.RECONVERGENT B0 ;  /* 0x0000000000007941 */ /* 0x000fea0003800200 */
.L_x_10929:
        /* <DEDUP_REMOVED lines=34> */
.L_x_10935:
        /* <DEDUP_REMOVED lines=23> */
.L_x_10936:
[----:B------:R-:W0:Y:S01]  /*15b0*/  @UP0 LDCU.64 UR4, c[0x0][0x3a8] ;  /* 0x00007500ff0407ac */ /* 0x000e220008000a00 */
[----:B------:R-:W-:Y:S01]  /*15c0*/  PLOP3.LUT P0, PT, PT, PT, UP0, 0x80, 0x8 ;  /* 0x000000000008781c */ /* 0x000fe20003f0f008 */
[----:B------:R-:W-:Y:S01]  /*15d0*/  HFMA2 R52, -RZ, RZ, 0, 9.5367431640625e-07 ;  /* 0x00000010ff347431 */ /* 0x000fe200000001ff */
[----:B------:R-:W-:-:S11]  /*15e0*/  PLOP3.LUT P2, PT, PT, PT, UP0, 0x80, 0x8 ;  /* 0x000000000008781c */ /* 0x000fd60003f4f008 */
[----:B0-----:R-:W-:-:S05]  /*15f0*/  @P0 IMAD.WIDE.U32 R52, R69, R52, UR4 ;  /* 0x0000000445340e25 */ /* 0x001fca000f8e0034 */
[----:B------:R1:W-:Y:S02]  /*1600*/  @P2 STG.E.128 desc[UR6][R52.64], R48 ;  /* 0x0000003034002986 */ /* 0x0003e4000c101d06 */
.L_x_10934:
[----:B------:R-:W-:Y:S05]  /*1610*/  BSYNC.RECONVERGENT B0 ;  /* 0x0000000000007941 */ /* 0x000fea0003800200 */
.L_x_10933:
        /* <DEDUP_REMOVED lines=78> */
.L_x_10958:
[----:B------:R-:W-:Y:S01]  /*1b00*/  FMUL.FTZ R52, R71, R71 ;  /* 0x0000004747347220 */ /* 0x000fe20000410000 */
[----:B01----:R-:W-:Y:S01]  /*1b10*/  FADD.FTZ R72, R72, R77 ;  /* 0x0000004d48487221 */ /* 0x003fe20000010000 */
[----:B------:R-:W-:Y:S01]  /*1b20*/  PLOP3.LUT P2, PT, PT, PT, UP2, 0x40, 0x4 ;  /* 0x000000000004781c */ /* 0x000fe20003f4e828 */
[----:B------:R-:W0:Y:S01]  /*1b30*/  @!P5 LDC.64 R54, c[0x0][0x3c0] ;  /* 0x0000f000ff36db82 */ /* 0x000e220000000a00 */
[----:B------:R-:W-:Y:S01]  /*1b40*/  BSSY.RECONVERGENT B0, `(.L_x_10938) ;  /* 0x000001d000007945 */ /* 0x000fe20003800200 */
[----:B------:R-:W-:Y:S01]  /*1b50*/  FFMA.FTZ R69, R72, R53, UR8 ;  /* 0x0000000848457e23 */ /* 0x000fe20008010035 */
        /* <DEDUP_REMOVED lines=11> */
[----:B------:R-:W1:Y:S01]  /*1c10*/  LDC.64 R72, c[0x0][0x428] ;  /* 0x00010a00ff487b82 */ /* 0x000e620000000a00 */
        /* <DEDUP_REMOVED lines=12> */
[C---:B-1----:R-:W-:Y:S01]  /*1ce0*/  IMAD.WIDE.U32 R72, R68.reuse, 0x10, R72 ;  /* 0x0000001044487825 */ /* 0x042fe200078e0048 */
[----:B------:R-:W-:-:S04]  /*1cf0*/  IADD3 R68, PT, PT, R68, 0x20, RZ ;  /* 0x0000002044447810 */ /* 0x000fc80007ffe0ff */
[----:B------:R1:W-:Y:S03]  /*1d00*/  STG.E.128 desc[UR6][R72.64], R52 ;  /* 0x0000003448007986 */ /* 0x0003e6000c101d06 */
.L_x_10939:
[----:B------:R-:W-:Y:S05]  /*1d10*/  BSYNC.RECONVERGENT B0 ;  /* 0x0000000000007941 */ /* 0x000fea0003800200 */
.L_x_10938:
[----:B------:R-:W-:Y:S01]  /*1d20*/  ISETP.GE.U32.AND P2, PT, R66, 0x40, PT ;  /* 0x000000404200780c */ /* 0x000fe20003f46070 */
[----:B------:R-:W-:-:S12]  /*1d30*/  BSSY.RECONVERGENT B0, `(.L_x_10940) ;  /* 0x0000012000007945 */ /* 0x000fd80003800200 */
[----:B------:R-:W-:Y:S05]  /*1d40*/  @!P2 BRA `(.L_x_10941) ;  /* 0x000000000040a947 */ /* 0x000fea0003800000 */
[----:B-1----:R-:W1:Y:S01]  /*1d50*/  LDC.64 R72, c[0x0][0x428] ;  /* 0x00010a00ff487b82 */ /* 0x002e620000000a00 */
        /* <DEDUP_REMOVED lines=15> */
.L_x_10941:
[----:B------:R-:W-:Y:S05]  /*1e50*/  BSYNC.RECONVERGENT B0 ;  /* 0x0000000000007941 */ /* 0x000fea0003800200 */
.L_x_10940:
[----:B------:R-:W-:Y:S01]  /*1e60*/  ISETP.GE.U32.AND P2, PT, R66, 0x60, PT ;  /* 0x000000604200780c */ /* 0x000fe20003f46070 */
[----:B------:R-:W-:-:S12]  /*1e70*/  BSSY.RECONVERGENT B0, `(.L_x_10942) ;  /* 0x0000012000007945 */ /* 0x000fd80003800200 */
[----:B------:R-:W-:Y:S05]  /*1e80*/  @!P2 BRA `(.L_x_10943) ;  /* 0x000000000040a947 */ /* 0x000fea0003800000 */
[----:B-12---:R-:W1:Y:S01]  /*1e90*/  LDC.64 R72, c[0x0][0x428] ;  /* 0x00010a00ff487b82 */ /* 0x006e620000000a00 */
        /* <DEDUP_REMOVED lines=15> */
.L_x_10943:
[----:B------:R-:W-:Y:S05]  /*1f90*/  BSYNC.RECONVERGENT B0 ;  /* 0x0000000000007941 */ /* 0x000fea0003800200 */
.L_x_10942:
[----:B------:R-:W-:Y:S04]  /*1fa0*/  BSSY.RECONVERGENT B0, `(.L_x_10944) ;  /* 0x0000011000007945 */ /* 0x000fe80003800200 */
        /* <DEDUP_REMOVED lines=10> */
[----:B0-----:R-:W-:-:S04]  /*2050*/  IMAD.WIDE.U32 R68, R68, 0x10, R52 ;  /* 0x0000001044447825 */ /* 0x001fc800078e0034 */
[----:B-----5:R-:W-:Y:S01]  /*2060*/  FFMA.FTZ R52, R55, R12, R8 ;  /* 0x0000000c37347223 */ /* 0x020fe20000010008 */
[----:B------:R-:W-:Y:S01]  /*2070*/  FFMA.FTZ R53, R54, R13, R9 ;  /* 0x0000000d36357223 */ /* 0x000fe20000010009 */
[----:B------:R-:W-:Y:S01]  /*2080*/  FFMA.FTZ R54, R73, R14, R10 ;  /* 0x0000000e49367223 */ /* 0x000fe2000001000a */
[----:B------:R-:W-:-:S05]  /*2090*/  FFMA.FTZ R55, R70, R15, R11 ;  /* 0x0000000f46377223 */ /* 0x000fca000001000b */
[----:B------:R4:W-:Y:S02]  /*20a0*/  STG.E.128 desc[UR6][R68.64], R52 ;  /* 0x0000003444007986 */ /* 0x0009e4000c101d06 */
.L_x_10945:
[----:B------:R-:W-:Y:S05]  /*20b0*/  BSYNC.RECONVERGENT B0 ;  /* 0x0000000000007941 */ /* 0x000fea0003800200 */
.L_x_10944:
[----:B01234-:R-:W0:Y:S02]  /*20c0*/  LDC.64 R52, c[0x0][0x380] ;  /* 0x0000e000ff347b82 */ /* 0x01fe240000000a00 */
[----:B0-----:R-:W-:-:S04]  /*20d0*/  LEA R65, R52, R65, 0x2 ;  /* 0x0000004134417211 */ /* 0x001fc800078e10ff */
[----:B------:R-:W-:-:S13]  /*20e0*/  ISETP.GE.AND P1, PT, R65, R53, PT ;  /* 0x000000354100720c */ /* 0x000fda0003f26270 */
[----:B------:R-:W-:Y:S05]  /*20f0*/  @!P1 BRA `(.L_x_10946) ;  /* 0xffffffe400389947 */ /* 0x000fea000383ffff */
[----:B------:R-:W-:Y:S05]  /*2100*/  EXIT ;  /* 0x000000000000794d */ /* 0x000fea0003800000 */
.L_x_10937:
        /* <DEDUP_REMOVED lines=8> */
.L_x_10948:
[----:B------:R-:W-:Y:S05]  /*2190*/  BSYNC B0 ;  /* 0x0000000000007941 */ /* 0x000fea0003800000 */
.L_x_10947:
        /* <DEDUP_REMOVED lines=9> */
.L_x_10949:
[----:B------:R-:W-:Y:S01]  /*2230*/  HFMA2 R69, -RZ, RZ, 0, 2.384185791015625e-07 ;  /* 0x00000004ff457431 */ /* 0x000fe200000001ff */
[----:B------:R-:W-:-:S05]  /*2240*/  MOV R53, R77 ;  /* 0x0000004d00357202 */ /* 0x000fca0000000f00 */
[----:B------:R-:W-:-:S05]  /*2250*/  FADD.FTZ R72, R70, R53 ;  /* 0x0000003546487221 */ /* 0x000fca0000010000 */
[----:B------:R-:W-:-:S07]  /*2260*/  MOV R76, R72 ;  /* 0x00000048004c7202 */ /* 0x000fce0000000f00 */
[----:B------:R-:W-:Y:S05]  /*2270*/  WARPSYNC.COLLECTIVE R54, `(.L_x_10950) ;  /* 0x0000000036087348 */ /* 0x000fea0003c00000 */
[----:B------:R0:W1:Y:S02]  /*2280*/  SHFL.BFLY P6, R77, R76, R69, R55 ;  /* 0x0c0000454c4d7389 */ /* 0x00006400000c0037 */
[----:B01----:R-:W-:Y:S05]  /*2290*/  ENDCOLLECTIVE ;  /* 0x000000000000791b */ /* 0x003fea0003800000 */
.L_x_10950:
        /* <DEDUP_REMOVED lines=8> */
.L_x_10951:
[----:B------:R-:W-:Y:S01]  /*2320*/  HFMA2 R69, -RZ, RZ, 0, 9.5367431640625e-07 ;  /* 0x00000010ff457431 */ /* 0x000fe200000001ff */
[----:B------:R-:W-:-:S05]  /*2330*/  MOV R74, R77 ;  /* 0x0000004d004a7202 */ /* 0x000fca0000000f00 */
[----:B------:R-:W-:-:S05]  /*2340*/  FADD.FTZ R74, R73, R74 ;  /* 0x0000004a494a7221 */ /* 0x000fca0000010000 */
[----:B------:R-:W-:-:S07]  /*2350*/  MOV R76, R74 ;  /* 0x0000004a004c7202 */ /* 0x000fce0000000f00 */
[----:B------:R-:W-:Y:S05]  /*2360*/  WARPSYNC.COLLECTIVE R54, `(.L_x_10952) ;  /* 0x0000000036087348 */ /* 0x000fea0003c00000 */
[----:B------:R0:W1:Y:S02]  /*2370*/  SHFL.BFLY P6, R77, R76, R69, R55 ;  /* 0x0c0000454c4d7389 */ /* 0x00006400000c0037 */
[----:B01----:R-:W-:Y:S05]  /*2380*/  ENDCOLLECTIVE ;  /* 0x000000000000791b */ /* 0x003fea0003800000 */
.L_x_10952:
        /* <DEDUP_REMOVED lines=43> */
.L_x_10953:
[----:B------:R-:W-:Y:S01]  /*2640*/  HFMA2 R69, -RZ, RZ, 0, 1.1920928955078125e-07 ;  /* 0x00000002ff457431 */ /* 0x000fe200000001ff */
[----:B------:R-:W-:-:S05]  /*2650*/  MOV R73, R77 ;  /* 0x0000004d00497202 */ /* 0x000fca0000000f00 */
[----:B------:R-:W-:-:S05]  /*2660*/  FADD.FTZ R73, R52, R73 ;  /* 0x0000004934497221 */ /* 0x000fca0000010000 */
[----:B------:R-:W-:-:S07]  /*2670*/  MOV R76, R73 ;  /* 0x00000049004c7202 */ /* 0x000fce0000000f00 */
[----:B------:R-:W-:Y:S05]  /*2680*/  WARPSYNC.COLLECTIVE R54, `(.L_x_10954) ;  /* 0x0000000036087348 */ /* 0x000fea0003c00000 */
[----:B------:R0:W1:Y:S02]  /*2690*/  SHFL.BFLY P6, R77, R76, R69, R55 ;  /* 0x0c0000454c4d7389 */ /* 0x00006400000c0037 */
[----:B01----:R-:W-:Y:S05]  /*26a0*/  ENDCOLLECTIVE ;  /* 0x000000000000791b */ /* 0x003fea0003800000 */
.L_x_10954:
[----:B------:R-:W-:Y:S01]  /*26b0*/  HFMA2 R69, -RZ, RZ, 0, 2.384185791015625e-07 ;  /* 0x00000004ff457431 */ /* 0x000fe200000001ff */
[----:B------:R-:W-:-:S05]  /*26c0*/  MOV R70, R77 ;  /* 0x0000004d00467202 */ /* 0x000fca0000000f00 */
[----:B------:R-:W-:-:S05]  /*26d0*/  FADD.FTZ R70, R73, R70 ;  /* 0x0000004649467221 */ /* 0x000fca0000010000 */
[----:B------:R-:W-:-:S07]  /*26e0*/  MOV R76, R70 ;  /* 0x00000046004c7202 */ /* 0x000fce0000000f00 */
[----:B------:R-:W-:Y:S05]  /*26f0*/  WARPSYNC.COLLECTIVE R54, `(.L_x_10955) ;  /* 0x0000000036087348 */ /* 0x000fea0003c00000 */
[----:B------:R0:W1:Y:S02]  /*2700*/  SHFL.BFLY P6, R77, R76, R69, R55 ;  /* 0x0c0000454c4d7389 */ /* 0x00006400000c0037 */
[----:B01----:R-:W-:Y:S05]  /*2710*/  ENDCOLLECTIVE ;  /* 0x000000000000791b */ /* 0x003fea0003800000 */
.L_x_10955:
[----:B------:R-:W-:Y:S01]  /*2720*/  HFMA2 R69, -RZ, RZ, 0, 4.76837158203125e-07 ;  /* 0x00000008ff457431 */ /* 0x000fe200000001ff */
[----:B------:R-:W-:-:S05]  /*2730*/  MOV R75, R77 ;  /* 0x0000004d004b7202 */ /* 0x000fca0000000f00 */
[----:B------:R-:W-:-:S05]  /*2740*/  FADD.FTZ R75, R70, R75 ;  /* 0x0000004b464b7221 */ /* 0x000fca0000010000 */
[----:B------:R-:W-:-:S07]  /*2750*/  MOV R76, R75 ;  /* 0x0000004b004c7202 */ /* 0x000fce0000000f00 */
[----:B------:R-:W-:Y:S05]  /*2760*/  WARPSYNC.COLLECTIVE R54, `(.L_x_10956) ;  /* 0x0000000036087348 */ /* 0x000fea0003c00000 */
[----:B------:R0:W1:Y:S02]  /*2770*/  SHFL.BFLY P6, R77, R76, R69, R55 ;  /* 0x0c0000454c4d7389 */ /* 0x00006400000c0037 */
[----:B01----:R-:W-:Y:S05]  /*2780*/  ENDCOLLECTIVE ;  /* 0x000000000000791b */ /* 0x003fea0003800000 */
.L_x_10956:
[----:B------:R-:W-:Y:S01]  /*2790*/  HFMA2 R69, -RZ, RZ, 0, 9.5367431640625e-07 ;  /* 0x00000010ff457431 */ /* 0x000fe200000001ff */
[----:B------:R-:W-:-:S05]  /*27a0*/  MOV R72, R77 ;  /* 0x0000004d00487202 */ /* 0x000fca0000000f00 */
[----:B------:R-:W-:-:S05]  /*27b0*/  FADD.FTZ R72, R75, R72 ;  /* 0x000000484b487221 */ /* 0x000fca0000010000 */
[----:B------:R-:W-:-:S07]  /*27c0*/  MOV R76, R72 ;  /* 0x00000048004c7202 */ /* 0x000fce0000000f00 */
[----:B------:R-:W-:Y:S05]  /*27d0*/  WARPSYNC.COLLECTIVE R54, `(.L_x_10957) ;  /* 0x0000000036087348 */ /* 0x000fea0003c00000 */
[----:B------:R0:W1:Y:S02]  /*27e0*/  SHFL.BFLY P6, R77, R76, R69, R55 ;  /* 0x0c0000454c4d7389 */ /* 0x00006400000c0037 */
[----:B01----:R-:W-:Y:S05]  /*27f0*/  ENDCOLLECTIVE ;  /* 0x000000000000791b */ /* 0x003fea0003800000 */
.L_x_10957:
[----:B------:R-:W-:Y:S05]  /*2800*/  BRA `(.L_x_10958) ;  /* 0xfffffff000bc7947 */ /* 0x000fea000383ffff */
.L_x_10959:
        /* <DEDUP_REMOVED lines=15> */
.L_x_12171:


//--------------------- .text._ZN10layer_norm31ln_parallel_residual_fwd_kernelINS_13Kernel_traitsIfffffjLj512ELj1ELj4ELj1ELj16ENS_18Kernel_traits_baseILj512EfffffjLj128EEEEELb0ELb1ELb1EEEvNS_9FwdParamsE --------------------------
	.section	.text._ZN10layer_norm31ln_parallel_residual_fwd_kernelINS_13Kernel_traitsIfffffjLj512ELj1ELj4ELj1ELj16ENS_18Kernel_traits_baseILj512EfffffjLj128EEEEELb0ELb1ELb1EEEvNS_9FwdParamsE,"ax",@progbits
	.align	128
        .global         _ZN10layer_norm31ln_parallel_residual_fwd_kernelINS_13Kernel_traitsIfffffjLj512ELj1ELj4ELj1ELj16ENS_18Kernel_traits_baseILj512EfffffjLj128EEEEELb0ELb1ELb1EEEvNS_9FwdParamsE
        .type           _ZN10layer_norm31ln_parallel_residual_fwd_kernelINS_13Kernel_traitsIfffffjLj512ELj1ELj4ELj1ELj16ENS_18Kernel_traits_baseILj512EfffffjLj128EEEEELb0ELb1ELb1EEEvNS_9FwdParamsE,@function
        .size           _ZN10layer_norm31ln_parallel_residual_fwd_kernelINS_13Kernel_traitsIfffffjLj512ELj1ELj4ELj1ELj16ENS_18Kernel_traits_baseILj512EfffffjLj128EEEEELb0ELb1ELb1EEEvNS_9FwdParamsE,(.L_x_12172 - _ZN10layer_norm31ln_parallel_residual_fwd_kernelINS_13Kernel_traitsIfffffjLj512ELj1ELj4ELj1ELj16ENS_18Kernel_traits_baseILj512EfffffjLj128EEEEELb0ELb1ELb1EEEvNS_9FwdParamsE)
        .other          _ZN10layer_norm31ln_parallel_residual_fwd_kernelINS_13Kernel_traitsIfffffjLj512ELj1ELj4ELj1ELj16ENS_18Kernel_traits_baseILj512EfffffjLj128EEEEELb0ELb1ELb1EEEvNS_9FwdParamsE,@"STO_CUDA_ENTRY STV_DEFAULT"
_ZN10layer_norm31ln_parallel_residual_fwd_kernelINS_13Kernel_traitsIfffffjLj512ELj1ELj4ELj1ELj16ENS_18Kernel_traits_baseILj512EfffffjLj128EEEEELb0ELb1ELb1EEEvNS_9FwdParamsE:
.text._ZN10layer_norm31ln_parallel_residual_fwd_kernelINS_13Kernel_traitsIfffffjLj512ELj1ELj4ELj1ELj16ENS_18Kernel_traits_baseILj512EfffffjLj128EEEEELb0ELb1ELb1EEEvNS_9FwdParamsE:
[----:B------:R-:W-:Y:S01]  /*0000*/  LDC R1, c[0x0][0x37c] ;  /* 0x0000df00ff017b82 */ /* 0x000fe20000000800 */
[----:B------:R-:W0:Y:S01]  /*0010*/  S2R R42, SR_TID.X ;  /* 0x00000000002a7919 */ /* 0x000e220000002100 */
[----:B------:R-:W1:Y:S06]  /*0020*/  LDCU.64 UR4, c[0x0][0x438] ;  /* 0x00008700ff0477ac */ /* 0x000e6c0008000a00 */
[----:B------:R-:W2:Y:S01]  /*0030*/  LDC.64 R6, c[0x0][0x3d0] ;  /* 0x0000f400ff067b82 */ /* 0x000ea20000000a00 */
[----:B------:R-:W3:Y:S01]  /*0040*/  LDCU.64 UR6, c[0x0][0x358] ;  /* 0x00006b00ff0677ac */ /* 0x000ee20008000a00 */
[----:B------:R-:W4:Y:S06]  /*0050*/  LDCU.64 UR8, c[0x0][0x3a0] ;  /* 0x00007400ff0877ac */ /* 0x000f2c0008000a00 */
[----:B------:R-:W4:Y:S01]  /*0060*/  LDC.64 R44, c[0x0][0x398] ;  /* 0x0000e600ff2c7b82 */ /* 0x000f220000000a00 */
[----:B-1----:R-:W-:-:S04]  /*0070*/  ISETP.NE.U32.AND P2, PT, RZ, UR4, PT ;  /* 0x00000004ff007c0c */ /* 0x002fc8000bf45070 */
[----:B------:R-:W-:Y:S02]  /*0080*/  ISETP.NE.AND.EX P2, PT, RZ, UR5, PT, P2 ;  /* 0x00000005ff007c0c */ /* 0x000fe4000bf45320 */
[----:B0-----:R-:W-:Y:S01]  /*0090*/  LOP3.LUT R0, R42, 0x1f, RZ, 0xc0, !PT ;  /* 0x0000001f2a007812 */ /* 0x001fe200078ec0ff */
[----:B------:R-:W0:Y:S01]  /*00a0*/  S2UR UR4, SR_CTAID.X ;  /* 0x00000000000479c3 */ /* 0x000e220000002500 */
[----:B------:R-:W1:Y:S03]  /*00b0*/  LDCU UR5, c[0x0][0x384] ;  /* 0x00007080ff0577ac */ /* 0x000e660008000800 */
[----:B--2---:R-:W-:-:S06]  /*00c0*/  IMAD.WIDE.U32 R6, R0, 0x10, R6 ;  /* 0x0000001000067825 */ /* 0x004fcc00078e0006 */
[----:B------:R-:W2:Y:S01]  /*00d0*/  @P2 LDC.64 R40, c[0x0][0x438] ;  /* 0x00010e00ff282b82 */ /* 0x000ea20000000a00 */
[----:B---3--:R-:W3:Y:S04]  /*00e0*/  LDG.E.128 R8, desc[UR6][R6.64] ;  /* 0x0000000606087981 */ /* 0x008ee8000c1e1d00 */
[----:B------:R-:W3:Y:S04]  /*00f0*/  LDG.E.128 R36, desc[UR6][R6.64+0x200] ;  /* 0x0002000606247981 */ /* 0x000ee8000c1e1d00 */
[----:B------:R-:W3:Y:S04]  /*0100*/  LDG.E.128 R28, desc[UR6][R6.64+0x400] ;  /* 0x00040006061c7981 */ /* 0x000ee8000c1e1d00 */
[----:B------:R1:W3:Y:S01]  /*0110*/  LDG.E.128 R32, desc[UR6][R6.64+0x600] ;  /* 0x0006000606207981 */ /* 0x0002e2000c1e1d00 */
[----:B--2---:R-:W-:-:S05]  /*0120*/  @P2 IMAD.WIDE.U32 R40, R0, 0x10, R40 ;  /* 0x0000001000282825 */ /* 0x004fca00078e0028 */
[----:B------:R2:W5:Y:S04]  /*0130*/  @P2 LDG.E.128 R24, desc[UR6][R40.64] ;  /* 0x0000000628182981 */ /* 0x000568000c1e1d00 */
[----:B------:R2:W5:Y:S04]  /*0140*/  @P2 LDG.E.128 R20, desc[UR6][R40.64+0x200] ;  /* 0x0002000628142981 */ /* 0x000568000c1e1d00 */
[----:B------:R2:W5:Y:S04]  /*0150*/  @P2 LDG.E.128 R16, desc[UR6][R40.64+0x400] ;  /* 0x0004000628102981 */ /* 0x000568000c1e1d00 */
[----:B------:R2:W5:Y:S01]  /*0160*/  @P2 LDG.E.128 R12, desc[UR6][R40.64+0x600] ;  /* 0x00060006280c2981 */ /* 0x000562000c1e1d00 */
[----:B0-----:R-:W-:Y:S01]  /*0170*/  USHF.L.U32 UR4, UR4, 0x2, URZ ;  /* 0x0000000204047899 */ /* 0x001fe200080006ff */
[----:B----4-:R-:W-:-:S04]  /*0180*/  LOP3.LUT P1, RZ, R44, UR8, RZ, 0xfc, !PT ;  /* 0x000000082cff7c12 */ /* 0x010fc8000f82fcff */
[----:B------:R-:W-:Y:S02]  /*0190*/  LOP3.LUT P1, RZ, R45, UR9, RZ, 0xfc, P1 ;  /* 0x000000092dff7c12 */ /* 0x000fe4000882fcff */
[-C--:B---3--:R-:W-:Y:S02]  /*01a0*/  @P2 MOV R5, R10.reuse ;  /* 0x0000000a00052202 */ /* 0x088fe40000000f00 */
[----:B------:R-:W-:Y:S02]  /*01b0*/  @!P2 MOV R5, R10 ;  /* 0x0000000a0005a202 */ /* 0x000fe40000000f00 */
[----:B------:R-:W-:Y:S02]  /*01c0*/  SHF.R.U32.HI R10, RZ, 0x5, R42 ;  /* 0x00000005ff0a7819 */ /* 0x000fe4000001162a */
[----:B------:R-:W-:Y:S02]  /*01d0*/  @P2 MOV R3, R8 ;  /* 0x0000000800032202 */ /* 0x000fe40000000f00 */
[----:B------:R-:W-:-:S02]  /*01e0*/  LOP3.LUT R10, R10, UR4, RZ, 0xfc, !PT ;  /* 0x000000040a0a7c12 */ /* 0x000fc4000f8efcff */
[----:B------:R-:W-:Y:S02]  /*01f0*/  @P2 MOV R2, R9 ;  /* 0x0000000900022202 */ /* 0x000fe40000000f00 */
[----:B-1----:R-:W-:Y:S02]  /*0200*/  ISETP.GE.AND P0, PT, R10, UR5, PT ;  /* 0x000000050a007c0c */ /* 0x002fe4000bf06270 */
[----:B------:R-:W-:Y:S02]  /*0210*/  @P2 MOV R4, R11 ;  /* 0x0000000b00042202 */ /* 0x000fe40000000f00 */
[----:B------:R-:W-:Y:S02]  /*0220*/  @!P2 MOV R3, R8 ;  /* 0x000000080003a202 */ /* 0x000fe40000000f00 */
[----:B------:R-:W-:Y:S02]  /*0230*/  @!P2 MOV R2, R9 ;  /* 0x000000090002a202 */ /* 0x000fe40000000f00 */
[----:B------:R-:W-:-:S02]  /*0240*/  @!P2 MOV R4, R11 ;  /* 0x0000000b0004a202 */ /* 0x000fc40000000f00 */
[----:B------:R-:W-:Y:S02]  /*0250*/  @P2 MOV R7, R36 ;  /* 0x0000002400072202 */ /* 0x000fe40000000f00 */
[----:B------:R-:W-:Y:S02]  /*0260*/  @P2 MOV R6, R37 ;  /* 0x0000002500062202 */ /* 0x000fe40000000f00 */
[----:B------:R-:W-:Y:S02]  /*0270*/  @P2 MOV R9, R38 ;  /* 0x0000002600092202 */ /* 0x000fe40000000f00 */
        /* <DEDUP_REMOVED lines=17> */
[----:B--2---:R-:W-:Y:S06]  /*0390*/  @P0 EXIT ;  /* 0x000000000000094d */ /* 0x004fec0003800000 */
        /* <DEDUP_REMOVED lines=20> */
.L_x_10970:
[----:B--2---:R-:W-:Y:S01]  /*04e0*/  ISETP.NE.U32.AND P2, PT, RZ, UR10, PT ;  /* 0x0000000aff007c0c */ /* 0x004fe2000bf45070 */
[----:B----4-:R-:W2:Y:S01]  /*04f0*/  LDC.64 R44, c[0x0][0x390] ;  /* 0x0000e400ff2c7b82 */ /* 0x010ea20000000a00 */
[----:B-1----:R-:W-:Y:S02]  /*0500*/  IMAD R46, R10, UR5, RZ ;  /* 0x000000050a2e7c24 */ /* 0x002fe4000f8e02ff */
[----:B------:R-:W-:-:S03]  /*0510*/  ISETP.NE.AND.EX P2, PT, RZ, UR11, PT, P2 ;  /* 0x0000000bff007c0c */ /* 0x000fc6000bf45320 */
[----:B------:R-:W-:Y:S02]  /*0520*/  SHF.R.S32.HI R47, RZ, 0x1f, R46 ;  /* 0x0000001fff2f7819 */ /* 0x000fe4000001142e */
[----:B------:R-:W1:Y:S02]  /*0530*/  @P0 LDC.64 R42, c[0x0][0x398] ;  /* 0x0000e600ff2a0b82 */ /* 0x000e640000000a00 */
[----:B------:R-:W-:-:S04]  /*0540*/  LEA.HI R47, R47, R46, RZ, 0x2 ;  /* 0x0000002e2f2f7211 */ /* 0x000fc800078f10ff */
[----:B------:R-:W-:Y:S02]  /*0550*/  LEA.HI.SX32 R47, R47, R0, 0x1e ;  /* 0x000000002f2f7211 */ /* 0x000fe400078ff2ff */
[----:B------:R-:W4:Y:S03]  /*0560*/  @P2 LDC.64 R40, c[0x0][0x3a0] ;  /* 0x0000e800ff282b82 */ /* 0x000f260000000a00 */
[----:B-1----:R-:W-:-:S05]  /*0570*/  @P0 IMAD.WIDE.U32 R48, R47, 0x10, R42 ;  /* 0x000000102f300825 */ /* 0x002fca00078e002a */
[----:B------:R1:W5:Y:S01]  /*0580*/  @P0 LDG.E.128 R28, desc[UR6][R48.64] ;  /* 0x00000006301c0981 */ /* 0x000362000c1e1d00 */
[----:B----4-:R-:W-:-:S04]  /*0590*/  @P2 IMAD.WIDE.U32 R50, R47, 0x10, R40 ;  /* 0x000000102f322825 */ /* 0x010fc800078e0028 */
[----:B--2---:R-:W-:Y:S01]  /*05a0*/  IMAD.WIDE.U32 R40, R47, 0x10, R44 ;  /* 0x000000102f287825 */ /* 0x004fe200078e002c */
[----:B------:R1:W5:Y:S05]  /*05b0*/  @P2 LDG.E.128 R32, desc[UR6][R50.64] ;  /* 0x0000000632202981 */ /* 0x00036a000c1e1d00 */
[----:B------:R-:W5:Y:S01]  /*05c0*/  LDG.E.128 R40, desc[UR6][R40.64] ;  /* 0x0000000628287981 */ /* 0x000f62000c1e1d00 */
        /* <DEDUP_REMOVED lines=15> */
.L_x_10961:
        /* <DEDUP_REMOVED lines=9> */
.L_x_10960:
        /* <DEDUP_REMOVED lines=12> */
.L_x_10962:
[----:B------:R-:W2:Y:S01]  /*0810*/  @P1 LDC.64 R66, c[0x0][0x3a8] ;  /* 0x0000ea00ff421b82 */ /* 0x000ea20000000a00 */
[----:B-1----:R-:W-:-:S05]  /*0820*/  IADD3 R51, PT, PT, R47, 0x20, RZ ;  /* 0x000000202f337810 */ /* 0x002fca0007ffe0ff */
[----:B------:R-:W-:Y:S02]  /*0830*/  IMAD.WIDE.U32 R40, R51, 0x10, R44 ;  /* 0x0000001033287825 */ /* 0x000fe400078e002c */
[----:B------:R-:W1:Y:S08]  /*0840*/  @P0 LDC.64 R64, c[0x0][0x398] ;  /* 0x0000e600ff400b82 */ /* 0x000e700000000a00 */
[----:B------:R-:W4:Y:S01]  /*0850*/  @P2 LDC.64 R48, c[0x0][0x3a0] ;  /* 0x0000e800ff302b82 */ /* 0x000f220000000a00 */
[----:B--2---:R-:W-:-:S05]  /*0860*/  @P1 IMAD.WIDE.U32 R66, R47, 0x10, R66 ;  /* 0x000000102f421825 */ /* 0x004fca00078e0042 */
[----:B------:R2:W-:Y:S01]  /*0870*/  @P1 STG.E.128 desc[UR6][R66.64], R36 ;  /* 0x0000002442001986 */ /* 0x0005e2000c101d06 */
[----:B-1----:R-:W-:-:S03]  /*0880*/  @P0 IMAD.WIDE.U32 R64, R51, 0x10, R64 ;  /* 0x0000001033400825 */ /* 0x002fc600078e0040 */
[----:B------:R-:W5:Y:S04]  /*0890*/  LDG.E.128 R40, desc[UR6][R40.64] ;  /* 0x0000000628287981 */ /* 0x000f68000c1e1d00 */
[----:B------:R2:W5:Y:S01]  /*08a0*/  @P0 LDG.E.128 R28, desc[UR6][R64.64] ;  /* 0x00000006401c0981 */ /* 0x000562000c1e1d00 */
[----:B----4-:R-:W-:-:S05]  /*08b0*/  @P2 IMAD.WIDE.U32 R48, R51, 0x10, R48 ;  /* 0x0000001033302825 */ /* 0x010fca00078e0030 */
[----:B------:R2:W5:Y:S01]  /*08c0*/  @P2 LDG.E.128 R32, desc[UR6][R48.64] ;  /* 0x0000000630202981 */ /* 0x000562000c1e1d00 */
[----:B---3--:R-:W-:-:S04]  /*08d0*/  UISETP.NE.U32.AND UP0, UPT, UR12, URZ, UPT ;  /* 0x000000ff0c00728c */ /* 0x008fc8000bf05070 */
[----:B------:R-:W-:-:S09]  /*08e0*/  UISETP.NE.AND.EX UP0, UPT, UR13, URZ, UPT, UP0 ;  /* 0x000000ff0d00728c */ /* 0x000fd2000bf05300 */
[----:B--2---:R-:W-:Y:S05]  /*08f0*/  BRA.U UP0, `(.L_x_10963) ;  /* 0x0000000100407547 */ /* 0x004fea000b800000 */
        /* <DEDUP_REMOVED lines=16> */
.L_x_10963:
        /* <DEDUP_REMOVED lines=23> */
.L_x_10964:
[----:B------:R-:W1:Y:S01]  /*0b70*/  @P1 LDC.64 R70, c[0x0][0x3a8] ;  /* 0x0000ea00ff461b82 */ /* 0x000e620000000a00 */
[----:B------:R-:W-:-:S05]  /*0b80*/  IADD3 R67, PT, PT, R47, 0x40, RZ ;  /* 0x000000402f437810 */ /* 0x000fca0007ffe0ff */
[----:B------:R-:W-:Y:S02]  /*0b90*/  IMAD.WIDE.U32 R40, R67, 0x10, R44 ;  /* 0x0000001043287825 */ /* 0x000fe400078e002c */
[----:B------:R-:W2:Y:S08]  /*0ba0*/  @P0 LDC.64 R68, c[0x0][0x398] ;  /* 0x0000e600ff440b82 */ /* 0x000eb00000000a00 */
[----:B------:R-:W3:Y:S01]  /*0bb0*/  @P2 LDC.64 R64, c[0x0][0x3a0] ;  /* 0x0000e800ff402b82 */ /* 0x000ee20000000a00 */
[----:B-1----:R-:W-:-:S05]  /*0bc0*/  @P1 IMAD.WIDE.U32 R70, R51, 0x10, R70 ;  /* 0x0000001033461825 */ /* 0x002fca00078e0046 */
[----:B------:R1:W-:Y:S01]  /*0bd0*/  @P1 STG.E.128 desc[UR6][R70.64], R36 ;  /* 0x0000002446001986 */ /* 0x0003e2000c101d06 */
[----:B--2---:R-:W-:-:S03]  /*0be0*/  @P0 IMAD.WIDE.U32 R68, R67, 0x10, R68 ;  /* 0x0000001043440825 */ /* 0x004fc600078e0044 */
[----:B------:R-:W5:Y:S04]  /*0bf0*/  LDG.E.128 R40, desc[UR6][R40.64] ;  /* 0x0000000628287981 */ /* 0x000f68000c1e1d00 */
[----:B------:R1:W5:Y:S01]  /*0c00*/  @P0 LDG.E.128 R28, desc[UR6][R68.64] ;  /* 0x00000006441c0981 */ /* 0x000362000c1e1d00 */
[----:B---3--:R-:W-:-:S05]  /*0c10*/  @P2 IMAD.WIDE.U32 R64, R67, 0x10, R64 ;  /* 0x0000001043402825 */ /* 0x008fca00078e0040 */
[----:B------:R1:W5:Y:S01]  /*0c20*/  @P2 LDG.E.128 R32, desc[UR6][R64.64] ;  /* 0x0000000640202981 */ /* 0x000362000c1e1d00 */
[----:B------:R-:W-:Y:S05]  /*0c30*/  BRA.U UP0, `(.L_x_10965) ;  /* 0x0000000100347547 */ /* 0x000fea000b800000 */
[----:B-----5:R-:W-:Y:S01]  /*0c40*/  @!P4 MOV R66, R40 ;  /* 0x000000280042c202 */ /* 0x020fe20000000f00 */
[----:B------:R-:W-:Y:S01]  /*0c50*/  @P4 FADD.FTZ R66, R32, R40 ;  /* 0x0000002820424221 */ /* 0x000fe20000010000 */
[----:B-1----:R-:W-:Y:S01]  /*0c60*/  @!P4 MOV R65, R41 ;  /* 0x000000290041c202 */ /* 0x002fe20000000f00 */
        /* <DEDUP_REMOVED lines=10> */
.L_x_10965:
[----:B-----5:R-:W-:Y:S01]  /*0d10*/  @!P4 FADD.FTZ R66, R28, R40 ;  /* 0x000000281c42c221 */ /* 0x020fe20000010000 */
[----:B-1----:R-:W-:Y:S01]  /*0d20*/  @!P4 FADD.FTZ R65, R29, R41 ;  /* 0x000000291d41c221 */ /* 0x002fe20000010000 */
        /* <DEDUP_REMOVED lines=19> */
.L_x_10966:
[----:B------:R-:W1:Y:S01]  /*0e60*/  @P2 LDC.64 R40, c[0x0][0x3a0] ;  /* 0x0000e800ff282b82 */ /* 0x000e620000000a00 */
[----:B------:R-:W-:-:S07]  /*0e70*/  IADD3 R69, PT, PT, R47, 0x60, RZ ;  /* 0x000000602f457810 */ /* 0x000fce0007ffe0ff */
[----:B------:R-:W2:Y:S08]  /*0e80*/  @P1 LDC.64 R70, c[0x0][0x3a8] ;  /* 0x0000ea00ff461b82 */ /* 0x000eb00000000a00 */
[----:B------:R-:W3:Y:S01]  /*0e90*/  @P0 LDC.64 R42, c[0x0][0x398] ;  /* 0x0000e600ff2a0b82 */ /* 0x000ee20000000a00 */
[----:B-1----:R-:W-:-:S04]  /*0ea0*/  @P2 IMAD.WIDE.U32 R74, R69, 0x10, R40 ;  /* 0x00000010454a2825 */ /* 0x002fc800078e0028 */
[----:B------:R-:W-:-:S04]  /*0eb0*/  IMAD.WIDE.U32 R40, R69, 0x10, R44 ;  /* 0x0000001045287825 */ /* 0x000fc800078e002c */
[----:B--2---:R-:W-:-:S05]  /*0ec0*/  @P1 IMAD.WIDE.U32 R70, R67, 0x10, R70 ;  /* 0x0000001043461825 */ /* 0x004fca00078e0046 */
[----:B------:R1:W-:Y:S01]  /*0ed0*/  @P1 STG.E.128 desc[UR6][R70.64], R36 ;  /* 0x0000002446001986 */ /* 0x0003e2000c101d06 */
[----:B---3--:R-:W-:-:S03]  /*0ee0*/  @P0 IMAD.WIDE.U32 R72, R69, 0x10, R42 ;  /* 0x0000001045480825 */ /* 0x008fc600078e002a */
[----:B------:R1:W5:Y:S04]  /*0ef0*/  @P2 LDG.E.128 R32, desc[UR6][R74.64] ;  /* 0x000000064a202981 */ /* 0x000368000c1e1d00 */
[----:B------:R1:W5:Y:S04]  /*0f00*/  @P0 LDG.E.128 R28, desc[UR6][R72.64] ;  /* 0x00000006481c0981 */ /* 0x000368000c1e1d00 */
[----:B------:R-:W5:Y:S01]  /*0f10*/  LDG.E.128 R40, desc[UR6][R40.64] ;  /* 0x0000000628287981 */ /* 0x000f62000c1e1d00 */
[----:B------:R-:W-:Y:S05]  /*0f20*/  BRA.U UP0, `(.L_x_10967) ;  /* 0x0000000100347547 */ /* 0x000fea000b800000 */
[----:B-1---5:R-:W-:Y:S01]  /*0f30*/  @!P4 MOV R70, R40 ;  /* 0x000000280046c202 */ /* 0x022fe20000000f00 */
        /* <DEDUP_REMOVED lines=12> */
.L_x_10967:
[----:B-1---5:R-:W-:Y:S01]  /*1000*/  @!P4 FADD.FTZ R70, R28, R40 ;  /* 0x000000281c46c221 */ /* 0x022fe20000010000 */
        /* <DEDUP_REMOVED lines=20> */
.L_x_10968:
[----:B------:R-:W-:Y:S01]  /*1150*/  FADD.FTZ R40, RZ, R62 ;  /* 0x0000003eff287221 */ /* 0x000fe20000010000 */
[----:B------:R-:W-:Y:S01]  /*1160*/  UMOV UR4, 0xffffffff ;  /* 0xffffffff00047882 */ /* 0x000fe20000000000 */
[----:B------:R-:W-:Y:S02]  /*1170*/  ISETP.NE.AND P2, PT, R0, RZ, PT ;  /* 0x000000ff0000720c */ /* 0x000fe40003f45270 */
[----:B------:R-:W-:-:S04]  /*1180*/  FADD.FTZ R41, R40, R61 ;  /* 0x0000003d28297221 */ /* 0x000fc80000010000 */
[----:B------:R-:W-:-:S04]  /*1190*/  FADD.FTZ R40, R41, R60 ;  /* 0x0000003c29287221 */ /* 0x000fc80000010000 */
[----:B------:R-:W-:Y:S02]  /*11a0*/  FADD.FTZ R43, R40, R59 ;  /* 0x0000003b282b7221 */ /* 0x000fe40000010000 */
[----:B------:R-:W1:Y:S02]  /*11b0*/  @P1 LDC.64 R40, c[0x0][0x3a8] ;  /* 0x0000ea00ff281b82 */ /* 0x000e640000000a00 */
[----:B------:R-:W-:-:S04]  /*11c0*/  FADD.FTZ R42, R43, R50 ;  /* 0x000000322b2a7221 */ /* 0x000fc80000010000 */
[----:B------:R-:W-:-:S04]  /*11d0*/  FADD.FTZ R43, R42, R49 ;  /* 0x000000312a2b7221 */ /* 0x000fc80000010000 */
[----:B------:R-:W-:-:S04]  /*11e0*/  FADD.FTZ R43, R43, R48 ;  /* 0x000000302b2b7221 */ /* 0x000fc80000010000 */
[----:B------:R-:W-:-:S04]  /*11f0*/  FADD.FTZ R43, R43, R46 ;  /* 0x0000002e2b2b7221 */ /* 0x000fc80000010000 */
[----:B------:R-:W-:-:S04]  /*1200*/  FADD.FTZ R42, R43, R66 ;  /* 0x000000422b2a7221 */ /* 0x000fc80000010000 */
[----:B------:R-:W-:Y:S01]  /*1210*/  FADD.FTZ R43, R42, R65 ;  /* 0x000000412a2b7221 */ /* 0x000fe20000010000 */
[----:B-1----:R-:W-:-:S04]  /*1220*/  @P1 IMAD.WIDE.U32 R40, R69, 0x10, R40 ;  /* 0x0000001045281825 */ /* 0x002fc800078e0028 */
[----:B------:R-:W-:Y:S01]  /*1230*/  FADD.FTZ R42, R43, R64 ;  /* 0x000000402b2a7221 */ /* 0x000fe20000010000 */
[----:B------:R1:W-:Y:S03]  /*1240*/  @P1 STG.E.128 desc[UR6][R40.64], R36 ;  /* 0x0000002428001986 */ /* 0x0003e6000c101d06 */
[----:B------:R-:W-:-:S04]  /*1250*/  FADD.FTZ R43, R42, R63 ;  /* 0x0000003f2a2b7221 */ /* 0x000fc80000010000 */
[----:B------:R-:W-:-:S04]  /*1260*/  FADD.FTZ R42, R43, R70 ;  /* 0x000000462b2a7221 */ /* 0x000fc80000010000 */
[----:B------:R-:W-:-:S04]  /*1270*/  FADD.FTZ R43, R42, R71 ;  /* 0x000000472a2b7221 */ /* 0x000fc80000010000 */
[----:B------:R-:W-:-:S04]  /*1280*/  FADD.FTZ R43, R43, R72 ;  /* 0x000000482b2b7221 */ /* 0x000fc80000010000 */
[----:B------:R-:W-:Y:S01]  /*1290*/  FADD.FTZ R45, R43, R68 ;  /* 0x000000442b2d7221 */ /* 0x000fe20000010000 */
[----:B-1----:R-:W-:Y:S06]  /*12a0*/  BRA.DIV UR4, `(.L_x_10969) ;  /* 0x0000000a04007947 */ /* 0x002fec000b800000 */
[----:B------:R-:W1:Y:S01]  /*12b0*/  SHFL.BFLY PT, R40, R45, 0x1, 0x1f ;  /* 0x0c201f002d287f89 */ /* 0x000e6200000e0000 */
[----:B------:R-:W2:Y:S01]  /*12c0*/  LDC R41, c[0x0][0x400] ;  /* 0x00010000ff297b82 */ /* 0x000ea20000000800 */
[----:B-1----:R-:W-:-:S05]  /*12d0*/  FADD.FTZ R73, R45, R40 ;  /* 0x000000282d497221 */ /* 0x002fca0000010000 */
[----:B------:R-:W1:Y:S02]  /*12e0*/  SHFL.BFLY PT, R40, R73, 0x2, 0x1f ;  /* 0x0c401f0049287f89 */ /* 0x000e6400000e0000 */
[----:B-1----:R-:W-:-:S05]  /*12f0*/  FADD.FTZ R74, R73, R40 ;  /* 0x00000028494a7221 */ /* 0x002fca0000010000 */
[----:B------:R-:W1:Y:S02]  /*1300*/  SHFL.BFLY PT, R40, R74, 0x4, 0x1f ;  /* 0x0c801f004a287f89 */ /* 0x000e6400000e0000 */
[----:B-1----:R-:W-:-:S05]  /*1310*/  FADD.FTZ R76, R74, R40 ;  /* 0x000000284a4c7221 */ /* 0x002fca0000010000 */
[----:B------:R-:W1:Y:S02]  /*1320*/  SHFL.BFLY PT, R40, R76, 0x8, 0x1f ;  /* 0x0d001f004c287f89 */ /* 0x000e6400000e0000 */
[----:B-1----:R-:W-:-:S05]  /*1330*/  FADD.FTZ R77, R76, R40 ;  /* 0x000000284c4d7221 */ /* 0x002fca0000010000 */
[----:B------:R-:W1:Y:S02]  /*1340*/  SHFL.BFLY PT, R40, R77, 0x10, 0x1f ;  /* 0x0e001f004d287f89 */ /* 0x000e6400000e0000 */
[----:B-1----:R-:W-:-:S04]  /*1350*/  FADD.FTZ R40, R77, R40 ;  /* 0x000000284d287221 */ /* 0x002fc80000010000 */
[----:B--2---:R-:W-:-:S04]  /*1360*/  FMUL.FTZ R75, R40, R41 ;  /* 0x00000029284b7220 */ /* 0x004fc80000410000 */
        /* <DEDUP_REMOVED lines=32> */
[----:B------:R-:W1:Y:S02]  /*1570*/  SHFL.BFLY PT, R40, R45, 0x1, 0x1f ;  /* 0x0c201f002d287f89 */ /* 0x000e6400000e0000 */
[----:B-1----:R-:W-:-:S05]  /*1580*/  FADD.FTZ R73, R45, R40 ;  /* 0x000000282d497221 */ /* 0x002fca0000010000 */
[----:B------:R-:W1:Y:S02]  /*1590*/  SHFL.BFLY PT, R40, R73, 0x2, 0x1f ;  /* 0x0c401f0049287f89 */ /* 0x000e6400000e0000 */
[----:B-1----:R-:W-:-:S05]  /*15a0*/  FADD.FTZ R74, R73, R40 ;  /* 0x00000028494a7221 */ /* 0x002fca0000010000 */
[----:B------:R-:W1:Y:S02]  /*15b0*/  SHFL.BFLY PT, R40, R74, 0x4, 0x1f ;  /* 0x0c801f004a287f89 */ /* 0x000e6400000e0000 */
[----:B-1----:R-:W-:-:S05]  /*15c0*/  FADD.FTZ R76, R74, R40 ;  /* 0x000000284a4c7221 */ /* 0x002fca0000010000 */
[----:B------:R-:W1:Y:S02]  /*15d0*/  SHFL.BFLY PT, R40, R76, 0x8, 0x1f ;  /* 0x0d001f004c287f89 */ /* 0x000e6400000e0000 */
[----:B-1----:R-:W-:-:S05]  /*15e0*/  FADD.FTZ R77, R76, R40 ;  /* 0x000000284c4d7221 */ /* 0x002fca0000010000 */
[----:B------:R1:W2:Y:S02]  /*15f0*/  SHFL.BFLY PT, R40, R77, 0x10, 0x1f ;  /* 0x0e001f004d287f89 */ /* 0x0002a400000e0000 */
.L_x_10982:
[----:B--2---:R-:W-:Y:S01]  /*1600*/  FADD.FTZ R40, R77, R40 ;  /* 0x000000284d287221 */ /* 0x004fe20000010000 */
[----:B------:R-:W2:Y:S01]  /*1610*/  @!P2 LDC.64 R42, c[0x0][0x3c0] ;  /* 0x0000f000ff2aab82 */ /* 0x000ea20000000a00 */
[C---:B-1----:R-:W-:Y:S02]  /*1620*/  FSEL R77, R75.reuse, RZ, !P3 ;  /* 0x000000ff4b4d7208 */ /* 0x042fe40005800000 */
[----:B0-----:R-:W-:Y:S01]  /*1630*/  FFMA.FTZ R44, R40, R41, UR8 ;  /* 0x00000008282c7e23 */ /* 0x001fe20008010029 */
        /* <DEDUP_REMOVED lines=14> */
[----:B------:R-:W1:Y:S01]  /*1720*/  LDC.64 R44, c[0x0][0x428] ;  /* 0x00010a00ff2c7b82 */ /* 0x000e620000000a00 */
[----:B------:R-:W3:Y:S01]  /*1730*/  MUFU.RSQ R73, R73 ;  /* 0x0000004900497308 */ /* 0x000ee20000001400 */
[----:B--2---:R-:W-:-:S05]  /*1740*/  @!P2 IMAD.WIDE R42, R10, 0x4, R42 ;  /* 0x000000040a2aa825 */ /* 0x004fca00078e022a */
[----:B------:R2:W-:Y:S01]  /*1750*/  @!P2 STG.E desc[UR6][R42.64], R75 ;  /* 0x0000004b2a00a986 */ /* 0x0005e2000c101906 */
[----:B0-----:R-:W-:-:S04]  /*1760*/  @!P2 IMAD.WIDE R40, R10, 0x4, R40 ;  /* 0x000000040a28a825 */ /* 0x001fc800078e0228 */
[C---:B---3--:R-:W-:Y:S01]  /*1770*/  FMUL.FTZ R59, R73.reuse, R62 ;  /* 0x0000003e493b7220 */ /* 0x048fe20000410000 */
[C---:B------:R-:W-:Y:S01]  /*1780*/  FMUL.FTZ R74, R73.reuse, R74 ;  /* 0x0000004a494a7220 */ /* 0x040fe20000410000 */
[C---:B------:R-:W-:Y:S01]  /*1790*/  FMUL.FTZ R76, R73.reuse, R76 ;  /* 0x0000004c494c7220 */ /* 0x040fe20000410000 */
[----:B------:R0:W-:Y:S01]  /*17a0*/  @!P2 STG.E desc[UR6][R40.64], R73 ;  /* 0x000000492800a986 */ /* 0x0001e2000c101906 */
[----:B--2---:R-:W-:Y:S01]  /*17b0*/  FMUL.FTZ R43, R73, R60 ;  /* 0x0000003c492b7220 */ /* 0x004fe20000410000 */
[----:B------:R-:W-:Y:S01]  /*17c0*/  FADD.FTZ R62, -R77, R49 ;  /* 0x000000314d3e7221 */ /* 0x000fe20000010100 */
[----:B-1----:R-:W-:-:S04]  /*17d0*/  IMAD.WIDE.U32 R60, R47, 0x10, R44 ;  /* 0x000000102f3c7825 */ /* 0x002fc800078e002c */
        /* <DEDUP_REMOVED lines=10> */
[C---:B------:R-:W-:Y:S01]  /*1880*/  FADD.FTZ R59, -R77.reuse, R71 ;  /* 0x000000474d3b7221 */ /* 0x040fe20000010100 */
[----:B------:R-:W-:Y:S01]  /*1890*/  FADD.FTZ R74, -R77, R65 ;  /* 0x000000414d4a7221 */ /* 0x000fe20000010100 */
[----:B------:R-:W-:Y:S01]  /*18a0*/  FMUL.FTZ R71, R73, R66 ;  /* 0x0000004249477220 */ /* 0x000fe20000410000 */
[--C-:B------:R-:W-:Y:S01]  /*18b0*/  IMAD.WIDE.U32 R64, R67, 0x10, R44.reuse ;  /* 0x0000001043407825 */ /* 0x100fe200078e002c */
[----:B------:R0:W-:Y:S03]  /*18c0*/  STG.E.128 desc[UR6][R60.64], R40 ;  /* 0x000000283c007986 */ /* 0x0001e6000c101d06 */
[----:B------:R-:W-:Y:S01]  /*18d0*/  FMUL.FTZ R70, R73, R74 ;  /* 0x0000004a49467220 */ /* 0x000fe20000410000 */
[----:B------:R-:W-:Y:S01]  /*18e0*/  IMAD.WIDE.U32 R66, R69, 0x10, R44 ;  /* 0x0000001045427825 */ /* 0x000fe200078e002c */
[----:B0-----:R-:W0:Y:S03]  /*18f0*/  LDC.64 R60, c[0x0][0x380] ;  /* 0x0000e000ff3c7b82 */ /* 0x001e260000000a00 */
[----:B------:R-:W-:Y:S01]  /*1900*/  FADD.FTZ R40, -R77, R72 ;  /* 0x000000484d287221 */ /* 0x000fe20000010100 */
        /* <DEDUP_REMOVED lines=26> */
.L_x_10969:
[----:B------:R-:W-:Y:S01]  /*1ab0*/  HFMA2 R44, -RZ, RZ, 0, 5.9604644775390625e-08 ;  /* 0x00000001ff2c7431 */ /* 0x000fe200000001ff */
[----:B------:R-:W-:Y:S01]  /*1ac0*/  BSSY B0, `(.L_x_10971) ;  /* 0x0000007000007945 */ /* 0x000fe20003800000 */
[----:B------:R-:W-:Y:S02]  /*1ad0*/  MOV R73, R45 ;  /* 0x0000002d00497202 */ /* 0x000fe40000000f00 */
[----:B------:R-:W-:Y:S02]  /*1ae0*/  MOV R43, 0x1f ;  /* 0x0000001f002b7802 */ /* 0x000fe40000000f00 */
[----:B------:R-:W-:-:S07]  /*1af0*/  MOV R42, 0xffffffff ;  /* 0xffffffff002a7802 */ /* 0x000fce0000000f00 */
[----:B0-----:R-:W-:Y:S05]  /*1b00*/  WARPSYNC.COLLECTIVE R42, `(.L_x_10972) ;  /* 0x000000002a087348 */ /* 0x001fea0003c00000 */
[----:B------:R1:W2:Y:S02]  /*1b10*/  SHFL.BFLY P4, R40, R73, R44, R43 ;  /* 0x0c00002c49287389 */ /* 0x0002a4000008002b */
[----:B012---:R-:W-:Y:S05]  /*1b20*/  ENDCOLLECTIVE ;  /* 0x000000000000791b */ /* 0x007fea0003800000 */
.L_x_10972:
[----:B------:R-:W-:Y:S05]  /*1b30*/  BSYNC B0 ;  /* 0x0000000000007941 */ /* 0x000fea0003800000 */
.L_x_10971:
        /* <DEDUP_REMOVED lines=8> */
.L_x_10973:
[----:B------:R-:W-:Y:S02]  /*1bc0*/  HFMA2 R44, -RZ, RZ, 0, 2.384185791015625e-07 ;  /* 0x00000004ff2c7431 */ /* 0x000fe400000001ff */
[----:B------:R-:W-:-:S05]  /*1bd0*/  FADD.FTZ R74, R73, R40 ;  /* 0x00000028494a7221 */ /* 0x000fca0000010000 */
[----:B------:R-:W-:-:S07]  /*1be0*/  MOV R73, R74 ;  /* 0x0000004a00497202 */ /* 0x000fce0000000f00 */
[----:B------:R-:W-:Y:S05]  /*1bf0*/  WARPSYNC.COLLECTIVE R42, `(.L_x_10974) ;  /* 0x000000002a087348 */ /* 0x000fea0003c00000 */
[----:B------:R0:W1:Y:S02]  /*1c00*/  SHFL.BFLY P4, R40, R73, R44, R43 ;  /* 0x0c00002c49287389 */ /* 0x000064000008002b */
[----:B01----:R-:W-:Y:S05]  /*1c10*/  ENDCOLLECTIVE ;  /* 0x000000000000791b */ /* 0x003fea0003800000 */
.L_x_10974:
[----:B------:R-:W-:Y:S02]  /*1c20*/  HFMA2 R44, -RZ, RZ, 0, 4.76837158203125e-07 ;  /* 0x00000008ff2c7431 */ /* 0x000fe400000001ff */
[----:B------:R-:W-:-:S05]  /*1c30*/  FADD.FTZ R76, R74, R40 ;  /* 0x000000284a4c7221 */ /* 0x000fca0000010000 */
[----:B------:R-:W-:-:S07]  /*1c40*/  MOV R73, R76 ;  /* 0x0000004c00497202 */ /* 0x000fce0000000f00 */
[----:B------:R-:W-:Y:S05]  /*1c50*/  WARPSYNC.COLLECTIVE R42, `(.L_x_10975) ;  /* 0x000000002a087348 */ /* 0x000fea0003c00000 */
[----:B------:R0:W1:Y:S02]  /*1c60*/  SHFL.BFLY P4, R40, R73, R44, R43 ;  /* 0x0c00002c49287389 */ /* 0x000064000008002b */
[----:B01----:R-:W-:Y:S05]  /*1c70*/  ENDCOLLECTIVE ;  /* 0x000000000000791b */ /* 0x003fea0003800000 */
.L_x_10975:
[----:B------:R-:W-:Y:S02]  /*1c80*/  HFMA2 R44, -RZ, RZ, 0, 9.5367431640625e-07 ;  /* 0x00000010ff2c7431 */ /* 0x000fe400000001ff */
[----:B------:R-:W-:-:S05]  /*1c90*/  FADD.FTZ R77, R76, R40 ;  /* 0x000000284c4d7221 */ /* 0x000fca0000010000 */
[----:B------:R-:W-:-:S07]  /*1ca0*/  MOV R73, R77 ;  /* 0x0000004d00497202 */ /* 0x000fce0000000f00 */
[----:B------:R-:W-:Y:S05]  /*1cb0*/  WARPSYNC.COLLECTIVE R42, `(.L_x_10976) ;  /* 0x000000002a087348 */ /* 0x000fea0003c00000 */
[----:B------:R0:W1:Y:S02]  /*1cc0*/  SHFL.BFLY P4, R40, R73, R44, R43 ;  /* 0x0c00002c49287389 */ /* 0x000064000008002b */
[----:B01----:R-:W-:Y:S05]  /*1cd0*/  ENDCOLLECTIVE ;  /* 0x000000000000791b */ /* 0x003fea0003800000 */
.L_x_10976:
        /* <DEDUP_REMOVED lines=40> */
.L_x_10977:
[----:B------:R-:W-:Y:S02]  /*1f60*/  HFMA2 R44, -RZ, RZ, 0, 1.1920928955078125e-07 ;  /* 0x00000002ff2c7431 */ /* 0x000fe400000001ff */
[----:B------:R-:W-:-:S07]  /*1f70*/  FADD.FTZ R73, R45, R40 ;  /* 0x000000282d497221 */ /* 0x000fce0000010000 */
[----:B------:R-:W-:Y:S05]  /*1f80*/  WARPSYNC.COLLECTIVE R42, `(.L_x_10978) ;  /* 0x000000002a087348 */ /* 0x000fea0003c00000 */
[----:B------:R0:W1:Y:S02]  /*1f90*/  SHFL.BFLY P4, R40, R73, R44, R43 ;  /* 0x0c00002c49287389 */ /* 0x000064000008002b */
[----:B01----:R-:W-:Y:S05]  /*1fa0*/  ENDCOLLECTIVE ;  /* 0x000000000000791b */ /* 0x003fea0003800000 */
.L_x_10978:
[----:B------:R-:W-:Y:S02]  /*1fb0*/  HFMA2 R44, -RZ, RZ, 0, 2.384185791015625e-07 ;  /* 0x00000004ff2c7431 */ /* 0x000fe400000001ff */
[----:B------:R-:W-:-:S05]  /*1fc0*/  FADD.FTZ R74, R73, R40 ;  /* 0x00000028494a7221 */ /* 0x000fca0000010000 */
[----:B------:R-:W-:-:S07]  /*1fd0*/  MOV R73, R74 ;  /* 0x0000004a00497202 */ /* 0x000fce0000000f00 */
[----:B------:R-:W-:Y:S05]  /*1fe0*/  WARPSYNC.COLLECTIVE R42, `(.L_x_10979) ;  /* 0x000000002a087348 */ /* 0x000fea0003c00000 */
[----:B------:R0:W1:Y:S02]  /*1ff0*/  SHFL.BFLY P4, R40, R73, R44, R43 ;  /* 0x0c00002c49287389 */ /* 0x000064000008002b */
[----:B01----:R-:W-:Y:S05]  /*2000*/  ENDCOLLECTIVE ;  /* 0x000000000000791b */ /* 0x003fea0003800000 */
.L_x_10979:
[----:B------:R-:W-:Y:S02]  /*2010*/  HFMA2 R44, -RZ, RZ, 0, 4.76837158203125e-07 ;  /* 0x00000008ff2c7431 */ /* 0x000fe400000001ff */
[----:B------:R-:W-:-:S05]  /*2020*/  FADD.FTZ R76, R74, R40 ;  /* 0x000000284a4c7221 */ /* 0x000fca0000010000 */
[----:B------:R-:W-:-:S07]  /*2030*/  MOV R73, R76 ;  /* 0x0000004c00497202 */ /* 0x000fce0000000f00 */
[----:B------:R-:W-:Y:S05]  /*2040*/  WARPSYNC.COLLECTIVE R42, `(.L_x_10980) ;  /* 0x000000002a087348 */ /* 0x000fea0003c00000 */
[----:B------:R0:W1:Y:S02]  /*2050*/  SHFL.BFLY P4, R40, R73, R44, R43 ;  /* 0x0c00002c49287389 */ /* 0x000064000008002b */
[----:B01----:R-:W-:Y:S05]  /*2060*/  ENDCOLLECTIVE ;  /* 0x000000000000791b */ /* 0x003fea0003800000 */
.L_x_10980:
[----:B------:R-:W-:Y:S02]  /*2070*/  HFMA2 R44, -RZ, RZ, 0, 9.5367431640625e-07 ;  /* 0x00000010ff2c7431 */ /* 0x000fe400000001ff */
[----:B------:R-:W-:-:S05]  /*2080*/  FADD.FTZ R77, R76, R40 ;  /* 0x000000284c4d7221 */ /* 0x000fca0000010000 */
[----:B------:R-:W-:-:S07]  /*2090*/  MOV R73, R77 ;  /* 0x0000004d00497202 */ /* 0x000fce0000000f00 */
[----:B------:R-:W-:Y:S05]  /*20a0*/  WARPSYNC.COLLECTIVE R42, `(.L_x_10981) ;  /* 0x000000002a087348 */ /* 0x000fea0003c00000 */
[----:B------:R0:W1:Y:S02]  /*20b0*/  SHFL.BFLY P4, R40, R73, R44, R43 ;  /* 0x0c00002c49287389 */ /* 0x000064000008002b */
[----:B01----:R-:W-:Y:S05]  /*20c0*/  ENDCOLLECTIVE ;  /* 0x000000000000791b */ /* 0x003fea0003800000 */
.L_x_10981:
[----:B------:R-:W-:Y:S05]  /*20d0*/  BRA `(.L_x_10982) ;  /* 0xfffffff400487947 */ /* 0x000fea000383ffff */
.L_x_10983:
        /* <DEDUP_REMOVED lines=10> */
.L_x_12172:


//--------------------- .text._ZN10layer_norm31ln_parallel_residual_fwd_kernelINS_13Kernel_traitsIfffffjLj512ELj1ELj4ELj1ELj16ENS_18Kernel_traits_baseILj512EfffffjLj128EEEEELb1ELb0ELb0EEEvNS_9FwdParamsE --------------------------
	.section	.text._ZN10layer_norm31ln_parallel_residual_fwd_kernelINS_13Kernel_traitsIfffffjLj512ELj1ELj4ELj1ELj16ENS_18Kernel_traits_baseILj512EfffffjLj128EEEEELb1ELb0ELb0EEEvNS_9FwdParamsE,"ax",@progbits
	.align	128
        .global         _ZN10layer_norm31ln_parallel_residual_fwd_kernelINS_13Kernel_traitsIfffffjLj512ELj1ELj4ELj1ELj16ENS_18Kernel_traits_baseILj512EfffffjLj128EEEEELb1ELb0ELb0EEEvNS_9FwdParamsE
        .type           _ZN10layer_norm31ln_parallel_residual_fwd_kernelINS_13Kernel_traitsIfffffjLj512ELj1ELj4ELj1ELj16ENS_18Kernel_traits_baseILj512EfffffjLj128EEEEELb1ELb0ELb0EEEvNS_9FwdParamsE,@function
        .size           _ZN10layer_norm31ln_parallel_residual_fwd_kernelINS_13Kernel_traitsIfffffjLj512ELj1ELj4ELj1ELj16ENS_18Kernel_traits_baseILj512EfffffjLj128EEEEELb1ELb0ELb0EEEvNS_9FwdParamsE,(.L_x_12173 - _ZN10layer_norm31ln_parallel_residual_fwd_kernelINS_13Kernel_traitsIfffffjLj512ELj1ELj4ELj1ELj16ENS_18Kernel_traits_baseILj512EfffffjLj128EEEEELb1ELb0ELb0EEEvNS_9FwdParamsE)
        .other          _ZN10layer_norm31ln_parallel_residual_fwd_kernelINS_13Kernel_traitsIfffffjLj512ELj1ELj4ELj1ELj16ENS_18Kernel_traits_baseILj512EfffffjLj128EEEEELb1ELb0ELb0EEEvNS_9FwdParamsE,@"STO_CUDA_ENTRY STV_DEFAULT"
_ZN10layer_norm31ln_parallel_residual_fwd_kernelINS_13Kernel_traitsIfffffjLj512ELj1ELj4ELj1ELj16ENS_18Kernel_traits_baseILj512EfffffjLj128EEEEELb1ELb0ELb0EEEvNS_9FwdParamsE:
.text._ZN10layer_norm31ln_parallel_residual_fwd_kernelINS_13Kernel_traitsIfffffjLj512ELj1ELj4ELj1ELj16ENS_18Kernel_traits_baseILj512EfffffjLj128EEEEELb1ELb0ELb0EEEvNS_9FwdParamsE:
        /* <DEDUP_REMOVED lines=61> */
[C---:B------:R-:W-:Y:S02]  /*03d0*/  ISETP.GE.U32.AND P0, PT, R110.reuse, 0x20, PT ;  /* 0x000000206e00780c */ /* 0x040fe40003f06070 */
[C---:B------:R-:W-:Y:S02]  /*03e0*/  ISETP.GE.U32.AND P1, PT, R110.reuse, 0x40, PT ;  /* 0x000000406e00780c */ /* 0x040fe40003f26070 */
[----:B------:R-:W-:Y:S02]  /*03f0*/  MOV R59, R112 ;  /* 0x00000070003b7202 */ /* 0x000fe40000000f00 */
[----:B------:R-:W-:Y:S01]  /*0400*/  ISETP.GE.U32.AND P2, PT, R110, 0x60, PT ;  /* 0x000000606e00780c */ /* 0x000fe20003f46070 */
[----:B------:R-:W1:Y:S06]  /*0410*/  LDC.64 R4, c[0x0][0x3d8] ;  /* 0x0000f600ff047b82 */ /* 0x000e6c0000000a00 */
[----:B------:R-:W-:-:S02]  /*0420*/  @P0 LOP3.LUT R59, R112, 0x20, RZ, 0xfc, !PT ;  /* 0x00000020703b0812 */ /* 0x000fc400078efcff */
[----:B------:R-:W2:Y:S01]  /*0430*/  LDC.64 R6, c[0x0][0x3d0] ;  /* 0x0000f400ff067b82 */ /* 0x000ea20000000a00 */
[----:B0-----:R-:W-:-:S07]  /*0440*/  @P0 IMAD.WIDE.U32 R2, R112, 0x10, R2 ;  /* 0x0000001070020825 */ /* 0x001fce00078e0002 */
[----:B------:R-:W0:Y:S01]  /*0450*/  LDC.64 R40, c[0x0][0x3d8] ;  /* 0x0000f600ff287b82 */ /* 0x000e220000000a00 */
[----:B------:R-:W5:Y:S01]  /*0460*/  @P0 LDG.E.128 R8, desc[UR8][R2.64] ;  /* 0x0000000802080981 */ /* 0x000f62000c1e1d00 */
[----:B-1----:R-:W-:-:S06]  /*0470*/  @P0 IMAD.WIDE.U32 R4, R112, 0x10, R4 ;  /* 0x0000001070040825 */ /* 0x002fcc00078e0004 */
[----:B------:R-:W1:Y:S01]  /*0480*/  LDC.64 R32, c[0x0][0x3d0] ;  /* 0x0000f400ff207b82 */ /* 0x000e620000000a00 */
[----:B------:R-:W5:Y:S01]  /*0490*/  @P0 LDG.E.128 R12, desc[UR8][R4.64] ;  /* 0x00000008040c0981 */ /* 0x000f62000c1e1d00 */
[----:B--2---:R-:W-:-:S06]  /*04a0*/  @P1 IMAD.WIDE.U32 R6, R59, 0x10, R6 ;  /* 0x000000103b061825 */ /* 0x004fcc00078e0006 */
[----:B------:R-:W2:Y:S01]  /*04b0*/  LDC.64 R34, c[0x0][0x3d8] ;  /* 0x0000f600ff227b82 */ /* 0x000ea20000000a00 */
[----:B------:R-:W5:Y:S01]  /*04c0*/  @P1 LDG.E.128 R16, desc[UR8][R6.64] ;  /* 0x0000000806101981 */ /* 0x000f62000c1e1d00 */
[----:B0-----:R-:W-:-:S04]  /*04d0*/  @P1 IMAD.WIDE.U32 R40, R59, 0x10, R40 ;  /* 0x000000103b281825 */ /* 0x001fc800078e0028 */
[----:B------:R-:W-:Y:S01]  /*04e0*/  @P1 VIADD R59, R59, 0x20 ;  /* 0x000000203b3b1836 */ /* 0x000fe20000000000 */
[----:B------:R0:W5:Y:S01]  /*04f0*/  @P1 LDG.E.128 R20, desc[UR8][R40.64] ;  /* 0x0000000828141981 */ /* 0x000162000c1e1d00 */
[----:B------:R-:W-:Y:S02]  /*0500*/  ISETP.GE.U32.AND P1, PT, R110, 0x80, PT ;  /* 0x000000806e00780c */ /* 0x000fe40003f26070 */
[C---:B-1----:R-:W-:Y:S01]  /*0510*/  @P2 IMAD.WIDE.U32 R42, R59.reuse, 0x10, R32 ;  /* 0x000000103b2a2825 */ /* 0x042fe200078e0020 */
[----:B------:R-:W-:Y:S02]  /*0520*/  CS2R R32, SRZ ;  /* 0x0000000000207805 */ /* 0x000fe4000001ff00 */
[----:B------:R-:W-:Y:S02]  /*0530*/  CS2R R38, SRZ ;  /* 0x0000000000267805 */ /* 0x000fe4000001ff00 */
[----:B------:R-:W-:Y:S02]  /*0540*/  CS2R R36, SRZ ;  /* 0x0000000000247805 */ /* 0x000fe4000001ff00 */
[----:B------:R-:W-:Y:S01]  /*0550*/  CS2R R46, SRZ ;  /* 0x00000000002e7805 */ /* 0x000fe2000001ff00 */
[----:B------:R1:W5:Y:S01]  /*0560*/  @P2 LDG.E.128 R24, desc[UR8][R42.64] ;  /* 0x000000082a182981 */ /* 0x000362000c1e1d00 */
[----:B--2---:R-:W-:Y:S01]  /*0570*/  @P2 IMAD.WIDE.U32 R44, R59, 0x10, R34 ;  /* 0x000000103b2c2825 */ /* 0x004fe200078e0022 */
[----:B------:R-:W-:-:S02]  /*0580*/  CS2R R34, SRZ ;  /* 0x0000000000227805 */ /* 0x000fc4000001ff00 */
[----:B0-----:R-:W-:Y:S02]  /*0590*/  CS2R R40, SRZ ;  /* 0x0000000000287805 */ /* 0x001fe4000001ff00 */
[----:B------:R-:W-:Y:S02]  /*05a0*/  CS2R R50, SRZ ;  /* 0x0000000000327805 */ /* 0x000fe4000001ff00 */
[----:B------:R-:W-:Y:S01]  /*05b0*/  CS2R R48, SRZ ;  /* 0x0000000000307805 */ /* 0x000fe2000001ff00 */
[----:B------:R0:W5:Y:S01]  /*05c0*/  @P2 LDG.E.128 R28, desc[UR8][R44.64] ;  /* 0x000000082c1c2981 */ /* 0x000162000c1e1d00 */
[----:B------:R-:W-:Y:S02]  /*05d0*/  CS2R R54, SRZ ;  /* 0x0000000000367805 */ /* 0x000fe4000001ff00 */
[----:B-1----:R-:W-:Y:S02]  /*05e0*/  CS2R R42, SRZ ;  /* 0x00000000002a7805 */ /* 0x002fe4000001ff00 */
[----:B------:R-:W-:Y:S01]  /*05f0*/  CS2R R52, SRZ ;  /* 0x0000000000347805 */ /* 0x000fe2000001ff00 */
[----:B------:R-:W-:Y:S01]  /*0600*/  @P2 VIADD R59, R59, 0x20 ;  /* 0x000000203b3b2836 */ /* 0x000fe20000000000 */
        /* <DEDUP_REMOVED lines=25> */
.L_x_10986:
        /* <DEDUP_REMOVED lines=17> */
[----:B------:R-:W2:Y:S01]  /*08b0*/  LDC.64 R56, c[0x0][0x3d8] ;  /* 0x0000f600ff387b82 */ /* 0x000ea20000000a00 */
[----:B---3--:R-:W-:-:S05]  /*08c0*/  @P1 IMAD.WIDE.U32 R6, R63, 0x10, R38 ;  /* 0x000000103f061825 */ /* 0x008fca00078e0026 */
[----:B------:R-:W5:Y:S02]  /*08d0*/  @P1 LDG.E.128 R20, desc[UR8][R6.64] ;  /* 0x0000000806141981 */ /* 0x000f64000c1e1d00 */
[----:B------:R-:W3:Y:S01]  /*08e0*/  @P2 LDC.64 R58, c[0x0][0x440] ;  /* 0x00011000ff3a2b82 */ /* 0x000ee20000000a00 */
[----:B0-----:R-:W-:-:S04]  /*08f0*/  @P1 IMAD.WIDE.U32 R36, R63, 0x10, R40 ;  /* 0x000000103f241825 */ /* 0x001fc800078e0028 */
[----:B------:R-:W-:Y:S01]  /*0900*/  @P1 VIADD R63, R63, 0x20 ;  /* 0x000000203f3f1836 */ /* 0x000fe20000000000 */
[----:B------:R0:W5:Y:S01]  /*0910*/  @P1 LDG.E.128 R48, desc[UR8][R36.64] ;  /* 0x0000000824301981 */ /* 0x000162000c1e1d00 */
[----:B----4-:R-:W-:Y:S01]  /*0920*/  @P0 IMAD.WIDE.U32 R2, R112, 0x10, R2 ;  /* 0x0000001070020825 */ /* 0x010fe200078e0002 */
[----:B------:R-:W4:Y:S04]  /*0930*/  LDC.64 R42, c[0x0][0x3d0] ;  /* 0x0000f400ff2a7b82 */ /* 0x000f280000000a00 */
[----:B------:R-:W5:Y:S01]  /*0940*/  @P0 LDG.E.128 R52, desc[UR8][R2.64] ;  /* 0x0000000802340981 */ /* 0x000f62000c1e1d00 */
[----:B--2---:R-:W-:-:S05]  /*0950*/  @P2 IMAD.WIDE.U32 R56, R63, 0x10, R56 ;  /* 0x000000103f382825 */ /* 0x004fca00078e0038 */
[----:B------:R-:W5:Y:S01]  /*0960*/  @P2 LDG.E.128 R28, desc[UR8][R56.64] ;  /* 0x00000008381c2981 */ /* 0x000f62000c1e1d00 */
[----:B---3--:R-:W-:-:S05]  /*0970*/  @P2 IMAD.WIDE.U32 R58, R63, 0x10, R58 ;  /* 0x000000103f3a2825 */ /* 0x008fca00078e003a */
[----:B------:R-:W5:Y:S01]  /*0980*/  @P2 LDG.E.128 R44, desc[UR8][R58.64] ;  /* 0x000000083a2c2981 */ /* 0x000f62000c1e1d00 */
[----:B------:R-:W-:Y:S01]  /*0990*/  ISETP.GE.U32.AND P1, PT, R110, 0x80, PT ;  /* 0x000000806e00780c */ /* 0x000fe20003f26070 */
[C---:B----4-:R-:W-:Y:S01]  /*09a0*/  @P2 IMAD.WIDE.U32 R42, R63.reuse, 0x10, R42 ;  /* 0x000000103f2a2825 */ /* 0x050fe200078e002a */
[----:B-1----:R-:W-:Y:S02]  /*09b0*/  CS2R R34, SRZ ;  /* 0x0000000000227805 */ /* 0x002fe4000001ff00 */
[----:B------:R-:W-:Y:S02]  /*09c0*/  CS2R R32, SRZ ;  /* 0x0000000000207805 */ /* 0x000fe4000001ff00 */
[----:B------:R-:W-:Y:S02]  /*09d0*/  CS2R R38, SRZ ;  /* 0x0000000000267805 */ /* 0x000fe4000001ff00 */
[----:B0-----:R-:W-:Y:S01]  /*09e0*/  CS2R R36, SRZ ;  /* 0x0000000000247805 */ /* 0x001fe2000001ff00 */
[----:B------:R0:W5:Y:S01]  /*09f0*/  @P2 LDG.E.128 R24, desc[UR8][R42.64] ;  /* 0x000000082a182981 */ /* 0x000162000c1e1d00 */
[----:B------:R-:W-:Y:S01]  /*0a00*/  CS2R R40, SRZ ;  /* 0x0000000000287805 */ /* 0x000fe2000001ff00 */
[----:B------:R-:W-:Y:S01]  /*0a10*/  @P2 VIADD R63, R63, 0x20 ;  /* 0x000000203f3f2836 */ /* 0x000fe20000000000 */
[----:B0-----:R-:W-:Y:S01]  /*0a20*/  CS2R R42, SRZ ;  /* 0x00000000002a7805 */ /* 0x001fe2000001ff00 */
[----:B------:R-:W-:Y:S06]  /*0a30*/  @!P1 BRA `(.L_x_10987) ;  /* 0x0000000800109947 */ /* 0x000fec0003800000 */
        /* <DEDUP_REMOVED lines=18> */
.L_x_10985:
        /* <DEDUP_REMOVED lines=33> */
[----:B------:R2:W5:Y:S03]  /*0d70*/  @P1 LDG.E.128 R20, desc[UR8][R56.64] ;  /* 0x0000000838141981 */ /* 0x000566000c1e1d00 */
[----:B------:R-:W-:Y:S01]  /*0d80*/  @P1 VIADD R81, R81, 0x20 ;  /* 0x0000002051511836 */ /* 0x000fe20000000000 */
[----:B------:R2:W5:Y:S01]  /*0d90*/  @P1 LDG.E.128 R48, desc[UR8][R58.64] ;  /* 0x000000083a301981 */ /* 0x000562000c1e1d00 */
[----:B------:R-:W-:-:S04]  /*0da0*/  @P0 IMAD.WIDE.U32 R2, R112, 0x10, R2 ;  /* 0x0000001070020825 */ /* 0x000fc800078e0002 */
[C---:B------:R-:W-:Y:S01]  /*0db0*/  @P2 IMAD.WIDE.U32 R72, R81.reuse, 0x10, R72 ;  /* 0x0000001051482825 */ /* 0x040fe200078e0048 */
[----:B------:R2:W5:Y:S03]  /*0dc0*/  @P0 LDG.E.128 R40, desc[UR8][R2.64] ;  /* 0x0000000802280981 */ /* 0x000566000c1e1d00 */
[C---:B------:R-:W-:Y:S01]  /*0dd0*/  @P2 IMAD.WIDE.U32 R74, R81.reuse, 0x10, R74 ;  /* 0x00000010514a2825 */ /* 0x040fe200078e004a */
[----:B------:R2:W5:Y:S03]  /*0de0*/  @P2 LDG.E.128 R24, desc[UR8][R72.64] ;  /* 0x0000000848182981 */ /* 0x000566000c1e1d00 */
[C---:B------:R-:W-:Y:S01]  /*0df0*/  @P2 IMAD.WIDE.U32 R76, R81.reuse, 0x10, R76 ;  /* 0x00000010514c2825 */ /* 0x040fe200078e004c */
[----:B------:R2:W5:Y:S03]  /*0e00*/  @P2 LDG.E.128 R32, desc[UR8][R74.64] ;  /* 0x000000084a202981 */ /* 0x000566000c1e1d00 */
[C---:B------:R-:W-:Y:S01]  /*0e10*/  @P2 IMAD.WIDE.U32 R78, R81.reuse, 0x10, R78 ;  /* 0x00000010514e2825 */ /* 0x040fe200078e004e */
[----:B------:R2:W5:Y:S04]  /*0e20*/  @P2 LDG.E.128 R28, desc[UR8][R76.64] ;  /* 0x000000084c1c2981 */ /* 0x000568000c1e1d00 */
[----:B------:R2:W5:Y:S01]  /*0e30*/  @P2 LDG.E.128 R44, desc[UR8][R78.64] ;  /* 0x000000084e2c2981 */ /* 0x000562000c1e1d00 */
[----:B------:R-:W-:Y:S01]  /*0e40*/  ISETP.GE.U32.AND P1, PT, R110, 0x80, PT ;  /* 0x000000806e00780c */ /* 0x000fe20003f26070 */
[----:B------:R-:W-:-:S12]  /*0e50*/  @P2 VIADD R81, R81, 0x20 ;  /* 0x0000002051512836 */ /* 0x000fd80000000000 */
        /* <DEDUP_REMOVED lines=14> */
.L_x_10988:
        /* <DEDUP_REMOVED lines=16> */
[----:B--2---:R-:W-:-:S04]  /*1040*/  @P1 IMAD.WIDE.U32 R4, R85, 0x10, R4 ;  /* 0x0000001055041825 */ /* 0x004fc800078e0004 */
[----:B------:R-:W-:Y:S01]  /*1050*/  @P1 VIADD R85, R85, 0x20 ;  /* 0x0000002055551836 */ /* 0x000fe20000000000 */
[----:B------:R-:W5:Y:S02]  /*1060*/  @P1 LDG.E.128 R36, desc[UR8][R4.64] ;  /* 0x0000000804241981 */ /* 0x000f64000c1e1d00 */
[----:B------:R-:W2:Y:S01]  /*1070*/  @P3 LDC.64 R72, c[0x0][0x438] ;  /* 0x00010e00ff483b82 */ /* 0x000ea20000000a00 */
[----:B---3--:R-:W-:-:S05]  /*1080*/  @P2 IMAD.WIDE.U32 R76, R85, 0x10, R44 ;  /* 0x00000010554c2825 */ /* 0x008fca00078e002c */
[----:B------:R-:W5:Y:S02]  /*1090*/  @P2 LDG.E.128 R24, desc[UR8][R76.64] ;  /* 0x000000084c182981 */ /* 0x000f64000c1e1d00 */
[----:B------:R-:W3:Y:S01]  /*10a0*/  @P0 LDC.64 R50, c[0x0][0x438] ;  /* 0x00010e00ff320b82 */ /* 0x000ee20000000a00 */
[----:B0-----:R-:W-:-:S05]  /*10b0*/  @P2 IMAD.WIDE.U32 R78, R85, 0x10, R48 ;  /* 0x00000010554e2825 */ /* 0x001fca00078e0030 */
[----:B------:R-:W5:Y:S02]  /*10c0*/  @P2 LDG.E.128 R32, desc[UR8][R78.64] ;  /* 0x000000084e202981 */ /* 0x000f64000c1e1d00 */
[----:B------:R-:W0:Y:S01]  /*10d0*/  LDC.64 R74, c[0x0][0x3d8] ;  /* 0x0000f600ff4a7b82 */ /* 0x000e220000000a00 */
[----:B-1----:R-:W-:-:S04]  /*10e0*/  @P2 IMAD.WIDE.U32 R80, R85, 0x10, R52 ;  /* 0x0000001055502825 */ /* 0x002fc800078e0034 */
[----:B------:R-:W-:Y:S01]  /*10f0*/  @P2 VIADD R85, R85, 0x20 ;  /* 0x0000002055552836 */ /* 0x000fe20000000000 */
[----:B------:R-:W5:Y:S02]  /*1100*/  @P2 LDG.E.128 R28, desc[UR8][R80.64] ;  /* 0x00000008501c2981 */ /* 0x000f64000c1e1d00 */
[----:B------:R-:W1:Y:S01]  /*1110*/  LDC.64 R54, c[0x0][0x3d0] ;  /* 0x0000f400ff367b82 */ /* 0x000e620000000a00 */
[----:B--2---:R-:W-:-:S07]  /*1120*/  @P3 IMAD.WIDE.U32 R48, R85, 0x10, R72 ;  /* 0x0000001055303825 */ /* 0x004fce00078e0048 */
[----:B------:R-:W2:Y:S01]  /*1130*/  LDC.64 R82, c[0x0][0x3d8] ;  /* 0x0000f600ff527b82 */ /* 0x000ea20000000a00 */
[C---:B---3--:R-:W-:Y:S01]  /*1140*/  @P0 IMAD.WIDE.U32 R72, R112.reuse, 0x10, R50 ;  /* 0x0000001070480825 */ /* 0x048fe200078e0032 */
[----:B------:R3:W5:Y:S04]  /*1150*/  @P3 LDG.E.128 R64, desc[UR8][R48.64] ;  /* 0x0000000830403981 */ /* 0x000768000c1e1d00 */
[----:B------:R-:W5:Y:S01]  /*1160*/  @P0 LDG.E.128 R40, desc[UR8][R72.64] ;  /* 0x0000000848280981 */ /* 0x000f62000c1e1d00 */
[----:B0-----:R-:W-:Y:S01]  /*1170*/  @P0 IMAD.WIDE.U32 R74, R112, 0x10, R74 ;  /* 0x00000010704a0825 */ /* 0x001fe200078e004a */
[----:B------:R-:W0:Y:S04]  /*1180*/  LDC.64 R46, c[0x0][0x3d0] ;  /* 0x0000f400ff2e7b82 */ /* 0x000e280000000a00 */
[----:B------:R-:W5:Y:S01]  /*1190*/  @P0 LDG.E.128 R12, desc[UR8][R74.64] ;  /* 0x000000084a0c0981 */ /* 0x000f62000c1e1d00 */
[----:B-1----:R-:W-:Y:S01]  /*11a0*/  @P3 IMAD.WIDE.U32 R44, R85, 0x10, R54 ;  /* 0x00000010552c3825 */ /* 0x002fe200078e0036 */
[----:B------:R-:W-:-:S02]  /*11b0*/  CS2R R50, SRZ ;  /* 0x0000000000327805 */ /* 0x000fc4000001ff00 */
[----:B---3--:R-:W-:Y:S02]  /*11c0*/  CS2R R48, SRZ ;  /* 0x0000000000307805 */ /* 0x008fe4000001ff00 */
[----:B------:R-:W-:Y:S02]  /*11d0*/  @P3 CS2R R70, SRZ ;  /* 0x0000000000463805 */ /* 0x000fe4000001ff00 */
[----:B------:R-:W-:Y:S01]  /*11e0*/  @P3 CS2R R68, SRZ ;  /* 0x0000000000443805 */ /* 0x000fe2000001ff00 */
[----:B------:R1:W5:Y:S01]  /*11f0*/  @P3 LDG.E.128 R56, desc[UR8][R44.64] ;  /* 0x000000082c383981 */ /* 0x000362000c1e1d00 */
[----:B--2---:R-:W-:-:S05]  /*1200*/  @P3 IMAD.WIDE.U32 R52, R85, 0x10, R82 ;  /* 0x0000001055343825 */ /* 0x004fca00078e0052 */
[----:B------:R2:W5:Y:S01]  /*1210*/  @P3 LDG.E.128 R60, desc[UR8][R52.64] ;  /* 0x00000008343c3981 */ /* 0x000562000c1e1d00 */
[----:B0-----:R-:W-:Y:S01]  /*1220*/  @P0 IMAD.WIDE.U32 R54, R112, 0x10, R46 ;  /* 0x0000001070360825 */ /* 0x001fe200078e002e */
[----:B------:R-:W-:Y:S02]  /*1230*/  CS2R R46, SRZ ;  /* 0x00000000002e7805 */ /* 0x000fe4000001ff00 */
[----:B-1----:R-:W-:Y:S02]  /*1240*/  CS2R R44, SRZ ;  /* 0x00000000002c7805 */ /* 0x002fe4000001ff00 */
[----:B------:R0:W5:Y:S01]  /*1250*/  @P0 LDG.E.128 R8, desc[UR8][R54.64] ;  /* 0x0000000836080981 */ /* 0x000162000c1e1d00 */
[----:B--2---:R-:W-:Y:S02]  /*1260*/  CS2R R52, SRZ ;  /* 0x0000000000347805 */ /* 0x004fe4000001ff00 */
[----:B0-----:R-:W-:-:S07]  /*1270*/  CS2R R54, SRZ ;  /* 0x0000000000367805 */ /* 0x001fce000001ff00 */
.L_x_10987:
[----:B------:R-:W-:Y:S05]  /*1280*/  BSYNC.RECONVERGENT B0 ;  /* 0x0000000000007941 */ /* 0x000fea0003800200 */
.L_x_10984:
[----:B------:R-:W0:Y:S02]  /*1290*/  LDCU UR4, c[0x0][0x384] ;  /* 0x00007080ff0477ac */ /* 0x000e240008000800 */
[----:B0-----:R-:W-:-:S13]  /*12a0*/  ISETP.GE.AND P1, PT, R111, UR4, PT ;  /* 0x000000046f007c0c */ /* 0x001fda000bf26270 */
[----:B------:R-:W-:Y:S05]  /*12b0*/  @P1 EXIT ;  /* 0x000000000000194d */ /* 0x000fea0003800000 */
[----:B------:R-:W-:Y:S01]  /*12c0*/  IMAD.HI.U32 R3, R108, -0x2daee0ad, RZ ;  /* 0xd2511f536c037827 */ /* 0x000fe200078e00ff */
[----:B------:R-:W0:Y:S01]  /*12d0*/  LDCU.U8 UR4, c[0x0][0x410] ;  /* 0x00008200ff0477ac */ /* 0x000e220008000000 */
[----:B------:R-:W-:Y:S01]  /*12e0*/  BSSY B0, `(.L_x_10989) ;  /* 0x0001060000007945 */ /* 0x000fe20003800000 */
[----:B------:R-:W-:Y:S01]  /*12f0*/  LOP3.LUT R0, R0, 0x3, RZ, 0xc0, !PT ;  /* 0x0000000300007812 */ /* 0x000fe200078ec0ff */
[----:B------:R-:W-:Y:S01]  /*1300*/  IMAD.HI.U32 R2, R109, -0x326172a9, RZ ;  /* 0xcd9e8d576d027827 */ /* 0x000fe200078e00ff */
[----:B------:R-:W-:Y:S01]  /*1310*/  LOP3.LUT R3, R3, UR7, RZ, 0x3c, !PT ;  /* 0x0000000703037c12 */ /* 0x000fe2000f8e3cff */
[----:B------:R-:W1:Y:S02]  /*1320*/  LDCU UR5, c[0x0][0x408] ;  /* 0x00008100ff0577ac */ /* 0x000e640008000800 */
[----:B------:R-:W-:Y:S01]  /*1330*/  IMAD R5, R109, -0x326172a9, RZ ;  /* 0xcd9e8d576d057824 */ /* 0x000fe200078e02ff */
[----:B------:R-:W-:Y:S01]  /*1340*/  LOP3.LUT R2, R107, UR6, R2, 0x96, !PT ;  /* 0x000000066b027c12 */ /* 0x000fe2000f8e9602 */
        /* <DEDUP_REMOVED lines=8> */
[----:B------:R-:W-:Y:S01]  /*13d0*/  IMAD.HI.U32 R5, R4, -0x2daee0ad, RZ ;  /* 0xd2511f5304057827 */ /* 0x000fe200078e00ff */
[----:B------:R-:W4:Y:S03]  /*13e0*/  LDCU.64 UR10, c[0x0][0x398] ;  /* 0x00007300ff0a77ac */ /* 0x000f260008000a00 */
[----:B------:R-:W-:Y:S01]  /*13f0*/  IMAD R3, R3, -0x326172a9, RZ ;  /* 0xcd9e8d5703037824 */ /* 0x000fe200078e02ff */
[----:B------:R-:W-:Y:S01]  /*1400*/  LOP3.LUT R5, R72, UR18, R5, 0x96, !PT ;  /* 0x0000001248057c12 */ /* 0x000fe2000f8e9605 */
[C---:B------:R-:W-:Y:S01]  /*1410*/  IMAD.HI.U32 R2, R6.reuse, -0x326172a9, RZ ;  /* 0xcd9e8d5706027827 */ /* 0x040fe200078e00ff */
[----:B------:R-:W1:Y:S03]  /*1420*/  LDCU.64 UR12, c[0x0][0x3a0] ;  /* 0x00007400ff0c77ac */ /* 0x000e660008000a00 */
[----:B------:R-:W-:Y:S01]  /*1430*/  IMAD R6, R6, -0x326172a9, RZ ;  /* 0xcd9e8d5706067824 */ /* 0x000fe200078e02ff */
[----:B------:R-:W-:Y:S01]  /*1440*/  LOP3.LUT R2, R3, UR17, R2, 0x96, !PT ;  /* 0x0000001103027c12 */ /* 0x000fe2000f8e9602 */
[----:B------:R-:W-:Y:S01]  /*1450*/  IMAD.HI.U32 R3, R5, -0x326172a9, RZ ;  /* 0xcd9e8d5705037827 */ /* 0x000fe200078e00ff */
[----:B0-----:R-:W-:-:S03]  /*1460*/  UISETP.NE.AND UP1, UPT, UR4, URZ, UPT ;  /* 0x000000ff0400728c */ /* 0x001fc6000bf25270 */
        /* <DEDUP_REMOVED lines=39> */
[----:B------:R-:W-:Y:S02]  /*16e0*/  HFMA2 R2, -RZ, RZ, 0, 0 ;  /* 0x00000000ff027431 */ /* 0x000fe400000001ff */
[----:B------:R-:W-:Y:S01]  /*16f0*/  IMAD R104, R4, -0x326172a9, RZ ;  /* 0xcd9e8d5704687824 */ /* 0x000fe200078e02ff */
[----:B------:R-:W-:Y:S01]  /*1700*/  LOP3.LUT R106, R3, UR32, R106, 0x96, !PT ;  /* 0x00000020036a7c12 */ /* 0x000fe2000f8e966a */
[----:B-1234-:R-:W-:-:S07]  /*1710*/  IMAD R3, R7, -0x2daee0ad, RZ ;  /* 0xd2511f5307037824 */ /* 0x01efce00078e02ff */
.L_x_11258:
        /* <DEDUP_REMOVED lines=39> */
.L_x_10995:
        /* <DEDUP_REMOVED lines=13> */
.L_x_10997:
[----:B------:R-:W-:Y:S05]  /*1a60*/  BSYNC.RECONVERGENT B3 ;  /* 0x0000000000037941 */ /* 0x000fea0003800200 */
.L_x_10996:
        /* <DEDUP_REMOVED lines=41> */
[----:B------:R-:W-:Y:S02]  /*1d00*/  IMAD.MOV.U32 R96, RZ, RZ, R98 ;  /* 0x000000ffff607224 */ /* 0x000fe400078e0062 */
[----:B------:R-:W-:-:S07]  /*1d10*/  HFMA2 R98, -RZ, RZ, 0, 0 ;  /* 0x00000000ff627431 */ /* 0x000fce00000001ff */
.L_x_10994:
[----:B------:R-:W-:Y:S05]  /*1d20*/  BSYNC.RECONVERGENT B2 ;  /* 0x0000000000027941 */ /* 0x000fea0003800200 */
.L_x_10993:
[----:B------:R-:W0:Y:S01]  /*1d30*/  LDC R3, c[0x0][0x404] ;  /* 0x00010100ff037b82 */ /* 0x000e220000000800 */
[----:B------:R-:W-:Y:S01]  /*1d40*/  ISETP.NE.AND P3, PT, R98, 0x1, PT ;  /* 0x000000016200780c */ /* 0x000fe20003f65270 */
[----:B------:R-:W-:Y:S01]  /*1d50*/  BSSY.RECONVERGENT B2, `(.L_x_10998) ;  /* 0x0000048000027945 */ /* 0x000fe20003800200 */
[----:B------:R-:W-:Y:S01]  /*1d60*/  I2FP.F32.U32 R0, R97 ;  /* 0x0000006100007245 */ /* 0x000fe20000201000 */
[----:B------:R-:W-:Y:S02]  /*1d70*/  IMAD.MOV.U32 R97, RZ, RZ, 0x2f800000 ;  /* 0x2f800000ff617424 */ /* 0x000fe400078e00ff */
[----:B------:R-:W-:Y:S02]  /*1d80*/  IMAD.MOV.U32 R99, RZ, RZ, 0x2 ;  /* 0x00000002ff637424 */ /* 0x000fe400078e00ff */
[----:B------:R-:W-:-:S05]  /*1d90*/  FFMA.FTZ R0, R0, R97, 1.1641532182693481445e-10 ;  /* 0x2f00000000007423 */ /* 0x000fca0000010061 */
[----:B0-----:R-:W-:Y:S02]  /*1da0*/  FSETP.LE.FTZ.AND P2, PT, R0, R3, PT ;  /* 0x000000030000720b */ /* 0x001fe40003f53000 */
        /* <DEDUP_REMOVED lines=10> */
.L_x_11000:
        /* <DEDUP_REMOVED lines=13> */
.L_x_11002:
[----:B------:R-:W-:Y:S05]  /*1f20*/  BSYNC.RECONVERGENT B3 ;  /* 0x0000000000037941 */ /* 0x000fea0003800200 */
.L_x_11001:
        /* <DEDUP_REMOVED lines=42> */
.L_x_10999:
[----:B------:R-:W-:Y:S05]  /*21d0*/  BSYNC.RECONVERGENT B2 ;  /* 0x0000000000027941 */ /* 0x000fea0003800200 */
.L_x_10998:
        /* <DEDUP_REMOVED lines=16> */
.L_x_11005:
        /* <DEDUP_REMOVED lines=13> */
.L_x_11007:
[----:B------:R-:W-:Y:S05]  /*23b0*/  BSYNC.RECONVERGENT B3 ;  /* 0x0000000000037941 */ /* 0x000fea0003800200 */
.L_x_11006:
        /* <DEDUP_REMOVED lines=42> */
.L_x_11004:
[----:B------:R-:W-:Y:S05]  /*2660*/  BSYNC.RECONVERGENT B2 ;  /* 0x0000000000027941 */ /* 0x000fea0003800200 */
.L_x_11003:
        /* <DEDUP_REMOVED lines=16> */
.L_x_11010:
        /* <DEDUP_REMOVED lines=13> */
.L_x_11012:
[----:B------:R-:W-:Y:S05]  /*2840*/  BSYNC.RECONVERGENT B3 ;  /* 0x0000000000037941 */ /* 0x000fea0003800200 */
.L_x_11011:
        /* <DEDUP_REMOVED lines=42> */
.L_x_11009:
[----:B------:R-:W-:Y:S05]  /*2af0*/  BSYNC.RECONVERGENT B2 ;  /* 0x0000000000027941 */ /* 0x000fea0003800200 */
.L_x_11008:
        /* <DEDUP_REMOVED lines=17> */
.L_x_10992:
        /* <DEDUP_REMOVED lines=16> */
.L_x_11016:
        /* <DEDUP_REMOVED lines=13> */
.L_x_11018:
[----:B------:R-:W-:Y:S05]  /*2de0*/  BSYNC.RECONVERGENT B3 ;  /* 0x0000000000037941 */ /* 0x000fea0003800200 */
.L_x_11017:
        /* <DEDUP_REMOVED lines=39> */
[----:B------:R-:W-:Y:S01]  /*3060*/  IMAD.MOV.U32 R6, RZ, RZ, RZ ;  /* 0x000000ffff067224 */ /* 0x000fe200078e00ff */
[----:B------:R-:W-:-:S07]  /*3070*/  LOP3.LUT R106, R4, UR32, R97, 0x96, !PT ;  /* 0x00000020046a7c12 */ /* 0x000fce000f8e9661 */
.L_x_11015:
[----:B------:R-:W-:Y:S05]  /*3080*/  BSYNC.RECONVERGENT B2 ;  /* 0x0000000000027941 */ /* 0x000fea0003800200 */
.L_x_11014:
[----:B------:R-:W0:Y:S01]  /*3090*/  LDC R3, c[0x0][0x404] ;  /* 0x00010100ff037b82 */ /* 0x000e220000000800 */
[----:B------:R-:W-:Y:S01]  /*30a0*/  ISETP.NE.AND P3, PT, R6, 0x1, PT ;  /* 0x000000010600780c */ /* 0x000fe20003f65270 */
[----:B------:R-:W-:Y:S01]  /*30b0*/  BSSY.RECONVERGENT B2, `(.L_x_11019) ;  /* 0x000004b000027945 */ /* 0x000fe20003800200 */
[----:B------:R-:W-:Y:S01]  /*30c0*/  I2FP.F32.U32 R0, R5 ;  /* 0x0000000500007245 */ /* 0x000fe20000201000 */
[----:B------:R-:W-:Y:S02]  /*30d0*/  IMAD.MOV.U32 R5, RZ, RZ, 0x2f800000 ;  /* 0x2f800000ff057424 */ /* 0x000fe400078e00ff */
[----:B------:R-:W-:Y:S02]  /*30e0*/  HFMA2 R7, -RZ, RZ, 0, 1.1920928955078125e-07 ;  /* 0x00000002ff077431 */ /* 0x000fe400000001ff */
        /* <DEDUP_REMOVED lines=14> */
.L_x_11021:
        /* <DEDUP_REMOVED lines=13> */
.L_x_11023:
[----:B------:R-:W-:Y:S05]  /*32a0*/  BSYNC.RECONVERGENT B3 ;  /* 0x0000000000037941 */ /* 0x000fea0003800200 */
.L_x_11022:
        /* <DEDUP_REMOVED lines=43> */
.L_x_11020:
[----:B------:R-:W-:Y:S05]  /*3560*/  BSYNC.RECONVERGENT B2 ;  /* 0x0000000000027941 */ /* 0x000fea0003800200 */
.L_x_11019:
        /* <DEDUP_REMOVED lines=15> */
.L_x_11026:
        /* <DEDUP_REMOVED lines=13> */
.L_x_11028:
[----:B------:R-:W-:Y:S05]  /*3730*/  BSYNC.RECONVERGENT B3 ;  /* 0x0000000000037941 */ /* 0x000fea0003800200 */
.L_x_11027:
        /* <DEDUP_REMOVED lines=42> */
.L_x_11025:
[----:B------:R-:W-:Y:S05]  /*39e0*/  BSYNC.RECONVERGENT B2 ;  /* 0x0000000000027941 */ /* 0x000fea0003800200 */
.L_x_11024:
        /* <DEDUP_REMOVED lines=17> */
.L_x_11031:
        /* <DEDUP_REMOVED lines=13> */
.L_x_11033:
[----:B------:R-:W-:Y:S05]  /*3bd0*/  BSYNC.RECONVERGENT B3 ;  /* 0x0000000000037941 */ /* 0x000fea0003800200 */
.L_x_11032:
        /* <DEDUP_REMOVED lines=42> */
.L_x_11030:
[----:B------:R-:W-:Y:S05]  /*3e80*/  BSYNC.RECONVERGENT B2 ;  /* 0x0000000000027941 */ /* 0x000fea0003800200 */
.L_x_11029:
        /* <DEDUP_REMOVED lines=15> */
.L_x_11036:
        /* <DEDUP_REMOVED lines=13> */
.L_x_11038:
[----:B------:R-:W-:Y:S05]  /*4050*/  BSYNC.RECONVERGENT B3 ;  /* 0x0000000000037941 */ /* 0x000fea0003800200 */
.L_x_11037:
        /* <DEDUP_REMOVED lines=42> */
.L_x_11035:
[----:B------:R-:W-:Y:S05]  /*4300*/  BSYNC.RECONVERGENT B2 ;  /* 0x0000000000027941 */ /* 0x000fea0003800200 */
.L_x_11034:
        /* <DEDUP_REMOVED lines=17> */
.L_x_11041:
        /* <DEDUP_REMOVED lines=13> */
.L_x_11043:
[----:B------:R-:W-:Y:S05]  /*44f0*/  BSYNC.RECONVERGENT B3 ;  /* 0x0000000000037941 */ /* 0x000fea0003800200 */
.L_x_11042:
        /* <DEDUP_REMOVED lines=42> */
.L_x_11040:
[----:B------:R-:W-:Y:S05]  /*47a0*/  BSYNC.RECONVERGENT B2 ;  /* 0x0000000000027941 */ /* 0x000fea0003800200 */
.L_x_11039:
        /* <DEDUP_REMOVED lines=15> */
.L_x_11046:
        /* <DEDUP_REMOVED lines=13> */
.L_x_11048:
[----:B------:R-:W-:Y:S05]  /*4970*/  BSYNC.RECONVERGENT B3 ;  /* 0x0000000000037941 */ /* 0x000fea0003800200 */
.L_x_11047:
        /* <DEDUP_REMOVED lines=42> */
.L_x_11045:
[----:B------:R-:W-:Y:S05]  /*4c20*/  BSYNC.RECONVERGENT B2 ;  /* 0x0000000000027941 */ /* 0x000fea0003800200 */
.L_x_11044:
        /* <DEDUP_REMOVED lines=17> */
.L_x_11051:
        /* <DEDUP_REMOVED lines=15> */
.L_x_11053:
[----:B------:R-:W-:Y:S05]  /*4e30*/  BSYNC.RECONVERGENT B3 ;  /* 0x0000000000037941 */ /* 0x000fea0003800200 */
.L_x_11052:
        /* <DEDUP_REMOVED lines=42> */
.L_x_11050:
[----:B------:R-:W-:Y:S05]  /*50e0*/  BSYNC.RECONVERGENT B2 ;  /* 0x0000000000027941 */ /* 0x000fea0003800200 */
.L_x_11049:
[-C--:B------:R-:W-:Y:S01]  /*50f0*/  FMUL.FTZ R82, R72, R4.reuse ;  /* 0x0000000448527220 */ /* 0x080fe20000410000 */
[----:B------:R-:W-:Y:S01]  /*5100*/  FSETP.GTU.FTZ.AND P6, PT, R6, R3, PT ;  /* 0x000000030600720b */ /* 0x000fe20003fdc000 */
[-C--:B------:R-:W-:Y:S01]  /*5110*/  FMUL.FTZ R99, R73, R4.reuse ;  /* 0x0000000449637220 */ /* 0x080fe20000410000 */
[----:B------:R-:W-:Y:S02]  /*5120*/  I2FP.F32.U32 R100, R83 ;  /* 0x0000005300647245 */ /* 0x000fe40000201000 */
[----:B------:R-:W-:Y:S01]  /*5130*/  FSEL R101, R82, RZ, !P6 ;  /* 0x000000ff52657208 */ /* 0x000fe20007000000 */
[-C--:B------:R-:W-:Y:S01]  /*5140*/  FMUL.FTZ R82, R74, R4.reuse ;  /* 0x000000044a527220 */ /* 0x080fe20000410000 */
[----:B------:R-:W-:Y:S01]  /*5150*/  SEL R6, RZ, 0x1, P6 ;  /* 0x00000001ff067807 */ /* 0x000fe20003000000 */
[----:B------:R-:W-:Y:S01]  /*5160*/  FFMA.FTZ R100, R100, R5, 1.1641532182693481445e-10 ;  /* 0x2f00000064647423 */ /* 0x000fe20000010005 */
[----:B------:R-:W-:Y:S01]  /*5170*/  FSETP.GTU.FTZ.AND P6, PT, R98, R3, PT ;  /* 0x000000036200720b */ /* 0x000fe20003fdc000 */
        /* <DEDUP_REMOVED lines=18> */
[----:B------:R-:W-:Y:S01]  /*52a0*/  SEL R7, RZ, 0x1, P6 ;  /* 0x00000001ff077807 */ /* 0x000fe20003000000 */
[----:B------:R-:W-:Y:S01]  /*52b0*/  FADD.FTZ R83, R4, R97 ;  /* 0x0000006104537221 */ /* 0x000fe20000010000 */
[----:B------:R-:W-:Y:S01]  /*52c0*/  PRMT R4, R6, 0x7610, R4 ;  /* 0x0000761006047816 */ /* 0x000fe20000000004 */
[----:B------:R-:W-:Y:S01]  /*52d0*/  @P1 FADD.FTZ R80, R76, R80 ;  /* 0x000000504c501221 */ /* 0x000fe20000010000 */
[----:B------:R-:W-:Y:S01]  /*52e0*/  PRMT R6, R102, 0x7610, R6 ;  /* 0x0000761066067816 */ /* 0x000fe20000000006 */
[----:B------:R-:W-:-:S07]  /*52f0*/  @P1 FADD.FTZ R83, R79, R83 ;  /* 0x000000534f531221 */ /* 0x000fce0000010000 */
.L_x_11013:
        /* <DEDUP_REMOVED lines=24> */
.L_x_11054:
[----:B01----:R-:W-:Y:S02]  /*5480*/  IMAD.MOV.U32 R3, RZ, RZ, R96 ;  /* 0x000000ffff037224 */ /* 0x003fe400078e0060 */
[----:B------:R-:W-:-:S07]  /*5490*/  VIADD R96, R113, 0x20 ;  /* 0x0000002071607836 */ /* 0x000fce0000000000 */
.L_x_10991:
[----:B------:R-:W-:Y:S05]  /*54a0*/  BSYNC.RECONVERGENT B1 ;  /* 0x0000000000017941 */ /* 0x000fea0003800200 */
.L_x_10990:
        /* <DEDUP_REMOVED lines=22> */
[----:B0-----:R-:W-:-:S07]  /*5610*/  IMAD.MOV.U32 R98, RZ, RZ, R3 ;  /* 0x000000ffff627224 */ /* 0x001fce00078e0003 */
        /* <DEDUP_REMOVED lines=11> */
.L_x_11060:
        /* <DEDUP_REMOVED lines=13> */
.L_x_11062:
[----:B------:R-:W-:Y:S05]  /*57a0*/  BSYNC.RECONVERGENT B3 ;  /* 0x0000000000037941 */ /* 0x000fea0003800200 */
.L_x_11061:
        /* <DEDUP_REMOVED lines=42> */
.L_x_11059:
[----:B------:R-:W-:Y:S05]  /*5a50*/  BSYNC.RECONVERGENT B2 ;  /* 0x0000000000027941 */ /* 0x000fea0003800200 */
.L_x_11058:
[----:B------:R-:W0:Y:S01]  /*5a60*/  LDC R5, c[0x0][0x404] ;  /* 0x00010100ff057b82 */ /* 0x000e220000000800 */
[----:B------:R-:W-:Y:S01]  /*5a70*/  ISETP.NE.AND P3, PT, R7, 0x1, PT ;  /* 0x000000010700780c */ /* 0x000fe20003f65270 */
[----:B------:R-:W-:Y:S01]  /*5a80*/  IMAD.MOV.U32 R3, RZ, RZ, 0x2f800000 ;  /* 0x2f800000ff037424 */ /* 0x000fe200078e00ff */
[----:B------:R-:W-:Y:S01]  /*5a90*/  I2FP.F32.U32 R0, R6 ;  /* 0x0000000600007245 */ /* 0x000fe20000201000 */
[----:B------:R-:W-:Y:S01]  /*5aa0*/  BSSY.RECONVERGENT B2, `(.L_x_11063) ;  /* 0x0000048000027945 */ /* 0x000fe20003800200 */
[----:B------:R-:W-:-:S03]  /*5ab0*/  IMAD.MOV.U32 R97, RZ, RZ, 0x2 ;  /* 0x00000002ff617424 */ /* 0x000fc600078e00ff */
[----:B------:R-:W1:Y:S01]  /*5ac0*/  LDC R4, c[0x0][0x408] ;  /* 0x00010200ff047b82 */ /* 0x000e620000000800 */
[----:B------:R-:W-:-:S05]  /*5ad0*/  FFMA.FTZ R0, R0, R3, 1.1641532182693481445e-10 ;  /* 0x2f00000000007423 */ /* 0x000fca0000010003 */
[----:B0-----:R-:W-:Y:S02]  /*5ae0*/  FSETP.LE.FTZ.AND P2, PT, R0, R5, PT ;  /* 0x000000050000720b */ /* 0x001fe40003f53000 */
[----:B------:R-:W-:Y:S01]  /*5af0*/  MOV R0, R104 ;  /* 0x0000006800007202 */ /* 0x000fe20000000f00 */
[----:B-1---5:R-:W-:Y:S01]  /*5b00*/  FMUL.FTZ R84, R84, R4 ;  /* 0x0000000454547220 */ /* 0x022fe20000410000 */
[----:B------:R-:W-:Y:S09]  /*5b10*/  @!P3 BRA `(.L_x_11064) ;  /* 0x000000040000b947 */ /* 0x000ff20003800000 */
        /* <DEDUP_REMOVED lines=8> */
.L_x_11065:
        /* <DEDUP_REMOVED lines=13> */
.L_x_11067:
[----:B------:R-:W-:Y:S05]  /*5c70*/  BSYNC.RECONVERGENT B3 ;  /* 0x0000000000037941 */ /* 0x000fea0003800200 */
.L_x_11066:
        /* <DEDUP_REMOVED lines=42> */
.L_x_11064:
[----:B------:R-:W-:Y:S05]  /*5f20*/  BSYNC.RECONVERGENT B2 ;  /* 0x0000000000027941 */ /* 0x000fea0003800200 */
.L_x_11063:
        /* <DEDUP_REMOVED lines=15> */
.L_x_11070:
        /* <DEDUP_REMOVED lines=13> */
.L_x_11072:
[----:B------:R-:W-:Y:S05]  /*60f0*/  BSYNC.RECONVERGENT B3 ;  /* 0x0000000000037941 */ /* 0x000fea0003800200 */
.L_x_11071:
        /* <DEDUP_REMOVED lines=42> */
.L_x_11069:
[----:B------:R-:W-:Y:S05]  /*63a0*/  BSYNC.RECONVERGENT B2 ;  /* 0x0000000000027941 */ /* 0x000fea0003800200 */
.L_x_11068:
        /* <DEDUP_REMOVED lines=17> */
.L_x_11075:
        /* <DEDUP_REMOVED lines=13> */
.L_x_11077:
[----:B------:R-:W-:Y:S05]  /*6590*/  BSYNC.RECONVERGENT B3 ;  /* 0x0000000000037941 */ /* 0x000fea0003800200 */
.L_x_11076:
        /* <DEDUP_REMOVED lines=42> */
.L_x_11074:
[----:B------:R-:W-:Y:S05]  /*6840*/  BSYNC.RECONVERGENT B2 ;  /* 0x0000000000027941 */ /* 0x000fea0003800200 */
.L_x_11073:
        /* <DEDUP_REMOVED lines=15> */
.L_x_11080:
        /* <DEDUP_REMOVED lines=13> */
.L_x_11082:
[----:B------:R-:W-:Y:S05]  /*6a10*/  BSYNC.RECONVERGENT B3 ;  /* 0x0000000000037941 */ /* 0x000fea0003800200 */
.L_x_11081:
        /* <DEDUP_REMOVED lines=42> */
.L_x_11079:
[----:B------:R-:W-:Y:S05]  /*6cc0*/  BSYNC.RECONVERGENT B2 ;  /* 0x0000000000027941 */ /* 0x000fea0003800200 */
.L_x_11078:
[----:B------:R-:W-:Y:S01]  /*6cd0*/  ISETP.NE.AND P5, PT, R99, 0x1, PT ;  /* 0x000000016300780c */ /* 0x000fe20003fa5270 */
[----:B------:R-:W-:Y:S01]  /*6ce0*/  FMUL.FTZ R7, R86, R4 ;  /* 0x0000000456077220 */ /* 0x000fe20000410000 */
[----:B------:R-:W-:Y:S01]  /*6cf0*/  I2FP.F32.U32 R0, R0 ;  /* 0x0000000000007245 */ /* 0x000fe20000201000 */
[----:B------:R-:W-:Y:S01]  /*6d00*/  BSSY.RECONVERGENT B2, `(.L_x_11083) ;  /* 0x0000046000027945 */ /* 0x000fe20003800200 */
[----:B------:R-:W-:-:S03]  /*6d10*/  HFMA2 R86, -RZ, RZ, 0, 1.1920928955078125e-07 ;  /* 0x00000002ff567431 */ /* 0x000fc600000001ff */
        /* <DEDUP_REMOVED lines=12> */
.L_x_11085:
        /* <DEDUP_REMOVED lines=13> */
.L_x_11087:
[----:B------:R-:W-:Y:S05]  /*6eb0*/  BSYNC.RECONVERGENT B3 ;  /* 0x0000000000037941 */ /* 0x000fea0003800200 */
.L_x_11086:
        /* <DEDUP_REMOVED lines=42> */
.L_x_11084:
[----:B------:R-:W-:Y:S05]  /*7160*/  BSYNC.RECONVERGENT B2 ;  /* 0x0000000000027941 */ /* 0x000fea0003800200 */
.L_x_11083:
        /* <DEDUP_REMOVED lines=15> */
.L_x_11090:
        /* <DEDUP_REMOVED lines=13> */
.L_x_11092:
[----:B------:R-:W-:Y:S05]  /*7330*/  BSYNC.RECONVERGENT B3 ;  /* 0x0000000000037941 */ /* 0x000fea0003800200 */
.L_x_11091:
        /* <DEDUP_REMOVED lines=42> */
.L_x_11089:
[----:B------:R-:W-:Y:S05]  /*75e0*/  BSYNC.RECONVERGENT B2 ;  /* 0x0000000000027941 */ /* 0x000fea0003800200 */
.L_x_11088:
[----:B------:R-:W-:Y:S01]  /*75f0*/  ISETP.NE.AND P6, PT, R99, 0x1, PT ;  /* 0x000000016300780c */ /* 0x000fe20003fc5270 */
[----:B------:R-:W-:Y:S01]  /*7600*/  BSSY.RECONVERGENT B2, `(.L_x_11093) ;  /* 0x000004a000027945 */ /* 0x000fe20003800200 */
[----:B------:R-:W-:Y:S01]  /*7610*/  I2FP.F32.U32 R0, R0 ;  /* 0x0000000000007245 */ /* 0x000fe20000201000 */
[----:B------:R-:W-:Y:S01]  /*7620*/  FMUL.FTZ R97, R87, R4 ;  /* 0x0000000457617220 */ /* 0x000fe20000410000 */
[----:B------:R-:W-:-:S03]  /*7630*/  MOV R87, R104 ;  /* 0x0000006800577202 */ /* 0x000fc60000000f00 */
        /* <DEDUP_REMOVED lines=12> */
.L_x_11095:
        /* <DEDUP_REMOVED lines=15> */
.L_x_11097:
[----:B------:R-:W-:Y:S05]  /*77f0*/  BSYNC.RECONVERGENT B3 ;  /* 0x0000000000037941 */ /* 0x000fea0003800200 */
.L_x_11096:
        /* <DEDUP_REMOVED lines=42> */
.L_x_11094:
[----:B------:R-:W-:Y:S05]  /*7aa0*/  BSYNC.RECONVERGENT B2 ;  /* 0x0000000000027941 */ /* 0x000fea0003800200 */
.L_x_11093:
[-C--:B------:R-:W-:Y:S01]  /*7ab0*/  FMUL.FTZ R101, R72, R4.reuse ;  /* 0x0000000448657220 */ /* 0x080fe20000410000 */
[----:B------:R-:W-:Y:S01]  /*7ac0*/  FSETP.GTU.FTZ.AND P6, PT, R6, R5, PT ;  /* 0x000000050600720b */ /* 0x000fe20003fdc000 */
[-C--:B------:R-:W-:Y:S01]  /*7ad0*/  FMUL.FTZ R6, R73, R4.reuse ;  /* 0x0000000449067220 */ /* 0x080fe20000410000 */
[----:B------:R-:W-:Y:S01]  /*7ae0*/  I2FP.F32.U32 R86, R87 ;  /* 0x0000005700567245 */ /* 0x000fe20000201000 */
[----:B------:R-:W-:Y:S01]  /*7af0*/  FMUL.FTZ R87, R75, R4 ;  /* 0x000000044b577220 */ /* 0x000fe20000410000 */
[----:B------:R-:W-:Y:S02]  /*7b00*/  FSEL R101, R101, RZ, !P6 ;  /* 0x000000ff65657208 */ /* 0x000fe40007000000 */
[----:B------:R-:W-:Y:S01]  /*7b10*/  SEL R99, RZ, 0x1, P6 ;  /* 0x00000001ff637807 */ /* 0x000fe20003000000 */
[----:B------:R-:W-:Y:S01]  /*7b20*/  FFMA.FTZ R86, R86, R3, 1.1641532182693481445e-10 ;  /* 0x2f00000056567423 */ /* 0x000fe20000010003 */
[----:B------:R-:W-:Y:S02]  /*7b30*/  FSETP.GTU.FTZ.AND P6, PT, R100, R5, PT ;  /* 0x000000056400720b */ /* 0x000fe40003fdc000 */
[----:B------:R-:W-:-:S02]  /*7b40*/  FSEL R7, R7, RZ, P4 ;  /* 0x000000ff07077208 */ /* 0x000fc40002000000 */
[----:B------:R-:W-:Y:S02]  /*7b50*/  FSEL R100, R6, RZ, !P6 ;  /* 0x000000ff06647208 */ /* 0x000fe40007000000 */
[----:B------:R-:W-:Y:S02]  /*7b60*/  SEL R6, RZ, 0x1, P6 ;  /* 0x00000001ff067807 */ /* 0x000fe40003000000 */
[-C--:B------:R-:W-:Y:S01]  /*7b70*/  FSETP.GTU.FTZ.AND P6, PT, R86, R5.reuse, PT ;  /* 0x000000055600720b */ /* 0x080fe20003fdc000 */
[----:B------:R-:W-:Y:S01]  /*7b80*/  FMUL.FTZ R86, R74, R4 ;  /* 0x000000044a567220 */ /* 0x000fe20000410000 */
        /* <DEDUP_REMOVED lines=21> */
.L_x_11057:
        /* <DEDUP_REMOVED lines=16> */
.L_x_11101:
        /* <DEDUP_REMOVED lines=13> */
.L_x_11103:
[----:B------:R-:W-:Y:S05]  /*7eb0*/  BSYNC.RECONVERGENT B3 ;  /* 0x0000000000037941 */ /* 0x000fea0003800200 */
.L_x_11102:
        /* <DEDUP_REMOVED lines=41> */
.L_x_11100:
[----:B------:R-:W-:Y:S05]  /*8150*/  BSYNC.RECONVERGENT B2 ;  /* 0x0000000000027941 */ /* 0x000fea0003800200 */
.L_x_11099:
        /* <DEDUP_REMOVED lines=18> */
.L_x_11106:
        /* <DEDUP_REMOVED lines=13> */
.L_x_11108:
[----:B------:R-:W-:Y:S05]  /*8350*/  BSYNC.RECONVERGENT B3 ;  /* 0x0000000000037941 */ /* 0x000fea0003800200 */
.L_x_11107:
        /* <DEDUP_REMOVED lines=42> */
.L_x_11105:
[----:B------:R-:W-:Y:S05]  /*8600*/  BSYNC.RECONVERGENT B2 ;  /* 0x0000000000027941 */ /* 0x000fea0003800200 */
.L_x_11104:
        /* <DEDUP_REMOVED lines=16> */
.L_x_11111:
        /* <DEDUP_REMOVED lines=13> */
.L_x_11113:
[----:B------:R-:W-:Y:S05]  /*87e0*/  BSYNC.RECONVERGENT B3 ;  /* 0x0000000000037941 */ /* 0x000fea0003800200 */
.L_x_11112:
        /* <DEDUP_REMOVED lines=42> */
.L_x_11110:
[----:B------:R-:W-:Y:S05]  /*8a90*/  BSYNC.RECONVERGENT B2 ;  /* 0x0000000000027941 */ /* 0x000fea0003800200 */
.L_x_11109:
[----:B------:R-:W-:Y:S01]  /*8aa0*/  ISETP.NE.AND P5, PT, R101, 0x1, PT ;  /* 0x000000016500780c */ /* 0x000fe20003fa5270 */
[----:B------:R-:W-:Y:S01]  /*8ab0*/  BSSY.RECONVERGENT B2, `(.L_x_11114) ;  /* 0x0000047000027945 */ /* 0x000fe20003800200 */
[----:B------:R-:W-:Y:S01]  /*8ac0*/  I2FP.F32.U32 R0, R0 ;  /* 0x0000000000007245 */ /* 0x000fe20000201000 */
[----:B------:R-:W-:-:S04]  /*8ad0*/  IMAD.MOV.U32 R99, RZ, RZ, R104 ;  /* 0x000000ffff637224 */ /* 0x000fc800078e0068 */
        /* <DEDUP_REMOVED lines=12> */
.L_x_11116:
        /* <DEDUP_REMOVED lines=13> */
.L_x_11118:
[----:B------:R-:W-:Y:S05]  /*8c70*/  BSYNC.RECONVERGENT B3 ;  /* 0x0000000000037941 */ /* 0x000fea0003800200 */
.L_x_11117:
        /* <DEDUP_REMOVED lines=42> */
.L_x_11115:
[----:B------:R-:W-:Y:S05]  /*8f20*/  BSYNC.RECONVERGENT B2 ;  /* 0x0000000000027941 */ /* 0x000fea0003800200 */
.L_x_11114:
        /* <DEDUP_REMOVED lines=16> */
.L_x_11098:
        /* <DEDUP_REMOVED lines=24> */
.L_x_11119:
[----:B01----:R-:W-:Y:S01]  /*91b0*/  MOV R3, R98 ;  /* 0x0000006200037202 */ /* 0x003fe20000000f00 */
[----:B------:R-:W-:-:S07]  /*91c0*/  VIADD R96, R96, 0x20 ;  /* 0x0000002060607836 */ /* 0x000fce0000000000 */
.L_x_11056:
[----:B------:R-:W-:Y:S05]  /*91d0*/  BSYNC.RECONVERGENT B1 ;  /* 0x0000000000017941 */ /* 0x000fea0003800200 */
.L_x_11055:
        /* <DEDUP_REMOVED lines=34> */
.L_x_11125:
        /* <DEDUP_REMOVED lines=13> */
.L_x_11127:
[----:B------:R-:W-:Y:S05]  /*94d0*/  BSYNC.RECONVERGENT B3 ;  /* 0x0000000000037941 */ /* 0x000fea0003800200 */
.L_x_11126:
        /* <DEDUP_REMOVED lines=42> */
.L_x_11124:
[----:B------:R-:W-:Y:S05]  /*9780*/  BSYNC.RECONVERGENT B2 ;  /* 0x0000000000027941 */ /* 0x000fea0003800200 */
.L_x_11123:
        /* <DEDUP_REMOVED lines=20> */
.L_x_11130:
        /* <DEDUP_REMOVED lines=13> */
.L_x_11132:
[----:B------:R-:W-:Y:S05]  /*99a0*/  BSYNC.RECONVERGENT B3 ;  /* 0x0000000000037941 */ /* 0x000fea0003800200 */
.L_x_11131:
        /* <DEDUP_REMOVED lines=42> */
.L_x_11129:
[----:B------:R-:W-:Y:S05]  /*9c50*/  BSYNC.RECONVERGENT B2 ;  /* 0x0000000000027941 */ /* 0x000fea0003800200 */
.L_x_11128:
        /* <DEDUP_REMOVED lines=15> */
.L_x_11135:
        /* <DEDUP_REMOVED lines=13> */
.L_x_11137:
[----:B------:R-:W-:Y:S05]  /*9e20*/  BSYNC.RECONVERGENT B3 ;  /* 0x0000000000037941 */ /* 0x000fea0003800200 */
.L_x_11136:
        /* <DEDUP_REMOVED lines=42> */
.L_x_11134:
[----:B------:R-:W-:Y:S05]  /*a0d0*/  BSYNC.RECONVERGENT B2 ;  /* 0x0000000000027941 */ /* 0x000fea0003800200 */
.L_x_11133:
        /* <DEDUP_REMOVED lines=17> */
.L_x_11140:
        /* <DEDUP_REMOVED lines=13> */
.L_x_11142:
[----:B------:R-:W-:Y:S05]  /*a2c0*/  BSYNC.RECONVERGENT B3 ;  /* 0x0000000000037941 */ /* 0x000fea0003800200 */
.L_x_11141:
        /* <DEDUP_REMOVED lines=42> */
.L_x_11139:
[----:B------:R-:W-:Y:S05]  /*a570*/  BSYNC.RECONVERGENT B2 ;  /* 0x0000000000027941 */ /* 0x000fea0003800200 */
.L_x_11138:
        /* <DEDUP_REMOVED lines=15> */
.L_x_11145:
        /* <DEDUP_REMOVED lines=13> */
.L_x_11147:
[----:B------:R-:W-:Y:S05]  /*a740*/  BSYNC.RECONVERGENT B3 ;  /* 0x0000000000037941 */ /* 0x000fea0003800200 */
.L_x_11146:
        /* <DEDUP_REMOVED lines=42> */
.L_x_11144:
[----:B------:R-:W-:Y:S05]  /*a9f0*/  BSYNC.RECONVERGENT B2 ;  /* 0x0000000000027941 */ /* 0x000fea0003800200 */
.L_x_11143:
        /* <DEDUP_REMOVED lines=17> */
.L_x_11150:
        /* <DEDUP_REMOVED lines=13> */
.L_x_11152:
[----:B------:R-:W-:Y:S05]  /*abe0*/  BSYNC.RECONVERGENT B3 ;  /* 0x0000000000037941 */ /* 0x000fea0003800200 */
.L_x_11151:
        /* <DEDUP_REMOVED lines=42> */
.L_x_11149:
[----:B------:R-:W-:Y:S05]  /*ae90*/  BSYNC.RECONVERGENT B2 ;  /* 0x0000000000027941 */ /* 0x000fea0003800200 */
.L_x_11148:
        /* <DEDUP_REMOVED lines=15> */
.L_x_11155:
        /* <DEDUP_REMOVED lines=13> */
.L_x_11157:
[----:B------:R-:W-:Y:S05]  /*b060*/  BSYNC.RECONVERGENT B3 ;  /* 0x0000000000037941 */ /* 0x000fea0003800200 */
.L_x_11156:
        /* <DEDUP_REMOVED lines=42> */
.L_x_11154:
[----:B------:R-:W-:Y:S05]  /*b310*/  BSYNC.RECONVERGENT B2 ;  /* 0x0000000000027941 */ /* 0x000fea0003800200 */
.L_x_11153:
[----:B------:R-:W-:Y:S01]  /*b320*/  ISETP.NE.AND P6, PT, R99, 0x1, PT ;  /* 0x000000016300780c */ /* 0x000fe20003fc5270 */
[----:B------:R-:W-:Y:S01]  /*b330*/  BSSY.RECONVERGENT B2, `(.L_x_11158) ;  /* 0x000004a000027945 */ /* 0x000fe20003800200 */
[----:B------:R-:W-:Y:S01]  /*b340*/  I2FP.F32.U32 R0, R0 ;  /* 0x0000000000007245 */ /* 0x000fe20000201000 */
[----:B------:R-:W-:Y:S01]  /*b350*/  FMUL.FTZ R97, R91, R4 ;  /* 0x000000045b617220 */ /* 0x000fe20000410000 */
[----:B------:R-:W-:-:S03]  /*b360*/  IMAD.MOV.U32 R91, RZ, RZ, R104 ;  /* 0x000000ffff5b7224 */ /* 0x000fc600078e0068 */
        /* <DEDUP_REMOVED lines=12> */
.L_x_11160:
        /* <DEDUP_REMOVED lines=15> */
.L_x_11162:
[----:B------:R-:W-:Y:S05]  /*b520*/  BSYNC.RECONVERGENT B3 ;  /* 0x0000000000037941 */ /* 0x000fea0003800200 */
.L_x_11161:
        /* <DEDUP_REMOVED lines=42> */
.L_x_11159:
[----:B------:R-:W-:Y:S05]  /*b7d0*/  BSYNC.RECONVERGENT B2 ;  /* 0x0000000000027941 */ /* 0x000fea0003800200 */
.L_x_11158:
        /* <DEDUP_REMOVED lines=35> */
.L_x_11122:
        /* <DEDUP_REMOVED lines=16> */
.L_x_11166:
        /* <DEDUP_REMOVED lines=13> */
.L_x_11168:
[----:B------:R-:W-:Y:S05]  /*bbe0*/  BSYNC.RECONVERGENT B3 ;  /* 0x0000000000037941 */ /* 0x000fea0003800200 */
.L_x_11167:
        /* <DEDUP_REMOVED lines=41> */
.L_x_11165:
[----:B------:R-:W-:Y:S05]  /*be80*/  BSYNC.RECONVERGENT B2 ;  /* 0x0000000000027941 */ /* 0x000fea0003800200 */
.L_x_11164:
[----:B------:R-:W0:Y:S01]  /*be90*/  LDC R3, c[0x0][0x404] ;  /* 0x00010100ff037b82 */ /* 0x000e220000000800 */
[----:B------:R-:W-:Y:S01]  /*bea0*/  ISETP.NE.AND P3, PT, R99, 0x1, PT ;  /* 0x000000016300780c */ /* 0x000fe20003f65270 */
[----:B------:R-:W-:Y:S01]  /*beb0*/  BSSY.RECONVERGENT B2, `(.L_x_11169) ;  /* 0x0000048000027945 */ /* 0x000fe20003800200 */
[----:B------:R-:W-:Y:S01]  /*bec0*/  I2FP.F32.U32 R0, R97 ;  /* 0x0000006100007245 */ /* 0x000fe20000201000 */
[----:B------:R-:W-:Y:S02]  /*bed0*/  IMAD.MOV.U32 R97, RZ, RZ, 0x2f800000 ;  /* 0x2f800000ff617424 */ /* 0x000fe400078e00ff */
[----:B------:R-:W-:Y:S02]  /*bee0*/  HFMA2 R100, -RZ, RZ, 0, 1.1920928955078125e-07 ;  /* 0x00000002ff647431 */ /* 0x000fe400000001ff */
[----:B------:R-:W-:-:S05]  /*bef0*/  FFMA.FTZ R0, R0, R97, 1.1641532182693481445e-10 ;  /* 0x2f00000000007423 */ /* 0x000fca0000010061 */
[----:B0-----:R-:W-:Y:S01]  /*bf00*/  FSETP.LE.FTZ.AND P2, PT, R0, R3, PT ;  /* 0x000000030000720b */ /* 0x001fe20003f53000 */
        /* <DEDUP_REMOVED lines=10> */
.L_x_11171:
        /* <DEDUP_REMOVED lines=13> */
.L_x_11173:
[----:B------:R-:W-:Y:S05]  /*c080*/  BSYNC.RECONVERGENT B3 ;  /* 0x0000000000037941 */ /* 0x000fea0003800200 */
.L_x_11172:
        /* <DEDUP_REMOVED lines=42> */
.L_x_11170:
[----:B------:R-:W-:Y:S05]  /*c330*/  BSYNC.RECONVERGENT B2 ;  /* 0x0000000000027941 */ /* 0x000fea0003800200 */
.L_x_11169:
[----:B------:R-:W-:Y:S01]  /*c340*/  ISETP.NE.AND P4, PT, R100, 0x1, PT ;  /* 0x000000016400780c */ /* 0x000fe20003f85270 */
[----:B------:R-:W-:Y:S01]  /*c350*/  BSSY.RECONVERGENT B2, `(.L_x_11174) ;  /* 0x0000047000027945 */ /* 0x000fe20003800200 */
[----:B------:R-:W-:Y:S01]  /*c360*/  I2FP.F32.U32 R0, R0 ;  /* 0x0000000000007245 */ /* 0x000fe20000201000 */
[----:B------:R-:W-:-:S04]  /*c370*/  IMAD.MOV.U32 R101, RZ, RZ, 0x2 ;  /* 0x00000002ff657424 */ /* 0x000fc800078e00ff */
        /* <DEDUP_REMOVED lines=12> */
.L_x_11176:
        /* <DEDUP_REMOVED lines=13> */
.L_x_11178:
[----:B------:R-:W-:Y:S05]  /*c510*/  BSYNC.RECONVERGENT B3 ;  /* 0x0000000000037941 */ /* 0x000fea0003800200 */
.L_x_11177:
        /* <DEDUP_REMOVED lines=42> */
.L_x_11175:
[----:B------:R-:W-:Y:S05]  /*c7c0*/  BSYNC.RECONVERGENT B2 ;  /* 0x0000000000027941 */ /* 0x000fea0003800200 */
.L_x_11174:
[----:B------:R-:W-:Y:S01]  /*c7d0*/  ISETP.NE.AND P5, PT, R101, 0x1, PT ;  /* 0x000000016500780c */ /* 0x000fe20003fa5270 */
[----:B------:R-:W-:Y:S01]  /*c7e0*/  BSSY.RECONVERGENT B2, `(.L_x_11179) ;  /* 0x0000047000027945 */ /* 0x000fe20003800200 */
[----:B------:R-:W-:Y:S02]  /*c7f0*/  I2FP.F32.U32 R0, R0 ;  /* 0x0000000000007245 */ /* 0x000fe40000201000 */
        /* <DEDUP_REMOVED lines=13> */
.L_x_11181:
        /* <DEDUP_REMOVED lines=13> */
.L_x_11183:
[----:B------:R-:W-:Y:S05]  /*c9a0*/  BSYNC.RECONVERGENT B3 ;  /* 0x0000000000037941 */ /* 0x000fea0003800200 */
.L_x_11182:
        /* <DEDUP_REMOVED lines=42> */
.L_x_11180:
[----:B------:R-:W-:Y:S05]  /*cc50*/  BSYNC.RECONVERGENT B2 ;  /* 0x0000000000027941 */ /* 0x000fea0003800200 */
.L_x_11179:
        /* <DEDUP_REMOVED lines=16> */
.L_x_11163:
        /* <DEDUP_REMOVED lines=17> */
[----:B------:R-:W-:-:S05]  /*ce70*/  LOP3.LUT R102, R97, 0xff0000, RZ, 0xc0, !PT ;  /* 0x00ff000061667812 */ /* 0x000fca00078ec0ff */
[----:B------:R-:W-:Y:S01]  /*ce80*/  IMAD R3, R3, 0x1000000, R102 ;  /* 0x0100000003037824 */ /* 0x000fe200078e0266 */
[----:B------:R-:W-:-:S04]  /*ce90*/  LOP3.LUT R102, R4, 0xff, RZ, 0xc0, !PT ;  /* 0x000000ff04667812 */ /* 0x000fc800078ec0ff */
[----:B------:R-:W-:-:S05]  /*cea0*/  LEA R3, R114, R3, 0x8 ;  /* 0x0000000372037211 */ /* 0x000fca00078e40ff */
[----:B------:R-:W-:Y:S02]  /*ceb0*/  IMAD.IADD R3, R3, 0x1, R102 ;  /* 0x0000000103037824 */ /* 0x000fe400078e0266 */
[----:B0-----:R-:W-:-:S05]  /*cec0*/  IMAD.WIDE.U32 R100, R96, 0x4, R100 ;  /* 0x0000000460647825 */ /* 0x001fca00078e0064 */
[----:B------:R1:W-:Y:S02]  /*ced0*/  STG.E desc[UR8][R100.64], R3 ;  /* 0x0000000364007986 */ /* 0x0003e4000c101908 */
.L_x_11184:
[----:B01----:R-:W-:Y:S01]  /*cee0*/  IMAD.MOV.U32 R3, RZ, RZ, R98 ;  /* 0x000000ffff037224 */ /* 0x003fe200078e0062 */
[----:B------:R-:W-:-:S07]  /*cef0*/  IADD3 R96, PT, PT, R96, 0x20, RZ ;  /* 0x0000002060607810 */ /* 0x000fce0007ffe0ff */
.L_x_11121:
[----:B------:R-:W-:Y:S05]  /*cf00*/  BSYNC.RECONVERGENT B1 ;  /* 0x0000000000017941 */ /* 0x000fea0003800200 */
.L_x_11120:
        /* <DEDUP_REMOVED lines=34> */
.L_x_11190:
        /* <DEDUP_REMOVED lines=13> */
.L_x_11192:
[----:B------:R-:W-:Y:S05]  /*d200*/  BSYNC.RECONVERGENT B3 ;  /* 0x0000000000037941 */ /* 0x000fea0003800200 */
.L_x_11191:
        /* <DEDUP_REMOVED lines=40> */
[----:B------:R-:W-:Y:S01]  /*d490*/  IMAD.MOV.U32 R6, RZ, RZ, R3 ;  /* 0x000000ffff067224 */ /* 0x000fe200078e0003 */
[----:B------:R-:W-:-:S07]  /*d4a0*/  MOV R98, R4 ;  /* 0x0000000400627202 */ /* 0x000fce0000000f00 */
.L_x_11189:
[----:B------:R-:W-:Y:S05]  /*d4b0*/  BSYNC.RECONVERGENT B2 ;  /* 0x0000000000027941 */ /* 0x000fea0003800200 */
.L_x_11188:
        /* <DEDUP_REMOVED lines=20> */
.L_x_11195:
        /* <DEDUP_REMOVED lines=13> */
.L_x_11197:
[----:B------:R-:W-:Y:S05]  /*d6d0*/  BSYNC.RECONVERGENT B3 ;  /* 0x0000000000037941 */ /* 0x000fea0003800200 */
.L_x_11196:
        /* <DEDUP_REMOVED lines=42> */
.L_x_11194:
[----:B------:R-:W-:Y:S05]  /*d980*/  BSYNC.RECONVERGENT B2 ;  /* 0x0000000000027941 */ /* 0x000fea0003800200 */
.L_x_11193:
        /* <DEDUP_REMOVED lines=15> */
.L_x_11200:
        /* <DEDUP_REMOVED lines=13> */
.L_x_11202:
[----:B------:R-:W-:Y:S05]  /*db50*/  BSYNC.RECONVERGENT B3 ;  /* 0x0000000000037941 */ /* 0x000fea0003800200 */
.L_x_11201:
        /* <DEDUP_REMOVED lines=42> */
.L_x_11199:
[----:B------:R-:W-:Y:S05]  /*de00*/  BSYNC.RECONVERGENT B2 ;  /* 0x0000000000027941 */ /* 0x000fea0003800200 */
.L_x_11198:
        /* <DEDUP_REMOVED lines=17> */
.L_x_11205:
        /* <DEDUP_REMOVED lines=13> */
.L_x_11207:
[----:B------:R-:W-:Y:S05]  /*dff0*/  BSYNC.RECONVERGENT B3 ;  /* 0x0000000000037941 */ /* 0x000fea0003800200 */
.L_x_11206:
        /* <DEDUP_REMOVED lines=42> */
.L_x_11204:
[----:B------:R-:W-:Y:S05]  /*e2a0*/  BSYNC.RECONVERGENT B2 ;  /* 0x0000000000027941 */ /* 0x000fea0003800200 */
.L_x_11203:
        /* <DEDUP_REMOVED lines=15> */
.L_x_11210:
        /* <DEDUP_REMOVED lines=13> */
.L_x_11212:
[----:B------:R-:W-:Y:S05]  /*e470*/  BSYNC.RECONVERGENT B3 ;  /* 0x0000000000037941 */ /* 0x000fea0003800200 */
.L_x_11211:
        /* <DEDUP_REMOVED lines=42> */
.L_x_11209:
[----:B------:R-:W-:Y:S05]  /*e720*/  BSYNC.RECONVERGENT B2 ;  /* 0x0000000000027941 */ /* 0x000fea0003800200 */
.L_x_11208:
        /* <DEDUP_REMOVED lines=17> */
.L_x_11215:
        /* <DEDUP_REMOVED lines=13> */
.L_x_11217:
[----:B------:R-:W-:Y:S05]  /*e910*/  BSYNC.RECONVERGENT B3 ;  /* 0x0000000000037941 */ /* 0x000fea0003800200 */
.L_x_11216:
        /* <DEDUP_REMOVED lines=42> */
.L_x_11214:
[----:B------:R-:W-:Y:S05]  /*ebc0*/  BSYNC.RECONVERGENT B2 ;  /* 0x0000000000027941 */ /* 0x000fea0003800200 */
.L_x_11213:
        /* <DEDUP_REMOVED lines=15> */
.L_x_11220:
        /* <DEDUP_REMOVED lines=13> */
.L_x_11222:
[----:B------:R-:W-:Y:S05]  /*ed90*/  BSYNC.RECONVERGENT B3 ;  /* 0x0000000000037941 */ /* 0x000fea0003800200 */
.L_x_11221:
        /* <DEDUP_REMOVED lines=42> */
.L_x_11219:
[----:B------:R-:W-:Y:S05]  /*f040*/  BSYNC.RECONVERGENT B2 ;  /* 0x0000000000027941 */ /* 0x000fea0003800200 */
.L_x_11218:
        /* <DEDUP_REMOVED lines=17> */
.L_x_11225:
        /* <DEDUP_REMOVED lines=15> */
.L_x_11227:
[----:B------:R-:W-:Y:S05]  /*f250*/  BSYNC.RECONVERGENT B3 ;  /* 0x0000000000037941 */ /* 0x000fea0003800200 */
.L_x_11226:
        /* <DEDUP_REMOVED lines=42> */
.L_x_11224:
[----:B------:R-:W-:Y:S05]  /*f500*/  BSYNC.RECONVERGENT B2 ;  /* 0x0000000000027941 */ /* 0x000fea0003800200 */
.L_x_11223:
        /* <DEDUP_REMOVED lines=35> */
.L_x_11187:
        /* <DEDUP_REMOVED lines=16> */
.L_x_11231:
        /* <DEDUP_REMOVED lines=13> */
.L_x_11233:
[----:B------:R-:W-:Y:S05]  /*f910*/  BSYNC.RECONVERGENT B3 ;  /* 0x0000000000037941 */ /* 0x000fea0003800200 */
.L_x_11232:
        /* <DEDUP_REMOVED lines=41> */
.L_x_11230:
[----:B------:R-:W-:Y:S05]  /*fbb0*/  BSYNC.RECONVERGENT B2 ;  /* 0x0000000000027941 */ /* 0x000fea0003800200 */
.L_x_11229:
[----:B------:R-:W0:Y:S01]  /*fbc0*/  LDC R3, c[0x0][0x404] ;  /* 0x00010100ff037b82 */ /* 0x000e220000000800 */
[----:B------:R-:W-:Y:S01]  /*fbd0*/  I2FP.F32.U32 R0, R97 ;  /* 0x0000006100007245 */ /* 0x000fe20000201000 */
[----:B------:R-:W-:Y:S01]  /*fbe0*/  HFMA2 R97, -RZ, RZ, 0.1171875, 0 ;  /* 0x2f800000ff617431 */ /* 0x000fe200000001ff */
[----:B------:R-:W-:Y:S01]  /*fbf0*/  ISETP.NE.AND P3, PT, R99, 0x1, PT ;  /* 0x000000016300780c */ /* 0x000fe20003f65270 */
[----:B------:R-:W-:Y:S01]  /*fc00*/  BSSY.RECONVERGENT B2, `(.L_x_11234) ;  /* 0x0000046000027945 */ /* 0x000fe20003800200 */
[----:B------:R-:W-:Y:S02]  /*fc10*/  IMAD.MOV.U32 R100, RZ, RZ, 0x2 ;  /* 0x00000002ff647424 */ /* 0x000fe400078e00ff */
[----:B------:R-:W-:-:S05]  /*fc20*/  FFMA.FTZ R0, R0, R97, 1.1641532182693481445e-10 ;  /* 0x2f00000000007423 */ /* 0x000fca0000010061 */
[----:B0-----:R-:W-:Y:S02]  /*fc30*/  FSETP.LE.FTZ.AND P2, PT, R0, R3, PT ;  /* 0x000000030000720b */ /* 0x001fe40003f53000 */
[----:B------:R-:W-:Y:S02]  /*fc40*/  MOV R0, R104 ;  /* 0x0000006800007202 */ /* 0x000fe40000000f00 */
[----:B------:R-:W-:Y:S09]  /*fc50*/  @!P3 BRA `(.L_x_11235) ;  /* 0x000000040000b947 */ /* 0x000ff20003800000 */
        /* <DEDUP_REMOVED lines=8> */
.L_x_11236:
        /* <DEDUP_REMOVED lines=13> */
.L_x_11238:
[----:B------:R-:W-:Y:S05]  /*fdb0*/  BSYNC.RECONVERGENT B3 ;  /* 0x0000000000037941 */ /* 0x000fea0003800200 */
.L_x_11237:
        /* <DEDUP_REMOVED lines=42> */
.L_x_11235:
[----:B------:R-:W-:Y:S05]  /*10060*/  BSYNC.RECONVERGENT B2 ;  /* 0x0000000000027941 */ /* 0x000fea0003800200 */
.L_x_11234:
[----:B------:R-:W-:Y:S01]  /*10070*/  ISETP.NE.AND P4, PT, R100, 0x1, PT ;  /* 0x000000016400780c */ /* 0x000fe20003f85270 */
[----:B------:R-:W-:Y:S01]  /*10080*/  BSSY.RECONVERGENT B2, `(.L_x_11239) ;  /* 0x0000047000027945 */ /* 0x000fe20003800200 */
[----:B------:R-:W-:Y:S01]  /*10090*/  I2FP.F32.U32 R0, R0 ;  /* 0x0000000000007245 */ /* 0x000fe20000201000 */
[----:B------:R-:W-:Y:S01]  /*100a0*/  IMAD.MOV.U32 R101, RZ, RZ, 0x2 ;  /* 0x00000002ff657424 */ /* 0x000fe200078e00ff */
[----:B------:R-:W-:-:S03]  /*100b0*/  MOV R99, R104 ;  /* 0x0000006800637202 */ /* 0x000fc60000000f00 */
        /* <DEDUP_REMOVED lines=11> */
.L_x_11241:
        /* <DEDUP_REMOVED lines=13> */
.L_x_11243:
[----:B------:R-:W-:Y:S05]  /*10240*/  BSYNC.RECONVERGENT B3 ;  /* 0x0000000000037941 */ /* 0x000fea0003800200 */
.L_x_11242:
        /* <DEDUP_REMOVED lines=42> */
.L_x_11240:
[----:B------:R-:W-:Y:S05]  /*104f0*/  BSYNC.RECONVERGENT B2 ;  /* 0x0000000000027941 */ /* 0x000fea0003800200 */
.L_x_11239:
        /* <DEDUP_REMOVED lines=16> */
.L_x_11246:
        /* <DEDUP_REMOVED lines=13> */
.L_x_11248:
[----:B------:R-:W-:Y:S05]  /*106d0*/  BSYNC.RECONVERGENT B3 ;  /* 0x0000000000037941 */ /* 0x000fea0003800200 */
.L_x_11247:
        /* <DEDUP_REMOVED lines=42> */
.L_x_11245:
[----:B------:R-:W-:Y:S05]  /*10980*/  BSYNC.RECONVERGENT B2 ;  /* 0x0000000000027941 */ /* 0x000fea0003800200 */
.L_x_11244:
        /* <DEDUP_REMOVED lines=16> */
.L_x_11228:
[----:B------:R-:W0:Y:S01]  /*10a90*/  LDC.64 R102, c[0x0][0x3a8] ;  /* 0x0000ea00ff667b82 */ /* 0x000e220000000a00 */
[----:B------:R-:W-:Y:S02]  /*10aa0*/  SEL R3, RZ, 0x1000000, !P5 ;  /* 0x01000000ff037807 */ /* 0x000fe40006800000 */
[----:B------:R-:W-:Y:S02]  /*10ab0*/  SEL R114, RZ, 0x10000, !P4 ;  /* 0x00010000ff727807 */ /* 0x000fe40006000000 */
[----:B------:R-:W-:-:S03]  /*10ac0*/  SEL R97, RZ, 0x100, !P3 ;  /* 0x00000100ff617807 */ /* 0x000fc60005800000 */
[----:B------:R-:W1:Y:S01]  /*10ad0*/  LDC.64 R100, c[0x0][0x3b0] ;  /* 0x0000ec00ff647b82 */ /* 0x000e620000000a00 */
[----:B------:R-:W-:Y:S02]  /*10ae0*/  IADD3 R3, PT, PT, R97, R3, R114 ;  /* 0x0000000361037210 */ /* 0x000fe40007ffe072 */
[----:B------:R-:W-:-:S05]  /*10af0*/  SEL R114, RZ, 0x1, !P2 ;  /* 0x00000001ff727807 */ /* 0x000fca0005000000 */
[----:B------:R-:W-:Y:S01]  /*10b00*/  IMAD.IADD R97, R3, 0x1, R114 ;  /* 0x0000000103617824 */ /* 0x000fe200078e0272 */
[----:B------:R-:W-:Y:S01]  /*10b10*/  MOV R3, R98 ;  /* 0x0000006200037202 */ /* 0x000fe20000000f00 */
[----:B0-----:R-:W-:-:S05]  /*10b20*/  IMAD.WIDE.U32 R102, R96, 0x10, R102 ;  /* 0x0000001060667825 */ /* 0x001fca00078e0066 */
[----:B------:R0:W-:Y:S01]  /*10b30*/  STG.E.128 desc[UR8][R102.64], R92 ;  /* 0x0000005c66007986 */ /* 0x0001e2000c101d08 */
[----:B-1----:R-:W-:-:S05]  /*10b40*/  IMAD.WIDE.U32 R100, R96, 0x4, R100 ;  /* 0x0000000460647825 */ /* 0x002fca00078e0064 */
[----:B------:R0:W-:Y:S01]  /*10b50*/  STG.E desc[UR8][R100.64], R97 ;  /* 0x0000006164007986 */ /* 0x0001e2000c101908 */
[----:B------:R-:W-:Y:S05]  /*10b60*/  @!P0 BRA `(.L_x_11186) ;  /* 0x00000000002c8947 */ /* 0x000fea0003800000 */
[----:B------:R-:W1:Y:S01]  /*10b70*/  LDC.64 R98, c[0x0][0x3b8] ;  /* 0x0000ee00ff627b82 */ /* 0x000e620000000a00 */
[----:B0-----:R-:W-:Y:S01]  /*10b80*/  IMAD.U32 R100, R6, 0x10000, RZ ;  /* 0x0001000006647824 */ /* 0x001fe200078e00ff */
[----:B------:R-:W-:Y:S02]  /*10b90*/  LOP3.LUT R97, R7, 0xffff, RZ, 0xc0, !PT ;  /* 0x0000ffff07617812 */ /* 0x000fe400078ec0ff */
[----:B------:R-:W-:Y:S02]  /*10ba0*/  LOP3.LUT R102, R5, 0xff, RZ, 0xc0, !PT ;  /* 0x000000ff05667812 */ /* 0x000fe400078ec0ff */
[----:B------:R-:W-:-:S04]  /*10bb0*/  LOP3.LUT R100, R100, 0xff0000, RZ, 0xc0, !PT ;  /* 0x00ff000064647812 */ /* 0x000fc800078ec0ff */
[----:B------:R-:W-:Y:S02]  /*10bc0*/  LEA R97, R97, R100, 0x18 ;  /* 0x0000006461617211 */ /* 0x000fe400078ec0ff */
[----:B------:R-:W-:-:S03]  /*10bd0*/  LOP3.LUT R100, R4, 0xff, RZ, 0xc0, !PT ;  /* 0x000000ff04647812 */ /* 0x000fc600078ec0ff */
[----:B------:R-:W-:-:S05]  /*10be0*/  IMAD R97, R102, 0x100, R97 ;  /* 0x0000010066617824 */ /* 0x000fca00078e0261 */
[----:B------:R-:W-:Y:S01]  /*10bf0*/  IADD3 R97, PT, PT, R97, R100, RZ ;  /* 0x0000006461617210 */ /* 0x000fe20007ffe0ff */
[----:B-1----:R-:W-:-:S05]  /*10c00*/  IMAD.WIDE.U32 R98, R96, 0x4, R98 ;  /* 0x0000000460627825 */ /* 0x002fca00078e0062 */
[----:B------:R1:W-:Y:S02]  /*10c10*/  STG.E desc[UR8][R98.64], R97 ;  /* 0x0000006162007986 */ /* 0x0003e4000c101908 */
.L_x_11186:
[----:B------:R-:W-:Y:S05]  /*10c20*/  BSYNC.RECONVERGENT B1 ;  /* 0x0000000000017941 */ /* 0x000fea0003800200 */
.L_x_11185:
[----:B------:R-:W-:Y:S01]  /*10c30*/  FADD.FTZ R96, RZ, R80 ;  /* 0x00000050ff607221 */ /* 0x000fe20000010000 */
[C---:B------:R-:W-:Y:S01]  /*10c40*/  ISETP.GE.U32.AND P0, PT, R110.reuse, 0x20, PT ;  /* 0x000000206e00780c */ /* 0x040fe20003f06070 */
[----:B------:R-:W-:Y:S01]  /*10c50*/  UMOV UR4, 0xffffffff ;  /* 0xffffffff00047882 */ /* 0x000fe20000000000 */
[C---:B------:R-:W-:Y:S01]  /*10c60*/  ISETP.GT.U32.AND P1, PT, R110.reuse, 0x3f, PT ;  /* 0x0000003f6e00780c */ /* 0x040fe20003f24070 */
[----:B01----:R-:W-:Y:S01]  /*10c70*/  FADD.FTZ R97, R81, R96 ;  /* 0x0000006051617221 */ /* 0x003fe20000010000 */
        /* <DEDUP_REMOVED lines=73> */
.L_x_11270:
[----:B-1----:R-:W-:Y:S01]  /*11110*/  FADD.FTZ R115, R102, R103 ;  /* 0x0000006766737221 */ /* 0x002fe20000010000 */
[----:B0-----:R-:W-:Y:S01]  /*11120*/  FMUL.FTZ R102, R101, R101 ;  /* 0x0000006565667220 */ /* 0x001fe20000410000 */
[----:B------:R-:W0:Y:S01]  /*11130*/  @!P4 LDC.64 R98, c[0x0][0x3c0] ;  /* 0x0000f000ff62cb82 */ /* 0x000e220000000a00 */
[----:B------:R-:W-:Y:S01]  /*11140*/  PLOP3.LUT P1, PT, PT, PT, UP1, 0x40, 0x4 ;  /* 0x000000000004781c */ /* 0x000fe20003f2e818 */
[----:B------:R-:W-:Y:S01]  /*11150*/  FFMA.FTZ R100, R115, R100, UR14 ;  /* 0x0000000e73647e23 */ /* 0x000fe20008010064 */
[----:B------:R-:W-:Y:S02]  /*11160*/  BSSY.RECONVERGENT B1, `(.L_x_11250) ;  /* 0x0000023000017945 */ /* 0x000fe40003800200 */
[----:B------:R-:W-:Y:S02]  /*11170*/  FSEL R103, R102, RZ, !P1 ;  /* 0x000000ff66677208 */ /* 0x000fe40004800000 */
[----:B------:R-:W-:Y:S01]  /*11180*/  PLOP3.LUT P1, PT, PT, PT, UP1, 0x40, 0x4 ;  /* 0x000000000004781c */ /* 0x000fe20003f2e818 */
[----:B------:R-:W1:Y:S02]  /*11190*/  @!P4 LDC.64 R96, c[0x0][0x3c8] ;  /* 0x0000f200ff60cb82 */ /* 0x000e640000000a00 */
        /* <DEDUP_REMOVED lines=8> */
[----:B0-----:R-:W0:Y:S01]  /*11220*/  LDC.64 R100, c[0x0][0x430] ;  /* 0x00010c00ff647b82 */ /* 0x001e220000000a00 */
[--C-:B------:R-:W-:Y:S01]  /*11230*/  FADD.FTZ R96, R80, -R114.reuse ;  /* 0x8000007250607221 */ /* 0x100fe20000010000 */
[--C-:B------:R-:W-:Y:S01]  /*11240*/  FADD.FTZ R102, R81, -R114.reuse ;  /* 0x8000007251667221 */ /* 0x100fe20000010000 */
[--C-:B------:R-:W-:Y:S02]  /*11250*/  FADD.FTZ R120, R83, -R114.reuse ;  /* 0x8000007253787221 */ /* 0x100fe40000010000 */
[C---:B------:R-:W-:Y:S01]  /*11260*/  FMUL.FTZ R103, R115.reuse, R96 ;  /* 0x0000006073677220 */ /* 0x040fe20000410000 */
[----:B------:R-:W-:Y:S01]  /*11270*/  FADD.FTZ R96, R82, -R114 ;  /* 0x8000007252607221 */ /* 0x000fe20000010000 */
[C---:B------:R-:W-:Y:S01]  /*11280*/  FMUL.FTZ R102, R115.reuse, R102 ;  /* 0x0000006673667220 */ /* 0x040fe20000410000 */
[----:B------:R-:W1:Y:S01]  /*11290*/  LDC.64 R116, c[0x0][0x428] ;  /* 0x00010a00ff747b82 */ /* 0x000e620000000a00 */
[C---:B------:R-:W-:Y:S01]  /*112a0*/  FMUL.FTZ R120, R115.reuse, R120 ;  /* 0x0000007873787220 */ /* 0x040fe20000410000 */
[----:B------:R-:W-:Y:S01]  /*112b0*/  FMUL.FTZ R121, R115, R96 ;  /* 0x0000006073797220 */ /* 0x000fe20000410000 */
[----:B-----5:R-:W-:Y:S01]  /*112c0*/  FFMA.FTZ R96, R103, R8, R40 ;  /* 0x0000000867607223 */ /* 0x020fe20000010028 */
[----:B------:R-:W-:Y:S01]  /*112d0*/  FFMA.FTZ R97, R102, R9, R41 ;  /* 0x0000000966617223 */ /* 0x000fe20000010029 */
[----:B------:R-:W-:Y:S01]  /*112e0*/  FFMA.FTZ R99, R120, R11, R43 ;  /* 0x0000000b78637223 */ /* 0x000fe2000001002b */
[----:B------:R-:W-:Y:S01]  /*112f0*/  FFMA.FTZ R98, R121, R10, R42 ;  /* 0x0000000a79627223 */ /* 0x000fe2000001002a */
[----:B0-----:R-:W-:-:S04]  /*11300*/  IMAD.WIDE.U32 R118, R113, 0x10, R100 ;  /* 0x0000001071767825 */ /* 0x001fc800078e0064 */
[----:B------:R-:W-:Y:S01]  /*11310*/  FFMA.FTZ R100, R103, R12, R52 ;  /* 0x0000000c67647223 */ /* 0x000fe20000010034 */
[----:B------:R-:W-:Y:S01]  /*11320*/  FFMA.FTZ R101, R102, R13, R53 ;  /* 0x0000000d66657223 */ /* 0x000fe20000010035 */
[----:B------:R-:W-:Y:S01]  /*11330*/  FFMA.FTZ R102, R121, R14, R54 ;  /* 0x0000000e79667223 */ /* 0x000fe20000010036 */
[----:B------:R-:W-:Y:S01]  /*11340*/  FFMA.FTZ R103, R120, R15, R55 ;  /* 0x0000000f78677223 */ /* 0x000fe20000010037 */
[----:B-1----:R-:W-:-:S04]  /*11350*/  IMAD.WIDE.U32 R116, R113, 0x10, R116 ;  /* 0x0000001071747825 */ /* 0x002fc800078e0074 */
[----:B------:R-:W-:Y:S01]  /*11360*/  VIADD R113, R113, 0x20 ;  /* 0x0000002071717836 */ /* 0x000fe20000000000 */
[----:B------:R1:W-:Y:S04]  /*11370*/  STG.E.128 desc[UR8][R116.64], R96 ;  /* 0x0000006074007986 */ /* 0x0003e8000c101d08 */
[----:B------:R1:W-:Y:S02]  /*11380*/  STG.E.128 desc[UR8][R118.64], R100 ;  /* 0x0000006476007986 */ /* 0x0003e4000c101d08 */
.L_x_11251:
[----:B------:R-:W-:Y:S05]  /*11390*/  BSYNC.RECONVERGENT B1 ;  /* 0x0000000000017941 */ /* 0x000fea0003800200 */
.L_x_11250:
[----:B------:R-:W-:Y:S01]  /*113a0*/  ISETP.GE.U32.AND P1, PT, R110, 0x40, PT ;  /* 0x000000406e00780c */ /* 0x000fe20003f26070 */
[----:B------:R-:W-:-:S12]  /*113b0*/  BSSY.RECONVERGENT B1, `(.L_x_11252) ;  /* 0x0000019000017945 */ /* 0x000fd80003800200 */
[----:B------:R-:W-:Y:S05]  /*113c0*/  @!P1 BRA `(.L_x_11253) ;  /* 0x00000000005c9947 */ /* 0x000fea0003800000 */
[----:B01----:R-:W0:Y:S01]  /*113d0*/  LDC.64 R100, c[0x0][0x430] ;  /* 0x00010c00ff647b82 */ /* 0x003e220000000a00 */
        /* <DEDUP_REMOVED lines=18> */
[C---:B-1----:R-:W-:Y:S01]  /*11500*/  IMAD.WIDE.U32 R116, R113.reuse, 0x10, R116 ;  /* 0x0000001071747825 */ /* 0x042fe200078e0074 */
[----:B------:R-:W-:-:S04]  /*11510*/  IADD3 R113, PT, PT, R113, 0x20, RZ ;  /* 0x0000002071717810 */ /* 0x000fc80007ffe0ff */
[----:B------:R2:W-:Y:S04]  /*11520*/  STG.E.128 desc[UR8][R116.64], R96 ;  /* 0x0000006074007986 */ /* 0x0005e8000c101d08 */
[----:B------:R2:W-:Y:S02]  /*11530*/  STG.E.128 desc[UR8][R118.64], R100 ;  /* 0x0000006476007986 */ /* 0x0005e4000c101d08 */
.L_x_11253:
[----:B------:R-:W-:Y:S05]  /*11540*/  BSYNC.RECONVERGENT B1 ;  /* 0x0000000000017941 */ /* 0x000fea0003800200 */
.L_x_11252:
[----:B------:R-:W-:Y:S01]  /*11550*/  ISETP.GE.U32.AND P1, PT, R110, 0x60, PT ;  /* 0x000000606e00780c */ /* 0x000fe20003f26070 */
[----:B------:R-:W-:-:S12]  /*11560*/  BSSY.RECONVERGENT B1, `(.L_x_11254) ;  /* 0x0000019000017945 */ /* 0x000fd80003800200 */
[----:B------:R-:W-:Y:S05]  /*11570*/  @!P1 BRA `(.L_x_11255) ;  /* 0x00000000005c9947 */ /* 0x000fea0003800000 */
[----:B012---:R-:W0:Y:S01]  /*11580*/  LDC.64 R100, c[0x0][0x430] ;  /* 0x00010c00ff647b82 */ /* 0x007e220000000a00 */
        /* <DEDUP_REMOVED lines=22> */
.L_x_11255:
[----:B------:R-:W-:Y:S05]  /*116f0*/  BSYNC.RECONVERGENT B1 ;  /* 0x0000000000017941 */ /* 0x000fea0003800200 */
.L_x_11254:
        /* <DEDUP_REMOVED lines=11> */
[----:B------:R-:W1:Y:S01]  /*117b0*/  LDC.64 R100, c[0x0][0x430] ;  /* 0x00010c00ff647b82 */ /* 0x000e620000000a00 */
[----:B------:R-:W-:Y:S02]  /*117c0*/  FMUL.FTZ R118, R115, R114 ;  /* 0x0000007273767220 */ /* 0x000fe40000410000 */
[----:B-----5:R-:W-:-:S02]  /*117d0*/  FFMA.FTZ R98, R119, R58, R66 ;  /* 0x0000003a77627223 */ /* 0x020fc40000010042 */
[----:B------:R-:W-:Y:S01]  /*117e0*/  FFMA.FTZ R99, R118, R59, R67 ;  /* 0x0000003b76637223 */ /* 0x000fe20000010043 */
[----:B0-----:R-:W-:-:S04]  /*117f0*/  IMAD.WIDE.U32 R114, R113, 0x10, R96 ;  /* 0x0000001071727825 */ /* 0x001fc800078e0060 */
[----:B------:R-:W-:Y:S01]  /*11800*/  FFMA.FTZ R96, R103, R56, R64 ;  /* 0x0000003867607223 */ /* 0x000fe20000010040 */
[----:B------:R-:W-:-:S05]  /*11810*/  FFMA.FTZ R97, R102, R57, R65 ;  /* 0x0000003966617223 */ /* 0x000fca0000010041 */
[----:B------:R4:W-:Y:S01]  /*11820*/  STG.E.128 desc[UR8][R114.64], R96 ;  /* 0x0000006072007986 */ /* 0x0009e2000c101d08 */
[----:B-1----:R-:W-:-:S04]  /*11830*/  IMAD.WIDE.U32 R116, R113, 0x10, R100 ;  /* 0x0000001071747825 */ /* 0x002fc800078e0064 */
[----:B------:R-:W-:Y:S01]  /*11840*/  FFMA.FTZ R100, R103, R60, R68 ;  /* 0x0000003c67647223 */ /* 0x000fe20000010044 */
[----:B------:R-:W-:Y:S01]  /*11850*/  FFMA.FTZ R101, R102, R61, R69 ;  /* 0x0000003d66657223 */ /* 0x000fe20000010045 */
[----:B------:R-:W-:Y:S01]  /*11860*/  FFMA.FTZ R102, R119, R62, R70 ;  /* 0x0000003e77667223 */ /* 0x000fe20000010046 */
[----:B------:R-:W-:-:S05]  /*11870*/  FFMA.FTZ R103, R118, R63, R71 ;  /* 0x0000003f76677223 */ /* 0x000fca0000010047 */
[----:B------:R4:W-:Y:S02]  /*11880*/  STG.E.128 desc[UR8][R116.64], R100 ;  /* 0x0000006474007986 */ /* 0x0009e4000c101d08 */
.L_x_11257:
[----:B------:R-:W-:Y:S05]  /*11890*/  BSYNC.RECONVERGENT B1 ;  /* 0x0000000000017941 */ /* 0x000fea0003800200 */
.L_x_11256:
[----:B01234-:R-:W0:Y:S02]  /*118a0*/  LDC.64 R96, c[0x0][0x380] ;  /* 0x0000e000ff607b82 */ /* 0x01fe240000000a00 */
[----:B0-----:R-:W-:-:S04]  /*118b0*/  LEA R111, R96, R111, 0x2 ;  /* 0x0000006f606f7211 */ /* 0x001fc800078e10ff */
[----:B------:R-:W-:-:S13]  /*118c0*/  ISETP.GE.AND P1, PT, R111, R97, PT ;  /* 0x000000616f00720c */ /* 0x000fda0003f26270 */
[----:B------:R-:W-:Y:S05]  /*118d0*/  @!P1 BRA `(.L_x_11258) ;  /* 0xfffffefc00909947 */ /* 0x000fea000383ffff */
[----:B------:R-:W-:Y:S05]  /*118e0*/  BSYNC B0 ;  /* 0x0000000000007941 */ /* 0x000fea0003800000 */
.L_x_10989:
[----:B------:R-:W-:Y:S05]  /*118f0*/  EXIT ;  /* 0x000000000000794d */ /* 0x000fea0003800000 */
.L_x_11249:
        /* <DEDUP_REMOVED lines=8> */
.L_x_11260:
[----:B------:R-:W-:Y:S05]  /*11980*/  BSYNC B1 ;  /* 0x0000000000017941 */ /* 0x000fea0003800000 */
.L_x_11259:
        /* <DEDUP_REMOVED lines=10> */
.L_x_11261:
[----:B------:R-:W-:Y:S01]  /*11a30*/  HFMA2 R116, -RZ, RZ, 0, 2.384185791015625e-07 ;  /* 0x00000004ff747431 */ /* 0x000fe200000001ff */
[----:B------:R-:W-:-:S05]  /*11a40*/  MOV R99, R115 ;  /* 0x0000007300637202 */ /* 0x000fca0000000f00 */
[----:B------:R-:W-:-:S04]  /*11a50*/  FADD.FTZ R99, R98, R99 ;  /* 0x0000006362637221 */ /* 0x000fc80000010000 */
[----:B------:R-:W-:-:S07]  /*11a60*/  IMAD.MOV.U32 R117, RZ, RZ, R99 ;  /* 0x000000ffff757224 */ /* 0x000fce00078e0063 */
[----:B------:R-:W-:Y:S05]  /*11a70*/  WARPSYNC.COLLECTIVE R114, `(.L_x_11262) ;  /* 0x0000000072087348 */ /* 0x000fea0003c00000 */
[----:B------:R0:W1:Y:S02]  /*11a80*/  SHFL.BFLY P5, R115, R117, R116, R119 ;  /* 0x0c00007475737389 */ /* 0x00006400000a0077 */
[----:B01----:R-:W-:Y:S05]  /*11a90*/  ENDCOLLECTIVE ;  /* 0x000000000000791b */ /* 0x003fea0003800000 */
.L_x_11262:
[----:B------:R-:W-:Y:S02]  /*11aa0*/  IMAD.MOV.U32 R116, RZ, RZ, 0x8 ;  /* 0x00000008ff747424 */ /* 0x000fe400078e00ff */
[----:B------:R-:W-:-:S04]  /*11ab0*/  IMAD.MOV.U32 R96, RZ, RZ, R115 ;  /* 0x000000ffff607224 */ /* 0x000fc800078e0073 */
[----:B------:R-:W-:-:S05]  /*11ac0*/  FADD.FTZ R102, R99, R96 ;  /* 0x0000006063667221 */ /* 0x000fca0000010000 */
[----:B------:R-:W-:-:S07]  /*11ad0*/  MOV R117, R102 ;  /* 0x0000006600757202 */ /* 0x000fce0000000f00 */
[----:B------:R-:W-:Y:S05]  /*11ae0*/  WARPSYNC.COLLECTIVE R114, `(.L_x_11263) ;  /* 0x0000000072087348 */ /* 0x000fea0003c00000 */
[----:B------:R0:W1:Y:S02]  /*11af0*/  SHFL.BFLY P5, R115, R117, R116, R119 ;  /* 0x0c00007475737389 */ /* 0x00006400000a0077 */
[----:B01----:R-:W-:Y:S05]  /*11b00*/  ENDCOLLECTIVE ;  /* 0x000000000000791b */ /* 0x003fea0003800000 */
.L_x_11263:
[----:B------:R-:W-:Y:S01]  /*11b10*/  HFMA2 R116, -RZ, RZ, 0, 9.5367431640625e-07 ;  /* 0x00000010ff747431 */ /* 0x000fe200000001ff */
[----:B------:R-:W-:-:S05]  /*11b20*/  MOV R101, R115 ;  /* 0x0000007300657202 */ /* 0x000fca0000000f00 */
[----:B------:R-:W-:-:S04]  /*11b30*/  FADD.FTZ R103, R102, R101 ;  /* 0x0000006566677221 */ /* 0x000fc80000010000 */
[----:B------:R-:W-:-:S07]  /*11b40*/  IMAD.MOV.U32 R117, RZ, RZ, R103 ;  /* 0x000000ffff757224 */ /* 0x000fce00078e0067 */
[----:B------:R-:W-:Y:S05]  /*11b50*/  WARPSYNC.COLLECTIVE R114, `(.L_x_11264) ;  /* 0x0000000072087348 */ /* 0x000fea0003c00000 */
[----:B------:R0:W1:Y:S02]  /*11b60*/  SHFL.BFLY P5, R115, R117, R116, R119 ;  /* 0x0c00007475737389 */ /* 0x00006400000a0077 */
[----:B01----:R-:W-:Y:S05]  /*11b70*/  ENDCOLLECTIVE ;  /* 0x000000000000791b */ /* 0x003fea0003800000 */
.L_x_11264:
        /* <DEDUP_REMOVED lines=41> */
.L_x_11265:
[----:B------:R-:W-:Y:S01]  /*11e10*/  HFMA2 R116, -RZ, RZ, 0, 1.1920928955078125e-07 ;  /* 0x00000002ff747431 */ /* 0x000fe200000001ff */
[----:B------:R-:W-:-:S05]  /*11e20*/  MOV R97, R115 ;  /* 0x0000007300617202 */ /* 0x000fca0000000f00 */
[----:B------:R-:W-:-:S04]  /*11e30*/  FADD.FTZ R97, R96, R97 ;  /* 0x0000006160617221 */ /* 0x000fc80000010000 */
[----:B------:R-:W-:-:S07]  /*11e40*/  IMAD.MOV.U32 R117, RZ, RZ, R97 ;  /* 0x000000ffff757224 */ /* 0x000fce00078e0061 */
[----:B------:R-:W-:Y:S05]  /*11e50*/  WARPSYNC.COLLECTIVE R114, `(.L_x_11266) ;  /* 0x0000000072087348 */ /* 0x000fea0003c00000 */
[----:B------:R0:W1:Y:S02]  /*11e60*/  SHFL.BFLY P5, R115, R117, R116, R119 ;  /* 0x0c00007475737389 */ /* 0x00006400000a0077 */
[----:B01----:R-:W-:Y:S05]  /*11e70*/  ENDCOLLECTIVE ;  /* 0x000000000000791b */ /* 0x003fea0003800000 */
.L_x_11266:
[----:B------:R-:W-:Y:S02]  /*11e80*/  IMAD.MOV.U32 R116, RZ, RZ, 0x4 ;  /* 0x00000004ff747424 */ /* 0x000fe400078e00ff */
[----:B------:R-:W-:-:S04]  /*11e90*/  IMAD.MOV.U32 R98, RZ, RZ, R115 ;  /* 0x000000ffff627224 */ /* 0x000fc800078e0073 */
[----:B------:R-:W-:-:S05]  /*11ea0*/  FADD.FTZ R98, R97, R98 ;  /* 0x0000006261627221 */ /* 0x000fca0000010000 */
[----:B------:R-:W-:-:S07]  /*11eb0*/  MOV R117, R98 ;  /* 0x0000006200757202 */ /* 0x000fce0000000f00 */
[----:B------:R-:W-:Y:S05]  /*11ec0*/  WARPSYNC.COLLECTIVE R114, `(.L_x_11267) ;  /* 0x0000000072087348 */ /* 0x000fea0003c00000 */
[----:B------:R0:W1:Y:S02]  /*11ed0*/  SHFL.BFLY P5, R115, R117, R116, R119 ;  /* 0x0c00007475737389 */ /* 0x00006400000a0077 */
[----:B01----:R-:W-:Y:S05]  /*11ee0*/  ENDCOLLECTIVE ;  /* 0x000000000000791b */ /* 0x003fea0003800000 */
.L_x_11267:
[----:B------:R-:W-:Y:S01]  /*11ef0*/  HFMA2 R116, -RZ, RZ, 0, 4.76837158203125e-07 ;  /* 0x00000008ff747431 */ /* 0x000fe200000001ff */
[----:B------:R-:W-:-:S05]  /*11f00*/  MOV R99, R115 ;  /* 0x0000007300637202 */ /* 0x000fca0000000f00 */
[----:B------:R-:W-:-:S04]  /*11f10*/  FADD.FTZ R99, R98, R99 ;  /* 0x0000006362637221 */ /* 0x000fc80000010000 */
[----:B------:R-:W-:-:S07]  /*11f20*/  IMAD.MOV.U32 R117, RZ, RZ, R99 ;  /* 0x000000ffff757224 */ /* 0x000fce00078e0063 */
[----:B------:R-:W-:Y:S05]  /*11f30*/  WARPSYNC.COLLECTIVE R114, `(.L_x_11268) ;  /* 0x0000000072087348 */ /* 0x000fea0003c00000 */
[----:B------:R0:W1:Y:S02]  /*11f40*/  SHFL.BFLY P5, R115, R117, R116, R119 ;  /* 0x0c00007475737389 */ /* 0x00006400000a0077 */
[----:B01----:R-:W-:Y:S05]  /*11f50*/  ENDCOLLECTIVE ;  /* 0x000000000000791b */ /* 0x003fea0003800000 */
.L_x_11268:
[----:B------:R-:W-:Y:S02]  /*11f60*/  IMAD.MOV.U32 R116, RZ, RZ, 0x10 ;  /* 0x00000010ff747424 */ /* 0x000fe400078e00ff */
[----:B------:R-:W-:-:S04]  /*11f70*/  IMAD.MOV.U32 R102, RZ, RZ, R115 ;  /* 0x000000ffff667224 */ /* 0x000fc800078e0073 */
[----:B------:R-:W-:-:S05]  /*11f80*/  FADD.FTZ R102, R99, R102 ;  /* 0x0000006663667221 */ /* 0x000fca0000010000 */
[----:B------:R-:W-:-:S07]  /*11f90*/  MOV R117, R102 ;  /* 0x0000006600757202 */ /* 0x000fce0000000f00 */
[----:B------:R-:W-:Y:S05]  /*11fa0*/  WARPSYNC.COLLECTIVE R114, `(.L_x_11269) ;  /* 0x0000000072087348 */ /* 0x000fea0003c00000 */
[----:B------:R0:W1:Y:S02]  /*11fb0*/  SHFL.BFLY P5, R115, R117, R116, R119 ;  /* 0x0c00007475737389 */ /* 0x00006400000a0077 */
[----:B01----:R-:W-:Y:S05]  /*11fc0*/  ENDCOLLECTIVE ;  /* 0x000000000000791b */ /* 0x003fea0003800000 */
.L_x_11269:
[----:B------:R-:W-:Y:S01]  /*11fd0*/  MOV R103, R115 ;  /* 0x0000007300677202 */ /* 0x000fe20000000f00 */
[----:B------:R-:W-:Y:S06]  /*11fe0*/  BRA `(.L_x_11270) ;  /* 0xfffffff000487947 */ /* 0x000fec000383ffff */
.L_x_11271:
        /* <DEDUP_REMOVED lines=9> */
.L_x_12173:


//--------------------- .text._ZN10layer_norm31ln_parallel_residual_fwd_kernelINS_13Kernel_traitsIfffffjLj512ELj1ELj4ELj1ELj16ENS_18Kernel_traits_baseILj512EfffffjLj128EEEEELb1ELb0ELb1EEEvNS_9FwdParamsE --------------------------
	.section	.text._ZN10layer_norm31ln_parallel_residual_fwd_kernelINS_13Kernel_traitsIfffffjLj512ELj1ELj4ELj1ELj16ENS_18Kernel_traits_baseILj512EfffffjLj128EEEEELb1ELb0ELb1EEEvNS_9FwdParamsE,"ax",@progbits
	.align	128
        .global         _ZN10layer_norm31ln_parallel_residual_fwd_kernelINS_13Kernel_traitsIfffffjLj512ELj1ELj4ELj1ELj16ENS_18Kernel_traits_baseILj512EfffffjLj128EEEEELb1ELb0ELb1EEEvNS_9FwdParamsE
        .type           _ZN10layer_norm31ln_parallel_residual_fwd_kernelINS_13Kernel_traitsIfffffjLj512ELj1ELj4ELj1ELj16ENS_18Kernel_traits_baseILj512EfffffjLj128EEEEELb1ELb0ELb1EEEvNS_9FwdParamsE,@function
        .size           _ZN10layer_norm31ln_parallel_residual_fwd_kernelINS_13Kernel_traitsIfffffjLj512ELj1ELj4ELj1ELj16ENS_18Kernel_traits_baseILj512EfffffjLj128EEEEELb1ELb0ELb1EEEvNS_9FwdParamsE,(.L_x_12174 - _ZN10layer_norm31ln_parallel_residual_fwd_kernelINS_13Kernel_traitsIfffffjLj512ELj1ELj4ELj1ELj16ENS_18Kernel_traits_baseILj512EfffffjLj128EEEEELb1ELb0ELb1EEEvNS_9FwdParamsE)
        .other          _ZN10layer_norm31ln_parallel_residual_fwd_kernelINS_13Kernel_traitsIfffffjLj512ELj1ELj4ELj1ELj16ENS_18Kernel_traits_baseILj512EfffffjLj128EEEEELb1ELb0ELb1EEEvNS_9FwdParamsE,@"STO_CUDA_ENTRY STV_DEFAULT"
_ZN10layer_norm31ln_parallel_residual_fwd_kernelINS_13Kernel_traitsIfffffjLj512ELj1ELj4ELj1ELj16ENS_18Kernel_traits_baseILj512EfffffjLj128EEEEELb1ELb0ELb1EEEvNS_9FwdParamsE:
.text._ZN10layer_norm31ln_parallel_residual_fwd_kernelINS_13Kernel_traitsIfffffjLj512ELj1ELj4ELj1ELj16ENS_18Kernel_traits_baseILj512EfffffjLj128EEEEELb1ELb0ELb1EEEvNS_9FwdParamsE:
        /* <DEDUP_REMOVED lines=86> */
.L_x_11272:
        /* <DEDUP_REMOVED lines=29> */
.L_x_11274:
        /* <DEDUP_REMOVED lines=26> */
.L_x_11273:
        /* <DEDUP_REMOVED lines=76> */
[----:B-1234-:R-:W-:-:S07]  /*0d90*/  IMAD R6, R5, -0x326172a9, RZ ;  /* 0xcd9e8d5705067824 */ /* 0x01efce00078e02ff */
.L_x_11529:
        /* <DEDUP_REMOVED lines=36> */
.L_x_11279:
        /* <DEDUP_REMOVED lines=13> */
.L_x_11281:
[----:B------:R-:W-:Y:S05]  /*10b0*/  BSYNC.RECONVERGENT B2 ;  /* 0x0000000000027941 */ /* 0x000fea0003800200 */
.L_x_11280:
        /* <DEDUP_REMOVED lines=42> */
.L_x_11278:
[----:B------:R-:W-:Y:S05]  /*1360*/  BSYNC.RECONVERGENT B1 ;  /* 0x0000000000017941 */ /* 0x000fea0003800200 */
.L_x_11277:
[----:B------:R-:W-:Y:S01]  /*1370*/  ISETP.NE.AND P0, PT, R20, 0x1, PT ;  /* 0x000000011400780c */ /* 0x000fe20003f05270 */
[----:B------:R-:W-:Y:S01]  /*1380*/  IMAD.U32 R111, RZ, RZ, UR31 ;  /* 0x0000001fff6f7e24 */ /* 0x000fe2000f8e00ff */
[----:B------:R-:W-:Y:S01]  /*1390*/  I2FP.F32.U32 R19, R18 ;  /* 0x0000001200137245 */ /* 0x000fe20000201000 */
[----:B------:R-:W-:Y:S01]  /*13a0*/  BSSY.RECONVERGENT B1, `(.L_x_11282) ;  /* 0x0000047000017945 */ /* 0x000fe20003800200 */
        /* <DEDUP_REMOVED lines=13> */
.L_x_11284:
        /* <DEDUP_REMOVED lines=13> */
.L_x_11286:
[----:B------:R-:W-:Y:S05]  /*1550*/  BSYNC.RECONVERGENT B2 ;  /* 0x0000000000027941 */ /* 0x000fea0003800200 */
.L_x_11285:
        /* <DEDUP_REMOVED lines=38> */
[----:B------:R-:W-:Y:S02]  /*17c0*/  MOV R6, R2 ;  /* 0x0000000200067202 */ /* 0x000fe40000000f00 */
[----:B------:R-:W-:Y:S02]  /*17d0*/  LOP3.LUT R3, R20, UR29, R3, 0x96, !PT ;  /* 0x0000001d14037c12 */ /* 0x000fe4000f8e9603 */
[----:B------:R-:W-:Y:S01]  /*17e0*/  LOP3.LUT R2, R18, UR30, R23, 0x96, !PT ;  /* 0x0000001e12027c12 */ /* 0x000fe2000f8e9617 */
[----:B------:R-:W-:Y:S02]  /*17f0*/  IMAD.MOV.U32 R18, RZ, RZ, R116 ;  /* 0x000000ffff127224 */ /* 0x000fe400078e0074 */
[----:B------:R-:W-:-:S07]  /*1800*/  IMAD.MOV.U32 R116, RZ, RZ, R22 ;  /* 0x000000ffff747224 */ /* 0x000fce00078e0016 */
.L_x_11283:
[----:B------:R-:W-:Y:S05]  /*1810*/  BSYNC.RECONVERGENT B1 ;  /* 0x0000000000017941 */ /* 0x000fea0003800200 */
.L_x_11282:
        /* <DEDUP_REMOVED lines=16> */
.L_x_11289:
        /* <DEDUP_REMOVED lines=13> */
.L_x_11291:
[----:B------:R-:W-:Y:S05]  /*19f0*/  BSYNC.RECONVERGENT B2 ;  /* 0x0000000000027941 */ /* 0x000fea0003800200 */
.L_x_11290:
        /* <DEDUP_REMOVED lines=43> */
.L_x_11288:
[----:B------:R-:W-:Y:S05]  /*1cb0*/  BSYNC.RECONVERGENT B1 ;  /* 0x0000000000017941 */ /* 0x000fea0003800200 */
.L_x_11287:
        /* <DEDUP_REMOVED lines=16> */
.L_x_11294:
        /* <DEDUP_REMOVED lines=13> */
.L_x_11296:
[----:B------:R-:W-:Y:S05]  /*1e90*/  BSYNC.RECONVERGENT B2 ;  /* 0x0000000000027941 */ /* 0x000fea0003800200 */
.L_x_11295:
        /* <DEDUP_REMOVED lines=43> */
.L_x_11293:
[----:B------:R-:W-:Y:S05]  /*2150*/  BSYNC.RECONVERGENT B1 ;  /* 0x0000000000017941 */ /* 0x000fea0003800200 */
.L_x_11292:
        /* <DEDUP_REMOVED lines=18> */
.L_x_11276:
        /* <DEDUP_REMOVED lines=16> */
.L_x_11300:
        /* <DEDUP_REMOVED lines=13> */
.L_x_11302:
[----:B------:R-:W-:Y:S05]  /*2450*/  BSYNC.RECONVERGENT B2 ;  /* 0x0000000000027941 */ /* 0x000fea0003800200 */
.L_x_11301:
        /* <DEDUP_REMOVED lines=42> */
.L_x_11299:
[----:B------:R-:W-:Y:S05]  /*2700*/  BSYNC.RECONVERGENT B1 ;  /* 0x0000000000017941 */ /* 0x000fea0003800200 */
.L_x_11298:
[----:B------:R-:W-:Y:S01]  /*2710*/  ISETP.NE.AND P0, PT, R7, 0x1, PT ;  /* 0x000000010700780c */ /* 0x000fe20003f05270 */
[----:B------:R-:W-:Y:S01]  /*2720*/  IMAD.U32 R111, RZ, RZ, UR31 ;  /* 0x0000001fff6f7e24 */ /* 0x000fe2000f8e00ff */
[----:B------:R-:W-:Y:S01]  /*2730*/  I2FP.F32.U32 R5, R5 ;  /* 0x0000000500057245 */ /* 0x000fe20000201000 */
[----:B------:R-:W-:Y:S01]  /*2740*/  IMAD.U32 R110, RZ, RZ, UR32 ;  /* 0x00000020ff6e7e24 */ /* 0x000fe2000f8e00ff */
[----:B------:R-:W-:Y:S01]  /*2750*/  BSSY.RECONVERGENT B1, `(.L_x_11303) ;  /* 0x0000048000017945 */ /* 0x000fe20003800200 */
[----:B------:R-:W-:Y:S02]  /*2760*/  MOV R9, 0x2 ;  /* 0x0000000200097802 */ /* 0x000fe40000000f00 */
[----:B------:R-:W-:Y:S01]  /*2770*/  FFMA.FTZ R8, R5, R112, 1.1641532182693481445e-10 ;  /* 0x2f00000005087423 */ /* 0x000fe20000010070 */
[----:B------:R-:W-:Y:S02]  /*2780*/  IMAD.MOV.U32 R5, RZ, RZ, R6 ;  /* 0x000000ffff057224 */ /* 0x000fe400078e0006 */
[----:B-----5:R-:W-:-:S02]  /*2790*/  FMUL.FTZ R12, R12, R110 ;  /* 0x0000006e0c0c7220 */ /* 0x020fc40000410000 */
        /* <DEDUP_REMOVED lines=10> */
.L_x_11305:
        /* <DEDUP_REMOVED lines=13> */
.L_x_11307:
[----:B------:R-:W-:Y:S05]  /*2910*/  BSYNC.RECONVERGENT B2 ;  /* 0x0000000000027941 */ /* 0x000fea0003800200 */
.L_x_11306:
        /* <DEDUP_REMOVED lines=43> */
.L_x_11304:
[----:B------:R-:W-:Y:S05]  /*2bd0*/  BSYNC.RECONVERGENT B1 ;  /* 0x0000000000017941 */ /* 0x000fea0003800200 */
.L_x_11303:
        /* <DEDUP_REMOVED lines=15> */
.L_x_11310:
        /* <DEDUP_REMOVED lines=13> */
.L_x_11312:
[----:B------:R-:W-:Y:S05]  /*2da0*/  BSYNC.RECONVERGENT B2 ;  /* 0x0000000000027941 */ /* 0x000fea0003800200 */
.L_x_11311:
        /* <DEDUP_REMOVED lines=43> */
.L_x_11309:
[----:B------:R-:W-:Y:S05]  /*3060*/  BSYNC.RECONVERGENT B1 ;  /* 0x0000000000017941 */ /* 0x000fea0003800200 */
.L_x_11308:
        /* <DEDUP_REMOVED lines=17> */
.L_x_11315:
        /* <DEDUP_REMOVED lines=13> */
.L_x_11317:
[----:B------:R-:W-:Y:S05]  /*3250*/  BSYNC.RECONVERGENT B2 ;  /* 0x0000000000027941 */ /* 0x000fea0003800200 */
.L_x_11316:
        /* <DEDUP_REMOVED lines=43> */
.L_x_11314:
[----:B------:R-:W-:Y:S05]  /*3510*/  BSYNC.RECONVERGENT B1 ;  /* 0x0000000000017941 */ /* 0x000fea0003800200 */
.L_x_11313:
        /* <DEDUP_REMOVED lines=15> */
.L_x_11320:
        /* <DEDUP_REMOVED lines=13> */
.L_x_11322:
[----:B------:R-:W-:Y:S05]  /*36e0*/  BSYNC.RECONVERGENT B2 ;  /* 0x0000000000027941 */ /* 0x000fea0003800200 */
.L_x_11321:
        /* <DEDUP_REMOVED lines=43> */
.L_x_11319:
[----:B------:R-:W-:Y:S05]  /*39a0*/  BSYNC.RECONVERGENT B1 ;  /* 0x0000000000017941 */ /* 0x000fea0003800200 */
.L_x_11318:
        /* <DEDUP_REMOVED lines=17> */
.L_x_11325:
        /* <DEDUP_REMOVED lines=13> */
.L_x_11327:
[----:B------:R-:W-:Y:S05]  /*3b90*/  BSYNC.RECONVERGENT B2 ;  /* 0x0000000000027941 */ /* 0x000fea0003800200 */
.L_x_11326:
        /* <DEDUP_REMOVED lines=42> */
.L_x_11324:
[----:B------:R-:W-:Y:S05]  /*3e40*/  BSYNC.RECONVERGENT B1 ;  /* 0x0000000000017941 */ /* 0x000fea0003800200 */
.L_x_11323:
        /* <DEDUP_REMOVED lines=15> */
.L_x_11330:
        /* <DEDUP_REMOVED lines=13> */
.L_x_11332:
[----:B------:R-:W-:Y:S05]  /*4010*/  BSYNC.RECONVERGENT B2 ;  /* 0x0000000000027941 */ /* 0x000fea0003800200 */
.L_x_11331:
        /* <DEDUP_REMOVED lines=42> */
.L_x_11329:
[----:B------:R-:W-:Y:S05]  /*42c0*/  BSYNC.RECONVERGENT B1 ;  /* 0x0000000000017941 */ /* 0x000fea0003800200 */
.L_x_11328:
        /* <DEDUP_REMOVED lines=17> */
.L_x_11335:
        /* <DEDUP_REMOVED lines=13> */
.L_x_11337:
[----:B------:R-:W-:Y:S05]  /*44b0*/  BSYNC.RECONVERGENT B2 ;  /* 0x0000000000027941 */ /* 0x000fea0003800200 */
.L_x_11336:
        /* <DEDUP_REMOVED lines=42> */
.L_x_11334:
[----:B------:R-:W-:Y:S05]  /*4760*/  BSYNC.RECONVERGENT B1 ;  /* 0x0000000000017941 */ /* 0x000fea0003800200 */
.L_x_11333:
[----:B------:R-:W-:Y:S01]  /*4770*/  I2FP.F32.U32 R9, R5 ;  /* 0x0000000500097245 */ /* 0x000fe20000201000 */
[-C--:B------:R-:W-:Y:S01]  /*4780*/  FMUL.FTZ R5, R28, R110.reuse ;  /* 0x0000006e1c057220 */ /* 0x080fe20000410000 */
[----:B------:R-:W-:Y:S01]  /*4790*/  FMUL.FTZ R7, R29, R110 ;  /* 0x0000006e1d077220 */ /* 0x000fe20000410000 */
[-C--:B------:R-:W-:Y:S02]  /*47a0*/  FSETP.GTU.FTZ.AND P6, PT, R8, R111.reuse, PT ;  /* 0x0000006f0800720b */ /* 0x080fe40003fdc000 */
[----:B------:R-:W-:Y:S01]  /*47b0*/  FSETP.GTU.FTZ.AND P0, PT, R18, R111, PT ;  /* 0x0000006f1200720b */ /* 0x000fe20003f1c000 */
[----:B------:R-:W-:Y:S01]  /*47c0*/  FFMA.FTZ R18, R9, R112, 1.1641532182693481445e-10 ;  /* 0x2f00000009127423 */ /* 0x000fe20000010070 */
[----:B------:R-:W-:Y:S01]  /*47d0*/  FSEL R9, R5, RZ, !P6 ;  /* 0x000000ff05097208 */ /* 0x000fe20007000000 */
[-C--:B------:R-:W-:Y:S01]  /*47e0*/  FMUL.FTZ R5, R30, R110.reuse ;  /* 0x0000006e1e057220 */ /* 0x080fe20000410000 */
[----:B------:R-:W-:Y:S01]  /*47f0*/  FSEL R8, R7, RZ, !P0 ;  /* 0x000000ff07087208 */ /* 0x000fe20004000000 */
[----:B------:R-:W-:Y:S01]  /*4800*/  FMUL.FTZ R7, R31, R110 ;  /* 0x0000006e1f077220 */ /* 0x000fe20000410000 */
[----:B------:R-:W-:-:S02]  /*4810*/  SEL R19, RZ, 0x1, P6 ;  /* 0x00000001ff137807 */ /* 0x000fc40003000000 */
[----:B------:R-:W-:Y:S02]  /*4820*/  SEL R98, RZ, 0x1, P0 ;  /* 0x00000001ff627807 */ /* 0x000fe40000000000 */
[-C--:B------:R-:W-:Y:S02]  /*4830*/  FSETP.GTU.FTZ.AND P6, PT, R20, R111.reuse, PT ;  /* 0x0000006f1400720b */ /* 0x080fe40003fdc000 */
[----:B------:R-:W-:Y:S02]  /*4840*/  FSETP.GTU.FTZ.AND P0, PT, R18, R111, PT ;  /* 0x0000006f1200720b */ /* 0x000fe40003f1c000 */
[----:B------:R-:W-:Y:S02]  /*4850*/  FSEL R14, R14, RZ, P4 ;  /* 0x000000ff0e0e7208 */ /* 0x000fe40002000000 */
[----:B------:R-:W-:Y:S02]  /*4860*/  FSEL R5, R5, RZ, !P6 ;  /* 0x000000ff05057208 */ /* 0x000fe40007000000 */
        /* <DEDUP_REMOVED lines=11> */
[----:B------:R-:W-:Y:S01]  /*4920*/  PRMT R7, R98, 0x7610, R7 ;  /* 0x0000761062077816 */ /* 0x000fe20000000007 */
[----:B------:R-:W-:Y:S01]  /*4930*/  @P1 FADD.FTZ R21, R25, R21 ;  /* 0x0000001519151221 */ /* 0x000fe20000010000 */
[----:B------:R-:W-:Y:S01]  /*4940*/  SEL R9, RZ, 0x1, P0 ;  /* 0x00000001ff097807 */ /* 0x000fe20000000000 */
[----:B------:R-:W-:Y:S01]  /*4950*/  @P1 FADD.FTZ R20, R24, R20 ;  /* 0x0000001418141221 */ /* 0x000fe20000010000 */
[----:B------:R-:W-:-:S07]  /*4960*/  @P1 FADD.FTZ R23, R27, R23 ;  /* 0x000000171b171221 */ /* 0x000fce0000010000 */
.L_x_11297:
[----:B------:R-:W0:Y:S01]  /*4970*/  LDC.64 R114, c[0x0][0x3a8] ;  /* 0x0000ea00ff727b82 */ /* 0x000e220000000a00 */
[----:B------:R-:W-:Y:S01]  /*4980*/  ISETP.NE.U32.AND P0, PT, R16, RZ, PT ;  /* 0x000000ff1000720c */ /* 0x000fe20003f05070 */
[----:B------:R-:W-:Y:S01]  /*4990*/  VIADD R105, R106, 0x20 ;  /* 0x000000206a697836 */ /* 0x000fe20000000000 */
[----:B------:R-:W-:Y:S02]  /*49a0*/  SEL R12, RZ, 0x1000000, !P5 ;  /* 0x01000000ff0c7807 */ /* 0x000fe40006800000 */
[----:B------:R-:W-:Y:S02]  /*49b0*/  ISETP.NE.AND.EX P0, PT, R17, RZ, PT, P0 ;  /* 0x000000ff1100720c */ /* 0x000fe40003f05300 */
[----:B------:R-:W-:Y:S01]  /*49c0*/  SEL R13, RZ, 0x10000, !P4 ;  /* 0x00010000ff0d7807 */ /* 0x000fe20006000000 */
[----:B------:R-:W1:Y:S01]  /*49d0*/  LDC.64 R108, c[0x0][0x3b0] ;  /* 0x0000ec00ff6c7b82 */ /* 0x000e620000000a00 */
[----:B------:R-:W-:-:S04]  /*49e0*/  SEL R18, RZ, 0x100, !P3 ;  /* 0x00000100ff127807 */ /* 0x000fc80005800000 */
[----:B------:R-:W-:Y:S02]  /*49f0*/  IADD3 R12, PT, PT, R18, R12, R13 ;  /* 0x0000000c120c7210 */ /* 0x000fe40007ffe00d */
[----:B------:R-:W-:Y:S01]  /*4a00*/  SEL R13, RZ, 0x1, !P2 ;  /* 0x00000001ff0d7807 */ /* 0x000fe20005000000 */
[----:B------:R-:W2:Y:S03]  /*4a10*/  @P1 LDC.64 R14, c[0x0][0x3a0] ;  /* 0x0000e800ff0e1b82 */ /* 0x000ea60000000a00 */
[----:B------:R-:W-:Y:S01]  /*4a20*/  IADD3 R107, PT, PT, R12, R13, RZ ;  /* 0x0000000d0c6b7210 */ /* 0x000fe20007ffe0ff */
[----:B------:R-:W-:-:S04]  /*4a30*/  IMAD.WIDE.U32 R12, R105, 0x10, R96 ;  /* 0x00000010690c7825 */ /* 0x000fc800078e0060 */
[C---:B0-----:R-:W-:Y:S01]  /*4a40*/  IMAD.WIDE.U32 R118, R106.reuse, 0x10, R114 ;  /* 0x000000106a767825 */ /* 0x041fe200078e0072 */
[----:B------:R-:W0:Y:S04]  /*4a50*/  @P0 LDC.64 R16, c[0x0][0x398] ;  /* 0x0000e600ff100b82 */ /* 0x000e280000000a00 */
[----:B------:R3:W-:Y:S01]  /*4a60*/  STG.E.128 desc[UR8][R118.64], R20 ;  /* 0x0000001476007986 */ /* 0x0007e2000c101d08 */
[----:B-1----:R-:W-:-:S05]  /*4a70*/  IMAD.WIDE.U32 R18, R106, 0x4, R108 ;  /* 0x000000046a127825 */ /* 0x002fca00078e006c */
[----:B------:R3:W-:Y:S01]  /*4a80*/  STG.E desc[UR8][R18.64], R107 ;  /* 0x0000006b12007986 */ /* 0x0007e2000c101908 */
[----:B--2---:R-:W-:-:S04]  /*4a90*/  @P1 IMAD.WIDE.U32 R98, R105, 0x10, R14 ;  /* 0x0000001069621825 */ /* 0x004fc800078e000e */
[----:B0-----:R-:W-:Y:S01]  /*4aa0*/  @P0 IMAD.WIDE.U32 R16, R105, 0x10, R16 ;  /* 0x0000001069100825 */ /* 0x001fe200078e0010 */
[----:B---3--:R-:W-:Y:S06]  /*4ab0*/  @!P0 BRA `(.L_x_11338) ;  /* 0x00000000002c8947 */ /* 0x008fec0003800000 */
[----:B------:R-:W0:Y:S01]  /*4ac0*/  LDC.64 R14, c[0x0][0x3b8] ;  /* 0x0000ee00ff0e7b82 */ /* 0x000e220000000a00 */
        /* <DEDUP_REMOVED lines=10> */
.L_x_11338:
[----:B------:R1:W5:Y:S04]  /*4b70*/  @P0 LDG.E.128 R28, desc[UR8][R16.64] ;  /* 0x00000008101c0981 */ /* 0x000368000c1e1d00 */
[----:B------:R1:W5:Y:S04]  /*4b80*/  @P1 LDG.E.128 R24, desc[UR8][R98.64] ;  /* 0x0000000862181981 */ /* 0x000368000c1e1d00 */
[----:B0-----:R-:W5:Y:S01]  /*4b90*/  LDG.E.128 R12, desc[UR8][R12.64] ;  /* 0x000000080c0c7981 */ /* 0x001f62000c1e1d00 */
        /* <DEDUP_REMOVED lines=17> */
.L_x_11342:
        /* <DEDUP_REMOVED lines=13> */
.L_x_11344:
[----:B------:R-:W-:Y:S05]  /*4d80*/  BSYNC.RECONVERGENT B2 ;  /* 0x0000000000027941 */ /* 0x000fea0003800200 */
.L_x_11343:
        /* <DEDUP_REMOVED lines=41> */
.L_x_11341:
[----:B------:R-:W-:Y:S05]  /*5020*/  BSYNC.RECONVERGENT B1 ;  /* 0x0000000000017941 */ /* 0x000fea0003800200 */
.L_x_11340:
[----:B------:R-:W-:Y:S01]  /*5030*/  ISETP.NE.AND P3, PT, R7, 0x1, PT ;  /* 0x000000010700780c */ /* 0x000fe20003f65270 */
[----:B------:R-:W-:Y:S01]  /*5040*/  BSSY.RECONVERGENT B1, `(.L_x_11345) ;  /* 0x0000048000017945 */ /* 0x000fe20003800200 */
[----:B------:R-:W-:Y:S01]  /*5050*/  I2FP.F32.U32 R5, R5 ;  /* 0x0000000500057245 */ /* 0x000fe20000201000 */
[----:B-----5:R-:W-:Y:S01]  /*5060*/  FMUL.FTZ R12, R12, R110 ;  /* 0x0000006e0c0c7220 */ /* 0x020fe20000410000 */
        /* <DEDUP_REMOVED lines=13> */
.L_x_11347:
        /* <DEDUP_REMOVED lines=13> */
.L_x_11349:
[----:B------:R-:W-:Y:S05]  /*5210*/  BSYNC.RECONVERGENT B2 ;  /* 0x0000000000027941 */ /* 0x000fea0003800200 */
.L_x_11348:
        /* <DEDUP_REMOVED lines=42> */
.L_x_11346:
[----:B------:R-:W-:Y:S05]  /*54c0*/  BSYNC.RECONVERGENT B1 ;  /* 0x0000000000017941 */ /* 0x000fea0003800200 */
.L_x_11345:
[----:B------:R-:W-:Y:S01]  /*54d0*/  ISETP.NE.AND P3, PT, R9, 0x1, PT ;  /* 0x000000010900780c */ /* 0x000fe20003f65270 */
[----:B------:R-:W-:Y:S01]  /*54e0*/  BSSY.RECONVERGENT B1, `(.L_x_11350) ;  /* 0x0000047000017945 */ /* 0x000fe20003800200 */
[----:B------:R-:W-:Y:S01]  /*54f0*/  I2FP.F32.U32 R5, R5 ;  /* 0x0000000500057245 */ /* 0x000fe20000201000 */
[----:B-1----:R-:W-:Y:S02]  /*5500*/  HFMA2 R17, -RZ, RZ, 0, 1.1920928955078125e-07 ;  /* 0x00000002ff117431 */ /* 0x002fe400000001ff */
        /* <DEDUP_REMOVED lines=11> */
.L_x_11352:
        /* <DEDUP_REMOVED lines=13> */
.L_x_11354:
[----:B------:R-:W-:Y:S05]  /*5690*/  BSYNC.RECONVERGENT B2 ;  /* 0x0000000000027941 */ /* 0x000fea0003800200 */
.L_x_11353:
        /* <DEDUP_REMOVED lines=43> */
.L_x_11351:
[----:B------:R-:W-:Y:S05]  /*5950*/  BSYNC.RECONVERGENT B1 ;  /* 0x0000000000017941 */ /* 0x000fea0003800200 */
.L_x_11350:
        /* <DEDUP_REMOVED lines=17> */
.L_x_11357:
        /* <DEDUP_REMOVED lines=13> */
.L_x_11359:
[----:B------:R-:W-:Y:S05]  /*5b40*/  BSYNC.RECONVERGENT B2 ;  /* 0x0000000000027941 */ /* 0x000fea0003800200 */
.L_x_11358:
        /* <DEDUP_REMOVED lines=43> */
.L_x_11356:
[----:B------:R-:W-:Y:S05]  /*5e00*/  BSYNC.RECONVERGENT B1 ;  /* 0x0000000000017941 */ /* 0x000fea0003800200 */
.L_x_11355:
        /* <DEDUP_REMOVED lines=15> */
.L_x_11362:
        /* <DEDUP_REMOVED lines=13> */
.L_x_11364:
[----:B------:R-:W-:Y:S05]  /*5fd0*/  BSYNC.RECONVERGENT B2 ;  /* 0x0000000000027941 */ /* 0x000fea0003800200 */
.L_x_11363:
        /* <DEDUP_REMOVED lines=42> */
.L_x_11361:
[----:B------:R-:W-:Y:S05]  /*6280*/  BSYNC.RECONVERGENT B1 ;  /* 0x0000000000017941 */ /* 0x000fea0003800200 */
.L_x_11360:
[----:B------:R-:W-:Y:S01]  /*6290*/  ISETP.NE.AND P5, PT, R17, 0x1, PT ;  /* 0x000000011100780c */ /* 0x000fe20003fa5270 */
[----:B------:R-:W-:Y:S01]  /*62a0*/  BSSY.RECONVERGENT B1, `(.L_x_11365) ;  /* 0x0000048000017945 */ /* 0x000fe20003800200 */
[----:B------:R-:W-:Y:S02]  /*62b0*/  I2FP.F32.U32 R5, R7 ;  /* 0x0000000700057245 */ /* 0x000fe40000201000 */
[----:B------:R-:W-:-:S03]  /*62c0*/  MOV R7, R6 ;  /* 0x0000000600077202 */ /* 0x000fc60000000f00 */
[----:B------:R-:W-:Y:S01]  /*62d0*/  FFMA.FTZ R18, R5, R112, 1.1641532182693481445e-10 ;  /* 0x2f00000005127423 */ /* 0x000fe20000010070 */
[----:B------:R-:W-:-:S04]  /*62e0*/  FMUL.FTZ R5, R14, R110 ;  /* 0x0000006e0e057220 */ /* 0x000fc80000410000 */
        /* <DEDUP_REMOVED lines=11> */
.L_x_11367:
        /* <DEDUP_REMOVED lines=13> */
.L_x_11369:
[----:B------:R-:W-:Y:S05]  /*6470*/  BSYNC.RECONVERGENT B2 ;  /* 0x0000000000027941 */ /* 0x000fea0003800200 */
.L_x_11368:
        /* <DEDUP_REMOVED lines=42> */
.L_x_11366:
[----:B------:R-:W-:Y:S05]  /*6720*/  BSYNC.RECONVERGENT B1 ;  /* 0x0000000000017941 */ /* 0x000fea0003800200 */
.L_x_11365:
        /* <DEDUP_REMOVED lines=15> */
.L_x_11372:
        /* <DEDUP_REMOVED lines=13> */
.L_x_11374:
[----:B------:R-:W-:Y:S05]  /*68f0*/  BSYNC.RECONVERGENT B2 ;  /* 0x0000000000027941 */ /* 0x000fea0003800200 */
.L_x_11373:
        /* <DEDUP_REMOVED lines=42> */
.L_x_11371:
[----:B------:R-:W-:Y:S05]  /*6ba0*/  BSYNC.RECONVERGENT B1 ;  /* 0x0000000000017941 */ /* 0x000fea0003800200 */
.L_x_11370:
        /* <DEDUP_REMOVED lines=17> */
.L_x_11377:
        /* <DEDUP_REMOVED lines=15> */
.L_x_11379:
[----:B------:R-:W-:Y:S05]  /*6db0*/  BSYNC.RECONVERGENT B2 ;  /* 0x0000000000027941 */ /* 0x000fea0003800200 */
.L_x_11378:
        /* <DEDUP_REMOVED lines=42> */
.L_x_11376:
[----:B------:R-:W-:Y:S05]  /*7060*/  BSYNC.RECONVERGENT B1 ;  /* 0x0000000000017941 */ /* 0x000fea0003800200 */
.L_x_11375:
        /* <DEDUP_REMOVED lines=8> */
[----:B------:R-:W-:Y:S02]  /*70f0*/  FSETP.GTU.FTZ.AND P6, PT, R16, R111, PT ;  /* 0x0000006f1000720b */ /* 0x000fe40003fdc000 */
[----:B------:R-:W-:-:S02]  /*7100*/  FSEL R5, R5, RZ, P4 ;  /* 0x000000ff05057208 */ /* 0x000fc40002000000 */
[----:B------:R-:W-:Y:S02]  /*7110*/  FSEL R8, R8, RZ, !P6 ;  /* 0x000000ff08087208 */ /* 0x000fe40007000000 */
[----:B------:R-:W-:Y:S02]  /*7120*/  SEL R99, RZ, 0x1, P6 ;  /* 0x00000001ff637807 */ /* 0x000fe40003000000 */
[-C--:B------:R-:W-:Y:S01]  /*7130*/  FSETP.GTU.FTZ.AND P6, PT, R14, R111.reuse, PT ;  /* 0x0000006f0e00720b */ /* 0x080fe20003fdc000 */
[----:B------:R-:W-:Y:S01]  /*7140*/  FFMA.FTZ R14, R7, R112, 1.1641532182693481445e-10 ;  /* 0x2f000000070e7423 */ /* 0x000fe20000010070 */
        /* <DEDUP_REMOVED lines=15> */
[----:B------:R-:W-:Y:S01]  /*7240*/  PRMT R8, R103, 0x7610, R8 ;  /* 0x0000761067087816 */ /* 0x000fe20000000008 */
[----:B------:R-:W-:Y:S01]  /*7250*/  @P1 FADD.FTZ R16, R24, R16 ;  /* 0x0000001018101221 */ /* 0x000fe20000010000 */
[----:B------:R-:W-:Y:S01]  /*7260*/  SEL R9, RZ, 0x1, P6 ;  /* 0x00000001ff097807 */ /* 0x000fe20003000000 */
[----:B------:R-:W-:Y:S01]  /*7270*/  @P1 FADD.FTZ R19, R27, R19 ;  /* 0x000000131b131221 */ /* 0x000fe20000010000 */
[----:B------:R-:W-:Y:S06]  /*7280*/  BRA `(.L_x_11380) ;  /* 0x0000001000dc7947 */ /* 0x000fec0003800000 */
.L_x_11339:
        /* <DEDUP_REMOVED lines=16> */
.L_x_11383:
        /* <DEDUP_REMOVED lines=13> */
.L_x_11385:
[----:B------:R-:W-:Y:S05]  /*7460*/  BSYNC.RECONVERGENT B2 ;  /* 0x0000000000027941 */ /* 0x000fea0003800200 */
.L_x_11384:
        /* <DEDUP_REMOVED lines=42> */
.L_x_11382:
[----:B------:R-:W-:Y:S05]  /*7710*/  BSYNC.RECONVERGENT B1 ;  /* 0x0000000000017941 */ /* 0x000fea0003800200 */
.L_x_11381:
        /* <DEDUP_REMOVED lines=16> */
.L_x_11388:
        /* <DEDUP_REMOVED lines=13> */
.L_x_11390:
[----:B------:R-:W-:Y:S05]  /*78f0*/  BSYNC.RECONVERGENT B2 ;  /* 0x0000000000027941 */ /* 0x000fea0003800200 */
.L_x_11389:
        /* <DEDUP_REMOVED lines=43> */
.L_x_11387:
[----:B------:R-:W-:Y:S05]  /*7bb0*/  BSYNC.RECONVERGENT B1 ;  /* 0x0000000000017941 */ /* 0x000fea0003800200 */
.L_x_11386:
        /* <DEDUP_REMOVED lines=16> */
.L_x_11393:
        /* <DEDUP_REMOVED lines=13> */
.L_x_11395:
[----:B------:R-:W-:Y:S05]  /*7d90*/  BSYNC.RECONVERGENT B2 ;  /* 0x0000000000027941 */ /* 0x000fea0003800200 */
.L_x_11394:
        /* <DEDUP_REMOVED lines=43> */
.L_x_11392:
[----:B------:R-:W-:Y:S05]  /*8050*/  BSYNC.RECONVERGENT B1 ;  /* 0x0000000000017941 */ /* 0x000fea0003800200 */
.L_x_11391:
        /* <DEDUP_REMOVED lines=16> */
.L_x_11398:
        /* <DEDUP_REMOVED lines=13> */
.L_x_11400:
[----:B------:R-:W-:Y:S05]  /*8230*/  BSYNC.RECONVERGENT B2 ;  /* 0x0000000000027941 */ /* 0x000fea0003800200 */
.L_x_11399:
        /* <DEDUP_REMOVED lines=43> */
.L_x_11397:
[----:B------:R-:W-:Y:S05]  /*84f0*/  BSYNC.RECONVERGENT B1 ;  /* 0x0000000000017941 */ /* 0x000fea0003800200 */
.L_x_11396:
        /* <DEDUP_REMOVED lines=16> */
.L_x_11380:
        /* <DEDUP_REMOVED lines=18> */
[----:B------:R-:W-:-:S05]  /*8720*/  IMAD.U32 R107, R8, 0x10000, RZ ;  /* 0x00010000086b7824 */ /* 0x000fca00078e00ff */
[----:B------:R-:W-:Y:S02]  /*8730*/  LOP3.LUT R118, R107, 0xff0000, RZ, 0xc0, !PT ;  /* 0x00ff00006b767812 */ /* 0x000fe400078ec0ff */
[----:B------:R-:W-:-:S04]  /*8740*/  LOP3.LUT R107, R9, 0xffff, RZ, 0xc0, !PT ;  /* 0x0000ffff096b7812 */ /* 0x000fc800078ec0ff */
[----:B------:R-:W-:Y:S02]  /*8750*/  LEA R107, R107, R118, 0x18 ;  /* 0x000000766b6b7211 */ /* 0x000fe400078ec0ff */
[----:B------:R-:W-:-:S05]  /*8760*/  LOP3.LUT R118, R7, 0xff, RZ, 0xc0, !PT ;  /* 0x000000ff07767812 */ /* 0x000fca00078ec0ff */
[----:B------:R-:W-:Y:S01]  /*8770*/  IMAD R107, R118, 0x100, R107 ;  /* 0x00000100766b7824 */ /* 0x000fe200078e026b */
[----:B------:R-:W-:Y:S01]  /*8780*/  LOP3.LUT R118, R5, 0xff, RZ, 0xc0, !PT ;  /* 0x000000ff05767812 */ /* 0x000fe200078ec0ff */
[----:B0-----:R-:W-:-:S04]  /*8790*/  IMAD.WIDE.U32 R12, R105, 0x4, R12 ;  /* 0x00000004690c7825 */ /* 0x001fc800078e000c */
[----:B------:R-:W-:-:S05]  /*87a0*/  IMAD.IADD R107, R107, 0x1, R118 ;  /* 0x000000016b6b7824 */ /* 0x000fca00078e0276 */
[----:B------:R0:W-:Y:S02]  /*87b0*/  STG.E desc[UR8][R12.64], R107 ;  /* 0x0000006b0c007986 */ /* 0x0001e4000c101908 */
.L_x_11401:
[----:B------:R1:W5:Y:S04]  /*87c0*/  @P0 LDG.E.128 R28, desc[UR8][R116.64] ;  /* 0x00000008741c0981 */ /* 0x000368000c1e1d00 */
[----:B------:R1:W5:Y:S04]  /*87d0*/  @P1 LDG.E.128 R24, desc[UR8][R98.64] ;  /* 0x0000000862181981 */ /* 0x000368000c1e1d00 */
[----:B0-----:R-:W5:Y:S01]  /*87e0*/  LDG.E.128 R12, desc[UR8][R14.64] ;  /* 0x000000080e0c7981 */ /* 0x001f62000c1e1d00 */
        /* <DEDUP_REMOVED lines=17> */
.L_x_11405:
        /* <DEDUP_REMOVED lines=13> */
.L_x_11407:
[----:B------:R-:W-:Y:S05]  /*89d0*/  BSYNC.RECONVERGENT B2 ;  /* 0x0000000000027941 */ /* 0x000fea0003800200 */
.L_x_11406:
[----:B------:R-:W-:Y:S01]  /*89e0*/  IMAD.WIDE.U32 R2, R11, -0x326172a9, RZ ;  /* 0xcd9e8d570b027825 */ /* 0x000fe200078e00ff */
[----:B------:R-:W-:-:S03]  /*89f0*/  LOP3.LUT R6, R4, UR7, R9, 0x96, !PT ;  /* 0x0000000704067c12 */ /* 0x000fc6000f8e9609 */
[----:B------:R-:W-:Y:S01]  /*8a00*/  IMAD.MOV.U32 R5, RZ, RZ, R102 ;  /* 0x000000ffff057224 */ /* 0x000fe200078e0066 */
[----:B-1----:R-:W-:Y:S01]  /*8a10*/  LOP3.LUT R98, R0, UR6, R3, 0x96, !PT ;  /* 0x0000000600627c12 */ /* 0x002fe2000f8e9603 */
        /* <DEDUP_REMOVED lines=37> */
.L_x_11404:
[----:B------:R-:W-:Y:S05]  /*8c70*/  BSYNC.RECONVERGENT B1 ;  /* 0x0000000000017941 */ /* 0x000fea0003800200 */
.L_x_11403:
[----:B------:R-:W-:Y:S01]  /*8c80*/  ISETP.NE.AND P3, PT, R7, 0x1, PT ;  /* 0x000000010700780c */ /* 0x000fe20003f65270 */
[----:B------:R-:W-:Y:S01]  /*8c90*/  BSSY.RECONVERGENT B1, `(.L_x_11408) ;  /* 0x0000048000017945 */ /* 0x000fe20003800200 */
[----:B------:R-:W-:Y:S01]  /*8ca0*/  I2FP.F32.U32 R5, R5 ;  /* 0x0000000500057245 */ /* 0x000fe20000201000 */
[----:B------:R-:W-:Y:S02]  /*8cb0*/  HFMA2 R9, -RZ, RZ, 0, 1.1920928955078125e-07 ;  /* 0x00000002ff097431 */ /* 0x000fe400000001ff */
[----:B-----5:R-:W-:Y:S02]  /*8cc0*/  FMUL.FTZ R12, R12, R110 ;  /* 0x0000006e0c0c7220 */ /* 0x020fe40000410000 */
        /* <DEDUP_REMOVED lines=12> */
.L_x_11410:
[----:B------:R-:W-:Y:S01]  /*8d90*/  IADD3 R10, PT, PT, R10, 0x1, RZ ;  /* 0x000000010a0a7810 */ /* 0x000fe20007ffe0ff */
[----:B------:R-:W-:Y:S03]  /*8da0*/  BSSY.RECONVERGENT B2, `(.L_x_11411) ;  /* 0x000000c000027945 */ /* 0x000fe60003800200 */
[C---:B------:R-:W-:Y:S01]  /*8db0*/  ISETP.NE.AND P3, PT, R10.reuse, RZ, PT ;  /* 0x000000ff0a00720c */ /* 0x040fe20003f65270 */
[----:B-1----:R-:W-:-:S12]  /*8dc0*/  IMAD.WIDE.U32 R98, R10, -0x2daee0ad, RZ ;  /* 0xd2511f530a627825 */ /* 0x002fd800078e00ff */
        /* <DEDUP_REMOVED lines=9> */
.L_x_11412:
[----:B------:R-:W-:Y:S05]  /*8e60*/  BSYNC.RECONVERGENT B2 ;  /* 0x0000000000027941 */ /* 0x000fea0003800200 */
.L_x_11411:
        /* <DEDUP_REMOVED lines=42> */
.L_x_11409:
[----:B------:R-:W-:Y:S05]  /*9110*/  BSYNC.RECONVERGENT B1 ;  /* 0x0000000000017941 */ /* 0x000fea0003800200 */
.L_x_11408:
[----:B------:R-:W-:Y:S01]  /*9120*/  ISETP.NE.AND P3, PT, R9, 0x1, PT ;  /* 0x000000010900780c */ /* 0x000fe20003f65270 */
[----:B------:R-:W-:Y:S01]  /*9130*/  BSSY.RECONVERGENT B1, `(.L_x_11413) ;  /* 0x0000046000017945 */ /* 0x000fe20003800200 */
[----:B------:R-:W-:Y:S01]  /*9140*/  I2FP.F32.U32 R5, R5 ;  /* 0x0000000500057245 */ /* 0x000fe20000201000 */
[----:B-1----:R-:W-:Y:S02]  /*9150*/  IMAD.MOV.U32 R99, RZ, RZ, 0x2 ;  /* 0x00000002ff637424 */ /* 0x002fe400078e00ff */
        /* <DEDUP_REMOVED lines=11> */
.L_x_11415:
        /* <DEDUP_REMOVED lines=13> */
.L_x_11417:
[----:B------:R-:W-:Y:S05]  /*92e0*/  BSYNC.RECONVERGENT B2 ;  /* 0x0000000000027941 */ /* 0x000fea0003800200 */
.L_x_11416:
        /* <DEDUP_REMOVED lines=42> */
.L_x_11414:
[----:B------:R-:W-:Y:S05]  /*9590*/  BSYNC.RECONVERGENT B1 ;  /* 0x0000000000017941 */ /* 0x000fea0003800200 */
.L_x_11413:
        /* <DEDUP_REMOVED lines=17> */
.L_x_11420:
        /* <DEDUP_REMOVED lines=13> */
.L_x_11422:
[----:B------:R-:W-:Y:S05]  /*9780*/  BSYNC.RECONVERGENT B2 ;  /* 0x0000000000027941 */ /* 0x000fea0003800200 */
.L_x_11421:
        /* <DEDUP_REMOVED lines=42> */
.L_x_11419:
[----:B------:R-:W-:Y:S05]  /*9a30*/  BSYNC.RECONVERGENT B1 ;  /* 0x0000000000017941 */ /* 0x000fea0003800200 */
.L_x_11418:
        /* <DEDUP_REMOVED lines=15> */
.L_x_11425:
        /* <DEDUP_REMOVED lines=13> */
.L_x_11427:
[----:B------:R-:W-:Y:S05]  /*9c00*/  BSYNC.RECONVERGENT B2 ;  /* 0x0000000000027941 */ /* 0x000fea0003800200 */
.L_x_11426:
        /* <DEDUP_REMOVED lines=42> */
.L_x_11424:
[----:B------:R-:W-:Y:S05]  /*9eb0*/  BSYNC.RECONVERGENT B1 ;  /* 0x0000000000017941 */ /* 0x000fea0003800200 */
.L_x_11423:
[----:B------:R-:W-:Y:S01]  /*9ec0*/  ISETP.NE.AND P5, PT, R99, 0x1, PT ;  /* 0x000000016300780c */ /* 0x000fe20003fa5270 */
[----:B------:R-:W-:Y:S01]  /*9ed0*/  BSSY.RECONVERGENT B1, `(.L_x_11428) ;  /* 0x0000048000017945 */ /* 0x000fe20003800200 */
[----:B------:R-:W-:Y:S01]  /*9ee0*/  I2FP.F32.U32 R5, R7 ;  /* 0x0000000700057245 */ /* 0x000fe20000201000 */
[----:B------:R-:W-:-:S04]  /*9ef0*/  IMAD.MOV.U32 R7, RZ, RZ, R6 ;  /* 0x000000ffff077224 */ /* 0x000fc800078e0006 */
        /* <DEDUP_REMOVED lines=13> */
.L_x_11430:
        /* <DEDUP_REMOVED lines=13> */
.L_x_11432:
[----:B------:R-:W-:Y:S05]  /*a0a0*/  BSYNC.RECONVERGENT B2 ;  /* 0x0000000000027941 */ /* 0x000fea0003800200 */
.L_x_11431:
        /* <DEDUP_REMOVED lines=42> */
.L_x_11429:
[----:B------:R-:W-:Y:S05]  /*a350*/  BSYNC.RECONVERGENT B1 ;  /* 0x0000000000017941 */ /* 0x000fea0003800200 */
.L_x_11428:
        /* <DEDUP_REMOVED lines=15> */
.L_x_11435:
        /* <DEDUP_REMOVED lines=13> */
.L_x_11437:
[----:B------:R-:W-:Y:S05]  /*a520*/  BSYNC.RECONVERGENT B2 ;  /* 0x0000000000027941 */ /* 0x000fea0003800200 */
.L_x_11436:
        /* <DEDUP_REMOVED lines=42> */
.L_x_11434:
[----:B------:R-:W-:Y:S05]  /*a7d0*/  BSYNC.RECONVERGENT B1 ;  /* 0x0000000000017941 */ /* 0x000fea0003800200 */
.L_x_11433:
        /* <DEDUP_REMOVED lines=17> */
.L_x_11440:
        /* <DEDUP_REMOVED lines=15> */
.L_x_11442:
[----:B------:R-:W-:Y:S05]  /*a9e0*/  BSYNC.RECONVERGENT B2 ;  /* 0x0000000000027941 */ /* 0x000fea0003800200 */
.L_x_11441:
        /* <DEDUP_REMOVED lines=42> */
.L_x_11439:
[----:B------:R-:W-:Y:S05]  /*ac90*/  BSYNC.RECONVERGENT B1 ;  /* 0x0000000000017941 */ /* 0x000fea0003800200 */
.L_x_11438:
[-C--:B------:R-:W-:Y:S01]  /*aca0*/  FMUL.FTZ R15, R28, R110.reuse ;  /* 0x0000006e1c0f7220 */ /* 0x080fe20000410000 */
[-C--:B------:R-:W-:Y:S01]  /*acb0*/  FSETP.GTU.FTZ.AND P6, PT, R8, R111.reuse, PT ;  /* 0x0000006f0800720b */ /* 0x080fe20003fdc000 */
[----:B------:R-:W-:Y:S01]  /*acc0*/  FMUL.FTZ R8, R29, R110 ;  /* 0x0000006e1d087220 */ /* 0x000fe20000410000 */
[----:B------:R-:W-:Y:S01]  /*acd0*/  I2FP.F32.U32 R99, R98 ;  /* 0x0000006200637245 */ /* 0x000fe20000201000 */
[----:B------:R-:W-:Y:S01]  /*ace0*/  FMUL.FTZ R14, R30, R110 ;  /* 0x0000006e1e0e7220 */ /* 0x000fe20000410000 */
[----:B------:R-:W-:Y:S02]  /*acf0*/  FSEL R15, R15, RZ, !P6 ;  /* 0x000000ff0f0f7208 */ /* 0x000fe40007000000 */
[----:B------:R-:W-:Y:S02]  /*ad00*/  SEL R7, RZ, 0x1, P6 ;  /* 0x00000001ff077807 */ /* 0x000fe40003000000 */
[----:B------:R-:W-:Y:S02]  /*ad10*/  FSETP.GTU.FTZ.AND P6, PT, R104, R111, PT ;  /* 0x0000006f6800720b */ /* 0x000fe40003fdc000 */
[----:B------:R-:W-:-:S02]  /*ad20*/  FSEL R12, R12, RZ, P2 ;  /* 0x000000ff0c0c7208 */ /* 0x000fc40001000000 */
[----:B------:R-:W-:Y:S02]  /*ad30*/  FSEL R104, R8, RZ, !P6 ;  /* 0x000000ff08687208 */ /* 0x000fe40007000000 */
[----:B------:R-:W-:Y:S01]  /*ad40*/  SEL R8, RZ, 0x1, P6 ;  /* 0x00000001ff087807 */ /* 0x000fe20003000000 */
[----:B------:R-:W-:Y:S01]  /*ad50*/  FADD.FTZ R12, R12, R15 ;  /* 0x0000000f0c0c7221 */ /* 0x000fe20000010000 */
[----:B------:R-:W-:Y:S01]  /*ad60*/  FSETP.GTU.FTZ.AND P6, PT, R116, R111, PT ;  /* 0x0000006f7400720b */ /* 0x000fe20003fdc000 */
[----:B------:R-:W-:Y:S01]  /*ad70*/  FFMA.FTZ R116, R99, R112, 1.1641532182693481445e-10 ;  /* 0x2f00000063747423 */ /* 0x000fe20000010070 */
[----:B------:R-:W-:Y:S01]  /*ad80*/  FMUL.FTZ R99, R31, R110 ;  /* 0x0000006e1f637220 */ /* 0x000fe20000410000 */
        /* <DEDUP_REMOVED lines=9> */
[----:B------:R-:W-:Y:S02]  /*ae20*/  FSEL R9, R99, RZ, !P6 ;  /* 0x000000ff63097208 */ /* 0x000fe40007000000 */
[----:B------:R-:W-:Y:S01]  /*ae30*/  PRMT R5, R7, 0x7610, R5 ;  /* 0x0000761007057816 */ /* 0x000fe20000000005 */
[----:B------:R-:W-:Y:S01]  /*ae40*/  FADD.FTZ R13, R13, R104 ;  /* 0x000000680d0d7221 */ /* 0x000fe20000010000 */
[----:B------:R-:W-:Y:S01]  /*ae50*/  PRMT R7, R8, 0x7610, R7 ;  /* 0x0000761008077816 */ /* 0x000fe20000000007 */
[----:B------:R-:W-:Y:S01]  /*ae60*/  FADD.FTZ R15, R9, R116 ;  /* 0x00000074090f7221 */ /* 0x000fe20000010000 */
[----:B------:R-:W-:Y:S01]  /*ae70*/  PRMT R8, R98, 0x7610, R8 ;  /* 0x0000761062087816 */ /* 0x000fe20000000008 */
[----:B------:R-:W-:Y:S01]  /*ae80*/  @P1 FADD.FTZ R13, R25, R13 ;  /* 0x0000000d190d1221 */ /* 0x000fe20000010000 */
[----:B------:R-:W-:Y:S01]  /*ae90*/  SEL R9, RZ, 0x1, P6 ;  /* 0x00000001ff097807 */ /* 0x000fe20003000000 */
[----:B------:R-:W-:Y:S01]  /*aea0*/  @P1 FADD.FTZ R15, R27, R15 ;  /* 0x0000000f1b0f1221 */ /* 0x000fe20000010000 */
[----:B------:R-:W-:Y:S06]  /*aeb0*/  BRA `(.L_x_11443) ;  /* 0x0000001000dc7947 */ /* 0x000fec0003800000 */
.L_x_11402:
        /* <DEDUP_REMOVED lines=16> */
.L_x_11446:
        /* <DEDUP_REMOVED lines=13> */
.L_x_11448:
[----:B------:R-:W-:Y:S05]  /*b090*/  BSYNC.RECONVERGENT B2 ;  /* 0x0000000000027941 */ /* 0x000fea0003800200 */
.L_x_11447:
        /* <DEDUP_REMOVED lines=41> */
[----:B------:R-:W-:-:S07]  /*b330*/  LOP3.LUT R2, R2, UR30, R119, 0x96, !PT ;  /* 0x0000001e02027c12 */ /* 0x000fce000f8e9677 */
.L_x_11445:
[----:B------:R-:W-:Y:S05]  /*b340*/  BSYNC.RECONVERGENT B1 ;  /* 0x0000000000017941 */ /* 0x000fea0003800200 */
.L_x_11444:
        /* <DEDUP_REMOVED lines=16> */
.L_x_11451:
        /* <DEDUP_REMOVED lines=13> */
.L_x_11453:
[----:B------:R-:W-:Y:S05]  /*b520*/  BSYNC.RECONVERGENT B2 ;  /* 0x0000000000027941 */ /* 0x000fea0003800200 */
.L_x_11452:
        /* <DEDUP_REMOVED lines=43> */
.L_x_11450:
[----:B------:R-:W-:Y:S05]  /*b7e0*/  BSYNC.RECONVERGENT B1 ;  /* 0x0000000000017941 */ /* 0x000fea0003800200 */
.L_x_11449:
        /* <DEDUP_REMOVED lines=16> */
.L_x_11456:
        /* <DEDUP_REMOVED lines=13> */
.L_x_11458:
[----:B------:R-:W-:Y:S05]  /*b9c0*/  BSYNC.RECONVERGENT B2 ;  /* 0x0000000000027941 */ /* 0x000fea0003800200 */
.L_x_11457:
        /* <DEDUP_REMOVED lines=43> */
.L_x_11455:
[----:B------:R-:W-:Y:S05]  /*bc80*/  BSYNC.RECONVERGENT B1 ;  /* 0x0000000000017941 */ /* 0x000fea0003800200 */
.L_x_11454:
        /* <DEDUP_REMOVED lines=16> */
.L_x_11461:
        /* <DEDUP_REMOVED lines=13> */
.L_x_11463:
[----:B------:R-:W-:Y:S05]  /*be60*/  BSYNC.RECONVERGENT B2 ;  /* 0x0000000000027941 */ /* 0x000fea0003800200 */
.L_x_11462:
        /* <DEDUP_REMOVED lines=43> */
.L_x_11460:
[----:B------:R-:W-:Y:S05]  /*c120*/  BSYNC.RECONVERGENT B1 ;  /* 0x0000000000017941 */ /* 0x000fea0003800200 */
.L_x_11459:
        /* <DEDUP_REMOVED lines=16> */
.L_x_11443:
[----:B------:R-:W-:Y:S01]  /*c230*/  SEL R98, RZ, 0x1000000, !P5 ;  /* 0x01000000ff627807 */ /* 0x000fe20006800000 */
[C---:B------:R-:W-:Y:S01]  /*c240*/  IMAD.WIDE.U32 R122, R103.reuse, 0x10, R114 ;  /* 0x00000010677a7825 */ /* 0x040fe200078e0072 */
[----:B------:R-:W-:Y:S01]  /*c250*/  SEL R99, RZ, 0x10000, !P4 ;  /* 0x00010000ff637807 */ /* 0x000fe20006000000 */
[----:B------:R-:W0:Y:S01]  /*c260*/  @P0 LDC.64 R120, c[0x0][0x398] ;  /* 0x0000e600ff780b82 */ /* 0x000e220000000a00 */
[----:B------:R-:W-:Y:S01]  /*c270*/  SEL R104, RZ, 0x100, !P3 ;  /* 0x00000100ff687807 */ /* 0x000fe20005800000 */
[----:B------:R-:W-:Y:S01]  /*c280*/  IMAD.WIDE.U32 R116, R103, 0x4, R108 ;  /* 0x0000000467747825 */ /* 0x000fe200078e006c */
[----:B------:R1:W-:Y:S02]  /*c290*/  STG.E.128 desc[UR8][R122.64], R12 ;  /* 0x0000000c7a007986 */ /* 0x0003e4000c101d08 */
[----:B------:R-:W-:Y:S01]  /*c2a0*/  IADD3 R98, PT, PT, R104, R98, R99 ;  /* 0x0000006268627210 */ /* 0x000fe20007ffe063 */
[----:B------:R-:W-:Y:S01]  /*c2b0*/  VIADD R107, R106, 0x60 ;  /* 0x000000606a6b7836 */ /* 0x000fe20000000000 */
[----:B------:R-:W-:-:S04]  /*c2c0*/  SEL R99, RZ, 0x1, !P2 ;  /* 0x00000001ff637807 */ /* 0x000fc80005000000 */
[----:B------:R-:W-:Y:S02]  /*c2d0*/  IADD3 R113, PT, PT, R98, R99, RZ ;  /* 0x0000006362717210 */ /* 0x000fe40007ffe0ff */
[----:B------:R-:W2:Y:S03]  /*c2e0*/  @P1 LDC.64 R98, c[0x0][0x3a0] ;  /* 0x0000e800ff621b82 */ /* 0x000ea60000000a00 */
[----:B------:R1:W-:Y:S01]  /*c2f0*/  STG.E desc[UR8][R116.64], R113 ;  /* 0x0000007174007986 */ /* 0x0003e2000c101908 */
[----:B0-----:R-:W-:Y:S01]  /*c300*/  @P0 IMAD.WIDE.U32 R120, R107, 0x10, R120 ;  /* 0x000000106b780825 */ /* 0x001fe200078e0078 */
        /* <DEDUP_REMOVED lines=12> */
.L_x_11464:
        /* <DEDUP_REMOVED lines=22> */
.L_x_11468:
        /* <DEDUP_REMOVED lines=13> */
.L_x_11470:
[----:B------:R-:W-:Y:S05]  /*c600*/  BSYNC.RECONVERGENT B2 ;  /* 0x0000000000027941 */ /* 0x000fea0003800200 */
.L_x_11469:
        /* <DEDUP_REMOVED lines=42> */
.L_x_11467:
[----:B------:R-:W-:Y:S05]  /*c8b0*/  BSYNC.RECONVERGENT B1 ;  /* 0x0000000000017941 */ /* 0x000fea0003800200 */
.L_x_11466:
[----:B------:R-:W-:Y:S01]  /*c8c0*/  ISETP.NE.AND P3, PT, R9, 0x1, PT ;  /* 0x000000010900780c */ /* 0x000fe20003f65270 */
[----:B------:R-:W-:Y:S01]  /*c8d0*/  BSSY.RECONVERGENT B1, `(.L_x_11471) ;  /* 0x0000048000017945 */ /* 0x000fe20003800200 */
[----:B------:R-:W-:Y:S02]  /*c8e0*/  I2FP.F32.U32 R5, R5 ;  /* 0x0000000500057245 */ /* 0x000fe40000201000 */
[----:B------:R-:W-:-:S03]  /*c8f0*/  MOV R7, R6 ;  /* 0x0000000600077202 */ /* 0x000fc60000000f00 */
[----:B------:R-:W-:Y:S01]  /*c900*/  FFMA.FTZ R8, R5, R112, 1.1641532182693481445e-10 ;  /* 0x2f00000005087423 */ /* 0x000fe20000010070 */
[----:B-----5:R-:W-:-:S04]  /*c910*/  FMUL.FTZ R5, R96, R110 ;  /* 0x0000006e60057220 */ /* 0x020fc80000410000 */
        /* <DEDUP_REMOVED lines=11> */
.L_x_11473:
        /* <DEDUP_REMOVED lines=13> */
.L_x_11475:
[----:B------:R-:W-:Y:S05]  /*caa0*/  BSYNC.RECONVERGENT B2 ;  /* 0x0000000000027941 */ /* 0x000fea0003800200 */
.L_x_11474:
        /* <DEDUP_REMOVED lines=42> */
.L_x_11472:
[----:B------:R-:W-:Y:S05]  /*cd50*/  BSYNC.RECONVERGENT B1 ;  /* 0x0000000000017941 */ /* 0x000fea0003800200 */
.L_x_11471:
        /* <DEDUP_REMOVED lines=15> */
.L_x_11478:
        /* <DEDUP_REMOVED lines=13> */
.L_x_11480:
[----:B------:R-:W-:Y:S05]  /*cf20*/  BSYNC.RECONVERGENT B2 ;  /* 0x0000000000027941 */ /* 0x000fea0003800200 */
.L_x_11479:
        /* <DEDUP_REMOVED lines=42> */
.L_x_11477:
[----:B------:R-:W-:Y:S05]  /*d1d0*/  BSYNC.RECONVERGENT B1 ;  /* 0x0000000000017941 */ /* 0x000fea0003800200 */
.L_x_11476:
        /* <DEDUP_REMOVED lines=17> */
.L_x_11483:
        /* <DEDUP_REMOVED lines=13> */
.L_x_11485:
[----:B------:R-:W-:Y:S05]  /*d3c0*/  BSYNC.RECONVERGENT B2 ;  /* 0x0000000000027941 */ /* 0x000fea0003800200 */
.L_x_11484:
        /* <DEDUP_REMOVED lines=42> */
.L_x_11482:
[----:B------:R-:W-:Y:S05]  /*d670*/  BSYNC.RECONVERGENT B1 ;  /* 0x0000000000017941 */ /* 0x000fea0003800200 */
.L_x_11481:
        /* <DEDUP_REMOVED lines=15> */
.L_x_11488:
        /* <DEDUP_REMOVED lines=13> */
.L_x_11490:
[----:B------:R-:W-:Y:S05]  /*d840*/  BSYNC.RECONVERGENT B2 ;  /* 0x0000000000027941 */ /* 0x000fea0003800200 */
.L_x_11489:
        /* <DEDUP_REMOVED lines=42> */
.L_x_11487:
[----:B------:R-:W-:Y:S05]  /*daf0*/  BSYNC.RECONVERGENT B1 ;  /* 0x0000000000017941 */ /* 0x000fea0003800200 */
.L_x_11486:
        /* <DEDUP_REMOVED lines=17> */
.L_x_11493:
        /* <DEDUP_REMOVED lines=13> */
.L_x_11495:
[----:B------:R-:W-:Y:S05]  /*dce0*/  BSYNC.RECONVERGENT B2 ;  /* 0x0000000000027941 */ /* 0x000fea0003800200 */
.L_x_11494:
        /* <DEDUP_REMOVED lines=39> */
[----:B------:R-:W-:Y:S02]  /*df60*/  IMAD.MOV.U32 R104, RZ, RZ, R8 ;  /* 0x000000ffff687224 */ /* 0x000fe400078e0008 */
[----:B------:R-:W-:Y:S01]  /*df70*/  HFMA2 R8, -RZ, RZ, 0, 0 ;  /* 0x00000000ff087431 */ /* 0x000fe200000001ff */
[----:B------:R-:W-:-:S07]  /*df80*/  LOP3.LUT R2, R2, UR30, R9, 0x96, !PT ;  /* 0x0000001e02027c12 */ /* 0x000fce000f8e9609 */
.L_x_11492:
[----:B------:R-:W-:Y:S05]  /*df90*/  BSYNC.RECONVERGENT B1 ;  /* 0x0000000000017941 */ /* 0x000fea0003800200 */
.L_x_11491:
        /* <DEDUP_REMOVED lines=15> */
.L_x_11498:
        /* <DEDUP_REMOVED lines=13> */
.L_x_11500:
[----:B------:R-:W-:Y:S05]  /*e160*/  BSYNC.RECONVERGENT B2 ;  /* 0x0000000000027941 */ /* 0x000fea0003800200 */
.L_x_11499:
        /* <DEDUP_REMOVED lines=41> */
[----:B------:R-:W-:-:S07]  /*e400*/  LOP3.LUT R2, R2, UR30, R9, 0x96, !PT ;  /* 0x0000001e02027c12 */ /* 0x000fce000f8e9609 */
.L_x_11497:
[----:B------:R-:W-:Y:S05]  /*e410*/  BSYNC.RECONVERGENT B1 ;  /* 0x0000000000017941 */ /* 0x000fea0003800200 */
.L_x_11496:
        /* <DEDUP_REMOVED lines=17> */
.L_x_11503:
        /* <DEDUP_REMOVED lines=15> */
.L_x_11505:
[----:B------:R-:W-:Y:S05]  /*e620*/  BSYNC.RECONVERGENT B2 ;  /* 0x0000000000027941 */ /* 0x000fea0003800200 */
.L_x_11504:
        /* <DEDUP_REMOVED lines=42> */
.L_x_11502:
[----:B------:R-:W-:Y:S05]  /*e8d0*/  BSYNC.RECONVERGENT B1 ;  /* 0x0000000000017941 */ /* 0x000fea0003800200 */
.L_x_11501:
[----:B------:R-:W-:Y:S01]  /*e8e0*/  FSETP.GTU.FTZ.AND P6, PT, R96, R111, PT ;  /* 0x0000006f6000720b */ /* 0x000fe20003fdc000 */
[-C--:B------:R-:W-:Y:S01]  /*e8f0*/  FMUL.FTZ R96, R28, R110.reuse ;  /* 0x0000006e1c607220 */ /* 0x080fe20000410000 */
[-C--:B------:R-:W-:Y:S01]  /*e900*/  FMUL.FTZ R113, R29, R110.reuse ;  /* 0x0000006e1d717220 */ /* 0x080fe20000410000 */
[----:B------:R-:W-:Y:S01]  /*e910*/  I2FP.F32.U32 R9, R9 ;  /* 0x0000000900097245 */ /* 0x000fe20000201000 */
[----:B------:R-:W-:Y:S01]  /*e920*/  FMUL.FTZ R117, R30, R110 ;  /* 0x0000006e1e757220 */ /* 0x000fe20000410000 */
[----:B------:R-:W-:Y:S02]  /*e930*/  SEL R7, RZ, 0x1, P6 ;  /* 0x00000001ff077807 */ /* 0x000fe40003000000 */
[----:B------:R-:W-:Y:S01]  /*e940*/  FSEL R96, R96, RZ, !P6 ;  /* 0x000000ff60607208 */ /* 0x000fe20007000000 */
        /* <DEDUP_REMOVED lines=11> */
[----:B------:R-:W-:Y:S01]  /*ea00*/  FMUL.FTZ R111, R31, R110 ;  /* 0x0000006e1f6f7220 */ /* 0x000fe20000410000 */
[----:B------:R-:W-:Y:S01]  /*ea10*/  FSEL R112, R99, RZ, P5 ;  /* 0x000000ff63707208 */ /* 0x000fe20002800000 */
[----:B------:R-:W-:Y:S01]  /*ea20*/  FADD.FTZ R98, R98, R117 ;  /* 0x0000007562627221 */ /* 0x000fe20000010000 */
[----:B------:R-:W-:Y:S01]  /*ea30*/  FSEL R110, R97, RZ, P3 ;  /* 0x000000ff616e7208 */ /* 0x000fe20001800000 */
[----:B------:R-:W-:Y:S01]  /*ea40*/  @P1 FADD.FTZ R96, R24, R96 ;  /* 0x0000006018601221 */ /* 0x000fe20000010000 */
[----:B------:R-:W-:Y:S01]  /*ea50*/  FSEL R99, R111, RZ, !P6 ;  /* 0x000000ff6f637208 */ /* 0x000fe20007000000 */
[----:B------:R-:W-:Y:S01]  /*ea60*/  @P1 FADD.FTZ R98, R26, R98 ;  /* 0x000000621a621221 */ /* 0x000fe20000010000 */
        /* <DEDUP_REMOVED lines=9> */
.L_x_11465:
        /* <DEDUP_REMOVED lines=16> */
.L_x_11509:
        /* <DEDUP_REMOVED lines=13> */
.L_x_11511:
[----:B------:R-:W-:Y:S05]  /*ecd0*/  BSYNC.RECONVERGENT B2 ;  /* 0x0000000000027941 */ /* 0x000fea0003800200 */
.L_x_11510:
        /* <DEDUP_REMOVED lines=41> */
[----:B------:R-:W-:Y:S01]  /*ef70*/  HFMA2 R116, -RZ, RZ, 0, 0 ;  /* 0x00000000ff747431 */ /* 0x000fe200000001ff */
[----:B------:R-:W-:-:S07]  /*ef80*/  LOP3.LUT R2, R2, UR30, R117, 0x96, !PT ;  /* 0x0000001e02027c12 */ /* 0x000fce000f8e9675 */
.L_x_11508:
[----:B------:R-:W-:Y:S05]  /*ef90*/  BSYNC.RECONVERGENT B1 ;  /* 0x0000000000017941 */ /* 0x000fea0003800200 */
.L_x_11507:
        /* <DEDUP_REMOVED lines=16> */
.L_x_11514:
        /* <DEDUP_REMOVED lines=13> */
.L_x_11516:
[----:B------:R-:W-:Y:S05]  /*f170*/  BSYNC.RECONVERGENT B2 ;  /* 0x0000000000027941 */ /* 0x000fea0003800200 */
.L_x_11515:
        /* <DEDUP_REMOVED lines=41> */
[----:B------:R-:W-:Y:S01]  /*f410*/  IMAD.MOV.U32 R117, RZ, RZ, RZ ;  /* 0x000000ffff757224 */ /* 0x000fe200078e00ff */
[----:B------:R-:W-:-:S07]  /*f420*/  MOV R104, R116 ;  /* 0x0000007400687202 */ /* 0x000fce0000000f00 */
.L_x_11513:
[----:B------:R-:W-:Y:S05]  /*f430*/  BSYNC.RECONVERGENT B1 ;  /* 0x0000000000017941 */ /* 0x000fea0003800200 */
.L_x_11512:
        /* <DEDUP_REMOVED lines=16> */
.L_x_11519:
        /* <DEDUP_REMOVED lines=13> */
.L_x_11521:
[----:B------:R-:W-:Y:S05]  /*f610*/  BSYNC.RECONVERGENT B2 ;  /* 0x0000000000027941 */ /* 0x000fea0003800200 */
.L_x_11520:
        /* <DEDUP_REMOVED lines=43> */
.L_x_11518:
[----:B------:R-:W-:Y:S05]  /*f8d0*/  BSYNC.RECONVERGENT B1 ;  /* 0x0000000000017941 */ /* 0x000fea0003800200 */
.L_x_11517:
        /* <DEDUP_REMOVED lines=16> */
.L_x_11524:
        /* <DEDUP_REMOVED lines=13> */
.L_x_11526:
[----:B------:R-:W-:Y:S05]  /*fab0*/  BSYNC.RECONVERGENT B2 ;  /* 0x0000000000027941 */ /* 0x000fea0003800200 */
.L_x_11525:
        /* <DEDUP_REMOVED lines=43> */
.L_x_11523:
[----:B------:R-:W-:Y:S05]  /*fd70*/  BSYNC.RECONVERGENT B1 ;  /* 0x0000000000017941 */ /* 0x000fea0003800200 */
.L_x_11522:
        /* <DEDUP_REMOVED lines=16> */
.L_x_11506:
        /* <DEDUP_REMOVED lines=38> */
.L_x_11527:
        /* <DEDUP_REMOVED lines=56> */
.L_x_11541:
        /* <DEDUP_REMOVED lines=24> */
[C---:B------:R-:W-:Y:S01]  /*105e0*/  FMUL.FTZ R118, R114.reuse, R21 ;  /* 0x0000001572767220 */ /* 0x040fe20000410000 */
[----:B------:R-:W-:Y:S01]  /*105f0*/  FMUL.FTZ R119, R114, R119 ;  /* 0x0000007772777220 */ /* 0x000fe20000410000 */
[----:B------:R0:W-:Y:S01]  /*10600*/  @!P1 STG.E desc[UR8][R116.64], R113 ;  /* 0x0000007174009986 */ /* 0x0001e2000c101908 */
[----:B------:R-:W-:Y:S01]  /*10610*/  FFMA.FTZ R20, R120, R76, R32 ;  /* 0x0000004c78147223 */ /* 0x000fe20000010020 */
[----:B------:R-:W-:Y:S01]  /*10620*/  FFMA.FTZ R21, R118, R77, R33 ;  /* 0x0000004d76157223 */ /* 0x000fe20000010021 */
[C---:B------:R-:W-:Y:S01]  /*10630*/  FFMA.FTZ R22, R119.reuse, R78, R34 ;  /* 0x0000004e77167223 */ /* 0x040fe20000010022 */
[----:B-1----:R-:W-:Y:S01]  /*10640*/  IMAD.WIDE.U32 R122, R106, 0x10, R108 ;  /* 0x000000106a7a7825 */ /* 0x002fe200078e006c */
[----:B------:R1:W-:Y:S03]  /*10650*/  @!P1 STG.E desc[UR8][R124.64], R114 ;  /* 0x000000727c009986 */ /* 0x0003e6000c101908 */
[----:B------:R-:W-:Y:S01]  /*10660*/  FADD.FTZ R115, -R112, R18 ;  /* 0x0000001270737221 */ /* 0x000fe20000010100 */
[----:B------:R-:W-:Y:S01]  /*10670*/  FFMA.FTZ R12, R120, R72, R92 ;  /* 0x00000048780c7223 */ /* 0x000fe2000001005c */
[C---:B------:R-:W-:Y:S01]  /*10680*/  FMUL.FTZ R121, R114.reuse, R121 ;  /* 0x0000007972797220 */ /* 0x040fe20000410000 */
[----:B0-----:R-:W-:Y:S01]  /*10690*/  FMUL.FTZ R116, R114, R23 ;  /* 0x0000001772747220 */ /* 0x001fe20000410000 */
[C---:B------:R-:W-:Y:S01]  /*106a0*/  FADD.FTZ R113, -R112.reuse, R16 ;  /* 0x0000001070717221 */ /* 0x040fe20000010100 */
[C---:B------:R-:W-:Y:S01]  /*106b0*/  FADD.FTZ R117, -R112.reuse, R19 ;  /* 0x0000001370757221 */ /* 0x040fe20000010100 */
[----:B------:R-:W-:Y:S01]  /*106c0*/  FADD.FTZ R16, -R112, R15 ;  /* 0x0000000f70107221 */ /* 0x000fe20000010100 */
[----:B------:R-:W-:Y:S01]  /*106d0*/  FFMA.FTZ R23, R116, R79, R35 ;  /* 0x0000004f74177223 */ /* 0x000fe20000010023 */
[----:B-1----:R-:W-:Y:S01]  /*106e0*/  FADD.FTZ R125, -R112, R14 ;  /* 0x0000000e707d7221 */ /* 0x002fe20000010100 */
[----:B------:R-:W-:Y:S01]  /*106f0*/  FFMA.FTZ R14, R119, R74, R94 ;  /* 0x0000004a770e7223 */ /* 0x000fe2000001005e */
[----:B------:R-:W-:Y:S01]  /*10700*/  FFMA.FTZ R15, R116, R75, R95 ;  /* 0x0000004b740f7223 */ /* 0x000fe2000001005f */
[--C-:B--2---:R-:W-:Y:S01]  /*10710*/  IMAD.WIDE.U32 R18, R106, 0x10, R110.reuse ;  /* 0x000000106a127825 */ /* 0x104fe200078e006e */
[----:B------:R0:W-:Y:S03]  /*10720*/  STG.E.128 desc[UR8][R122.64], R20 ;  /* 0x000000147a007986 */ /* 0x0001e6000c101d08 */
[----:B------:R-:W-:Y:S01]  /*10730*/  FMUL.FTZ R106, R114, R117 ;  /* 0x00000075726a7220 */ /* 0x000fe20000410000 */
[----:B------:R-:W-:-:S04]  /*10740*/  IMAD.WIDE.U32 R116, R103, 0x10, R110 ;  /* 0x0000001067747825 */ /* 0x000fc800078e006e */
[----:B0-----:R-:W-:Y:S01]  /*10750*/  FADD.FTZ R123, -R112, R13 ;  /* 0x0000000d707b7221 */ /* 0x001fe20000010100 */
[----:B------:R-:W-:Y:S01]  /*10760*/  FFMA.FTZ R13, R118, R73, R93 ;  /* 0x00000049760d7223 */ /* 0x000fe2000001005d */
[----:B------:R-:W-:Y:S01]  /*10770*/  FADD.FTZ R23, -R112, R98 ;  /* 0x0000006270177221 */ /* 0x000fe20000010100 */
[----:B------:R-:W-:Y:S01]  /*10780*/  FMUL.FTZ R98, R114, R17 ;  /* 0x0000001172627220 */ /* 0x000fe20000410000 */
[----:B------:R-:W-:Y:S01]  /*10790*/  FADD.FTZ R21, -R112, R96 ;  /* 0x0000006070157221 */ /* 0x000fe20000010100 */
[----:B------:R-:W-:Y:S01]  /*107a0*/  FMUL.FTZ R22, R114, R97 ;  /* 0x0000006172167220 */ /* 0x000fe20000410000 */
[----:B------:R0:W-:Y:S01]  /*107b0*/  STG.E.128 desc[UR8][R18.64], R12 ;  /* 0x0000000c12007986 */ /* 0x0001e2000c101d08 */
[C---:B------:R-:W-:Y:S01]  /*107c0*/  FFMA.FTZ R17, R98.reuse, R69, R37 ;  /* 0x0000004562117223 */ /* 0x040fe20000010025 */
[----:B------:R-:W-:Y:S01]  /*107d0*/  FFMA.FTZ R97, R98, R65, R89 ;  /* 0x0000004162617223 */ /* 0x000fe20000010059 */
[C---:B------:R-:W-:Y:S01]  /*107e0*/  FMUL.FTZ R120, R114.reuse, R123 ;  /* 0x0000007b72787220 */ /* 0x040fe20000410000 */
[C---:B------:R-:W-:Y:S01]  /*107f0*/  FMUL.FTZ R20, R114.reuse, R16 ;  /* 0x0000001072147220 */ /* 0x040fe20000410000 */
[C---:B------:R-:W-:Y:S01]  /*10800*/  FMUL.FTZ R21, R114.reuse, R21 ;  /* 0x0000001572157220 */ /* 0x040fe20000410000 */
[----:B------:R-:W-:Y:S01]  /*10810*/  FMUL.FTZ R23, R114, R23 ;  /* 0x0000001772177220 */ /* 0x000fe20000410000 */
[----:B------:R-:W-:-:S04]  /*10820*/  IMAD.WIDE.U32 R118, R105, 0x10, R108 ;  /* 0x0000001069767825 */ /* 0x000fc800078e006c */
[----:B------:R-:W-:-:S04]  /*10830*/  IMAD.WIDE.U32 R122, R105, 0x10, R110 ;  /* 0x00000010697a7825 */ /* 0x000fc800078e006e */
[----:B------:R-:W-:-:S04]  /*10840*/  IMAD.WIDE.U32 R110, R107, 0x10, R110 ;  /* 0x000000106b6e7825 */ /* 0x000fc800078e006e */
[C---:B0-----:R-:W-:Y:S01]  /*10850*/  FMUL.FTZ R13, R114.reuse, R113 ;  /* 0x00000071720d7220 */ /* 0x041fe20000410000 */
[C---:B------:R-:W-:Y:S01]  /*10860*/  FMUL.FTZ R113, R114.reuse, R115 ;  /* 0x0000007372717220 */ /* 0x040fe20000410000 */
[C---:B------:R-:W-:Y:S01]  /*10870*/  FMUL.FTZ R115, R114.reuse, R125 ;  /* 0x0000007d72737220 */ /* 0x040fe20000410000 */
[----:B------:R-:W-:Y:S01]  /*10880*/  FMUL.FTZ R114, R114, R99 ;  /* 0x0000006372727220 */ /* 0x000fe20000410000 */
[----:B------:R-:W-:Y:S01]  /*10890*/  FFMA.FTZ R19, R106, R71, R39 ;  /* 0x000000476a137223 */ /* 0x000fe20000010027 */
[C---:B------:R-:W-:Y:S01]  /*108a0*/  FFMA.FTZ R18, R113.reuse, R70, R38 ;  /* 0x0000004671127223 */ /* 0x040fe20000010026 */
[----:B------:R-:W-:Y:S01]  /*108b0*/  FFMA.FTZ R98, R113, R66, R90 ;  /* 0x0000004271627223 */ /* 0x000fe2000001005a */
[----:B------:R-:W-:-:S04]  /*108c0*/  IMAD.WIDE.U32 R112, R103, 0x10, R108 ;  /* 0x0000001067707825 */ /* 0x000fc800078e006c */
[----:B------:R-:W-:Y:S01]  /*108d0*/  FFMA.FTZ R99, R106, R67, R91 ;  /* 0x000000436a637223 */ /* 0x000fe2000001005b */
[C---:B------:R-:W-:Y:S01]  /*108e0*/  FFMA.FTZ R16, R13.reuse, R68, R36 ;  /* 0x000000440d107223 */ /* 0x040fe20000010024 */
[----:B------:R-:W-:Y:S01]  /*108f0*/  FFMA.FTZ R96, R13, R64, R88 ;  /* 0x000000400d607223 */ /* 0x000fe20000010058 */
[----:B------:R-:W-:-:S04]  /*10900*/  IMAD.WIDE.U32 R108, R107, 0x10, R108 ;  /* 0x000000106b6c7825 */ /* 0x000fc800078e006c */
[----:B------:R-:W-:Y:S01]  /*10910*/  FFMA.FTZ R15, R20, R63, R43 ;  /* 0x0000003f140f7223 */ /* 0x000fe2000001002b */
[----:B------:R-:W0:Y:S01]  /*10920*/  LDC.64 R106, c[0x0][0x380] ;  /* 0x0000e000ff6a7b82 */ /* 0x000e220000000a00 */
[----:B------:R1:W-:Y:S01]  /*10930*/  STG.E.128 desc[UR8][R118.64], R16 ;  /* 0x0000001076007986 */ /* 0x0003e2000c101d08 */
[----:B------:R-:W-:Y:S01]  /*10940*/  FFMA.FTZ R12, R121, R60, R40 ;  /* 0x0000003c790c7223 */ /* 0x000fe20000010028 */
[----:B------:R-:W-:Y:S01]  /*10950*/  FFMA.FTZ R13, R120, R61, R41 ;  /* 0x0000003d780d7223 */ /* 0x000fe20000010029 */
[----:B------:R-:W-:Y:S01]  /*10960*/  FFMA.FTZ R14, R115, R62, R42 ;  /* 0x0000003e730e7223 */ /* 0x000fe2000001002a */
[----:B------:R2:W-:Y:S04]  /*10970*/  STG.E.128 desc[UR8][R122.64], R96 ;  /* 0x000000607a007986 */ /* 0x0005e8000c101d08 */
[----:B------:R3:W-:Y:S01]  /*10980*/  STG.E.128 desc[UR8][R112.64], R12 ;  /* 0x0000000c70007986 */ /* 0x0007e2000c101d08 */
[----:B-1----:R-:W-:Y:S01]  /*10990*/  FFMA.FTZ R19, R20, R59, R87 ;  /* 0x0000003b14137223 */ /* 0x002fe20000010057 */
[----:B------:R-:W-:Y:S01]  /*109a0*/  FFMA.FTZ R20, R21, R52, R44 ;  /* 0x0000003415147223 */ /* 0x000fe2000001002c */
[----:B------:R-:W-:Y:S01]  /*109b0*/  FFMA.FTZ R16, R121, R56, R84 ;  /* 0x0000003879107223 */ /* 0x000fe20000010054 */
[----:B------:R-:W-:Y:S01]  /*109c0*/  FFMA.FTZ R17, R120, R57, R85 ;  /* 0x0000003978117223 */ /* 0x000fe20000010055 */
[----:B--2---:R-:W-:Y:S01]  /*109d0*/  FFMA.FTZ R96, R21, R48, R80 ;  /* 0x0000003015607223 */ /* 0x004fe20000010050 */
[C---:B------:R-:W-:Y:S01]  /*109e0*/  FFMA.FTZ R21, R22.reuse, R53, R45 ;  /* 0x0000003516157223 */ /* 0x040fe2000001002d */
[----:B------:R-:W-:Y:S01]  /*109f0*/  FFMA.FTZ R97, R22, R49, R81 ;  /* 0x0000003116617223 */ /* 0x000fe20000010051 */
[----:B------:R-:W-:Y:S01]  /*10a00*/  FFMA.FTZ R18, R115, R58, R86 ;  /* 0x0000003a73127223 */ /* 0x000fe20000010056 */
[C---:B------:R-:W-:Y:S01]  /*10a10*/  FFMA.FTZ R22, R23.reuse, R54, R46 ;  /* 0x0000003617167223 */ /* 0x040fe2000001002e */
[----:B------:R-:W-:Y:S01]  /*10a20*/  FFMA.FTZ R98, R23, R50, R82 ;  /* 0x0000003217627223 */ /* 0x000fe20000010052 */
[C---:B------:R-:W-:Y:S01]  /*10a30*/  FFMA.FTZ R23, R114.reuse, R55, R47 ;  /* 0x0000003772177223 */ /* 0x040fe2000001002f */
        /* <DEDUP_REMOVED lines=8> */
.L_x_11275:
[----:B------:R-:W-:Y:S05]  /*10ac0*/  EXIT ;  /* 0x000000000000794d */ /* 0x000fea0003800000 */
.L_x_11528:
        /* <DEDUP_REMOVED lines=8> */
.L_x_11531:
[----:B------:R-:W-:Y:S05]  /*10b50*/  BSYNC B1 ;  /* 0x0000000000017941 */ /* 0x000fea0003800000 */
.L_x_11530:
        /* <DEDUP_REMOVED lines=9> */
.L_x_11532:
[----:B------:R-:W-:Y:S02]  /*10bf0*/  IMAD.MOV.U32 R118, RZ, RZ, 0x4 ;  /* 0x00000004ff767424 */ /* 0x000fe400078e00ff */
[----:B------:R-:W-:-:S04]  /*10c00*/  IMAD.MOV.U32 R108, RZ, RZ, R119 ;  /* 0x000000ffff6c7224 */ /* 0x000fc800078e0077 */
[----:B------:R-:W-:-:S05]  /*10c10*/  FADD.FTZ R112, R111, R108 ;  /* 0x0000006c6f707221 */ /* 0x000fca0000010000 */
[----:B------:R-:W-:-:S07]  /*10c20*/  MOV R117, R112 ;  /* 0x0000007000757202 */ /* 0x000fce0000000f00 */
[----:B------:R-:W-:Y:S05]  /*10c30*/  WARPSYNC.COLLECTIVE R116, `(.L_x_11533) ;  /* 0x0000000074087348 */ /* 0x000fea0003c00000 */
[----:B------:R0:W1:Y:S02]  /*10c40*/  SHFL.BFLY P2, R119, R117, R118, R121 ;  /* 0x0c00007675777389 */ /* 0x0000640000040079 */
[----:B01----:R-:W-:Y:S05]  /*10c50*/  ENDCOLLECTIVE ;  /* 0x000000000000791b */ /* 0x003fea0003800000 */
.L_x_11533:
[----:B------:R-:W-:Y:S01]  /*10c60*/  HFMA2 R118, -RZ, RZ, 0, 4.76837158203125e-07 ;  /* 0x00000008ff767431 */ /* 0x000fe200000001ff */
[----:B------:R-:W-:-:S05]  /*10c70*/  MOV R109, R119 ;  /* 0x00000077006d7202 */ /* 0x000fca0000000f00 */
[----:B------:R-:W-:-:S04]  /*10c80*/  FADD.FTZ R114, R112, R109 ;  /* 0x0000006d70727221 */ /* 0x000fc80000010000 */
[----:B------:R-:W-:-:S07]  /*10c90*/  IMAD.MOV.U32 R117, RZ, RZ, R114 ;  /* 0x000000ffff757224 */ /* 0x000fce00078e0072 */
[----:B------:R-:W-:Y:S05]  /*10ca0*/  WARPSYNC.COLLECTIVE R116, `(.L_x_11534) ;  /* 0x0000000074087348 */ /* 0x000fea0003c00000 */
[----:B------:R0:W1:Y:S02]  /*10cb0*/  SHFL.BFLY P2, R119, R117, R118, R121 ;  /* 0x0c00007675777389 */ /* 0x0000640000040079 */
[----:B01----:R-:W-:Y:S05]  /*10cc0*/  ENDCOLLECTIVE ;  /* 0x000000000000791b */ /* 0x003fea0003800000 */
.L_x_11534:
        /* <DEDUP_REMOVED lines=8> */
.L_x_11535:
        /* <DEDUP_REMOVED lines=40> */
.L_x_11536:
[----:B------:R-:W-:Y:S02]  /*10fd0*/  IMAD.MOV.U32 R118, RZ, RZ, 0x2 ;  /* 0x00000002ff767424 */ /* 0x000fe400078e00ff */
[----:B------:R-:W-:-:S04]  /*10fe0*/  IMAD.MOV.U32 R111, RZ, RZ, R119 ;  /* 0x000000ffff6f7224 */ /* 0x000fc800078e0077 */
[----:B------:R-:W-:-:S05]  /*10ff0*/  FADD.FTZ R111, R108, R111 ;  /* 0x0000006f6c6f7221 */ /* 0x000fca0000010000 */
[----:B------:R-:W-:-:S07]  /*11000*/  MOV R117, R111 ;  /* 0x0000006f00757202 */ /* 0x000fce0000000f00 */
[----:B------:R-:W-:Y:S05]  /*11010*/  WARPSYNC.COLLECTIVE R116, `(.L_x_11537) ;  /* 0x0000000074087348 */ /* 0x000fea0003c00000 */
[----:B------:R0:W1:Y:S02]  /*11020*/  SHFL.BFLY P2, R119, R117, R118, R121 ;  /* 0x0c00007675777389 */ /* 0x0000640000040079 */
[----:B01----:R-:W-:Y:S05]  /*11030*/  ENDCOLLECTIVE ;  /* 0x000000000000791b */ /* 0x003fea0003800000 */
.L_x_11537:
[----:B------:R-:W-:Y:S01]  /*11040*/  HFMA2 R118, -RZ, RZ, 0, 2.384185791015625e-07 ;  /* 0x00000004ff767431 */ /* 0x000fe200000001ff */
[----:B------:R-:W-:-:S05]  /*11050*/  MOV R110, R119 ;  /* 0x00000077006e7202 */ /* 0x000fca0000000f00 */
[----:B------:R-:W-:-:S04]  /*11060*/  FADD.FTZ R110, R111, R110 ;  /* 0x0000006e6f6e7221 */ /* 0x000fc80000010000 */
[----:B------:R-:W-:-:S07]  /*11070*/  IMAD.MOV.U32 R117, RZ, RZ, R110 ;  /* 0x000000ffff757224 */ /* 0x000fce00078e006e */
[----:B------:R-:W-:Y:S05]  /*11080*/  WARPSYNC.COLLECTIVE R116, `(.L_x_11538) ;  /* 0x0000000074087348 */ /* 0x000fea0003c00000 */
[----:B------:R0:W1:Y:S02]  /*11090*/  SHFL.BFLY P2, R119, R117, R118, R121 ;  /* 0x0c00007675777389 */ /* 0x0000640000040079 */
[----:B01----:R-:W-:Y:S05]  /*110a0*/  ENDCOLLECTIVE ;  /* 0x000000000000791b */ /* 0x003fea0003800000 */
.L_x_11538:
[----:B------:R-:W-:Y:S02]  /*110b0*/  IMAD.MOV.U32 R118, RZ, RZ, 0x8 ;  /* 0x00000008ff767424 */ /* 0x000fe400078e00ff */
[----:B------:R-:W-:-:S04]  /*110c0*/  IMAD.MOV.U32 R115, RZ, RZ, R119 ;  /* 0x000000ffff737224 */ /* 0x000fc800078e0077 */
[----:B------:R-:W-:-:S05]  /*110d0*/  FADD.FTZ R115, R110, R115 ;  /* 0x000000736e737221 */ /* 0x000fca0000010000 */
[----:B------:R-:W-:-:S07]  /*110e0*/  MOV R117, R115 ;  /* 0x0000007300757202 */ /* 0x000fce0000000f00 */
[----:B------:R-:W-:Y:S05]  /*110f0*/  WARPSYNC.COLLECTIVE R116, `(.L_x_11539) ;  /* 0x0000000074087348 */ /* 0x000fea0003c00000 */
[----:B------:R0:W1:Y:S02]  /*11100*/  SHFL.BFLY P2, R119, R117, R118, R121 ;  /* 0x0c00007675777389 */ /* 0x0000640000040079 */
[----:B01----:R-:W-:Y:S05]  /*11110*/  ENDCOLLECTIVE ;  /* 0x000000000000791b */ /* 0x003fea0003800000 */
.L_x_11539:
[----:B------:R-:W-:Y:S01]  /*11120*/  HFMA2 R118, -RZ, RZ, 0, 9.5367431640625e-07 ;  /* 0x00000010ff767431 */ /* 0x000fe200000001ff */
[----:B------:R-:W-:-:S05]  /*11130*/  MOV R112, R119 ;  /* 0x0000007700707202 */ /* 0x000fca0000000f00 */
[----:B------:R-:W-:-:S04]  /*11140*/  FADD.FTZ R112, R115, R112 ;  /* 0x0000007073707221 */ /* 0x000fc80000010000 */
[----:B------:R-:W-:-:S07]  /*11150*/  IMAD.MOV.U32 R117, RZ, RZ, R112 ;  /* 0x000000ffff757224 */ /* 0x000fce00078e0070 */
[----:B------:R-:W-:Y:S05]  /*11160*/  WARPSYNC.COLLECTIVE R116, `(.L_x_11540) ;  /* 0x0000000074087348 */ /* 0x000fea0003c00000 */
[----:B------:R0:W1:Y:S02]  /*11170*/  SHFL.BFLY P2, R119, R117, R118, R121 ;  /* 0x0c00007675777389 */ /* 0x0000640000040079 */
[----:B01----:R-:W-:Y:S05]  /*11180*/  ENDCOLLECTIVE ;  /* 0x000000000000791b */ /* 0x003fea0003800000 */
.L_x_11540:
[----:B------:R-:W-:Y:S05]  /*11190*/  BRA `(.L_x_11541) ;  /* 0xfffffff000b07947 */ /* 0x000fea000383ffff */
.L_x_11542:
        /* <DEDUP_REMOVED lines=14> */
.L_x_12174:


//--------------------- .text._ZN10layer_norm31ln_parallel_residual_fwd_kernelINS_13Kernel_traitsIfffffjLj512ELj1ELj4ELj1ELj16ENS_18Kernel_traits_baseILj512EfffffjLj128EEEEELb1ELb1ELb0EEEvNS_9FwdParamsE --------------------------
	.section	.text._ZN10layer_norm31ln_parallel_residual_fwd_kernelINS_13Kernel_traitsIfffffjLj512ELj1ELj4ELj1ELj16ENS_18Kernel_traits_baseILj512EfffffjLj128EEEEELb1ELb1ELb0EEEvNS_9FwdParamsE,"ax",@progbits
	.align	128
        .global         _ZN10layer_norm31ln_parallel_residual_fwd_kernelINS_13Kernel_traitsIfffffjLj512ELj1ELj4ELj1ELj16ENS_18Kernel_traits_baseILj512EfffffjLj128EEEEELb1ELb1ELb0EEEvNS_9FwdParamsE
        .type           _ZN10layer_norm31ln_parallel_residual_fwd_kernelINS_13Kernel_traitsIfffffjLj512ELj1ELj4ELj1ELj16ENS_18Kernel_traits_baseILj512EfffffjLj128EEEEELb1ELb1ELb0EEEvNS_9FwdParamsE,@function
        .size           _ZN10layer_norm31ln_parallel_residual_fwd_kernelINS_13Kernel_traitsIfffffjLj512ELj1ELj4ELj1ELj16ENS_18Kernel_traits_baseILj512EfffffjLj128EEEEELb1ELb1ELb0EEEvNS_9FwdParamsE,(.L_x_12175 - _ZN10layer_norm31ln_parallel_residual_fwd_kernelINS_13Kernel_traitsIfffffjLj512ELj1ELj4ELj1ELj16ENS_18Kernel_traits_baseILj512EfffffjLj128EEEEELb1ELb1ELb0EEEvNS_9FwdParamsE)
        .other          _ZN10layer_norm31ln_parallel_residual_fwd_kernelINS_13Kernel_traitsIfffffjLj512ELj1ELj4ELj1ELj16ENS_18Kernel_traits_baseILj512EfffffjLj128EEEEELb1ELb1ELb0EEEvNS_9FwdParamsE,@"STO_CUDA_ENTRY STV_DEFAULT"
_ZN10layer_norm31ln_parallel_residual_fwd_kernelINS_13Kernel_traitsIfffffjLj512ELj1ELj4ELj1ELj16ENS_18Kernel_traits_baseILj512EfffffjLj128EEEEELb1ELb1ELb0EEEvNS_9FwdParamsE:
.text._ZN10layer_norm31ln_parallel_residual_fwd_kernelINS_13Kernel_traitsIfffffjLj512ELj1ELj4ELj1ELj16ENS_18Kernel_traits_baseILj512EfffffjLj128EEEEELb1ELb1ELb0EEEvNS_9FwdParamsE:
        /* <DEDUP_REMOVED lines=64> */
[----:B------:R0:W5:Y:S02]  /*0400*/  @P1 LDG.E.128 R16, desc[UR8][R6.64] ;  /* 0x0000000806101981 */ /* 0x000164000c1e1d00 */
[----:B------:R-:W4:Y:S01]  /*0410*/  @P2 LDC.64 R34, c[0x0][0x3d0] ;  /* 0x0000f400ff222b82 */ /* 0x000f220000000a00 */
[----:B-1----:R-:W-:-:S04]  /*0420*/  @P1 IMAD.WIDE.U32 R32, R39, 0x10, R32 ;  /* 0x0000001027201825 */ /* 0x002fc800078e0020 */
[----:B------:R-:W-:Y:S01]  /*0430*/  @P1 VIADD R39, R39, 0x20 ;  /* 0x0000002027271836 */ /* 0x000fe20000000000 */
[----:B------:R0:W5:Y:S02]  /*0440*/  @P1 LDG.E.128 R20, desc[UR8][R32.64] ;  /* 0x0000000820141981 */ /* 0x000164000c1e1d00 */
[----:B------:R-:W1:Y:S01]  /*0450*/  @P2 LDC.64 R36, c[0x0][0x438] ;  /* 0x00010e00ff242b82 */ /* 0x000e620000000a00 */
[----:B--2---:R-:W-:-:S05]  /*0460*/  @P0 IMAD.WIDE.U32 R2, R76, 0x10, R2 ;  /* 0x000000104c020825 */ /* 0x004fca00078e0002 */
[----:B------:R0:W5:Y:S01]  /*0470*/  @P0 LDG.E.128 R8, desc[UR8][R2.64] ;  /* 0x0000000802080981 */ /* 0x000162000c1e1d00 */
[----:B---3--:R-:W-:-:S05]  /*0480*/  @P0 IMAD.WIDE.U32 R4, R76, 0x10, R4 ;  /* 0x000000104c040825 */ /* 0x008fca00078e0004 */
[----:B------:R0:W5:Y:S01]  /*0490*/  @P0 LDG.E.128 R12, desc[UR8][R4.64] ;  /* 0x00000008040c0981 */ /* 0x000162000c1e1d00 */
[----:B----4-:R-:W-:-:S05]  /*04a0*/  @P2 IMAD.WIDE.U32 R34, R39, 0x10, R34 ;  /* 0x0000001027222825 */ /* 0x010fca00078e0022 */
[----:B------:R0:W5:Y:S01]  /*04b0*/  @P2 LDG.E.128 R24, desc[UR8][R34.64] ;  /* 0x0000000822182981 */ /* 0x000162000c1e1d00 */
[----:B-1----:R-:W-:-:S05]  /*04c0*/  @P2 IMAD.WIDE.U32 R36, R39, 0x10, R36 ;  /* 0x0000001027242825 */ /* 0x002fca00078e0024 */
[----:B------:R0:W5:Y:S01]  /*04d0*/  @P2 LDG.E.128 R28, desc[UR8][R36.64] ;  /* 0x00000008241c2981 */ /* 0x000162000c1e1d00 */
[----:B------:R-:W-:Y:S02]  /*04e0*/  ISETP.GE.U32.AND P1, PT, R74, 0x80, PT ;  /* 0x000000804a00780c */ /* 0x000fe40003f26070 */
[----:B------:R-:W-:-:S11]  /*04f0*/  @P2 IADD3 R39, PT, PT, R39, 0x20, RZ ;  /* 0x0000002027272810 */ /* 0x000fd60007ffe0ff */
[----:B0-----:R-:W-:Y:S05]  /*0500*/  @!P1 BRA `(.L_x_11545) ;  /* 0x00000000008c9947 */ /* 0x001fea0003800000 */
[----:B------:R-:W0:Y:S08]  /*0510*/  LDC.64 R32, c[0x0][0x3d0] ;  /* 0x0000f400ff207b82 */ /* 0x000e300000000a00 */
[----:B------:R-:W1:Y:S01]  /*0520*/  LDC.64 R36, c[0x0][0x438] ;  /* 0x00010e00ff247b82 */ /* 0x000e620000000a00 */
[----:B0-----:R-:W-:-:S06]  /*0530*/  IMAD.WIDE.U32 R32, R39, 0x10, R32 ;  /* 0x0000001027207825 */ /* 0x001fcc00078e0020 */
[----:B------:R-:W5:Y:S01]  /*0540*/  LDG.E.128 R32, desc[UR8][R32.64] ;  /* 0x0000000820207981 */ /* 0x000f62000c1e1d00 */
[----:B-1----:R-:W-:-:S06]  /*0550*/  IMAD.WIDE.U32 R36, R39, 0x10, R36 ;  /* 0x0000001027247825 */ /* 0x002fcc00078e0024 */
[----:B------:R-:W5:Y:S01]  /*0560*/  LDG.E.128 R36, desc[UR8][R36.64] ;  /* 0x0000000824247981 */ /* 0x000f62000c1e1d00 */
[----:B------:R-:W-:Y:S05]  /*0570*/  BRA `(.L_x_11545) ;  /* 0x0000000000707947 */ /* 0x000fea0003800000 */
.L_x_11544:
        /* <DEDUP_REMOVED lines=12> */
[----:B------:R-:W5:Y:S03]  /*0640*/  @P1 LDG.E.128 R16, desc[UR8][R2.64] ;  /* 0x0000000802101981 */ /* 0x000f66000c1e1d00 */
[C---:B-1----:R-:W-:Y:S01]  /*0650*/  @P2 IMAD.WIDE.U32 R12, R21.reuse, 0x10, R4 ;  /* 0x00000010150c2825 */ /* 0x042fe200078e0004 */
[----:B------:R-:W-:Y:S02]  /*0660*/  @P2 IADD3 R21, PT, PT, R21, 0x20, RZ ;  /* 0x0000002015152810 */ /* 0x000fe40007ffe0ff */
[----:B------:R-:W-:Y:S02]  /*0670*/  CS2R R30, SRZ ;  /* 0x00000000001e7805 */ /* 0x000fe4000001ff00 */
[----:B------:R-:W-:Y:S02]  /*0680*/  CS2R R28, SRZ ;  /* 0x00000000001c7805 */ /* 0x000fe4000001ff00 */
[----:B------:R-:W-:Y:S01]  /*0690*/  CS2R R22, SRZ ;  /* 0x0000000000167805 */ /* 0x000fe2000001ff00 */
[----:B------:R0:W5:Y:S01]  /*06a0*/  @P2 LDG.E.128 R24, desc[UR8][R12.64] ;  /* 0x000000080c182981 */ /* 0x000162000c1e1d00 */
[----:B--2---:R-:W-:-:S05]  /*06b0*/  @P3 IMAD.WIDE.U32 R4, R21, 0x10, R14 ;  /* 0x0000001015043825 */ /* 0x004fca00078e000e */
[----:B------:R1:W5:Y:S01]  /*06c0*/  @P3 LDG.E.128 R32, desc[UR8][R4.64] ;  /* 0x0000000804203981 */ /* 0x000362000c1e1d00 */
[----:B---3--:R-:W-:-:S05]  /*06d0*/  @P0 IMAD.WIDE.U32 R6, R76, 0x10, R6 ;  /* 0x000000104c060825 */ /* 0x008fca00078e0006 */
[----:B------:R1:W5:Y:S01]  /*06e0*/  @P0 LDG.E.128 R8, desc[UR8][R6.64] ;  /* 0x0000000806080981 */ /* 0x000362000c1e1d00 */
[----:B------:R-:W-:Y:S02]  /*06f0*/  CS2R R20, SRZ ;  /* 0x0000000000147805 */ /* 0x000fe4000001ff00 */
[----:B------:R-:W-:Y:S02]  /*0700*/  CS2R R14, SRZ ;  /* 0x00000000000e7805 */ /* 0x000fe4000001ff00 */
[----:B0-----:R-:W-:Y:S02]  /*0710*/  CS2R R12, SRZ ;  /* 0x00000000000c7805 */ /* 0x001fe4000001ff00 */
[----:B------:R-:W-:Y:S02]  /*0720*/  @P3 CS2R R38, SRZ ;  /* 0x0000000000263805 */ /* 0x000fe4000001ff00 */
[----:B------:R-:W-:-:S07]  /*0730*/  @P3 CS2R R36, SRZ ;  /* 0x0000000000243805 */ /* 0x000fce000001ff00 */
.L_x_11545:
[----:B------:R-:W-:Y:S05]  /*0740*/  BSYNC.RECONVERGENT B0 ;  /* 0x0000000000007941 */ /* 0x000fea0003800200 */
.L_x_11543:
        /* <DEDUP_REMOVED lines=8> */
[----:B------:R-:W-:Y:S01]  /*07d0*/  LOP3.LUT R0, R71, UR6, R0, 0x96, !PT ;  /* 0x0000000647007c12 */ /* 0x000fe2000f8e9600 */
[----:B------:R-:W2:Y:S02]  /*07e0*/  LDCU UR5, c[0x0][0x408] ;  /* 0x00008100ff0577ac */ /* 0x000ea40008000800 */
[----:B-1----:R-:W-:Y:S01]  /*07f0*/  IMAD R4, R73, -0x326172a9, RZ ;  /* 0xcd9e8d5749047824 */ /* 0x002fe200078e02ff */
[----:B------:R-:W-:Y:S01]  /*0800*/  LOP3.LUT R2, R2, UR7, RZ, 0x3c, !PT ;  /* 0x0000000702027c12 */ /* 0x000fe2000f8e3cff */
[----:B------:R-:W-:Y:S01]  /*0810*/  IMAD R6, R72, -0x2daee0ad, RZ ;  /* 0xd2511f5348067824 */ /* 0x000fe200078e02ff */
[----:B------:R-:W1:Y:S01]  /*0820*/  LDCU UR33, c[0x0][0x388] ;  /* 0x00007100ff2177ac */ /* 0x000e620008000800 */
[----:B------:R-:W-:Y:S01]  /*0830*/  IMAD.HI.U32 R5, R0, -0x2daee0ad, RZ ;  /* 0xd2511f5300057827 */ /* 0x000fe200078e00ff */
[----:B------:R-:W3:Y:S03]  /*0840*/  LDCU UR14, c[0x0][0x448] ;  /* 0x00008900ff0e77ac */ /* 0x000ee60008000800 */
[----:B------:R-:W-:Y:S01]  /*0850*/  IMAD.HI.U32 R3, R2, -0x326172a9, RZ ;  /* 0xcd9e8d5702037827 */ /* 0x000fe200078e00ff */
[----:B------:R-:W-:Y:S01]  /*0860*/  LOP3.LUT R5, R6, UR16, R5, 0x96, !PT ;  /* 0x0000001006057c12 */ /* 0x000fe2000f8e9605 */
[----:B------:R-:W4:Y:S02]  /*0870*/  LDCU.64 UR10, c[0x0][0x398] ;  /* 0x00007300ff0a77ac */ /* 0x000f240008000a00 */
[----:B------:R-:W-:Y:S01]  /*0880*/  IMAD R7, R2, -0x326172a9, RZ ;  /* 0xcd9e8d5702077824 */ /* 0x000fe200078e02ff */
[----:B------:R-:W-:Y:S01]  /*0890*/  LOP3.LUT R3, R4, UR15, R3, 0x96, !PT ;  /* 0x0000000f04037c12 */ /* 0x000fe2000f8e9603 */
[----:B------:R-:W-:Y:S01]  /*08a0*/  IMAD R41, R0, -0x2daee0ad, RZ ;  /* 0xd2511f5300297824 */ /* 0x000fe200078e02ff */
[----:B------:R-:W1:Y:S01]  /*08b0*/  LDCU.64 UR12, c[0x0][0x3a0] ;  /* 0x00007400ff0c77ac */ /* 0x000e620008000a00 */
[----:B------:R-:W-:Y:S01]  /*08c0*/  IMAD.HI.U32 R0, R5, -0x326172a9, RZ ;  /* 0xcd9e8d5705007827 */ /* 0x000fe200078e00ff */
[----:B0-----:R-:W-:-:S03]  /*08d0*/  UISETP.NE.AND UP1, UPT, UR4, URZ, UPT ;  /* 0x000000ff0400728c */ /* 0x001fc6000bf25270 */
        /* <DEDUP_REMOVED lines=48> */
.L_x_11815:
        /* <DEDUP_REMOVED lines=39> */
.L_x_11552:
        /* <DEDUP_REMOVED lines=13> */
.L_x_11554:
[----:B------:R-:W-:Y:S05]  /*0f20*/  BSYNC.RECONVERGENT B3 ;  /* 0x0000000000037941 */ /* 0x000fea0003800200 */
.L_x_11553:
        /* <DEDUP_REMOVED lines=43> */
.L_x_11551:
[----:B------:R-:W-:Y:S05]  /*11e0*/  BSYNC.RECONVERGENT B2 ;  /* 0x0000000000027941 */ /* 0x000fea0003800200 */
.L_x_11550:
[----:B------:R-:W0:Y:S01]  /*11f0*/  LDC R5, c[0x0][0x404] ;  /* 0x00010100ff057b82 */ /* 0x000e220000000800 */
[----:B------:R-:W-:Y:S01]  /*1200*/  ISETP.NE.AND P3, PT, R78, 0x1, PT ;  /* 0x000000014e00780c */ /* 0x000fe20003f65270 */
[----:B------:R-:W-:Y:S01]  /*1210*/  BSSY.RECONVERGENT B2, `(.L_x_11555) ;  /* 0x0000049000027945 */ /* 0x000fe20003800200 */
[----:B------:R-:W-:Y:S01]  /*1220*/  I2FP.F32.U32 R66, R65 ;  /* 0x0000004100427245 */ /* 0x000fe20000201000 */
[----:B------:R-:W-:Y:S02]  /*1230*/  IMAD.MOV.U32 R65, RZ, RZ, 0x2f800000 ;  /* 0x2f800000ff417424 */ /* 0x000fe400078e00ff */
[----:B------:R-:W-:Y:S02]  /*1240*/  HFMA2 R68, -RZ, RZ, 0, 1.1920928955078125e-07 ;  /* 0x00000002ff447431 */ /* 0x000fe400000001ff */
        /* <DEDUP_REMOVED lines=12> */
.L_x_11557:
        /* <DEDUP_REMOVED lines=13> */
.L_x_11559:
[----:B------:R-:W-:Y:S05]  /*13e0*/  BSYNC.RECONVERGENT B3 ;  /* 0x0000000000037941 */ /* 0x000fea0003800200 */
.L_x_11558:
        /* <DEDUP_REMOVED lines=43> */
.L_x_11556:
[----:B------:R-:W-:Y:S05]  /*16a0*/  BSYNC.RECONVERGENT B2 ;  /* 0x0000000000027941 */ /* 0x000fea0003800200 */
.L_x_11555:
        /* <DEDUP_REMOVED lines=16> */
.L_x_11562:
        /* <DEDUP_REMOVED lines=13> */
.L_x_11564:
[----:B------:R-:W-:Y:S05]  /*1880*/  BSYNC.RECONVERGENT B3 ;  /* 0x0000000000037941 */ /* 0x000fea0003800200 */
.L_x_11563:
        /* <DEDUP_REMOVED lines=43> */
.L_x_11561:
[----:B------:R-:W-:Y:S05]  /*1b40*/  BSYNC.RECONVERGENT B2 ;  /* 0x0000000000027941 */ /* 0x000fea0003800200 */
.L_x_11560:
[----:B------:R-:W-:Y:S01]  /*1b50*/  ISETP.NE.AND P5, PT, R78, 0x1, PT ;  /* 0x000000014e00780c */ /* 0x000fe20003fa5270 */
[----:B------:R-:W-:Y:S01]  /*1b60*/  BSSY.RECONVERGENT B2, `(.L_x_11565) ;  /* 0x0000048000027945 */ /* 0x000fe20003800200 */
[----:B------:R-:W-:Y:S01]  /*1b70*/  I2FP.F32.U32 R66, R67 ;  /* 0x0000004300427245 */ /* 0x000fe20000201000 */
[----:B------:R-:W-:Y:S02]  /*1b80*/  IMAD.MOV.U32 R68, RZ, RZ, 0x2 ;  /* 0x00000002ff447424 */ /* 0x000fe400078e00ff */
        /* <DEDUP_REMOVED lines=12> */
.L_x_11567:
        /* <DEDUP_REMOVED lines=13> */
.L_x_11569:
[----:B------:R-:W-:Y:S05]  /*1d20*/  BSYNC.RECONVERGENT B3 ;  /* 0x0000000000037941 */ /* 0x000fea0003800200 */
.L_x_11568:
        /* <DEDUP_REMOVED lines=43> */
.L_x_11566:
[----:B------:R-:W-:Y:S05]  /*1fe0*/  BSYNC.RECONVERGENT B2 ;  /* 0x0000000000027941 */ /* 0x000fea0003800200 */
.L_x_11565:
        /* <DEDUP_REMOVED lines=17> */
.L_x_11549:
        /* <DEDUP_REMOVED lines=16> */
.L_x_11573:
        /* <DEDUP_REMOVED lines=13> */
.L_x_11575:
[----:B------:R-:W-:Y:S05]  /*22d0*/  BSYNC.RECONVERGENT B3 ;  /* 0x0000000000037941 */ /* 0x000fea0003800200 */
.L_x_11574:
        /* <DEDUP_REMOVED lines=43> */
.L_x_11572:
[----:B------:R-:W-:Y:S05]  /*2590*/  BSYNC.RECONVERGENT B2 ;  /* 0x0000000000027941 */ /* 0x000fea0003800200 */
.L_x_11571:
[----:B------:R-:W0:Y:S01]  /*25a0*/  LDC R0, c[0x0][0x404] ;  /* 0x00010100ff007b82 */ /* 0x000e220000000800 */
[----:B------:R-:W-:Y:S01]  /*25b0*/  ISETP.NE.AND P3, PT, R65, 0x1, PT ;  /* 0x000000014100780c */ /* 0x000fe20003f65270 */
[----:B------:R-:W-:Y:S01]  /*25c0*/  BSSY.RECONVERGENT B2, `(.L_x_11576) ;  /* 0x000004b000027945 */ /* 0x000fe20003800200 */
[----:B------:R-:W-:Y:S01]  /*25d0*/  I2FP.F32.U32 R4, R3 ;  /* 0x0000000300047245 */ /* 0x000fe20000201000 */
[----:B------:R-:W-:Y:S02]  /*25e0*/  IMAD.MOV.U32 R3, RZ, RZ, 0x2f800000 ;  /* 0x2f800000ff037424 */ /* 0x000fe400078e00ff */
[----:B------:R-:W-:Y:S02]  /*25f0*/  HFMA2 R66, -RZ, RZ, 0, 1.1920928955078125e-07 ;  /* 0x00000002ff427431 */ /* 0x000fe400000001ff */
        /* <DEDUP_REMOVED lines=14> */
.L_x_11578:
        /* <DEDUP_REMOVED lines=13> */
.L_x_11580:
[----:B------:R-:W-:Y:S05]  /*27b0*/  BSYNC.RECONVERGENT B3 ;  /* 0x0000000000037941 */ /* 0x000fea0003800200 */
.L_x_11579:
        /* <DEDUP_REMOVED lines=43> */
.L_x_11577:
[----:B------:R-:W-:Y:S05]  /*2a70*/  BSYNC.RECONVERGENT B2 ;  /* 0x0000000000027941 */ /* 0x000fea0003800200 */
.L_x_11576:
        /* <DEDUP_REMOVED lines=15> */
.L_x_11583:
        /* <DEDUP_REMOVED lines=13> */
.L_x_11585:
[----:B------:R-:W-:Y:S05]  /*2c40*/  BSYNC.RECONVERGENT B3 ;  /* 0x0000000000037941 */ /* 0x000fea0003800200 */
.L_x_11584:
        /* <DEDUP_REMOVED lines=43> */
.L_x_11582:
[----:B------:R-:W-:Y:S05]  /*2f00*/  BSYNC.RECONVERGENT B2 ;  /* 0x0000000000027941 */ /* 0x000fea0003800200 */
.L_x_11581:
[----:B------:R-:W-:Y:S01]  /*2f10*/  ISETP.NE.AND P4, PT, R67, 0x1, PT ;  /* 0x000000014300780c */ /* 0x000fe20003f85270 */
[----:B------:R-:W-:Y:S01]  /*2f20*/  BSSY.RECONVERGENT B2, `(.L_x_11586) ;  /* 0x0000049000027945 */ /* 0x000fe20003800200 */
[----:B------:R-:W-:Y:S01]  /*2f30*/  I2FP.F32.U32 R4, R65 ;  /* 0x0000004100047245 */ /* 0x000fe20000201000 */
[----:B------:R-:W-:-:S04]  /*2f40*/  IMAD.MOV.U32 R68, RZ, RZ, 0x2 ;  /* 0x00000002ff447424 */ /* 0x000fc800078e00ff */
        /* <DEDUP_REMOVED lines=13> */
.L_x_11588:
        /* <DEDUP_REMOVED lines=13> */
.L_x_11590:
[----:B------:R-:W-:Y:S05]  /*30f0*/  BSYNC.RECONVERGENT B3 ;  /* 0x0000000000037941 */ /* 0x000fea0003800200 */
.L_x_11589:
        /* <DEDUP_REMOVED lines=43> */
.L_x_11587:
[----:B------:R-:W-:Y:S05]  /*33b0*/  BSYNC.RECONVERGENT B2 ;  /* 0x0000000000027941 */ /* 0x000fea0003800200 */
.L_x_11586:
        /* <DEDUP_REMOVED lines=15> */
.L_x_11593:
        /* <DEDUP_REMOVED lines=13> */
.L_x_11595:
[----:B------:R-:W-:Y:S05]  /*3580*/  BSYNC.RECONVERGENT B3 ;  /* 0x0000000000037941 */ /* 0x000fea0003800200 */
.L_x_11594:
        /* <DEDUP_REMOVED lines=43> */
.L_x_11592:
[----:B------:R-:W-:Y:S05]  /*3840*/  BSYNC.RECONVERGENT B2 ;  /* 0x0000000000027941 */ /* 0x000fea0003800200 */
.L_x_11591:
        /* <DEDUP_REMOVED lines=17> */
.L_x_11598:
        /* <DEDUP_REMOVED lines=13> */
.L_x_11600:
[----:B------:R-:W-:Y:S05]  /*3a30*/  BSYNC.RECONVERGENT B3 ;  /* 0x0000000000037941 */ /* 0x000fea0003800200 */
.L_x_11599:
        /* <DEDUP_REMOVED lines=43> */
.L_x_11597:
[----:B------:R-:W-:Y:S05]  /*3cf0*/  BSYNC.RECONVERGENT B2 ;  /* 0x0000000000027941 */ /* 0x000fea0003800200 */
.L_x_11596:
        /* <DEDUP_REMOVED lines=15> */
.L_x_11603:
        /* <DEDUP_REMOVED lines=13> */
.L_x_11605:
[----:B------:R-:W-:Y:S05]  /*3ec0*/  BSYNC.RECONVERGENT B3 ;  /* 0x0000000000037941 */ /* 0x000fea0003800200 */
.L_x_11604:
        /* <DEDUP_REMOVED lines=43> */
.L_x_11602:
[----:B------:R-:W-:Y:S05]  /*4180*/  BSYNC.RECONVERGENT B2 ;  /* 0x0000000000027941 */ /* 0x000fea0003800200 */
.L_x_11601:
        /* <DEDUP_REMOVED lines=17> */
.L_x_11608:
        /* <DEDUP_REMOVED lines=15> */
.L_x_11610:
[----:B------:R-:W-:Y:S05]  /*4390*/  BSYNC.RECONVERGENT B3 ;  /* 0x0000000000037941 */ /* 0x000fea0003800200 */
.L_x_11609:
        /* <DEDUP_REMOVED lines=43> */
.L_x_11607:
[----:B------:R-:W-:Y:S05]  /*4650*/  BSYNC.RECONVERGENT B2 ;  /* 0x0000000000027941 */ /* 0x000fea0003800200 */
.L_x_11606:
[----:B------:R-:W-:Y:S01]  /*4660*/  FMUL.FTZ R66, R40, R2 ;  /* 0x0000000228427220 */ /* 0x000fe20000410000 */
[----:B------:R-:W-:Y:S01]  /*4670*/  FSETP.GTU.FTZ.AND P6, PT, R5, R0, PT ;  /* 0x000000000500720b */ /* 0x000fe20003fdc000 */
[----:B------:R-:W-:Y:S01]  /*4680*/  FMUL.FTZ R50, R41, R2 ;  /* 0x0000000229327220 */ /* 0x000fe20000410000 */
[----:B------:R-:W-:Y:S02]  /*4690*/  FSEL R80, R80, RZ, P4 ;  /* 0x000000ff50507208 */ /* 0x000fe40002000000 */
[----:B------:R-:W-:Y:S02]  /*46a0*/  FSEL R67, R66, RZ, !P6 ;  /* 0x000000ff42437208 */ /* 0x000fe40007000000 */
[----:B------:R-:W-:Y:S02]  /*46b0*/  SEL R5, RZ, 0x1, P6 ;  /* 0x00000001ff057807 */ /* 0x000fe40003000000 */
[----:B------:R-:W-:Y:S01]  /*46c0*/  FSETP.GTU.FTZ.AND P6, PT, R49, R0, PT ;  /* 0x000000003100720b */ /* 0x000fe20003fdc000 */
[-C--:B------:R-:W-:Y:S01]  /*46d0*/  FMUL.FTZ R49, R42, R2.reuse ;  /* 0x000000022a317220 */ /* 0x080fe20000410000 */
[----:B------:R-:W-:Y:S01]  /*46e0*/  I2FP.F32.U32 R66, R51 ;  /* 0x0000003300427245 */ /* 0x000fe20000201000 */
[----:B------:R-:W-:Y:S01]  /*46f0*/  FMUL.FTZ R2, R43, R2 ;  /* 0x000000022b027220 */ /* 0x000fe20000410000 */
[----:B------:R-:W-:-:S02]  /*4700*/  FSEL R51, R50, RZ, !P6 ;  /* 0x000000ff32337208 */ /* 0x000fc40007000000 */
[----:B------:R-:W-:Y:S01]  /*4710*/  SEL R78, RZ, 0x1, P6 ;  /* 0x00000001ff4e7807 */ /* 0x000fe20003000000 */
[----:B------:R-:W-:Y:S01]  /*4720*/  FFMA.FTZ R3, R66, R3, 1.1641532182693481445e-10 ;  /* 0x2f00000042037423 */ /* 0x000fe20000010003 */
[-C--:B------:R-:W-:Y:S02]  /*4730*/  FSETP.GTU.FTZ.AND P6, PT, R65, R0.reuse, PT ;  /* 0x000000004100720b */ /* 0x080fe40003fdc000 */
[----:B------:R-:W-:Y:S02]  /*4740*/  FSEL R4, R4, RZ, P3 ;  /* 0x000000ff04047208 */ /* 0x000fe40001800000 */
[----:B------:R-:W-:Y:S02]  /*4750*/  FSEL R49, R49, RZ, !P6 ;  /* 0x000000ff31317208 */ /* 0x000fe40007000000 */
[----:B------:R-:W-:Y:S02]  /*4760*/  SEL R65, RZ, 0x1, P6 ;  /* 0x00000001ff417807 */ /* 0x000fe40003000000 */
[----:B------:R-:W-:Y:S01]  /*4770*/  FSETP.GTU.FTZ.AND P6, PT, R3, R0, PT ;  /* 0x000000000300720b */ /* 0x000fe20003fdc000 */
[----:B------:R-:W-:Y:S01]  /*4780*/  FADD.FTZ R50, R80, R49 ;  /* 0x0000003150327221 */ /* 0x000fe20000010000 */
[----:B------:R-:W-:Y:S01]  /*4790*/  FSEL R48, R48, RZ, P2 ;  /* 0x000000ff30307208 */ /* 0x000fe20001000000 */
[----:B------:R-:W-:Y:S01]  /*47a0*/  FADD.FTZ R49, R4, R51 ;  /* 0x0000003304317221 */ /* 0x000fe20000010000 */
[----:B------:R-:W-:Y:S01]  /*47b0*/  FSEL R81, R81, RZ, P5 ;  /* 0x000000ff51517208 */ /* 0x000fe20002800000 */
[----:B------:R-:W-:Y:S01]  /*47c0*/  @P1 FADD.FTZ R50, R46, R50 ;  /* 0x000000322e321221 */ /* 0x000fe20000010000 */
[----:B------:R-:W-:Y:S01]  /*47d0*/  FSEL R2, R2, RZ, !P6 ;  /* 0x000000ff02027208 */ /* 0x000fe20007000000 */
[----:B------:R-:W-:Y:S01]  /*47e0*/  FADD.FTZ R48, R48, R67 ;  /* 0x0000004330307221 */ /* 0x000fe20000010000 */
[----:B------:R-:W-:Y:S01]  /*47f0*/  PRMT R4, R5, 0x7610, R4 ;  /* 0x0000761005047816 */ /* 0x000fe20000000004 */
[----:B------:R-:W-:Y:S01]  /*4800*/  @P1 FADD.FTZ R49, R45, R49 ;  /* 0x000000312d311221 */ /* 0x000fe20000010000 */
[----:B------:R-:W-:Y:S01]  /*4810*/  PRMT R3, R78, 0x7610, R3 ;  /* 0x000076104e037816 */ /* 0x000fe20000000003 */
[----:B------:R-:W-:Y:S01]  /*4820*/  FADD.FTZ R51, R2, R81 ;  /* 0x0000005102337221 */ /* 0x000fe20000010000 */
[----:B------:R-:W-:Y:S01]  /*4830*/  PRMT R2, R65, 0x7610, R2 ;  /* 0x0000761041027816 */ /* 0x000fe20000000002 */
[----:B------:R-:W-:Y:S01]  /*4840*/  @P1 FADD.FTZ R48, R44, R48 ;  /* 0x000000302c301221 */ /* 0x000fe20000010000 */
[----:B------:R-:W-:Y:S01]  /*4850*/  SEL R0, RZ, 0x1, P6 ;  /* 0x00000001ff007807 */ /* 0x000fe20003000000 */
[----:B------:R-:W-:-:S07]  /*4860*/  @P1 FADD.FTZ R51, R47, R51 ;  /* 0x000000332f331221 */ /* 0x000fce0000010000 */
.L_x_11570:
        /* <DEDUP_REMOVED lines=24> */
.L_x_11611:
[----:B01----:R-:W-:Y:S02]  /*49f0*/  IMAD.MOV.U32 R5, RZ, RZ, R64 ;  /* 0x000000ffff057224 */ /* 0x003fe400078e0040 */
[----:B------:R-:W-:-:S07]  /*4a00*/  VIADD R64, R77, 0x20 ;  /* 0x000000204d407836 */ /* 0x000fce0000000000 */
.L_x_11548:
[----:B------:R-:W-:Y:S05]  /*4a10*/  BSYNC.RECONVERGENT B1 ;  /* 0x0000000000017941 */ /* 0x000fea0003800200 */
.L_x_11547:
        /* <DEDUP_REMOVED lines=34> */
.L_x_11617:
        /* <DEDUP_REMOVED lines=13> */
.L_x_11619:
[----:B------:R-:W-:Y:S05]  /*4d10*/  BSYNC.RECONVERGENT B3 ;  /* 0x0000000000037941 */ /* 0x000fea0003800200 */
.L_x_11618:
        /* <DEDUP_REMOVED lines=43> */
.L_x_11616:
[----:B------:R-:W-:Y:S05]  /*4fd0*/  BSYNC.RECONVERGENT B2 ;  /* 0x0000000000027941 */ /* 0x000fea0003800200 */
.L_x_11615:
        /* <DEDUP_REMOVED lines=20> */
.L_x_11622:
        /* <DEDUP_REMOVED lines=13> */
.L_x_11624:
[----:B------:R-:W-:Y:S05]  /*51f0*/  BSYNC.RECONVERGENT B3 ;  /* 0x0000000000037941 */ /* 0x000fea0003800200 */
.L_x_11623:
        /* <DEDUP_REMOVED lines=43> */
.L_x_11621:
[----:B------:R-:W-:Y:S05]  /*54b0*/  BSYNC.RECONVERGENT B2 ;  /* 0x0000000000027941 */ /* 0x000fea0003800200 */
.L_x_11620:
        /* <DEDUP_REMOVED lines=15> */
.L_x_11627:
        /* <DEDUP_REMOVED lines=13> */
.L_x_11629:
[----:B------:R-:W-:Y:S05]  /*5680*/  BSYNC.RECONVERGENT B3 ;  /* 0x0000000000037941 */ /* 0x000fea0003800200 */
.L_x_11628:
        /* <DEDUP_REMOVED lines=43> */
.L_x_11626:
[----:B------:R-:W-:Y:S05]  /*5940*/  BSYNC.RECONVERGENT B2 ;  /* 0x0000000000027941 */ /* 0x000fea0003800200 */
.L_x_11625:
        /* <DEDUP_REMOVED lines=17> */
.L_x_11632:
        /* <DEDUP_REMOVED lines=13> */
.L_x_11634:
[----:B------:R-:W-:Y:S05]  /*5b30*/  BSYNC.RECONVERGENT B3 ;  /* 0x0000000000037941 */ /* 0x000fea0003800200 */
.L_x_11633:
        /* <DEDUP_REMOVED lines=43> */
.L_x_11631:
[----:B------:R-:W-:Y:S05]  /*5df0*/  BSYNC.RECONVERGENT B2 ;  /* 0x0000000000027941 */ /* 0x000fea0003800200 */
.L_x_11630:
        /* <DEDUP_REMOVED lines=15> */
.L_x_11637:
        /* <DEDUP_REMOVED lines=13> */
.L_x_11639:
[----:B------:R-:W-:Y:S05]  /*5fc0*/  BSYNC.RECONVERGENT B3 ;  /* 0x0000000000037941 */ /* 0x000fea0003800200 */
.L_x_11638:
        /* <DEDUP_REMOVED lines=43> */
.L_x_11636:
[----:B------:R-:W-:Y:S05]  /*6280*/  BSYNC.RECONVERGENT B2 ;  /* 0x0000000000027941 */ /* 0x000fea0003800200 */
.L_x_11635:
[----:B------:R-:W-:Y:S01]  /*6290*/  ISETP.NE.AND P5, PT, R79, 0x1, PT ;  /* 0x000000014f00780c */ /* 0x000fe20003fa5270 */
[----:B------:R-:W-:Y:S01]  /*62a0*/  BSSY.RECONVERGENT B2, `(.L_x_11640) ;  /* 0x0000049000027945 */ /* 0x000fe20003800200 */
[----:B------:R-:W-:Y:S01]  /*62b0*/  I2FP.F32.U32 R5, R65 ;  /* 0x0000004100057245 */ /* 0x000fe20000201000 */
[----:B------:R-:W-:-:S04]  /*62c0*/  IMAD.MOV.U32 R67, RZ, RZ, 0x2 ;  /* 0x00000002ff437424 */ /* 0x000fc800078e00ff */
        /* <DEDUP_REMOVED lines=13> */
.L_x_11642:
        /* <DEDUP_REMOVED lines=13> */
.L_x_11644:
[----:B------:R-:W-:Y:S05]  /*6470*/  BSYNC.RECONVERGENT B3 ;  /* 0x0000000000037941 */ /* 0x000fea0003800200 */
.L_x_11643:
        /* <DEDUP_REMOVED lines=43> */
.L_x_11641:
[----:B------:R-:W-:Y:S05]  /*6730*/  BSYNC.RECONVERGENT B2 ;  /* 0x0000000000027941 */ /* 0x000fea0003800200 */
.L_x_11640:
        /* <DEDUP_REMOVED lines=15> */
.L_x_11647:
        /* <DEDUP_REMOVED lines=13> */
.L_x_11649:
[----:B------:R-:W-:Y:S05]  /*6900*/  BSYNC.RECONVERGENT B3 ;  /* 0x0000000000037941 */ /* 0x000fea0003800200 */
.L_x_11648:
        /* <DEDUP_REMOVED lines=43> */
.L_x_11646:
[----:B------:R-:W-:Y:S05]  /*6bc0*/  BSYNC.RECONVERGENT B2 ;  /* 0x0000000000027941 */ /* 0x000fea0003800200 */
.L_x_11645:
[----:B------:R-:W-:Y:S01]  /*6bd0*/  ISETP.NE.AND P6, PT, R79, 0x1, PT ;  /* 0x000000014f00780c */ /* 0x000fe20003fc5270 */
[----:B------:R-:W-:Y:S01]  /*6be0*/  BSSY.RECONVERGENT B2, `(.L_x_11650) ;  /* 0x000004b000027945 */ /* 0x000fe20003800200 */
[----:B------:R-:W-:Y:S01]  /*6bf0*/  I2FP.F32.U32 R65, R54 ;  /* 0x0000003600417245 */ /* 0x000fe20000201000 */
[----:B------:R-:W-:-:S04]  /*6c00*/  HFMA2 R68, -RZ, RZ, 0, 1.1920928955078125e-07 ;  /* 0x00000002ff447431 */ /* 0x000fc800000001ff */
        /* <DEDUP_REMOVED lines=13> */
.L_x_11652:
        /* <DEDUP_REMOVED lines=15> */
.L_x_11654:
[----:B------:R-:W-:Y:S05]  /*6dd0*/  BSYNC.RECONVERGENT B3 ;  /* 0x0000000000037941 */ /* 0x000fea0003800200 */
.L_x_11653:
        /* <DEDUP_REMOVED lines=43> */
.L_x_11651:
[----:B------:R-:W-:Y:S05]  /*7090*/  BSYNC.RECONVERGENT B2 ;  /* 0x0000000000027941 */ /* 0x000fea0003800200 */
.L_x_11650:
        /* <DEDUP_REMOVED lines=8> */
[----:B------:R-:W-:Y:S01]  /*7120*/  FMUL.FTZ R55, R43, R2 ;  /* 0x000000022b377220 */ /* 0x000fe20000410000 */
[----:B------:R-:W-:-:S02]  /*7130*/  FSEL R5, R5, RZ, P4 ;  /* 0x000000ff05057208 */ /* 0x000fc40002000000 */
[----:B------:R-:W-:Y:S01]  /*7140*/  FSEL R78, R54, RZ, !P6 ;  /* 0x000000ff364e7208 */ /* 0x000fe20007000000 */
[----:B------:R-:W-:Y:S01]  /*7150*/  FMUL.FTZ R54, R42, R2 ;  /* 0x000000022a367220 */ /* 0x000fe20000410000 */
        /* <DEDUP_REMOVED lines=13> */
[----:B------:R-:W-:Y:S02]  /*7230*/  FADD.FTZ R54, R5, R54 ;  /* 0x0000003605367221 */ /* 0x000fe40000010000 */
[----:B------:R-:W-:Y:S01]  /*7240*/  FADD.FTZ R55, R55, R2 ;  /* 0x0000000237377221 */ /* 0x000fe20000010000 */
[----:B------:R-:W-:Y:S01]  /*7250*/  @P1 FADD.FTZ R52, R44, R52 ;  /* 0x000000342c341221 */ /* 0x000fe20000010000 */
[----:B------:R-:W-:Y:S01]  /*7260*/  @P1 FADD.FTZ R54, R46, R54 ;  /* 0x000000362e361221 */ /* 0x000fe20000010000 */
[----:B------:R-:W-:Y:S01]  /*7270*/  SEL R2, RZ, 0x1, P6 ;  /* 0x00000001ff027807 */ /* 0x000fe20003000000 */
[----:B------:R-:W-:Y:S01]  /*7280*/  @P1 FADD.FTZ R55, R47, R55 ;  /* 0x000000372f371221 */ /* 0x000fe20000010000 */
[----:B------:R-:W-:Y:S06]  /*7290*/  BRA `(.L_x_11655) ;  /* 0x0000001000e47947 */ /* 0x000fec0003800000 */
.L_x_11614:
        /* <DEDUP_REMOVED lines=16> */
.L_x_11658:
        /* <DEDUP_REMOVED lines=13> */
.L_x_11660:
[----:B------:R-:W-:Y:S05]  /*7470*/  BSYNC.RECONVERGENT B3 ;  /* 0x0000000000037941 */ /* 0x000fea0003800200 */
.L_x_11659:
        /* <DEDUP_REMOVED lines=41> */
[----:B------:R-:W-:-:S07]  /*7710*/  LOP3.LUT R70, R68, UR32, R67, 0x96, !PT ;  /* 0x0000002044467c12 */ /* 0x000fce000f8e9643 */
.L_x_11657:
[----:B------:R-:W-:Y:S05]  /*7720*/  BSYNC.RECONVERGENT B2 ;  /* 0x0000000000027941 */ /* 0x000fea0003800200 */
.L_x_11656:
        /* <DEDUP_REMOVED lines=8> */
[----:B0-----:R-:W-:Y:S02]  /*77b0*/  FSETP.LE.FTZ.AND P2, PT, R68, R5, PT ;  /* 0x000000054400720b */ /* 0x001fe40003f53000 */
        /* <DEDUP_REMOVED lines=9> */
.L_x_11663:
        /* <DEDUP_REMOVED lines=13> */
.L_x_11665:
[----:B------:R-:W-:Y:S05]  /*7920*/  BSYNC.RECONVERGENT B3 ;  /* 0x0000000000037941 */ /* 0x000fea0003800200 */
.L_x_11664:
        /* <DEDUP_REMOVED lines=43> */
.L_x_11662:
[----:B------:R-:W-:Y:S05]  /*7be0*/  BSYNC.RECONVERGENT B2 ;  /* 0x0000000000027941 */ /* 0x000fea0003800200 */
.L_x_11661:
        /* <DEDUP_REMOVED lines=16> */
.L_x_11668:
        /* <DEDUP_REMOVED lines=13> */
.L_x_11670:
[----:B------:R-:W-:Y:S05]  /*7dc0*/  BSYNC.RECONVERGENT B3 ;  /* 0x0000000000037941 */ /* 0x000fea0003800200 */
.L_x_11669:
        /* <DEDUP_REMOVED lines=43> */
.L_x_11667:
[----:B------:R-:W-:Y:S05]  /*8080*/  BSYNC.RECONVERGENT B2 ;  /* 0x0000000000027941 */ /* 0x000fea0003800200 */
.L_x_11666:
        /* <DEDUP_REMOVED lines=16> */
.L_x_11673:
        /* <DEDUP_REMOVED lines=13> */
.L_x_11675:
[----:B------:R-:W-:Y:S05]  /*8260*/  BSYNC.RECONVERGENT B3 ;  /* 0x0000000000037941 */ /* 0x000fea0003800200 */
.L_x_11674:
        /* <DEDUP_REMOVED lines=43> */
.L_x_11672:
[----:B------:R-:W-:Y:S05]  /*8520*/  BSYNC.RECONVERGENT B2 ;  /* 0x0000000000027941 */ /* 0x000fea0003800200 */
.L_x_11671:
        /* <DEDUP_REMOVED lines=16> */
.L_x_11655:
        /* <DEDUP_REMOVED lines=24> */
.L_x_11676:
[----:B01----:R-:W-:Y:S01]  /*87b0*/  MOV R5, R66 ;  /* 0x0000004200057202 */ /* 0x003fe20000000f00 */
[----:B------:R-:W-:-:S07]  /*87c0*/  VIADD R64, R64, 0x20 ;  /* 0x0000002040407836 */ /* 0x000fce0000000000 */
.L_x_11613:
[----:B------:R-:W-:Y:S05]  /*87d0*/  BSYNC.RECONVERGENT B1 ;  /* 0x0000000000017941 */ /* 0x000fea0003800200 */
.L_x_11612:
        /* <DEDUP_REMOVED lines=34> */
.L_x_11682:
        /* <DEDUP_REMOVED lines=13> */
.L_x_11684:
[----:B------:R-:W-:Y:S05]  /*8ad0*/  BSYNC.RECONVERGENT B3 ;  /* 0x0000000000037941 */ /* 0x000fea0003800200 */
.L_x_11683:
        /* <DEDUP_REMOVED lines=42> */
[----:B------:R-:W-:-:S07]  /*8d80*/  IMAD.MOV.U32 R66, RZ, RZ, R2 ;  /* 0x000000ffff427224 */ /* 0x000fce00078e0002 */
.L_x_11681:
[----:B------:R-:W-:Y:S05]  /*8d90*/  BSYNC.RECONVERGENT B2 ;  /* 0x0000000000027941 */ /* 0x000fea0003800200 */
.L_x_11680:
[----:B------:R-:W0:Y:S01]  /*8da0*/  LDC R3, c[0x0][0x404] ;  /* 0x00010100ff037b82 */ /* 0x000e220000000800 */
[----:B------:R-:W-:Y:S01]  /*8db0*/  ISETP.NE.AND P3, PT, R65, 0x1, PT ;  /* 0x000000014100780c */ /* 0x000fe20003f65270 */
[----:B------:R-:W-:Y:S01]  /*8dc0*/  BSSY.RECONVERGENT B2, `(.L_x_11685) ;  /* 0x000004b000027945 */ /* 0x000fe20003800200 */
[----:B------:R-:W-:Y:S01]  /*8dd0*/  I2FP.F32.U32 R5, R0 ;  /* 0x0000000000057245 */ /* 0x000fe20000201000 */
[----:B------:R-:W-:Y:S02]  /*8de0*/  IMAD.MOV.U32 R0, RZ, RZ, 0x2f800000 ;  /* 0x2f800000ff007424 */ /* 0x000fe400078e00ff */
[----:B------:R-:W-:Y:S02]  /*8df0*/  IMAD.MOV.U32 R67, RZ, RZ, 0x2 ;  /* 0x00000002ff437424 */ /* 0x000fe400078e00ff */
[----:B------:R-:W1:Y:S01]  /*8e00*/  LDC R2, c[0x0][0x408] ;  /* 0x00010200ff027b82 */ /* 0x000e620000000800 */
[----:B------:R-:W-:Y:S01]  /*8e10*/  FFMA.FTZ R4, R5, R0, 1.1641532182693481445e-10 ;  /* 0x2f00000005047423 */ /* 0x000fe20000010000 */
[----:B------:R-:W-:-:S04]  /*8e20*/  MOV R5, R6 ;  /* 0x0000000600057202 */ /* 0x000fc80000000f00 */
[----:B0-----:R-:W-:Y:S01]  /*8e30*/  FSETP.LE.FTZ.AND P2, PT, R4, R3, PT ;  /* 0x000000030400720b */ /* 0x001fe20003f53000 */
[----:B-1---5:R-:W-:Y:S01]  /*8e40*/  FMUL.FTZ R56, R56, R2 ;  /* 0x0000000238387220 */ /* 0x022fe20000410000 */
        /* <DEDUP_REMOVED lines=9> */
.L_x_11687:
        /* <DEDUP_REMOVED lines=13> */
.L_x_11689:
[----:B------:R-:W-:Y:S05]  /*8fb0*/  BSYNC.RECONVERGENT B3 ;  /* 0x0000000000037941 */ /* 0x000fea0003800200 */
.L_x_11688:
        /* <DEDUP_REMOVED lines=43> */
.L_x_11686:
[----:B------:R-:W-:Y:S05]  /*9270*/  BSYNC.RECONVERGENT B2 ;  /* 0x0000000000027941 */ /* 0x000fea0003800200 */
.L_x_11685:
        /* <DEDUP_REMOVED lines=15> */
.L_x_11692:
        /* <DEDUP_REMOVED lines=13> */
.L_x_11694:
[----:B------:R-:W-:Y:S05]  /*9440*/  BSYNC.RECONVERGENT B3 ;  /* 0x0000000000037941 */ /* 0x000fea0003800200 */
.L_x_11693:
        /* <DEDUP_REMOVED lines=43> */
.L_x_11691:
[----:B------:R-:W-:Y:S05]  /*9700*/  BSYNC.RECONVERGENT B2 ;  /* 0x0000000000027941 */ /* 0x000fea0003800200 */
.L_x_11690:
        /* <DEDUP_REMOVED lines=17> */
.L_x_11697:
        /* <DEDUP_REMOVED lines=13> */
.L_x_11699:
[----:B------:R-:W-:Y:S05]  /*98f0*/  BSYNC.RECONVERGENT B3 ;  /* 0x0000000000037941 */ /* 0x000fea0003800200 */
.L_x_11698:
        /* <DEDUP_REMOVED lines=43> */
.L_x_11696:
[----:B------:R-:W-:Y:S05]  /*9bb0*/  BSYNC.RECONVERGENT B2 ;  /* 0x0000000000027941 */ /* 0x000fea0003800200 */
.L_x_11695:
        /* <DEDUP_REMOVED lines=15> */
.L_x_11702:
        /* <DEDUP_REMOVED lines=13> */
.L_x_11704:
[----:B------:R-:W-:Y:S05]  /*9d80*/  BSYNC.RECONVERGENT B3 ;  /* 0x0000000000037941 */ /* 0x000fea0003800200 */
.L_x_11703:
        /* <DEDUP_REMOVED lines=43> */
.L_x_11701:
[----:B------:R-:W-:Y:S05]  /*a040*/  BSYNC.RECONVERGENT B2 ;  /* 0x0000000000027941 */ /* 0x000fea0003800200 */
.L_x_11700:
        /* <DEDUP_REMOVED lines=17> */
.L_x_11707:
        /* <DEDUP_REMOVED lines=13> */
.L_x_11709:
[----:B------:R-:W-:Y:S05]  /*a230*/  BSYNC.RECONVERGENT B3 ;  /* 0x0000000000037941 */ /* 0x000fea0003800200 */
.L_x_11708:
        /* <DEDUP_REMOVED lines=43> */
.L_x_11706:
[----:B------:R-:W-:Y:S05]  /*a4f0*/  BSYNC.RECONVERGENT B2 ;  /* 0x0000000000027941 */ /* 0x000fea0003800200 */
.L_x_11705:
        /* <DEDUP_REMOVED lines=15> */
.L_x_11712:
        /* <DEDUP_REMOVED lines=13> */
.L_x_11714:
[----:B------:R-:W-:Y:S05]  /*a6c0*/  BSYNC.RECONVERGENT B3 ;  /* 0x0000000000037941 */ /* 0x000fea0003800200 */
.L_x_11713:
        /* <DEDUP_REMOVED lines=43> */
.L_x_11711:
[----:B------:R-:W-:Y:S05]  /*a980*/  BSYNC.RECONVERGENT B2 ;  /* 0x0000000000027941 */ /* 0x000fea0003800200 */
.L_x_11710:
        /* <DEDUP_REMOVED lines=17> */
.L_x_11717:
        /* <DEDUP_REMOVED lines=15> */
.L_x_11719:
[----:B------:R-:W-:Y:S05]  /*ab90*/  BSYNC.RECONVERGENT B3 ;  /* 0x0000000000037941 */ /* 0x000fea0003800200 */
.L_x_11718:
        /* <DEDUP_REMOVED lines=43> */
.L_x_11716:
[----:B------:R-:W-:Y:S05]  /*ae50*/  BSYNC.RECONVERGENT B2 ;  /* 0x0000000000027941 */ /* 0x000fea0003800200 */
.L_x_11715:
        /* <DEDUP_REMOVED lines=8> */
[----:B------:R-:W-:Y:S01]  /*aee0*/  FSETP.GTU.FTZ.AND P6, PT, R78, R3, PT ;  /* 0x000000034e00720b */ /* 0x000fe20003fdc000 */
        /* <DEDUP_REMOVED lines=23> */
[----:B------:R-:W-:Y:S06]  /*b060*/  BRA `(.L_x_11720) ;  /* 0x0000001000e47947 */ /* 0x000fec0003800000 */
.L_x_11679:
        /* <DEDUP_REMOVED lines=16> */
.L_x_11723:
        /* <DEDUP_REMOVED lines=13> */
.L_x_11725:
[----:B------:R-:W-:Y:S05]  /*b240*/  BSYNC.RECONVERGENT B3 ;  /* 0x0000000000037941 */ /* 0x000fea0003800200 */
.L_x_11724:
        /* <DEDUP_REMOVED lines=42> */
.L_x_11722:
[----:B------:R-:W-:Y:S05]  /*b4f0*/  BSYNC.RECONVERGENT B2 ;  /* 0x0000000000027941 */ /* 0x000fea0003800200 */
.L_x_11721:
        /* <DEDUP_REMOVED lines=18> */
.L_x_11728:
        /* <DEDUP_REMOVED lines=13> */
.L_x_11730:
[----:B------:R-:W-:Y:S05]  /*b6f0*/  BSYNC.RECONVERGENT B3 ;  /* 0x0000000000037941 */ /* 0x000fea0003800200 */
.L_x_11729:
        /* <DEDUP_REMOVED lines=43> */
.L_x_11727:
[----:B------:R-:W-:Y:S05]  /*b9b0*/  BSYNC.RECONVERGENT B2 ;  /* 0x0000000000027941 */ /* 0x000fea0003800200 */
.L_x_11726:
        /* <DEDUP_REMOVED lines=16> */
.L_x_11733:
        /* <DEDUP_REMOVED lines=13> */
.L_x_11735:
[----:B------:R-:W-:Y:S05]  /*bb90*/  BSYNC.RECONVERGENT B3 ;  /* 0x0000000000037941 */ /* 0x000fea0003800200 */
.L_x_11734:
        /* <DEDUP_REMOVED lines=43> */
.L_x_11732:
[----:B------:R-:W-:Y:S05]  /*be50*/  BSYNC.RECONVERGENT B2 ;  /* 0x0000000000027941 */ /* 0x000fea0003800200 */
.L_x_11731:
[----:B------:R-:W-:Y:S01]  /*be60*/  ISETP.NE.AND P5, PT, R80, 0x1, PT ;  /* 0x000000015000780c */ /* 0x000fe20003fa5270 */
[----:B------:R-:W-:Y:S01]  /*be70*/  BSSY.RECONVERGENT B2, `(.L_x_11736) ;  /* 0x0000048000027945 */ /* 0x000fe20003800200 */
[----:B------:R-:W-:Y:S01]  /*be80*/  I2FP.F32.U32 R68, R67 ;  /* 0x0000004300447245 */ /* 0x000fe20000201000 */
[----:B------:R-:W-:-:S04]  /*be90*/  IMAD.MOV.U32 R67, RZ, RZ, R6 ;  /* 0x000000ffff437224 */ /* 0x000fc800078e0006 */
        /* <DEDUP_REMOVED lines=12> */
.L_x_11738:
        /* <DEDUP_REMOVED lines=13> */
.L_x_11740:
[----:B------:R-:W-:Y:S05]  /*c030*/  BSYNC.RECONVERGENT B3 ;  /* 0x0000000000037941 */ /* 0x000fea0003800200 */
.L_x_11739:
        /* <DEDUP_REMOVED lines=43> */
.L_x_11737:
[----:B------:R-:W-:Y:S05]  /*c2f0*/  BSYNC.RECONVERGENT B2 ;  /* 0x0000000000027941 */ /* 0x000fea0003800200 */
.L_x_11736:
        /* <DEDUP_REMOVED lines=16> */
.L_x_11720:
        /* <DEDUP_REMOVED lines=19> */
[----:B------:R-:W-:-:S04]  /*c530*/  LOP3.LUT R80, R4, 0xff, RZ, 0xc0, !PT ;  /* 0x000000ff04507812 */ /* 0x000fc800078ec0ff */
[----:B------:R-:W-:-:S05]  /*c540*/  LEA R5, R82, R5, 0x8 ;  /* 0x0000000552057211 */ /* 0x000fca00078e40ff */
[----:B------:R-:W-:Y:S02]  /*c550*/  IMAD.IADD R5, R5, 0x1, R80 ;  /* 0x0000000105057824 */ /* 0x000fe400078e0250 */
[----:B0-----:R-:W-:-:S05]  /*c560*/  IMAD.WIDE.U32 R78, R64, 0x4, R78 ;  /* 0x00000004404e7825 */ /* 0x001fca00078e004e */
[----:B------:R1:W-:Y:S02]  /*c570*/  STG.E desc[UR8][R78.64], R5 ;  /* 0x000000054e007986 */ /* 0x0003e4000c101908 */
.L_x_11741:
[----:B01----:R-:W-:Y:S01]  /*c580*/  MOV R5, R66 ;  /* 0x0000004200057202 */ /* 0x003fe20000000f00 */
[----:B------:R-:W-:-:S07]  /*c590*/  VIADD R64, R64, 0x20 ;  /* 0x0000002040407836 */ /* 0x000fce0000000000 */
.L_x_11678:
[----:B------:R-:W-:Y:S05]  /*c5a0*/  BSYNC.RECONVERGENT B1 ;  /* 0x0000000000017941 */ /* 0x000fea0003800200 */
.L_x_11677:
        /* <DEDUP_REMOVED lines=21> */
[----:B------:R-:W-:Y:S01]  /*c700*/  IMAD.MOV.U32 R0, RZ, RZ, R6 ;  /* 0x000000ffff007224 */ /* 0x000fe200078e0006 */
[----:B0-----:R-:W-:-:S08]  /*c710*/  MOV R66, R5 ;  /* 0x0000000500427202 */ /* 0x001fd00000000f00 */
        /* <DEDUP_REMOVED lines=11> */
.L_x_11747:
        /* <DEDUP_REMOVED lines=13> */
.L_x_11749:
[----:B------:R-:W-:Y:S05]  /*c8a0*/  BSYNC.RECONVERGENT B3 ;  /* 0x0000000000037941 */ /* 0x000fea0003800200 */
.L_x_11748:
        /* <DEDUP_REMOVED lines=43> */
.L_x_11746:
[----:B------:R-:W-:Y:S05]  /*cb60*/  BSYNC.RECONVERGENT B2 ;  /* 0x0000000000027941 */ /* 0x000fea0003800200 */
.L_x_11745:
[----:B------:R-:W0:Y:S01]  /*cb70*/  LDC R3, c[0x0][0x404] ;  /* 0x00010100ff037b82 */ /* 0x000e220000000800 */
[----:B------:R-:W-:Y:S01]  /*cb80*/  I2FP.F32.U32 R5, R0 ;  /* 0x0000000000057245 */ /* 0x000fe20000201000 */
[----:B------:R-:W-:Y:S01]  /*cb90*/  HFMA2 R0, -RZ, RZ, 0.1171875, 0 ;  /* 0x2f800000ff007431 */ /* 0x000fe200000001ff */
[----:B------:R-:W-:Y:S01]  /*cba0*/  ISETP.NE.AND P3, PT, R65, 0x1, PT ;  /* 0x000000014100780c */ /* 0x000fe20003f65270 */
[----:B------:R-:W-:Y:S01]  /*cbb0*/  BSSY.RECONVERGENT B2, `(.L_x_11750) ;  /* 0x0000049000027945 */ /* 0x000fe20003800200 */
[----:B------:R-:W-:-:S03]  /*cbc0*/  IMAD.MOV.U32 R67, RZ, RZ, 0x2 ;  /* 0x00000002ff437424 */ /* 0x000fc600078e00ff */
        /* <DEDUP_REMOVED lines=14> */
.L_x_11752:
        /* <DEDUP_REMOVED lines=13> */
.L_x_11754:
[----:B------:R-:W-:Y:S05]  /*cd80*/  BSYNC.RECONVERGENT B3 ;  /* 0x0000000000037941 */ /* 0x000fea0003800200 */
.L_x_11753:
        /* <DEDUP_REMOVED lines=43> */
.L_x_11751:
[----:B------:R-:W-:Y:S05]  /*d040*/  BSYNC.RECONVERGENT B2 ;  /* 0x0000000000027941 */ /* 0x000fea0003800200 */
.L_x_11750:
        /* <DEDUP_REMOVED lines=15> */
.L_x_11757:
        /* <DEDUP_REMOVED lines=13> */
.L_x_11759:
[----:B------:R-:W-:Y:S05]  /*d210*/  BSYNC.RECONVERGENT B3 ;  /* 0x0000000000037941 */ /* 0x000fea0003800200 */
.L_x_11758:
        /* <DEDUP_REMOVED lines=43> */
.L_x_11756:
[----:B------:R-:W-:Y:S05]  /*d4d0*/  BSYNC.RECONVERGENT B2 ;  /* 0x0000000000027941 */ /* 0x000fea0003800200 */
.L_x_11755:
        /* <DEDUP_REMOVED lines=17> */
.L_x_11762:
        /* <DEDUP_REMOVED lines=13> */
.L_x_11764:
[----:B------:R-:W-:Y:S05]  /*d6c0*/  BSYNC.RECONVERGENT B3 ;  /* 0x0000000000037941 */ /* 0x000fea0003800200 */
.L_x_11763:
        /* <DEDUP_REMOVED lines=43> */
.L_x_11761:
[----:B------:R-:W-:Y:S05]  /*d980*/  BSYNC.RECONVERGENT B2 ;  /* 0x0000000000027941 */ /* 0x000fea0003800200 */
.L_x_11760:
        /* <DEDUP_REMOVED lines=15> */
.L_x_11767:
        /* <DEDUP_REMOVED lines=13> */
.L_x_11769:
[----:B------:R-:W-:Y:S05]  /*db50*/  BSYNC.RECONVERGENT B3 ;  /* 0x0000000000037941 */ /* 0x000fea0003800200 */
.L_x_11768:
        /* <DEDUP_REMOVED lines=43> */
.L_x_11766:
[----:B------:R-:W-:Y:S05]  /*de10*/  BSYNC.RECONVERGENT B2 ;  /* 0x0000000000027941 */ /* 0x000fea0003800200 */
.L_x_11765:
        /* <DEDUP_REMOVED lines=17> */
.L_x_11772:
        /* <DEDUP_REMOVED lines=13> */
.L_x_11774:
[----:B------:R-:W-:Y:S05]  /*e000*/  BSYNC.RECONVERGENT B3 ;  /* 0x0000000000037941 */ /* 0x000fea0003800200 */
.L_x_11773:
        /* <DEDUP_REMOVED lines=43> */
.L_x_11771:
[----:B------:R-:W-:Y:S05]  /*e2c0*/  BSYNC.RECONVERGENT B2 ;  /* 0x0000000000027941 */ /* 0x000fea0003800200 */
.L_x_11770:
        /* <DEDUP_REMOVED lines=15> */
.L_x_11777:
        /* <DEDUP_REMOVED lines=13> */
.L_x_11779:
[----:B------:R-:W-:Y:S05]  /*e490*/  BSYNC.RECONVERGENT B3 ;  /* 0x0000000000037941 */ /* 0x000fea0003800200 */
.L_x_11778:
        /* <DEDUP_REMOVED lines=43> */
.L_x_11776:
[----:B------:R-:W-:Y:S05]  /*e750*/  BSYNC.RECONVERGENT B2 ;  /* 0x0000000000027941 */ /* 0x000fea0003800200 */
.L_x_11775:
        /* <DEDUP_REMOVED lines=17> */
.L_x_11782:
        /* <DEDUP_REMOVED lines=15> */
.L_x_11784:
[----:B------:R-:W-:Y:S05]  /*e960*/  BSYNC.RECONVERGENT B3 ;  /* 0x0000000000037941 */ /* 0x000fea0003800200 */
.L_x_11783:
        /* <DEDUP_REMOVED lines=43> */
.L_x_11781:
[----:B------:R-:W-:Y:S05]  /*ec20*/  BSYNC.RECONVERGENT B2 ;  /* 0x0000000000027941 */ /* 0x000fea0003800200 */
.L_x_11780:
        /* <DEDUP_REMOVED lines=33> */
.L_x_11744:
        /* <DEDUP_REMOVED lines=16> */
.L_x_11788:
        /* <DEDUP_REMOVED lines=13> */
.L_x_11790:
[----:B------:R-:W-:Y:S05]  /*f010*/  BSYNC.RECONVERGENT B3 ;  /* 0x0000000000037941 */ /* 0x000fea0003800200 */
.L_x_11789:
        /* <DEDUP_REMOVED lines=41> */
[----:B------:R-:W-:-:S07]  /*f2b0*/  LOP3.LUT R70, R68, UR32, R67, 0x96, !PT ;  /* 0x0000002044467c12 */ /* 0x000fce000f8e9643 */
.L_x_11787:
[----:B------:R-:W-:Y:S05]  /*f2c0*/  BSYNC.RECONVERGENT B2 ;  /* 0x0000000000027941 */ /* 0x000fea0003800200 */
.L_x_11786:
[----:B------:R-:W0:Y:S01]  /*f2d0*/  LDC R5, c[0x0][0x404] ;  /* 0x00010100ff057b82 */ /* 0x000e220000000800 */
[----:B------:R-:W-:Y:S01]  /*f2e0*/  ISETP.NE.AND P3, PT, R78, 0x1, PT ;  /* 0x000000014e00780c */ /* 0x000fe20003f65270 */
[----:B------:R-:W-:Y:S01]  /*f2f0*/  BSSY.RECONVERGENT B2, `(.L_x_11791) ;  /* 0x0000049000027945 */ /* 0x000fe20003800200 */
[----:B------:R-:W-:Y:S01]  /*f300*/  I2FP.F32.U32 R68, R65 ;  /* 0x0000004100447245 */ /* 0x000fe20000201000 */
[----:B------:R-:W-:Y:S01]  /*f310*/  IMAD.MOV.U32 R65, RZ, RZ, 0x2f800000 ;  /* 0x2f800000ff417424 */ /* 0x000fe200078e00ff */
[----:B------:R-:W-:Y:S01]  /*f320*/  MOV R79, 0x2 ;  /* 0x00000002004f7802 */ /* 0x000fe20000000f00 */
[----:B------:R-:W-:Y:S02]  /*f330*/  IMAD.MOV.U32 R67, RZ, RZ, R6 ;  /* 0x000000ffff437224 */ /* 0x000fe400078e0006 */
[----:B------:R-:W-:-:S05]  /*f340*/  FFMA.FTZ R68, R68, R65, 1.1641532182693481445e-10 ;  /* 0x2f00000044447423 */ /* 0x000fca0000010041 */
        /* <DEDUP_REMOVED lines=10> */
.L_x_11793:
        /* <DEDUP_REMOVED lines=13> */
.L_x_11795:
[----:B------:R-:W-:Y:S05]  /*f4c0*/  BSYNC.RECONVERGENT B3 ;  /* 0x0000000000037941 */ /* 0x000fea0003800200 */
.L_x_11794:
        /* <DEDUP_REMOVED lines=43> */
.L_x_11792:
[----:B------:R-:W-:Y:S05]  /*f780*/  BSYNC.RECONVERGENT B2 ;  /* 0x0000000000027941 */ /* 0x000fea0003800200 */
.L_x_11791:
        /* <DEDUP_REMOVED lines=16> */
.L_x_11798:
        /* <DEDUP_REMOVED lines=13> */
.L_x_11800:
[----:B------:R-:W-:Y:S05]  /*f960*/  BSYNC.RECONVERGENT B3 ;  /* 0x0000000000037941 */ /* 0x000fea0003800200 */
.L_x_11799:
        /* <DEDUP_REMOVED lines=41> */
[----:B------:R-:W-:Y:S02]  /*fc00*/  LOP3.LUT R70, R68, UR32, R79, 0x96, !PT ;  /* 0x0000002044467c12 */ /* 0x000fe4000f8e964f */
[----:B------:R-:W-:-:S07]  /*fc10*/  MOV R66, R78 ;  /* 0x0000004e00427202 */ /* 0x000fce0000000f00 */
.L_x_11797:
[----:B------:R-:W-:Y:S05]  /*fc20*/  BSYNC.RECONVERGENT B2 ;  /* 0x0000000000027941 */ /* 0x000fea0003800200 */
.L_x_11796:
        /* <DEDUP_REMOVED lines=16> */
.L_x_11803:
        /* <DEDUP_REMOVED lines=13> */
.L_x_11805:
[----:B------:R-:W-:Y:S05]  /*fe00*/  BSYNC.RECONVERGENT B3 ;  /* 0x0000000000037941 */ /* 0x000fea0003800200 */
.L_x_11804:
        /* <DEDUP_REMOVED lines=43> */
.L_x_11802:
[----:B------:R-:W-:Y:S05]  /*100c0*/  BSYNC.RECONVERGENT B2 ;  /* 0x0000000000027941 */ /* 0x000fea0003800200 */
.L_x_11801:
        /* <DEDUP_REMOVED lines=16> */
.L_x_11785:
        /* <DEDUP_REMOVED lines=25> */
.L_x_11743:
[----:B------:R-:W-:Y:S05]  /*10360*/  BSYNC.RECONVERGENT B1 ;  /* 0x0000000000017941 */ /* 0x000fea0003800200 */
.L_x_11742:
        /* <DEDUP_REMOVED lines=78> */
.L_x_11827:
        /* <DEDUP_REMOVED lines=30> */
[----:B0-----:R-:W-:-:S04]  /*10a30*/  IMAD.WIDE.U32 R78, R77, 0x10, R78 ;  /* 0x000000104d4e7825 */ /* 0x001fc800078e004e */
[----:B------:R-:W-:Y:S01]  /*10a40*/  VIADD R77, R77, 0x20 ;  /* 0x000000204d4d7836 */ /* 0x000fe20000000000 */
[----:B------:R1:W-:Y:S06]  /*10a50*/  STG.E.128 desc[UR8][R78.64], R64 ;  /* 0x000000404e007986 */ /* 0x0003ec000c101d08 */
.L_x_11808:
[----:B------:R-:W-:Y:S05]  /*10a60*/  BSYNC.RECONVERGENT B1 ;  /* 0x0000000000017941 */ /* 0x000fea0003800200 */
.L_x_11807:
[----:B------:R-:W-:Y:S01]  /*10a70*/  ISETP.GE.U32.AND P1, PT, R74, 0x40, PT ;  /* 0x000000404a00780c */ /* 0x000fe20003f26070 */
[----:B------:R-:W-:-:S12]  /*10a80*/  BSSY.RECONVERGENT B1, `(.L_x_11809) ;  /* 0x0000012000017945 */ /* 0x000fd80003800200 */
[----:B------:R-:W-:Y:S05]  /*10a90*/  @!P1 BRA `(.L_x_11810) ;  /* 0x0000000000409947 */ /* 0x000fea0003800000 */
[----:B01----:R-:W0:Y:S01]  /*10aa0*/  LDC.64 R78, c[0x0][0x428] ;  /* 0x00010a00ff4e7b82 */ /* 0x003e220000000a00 */
        /* <DEDUP_REMOVED lines=12> */
[C---:B0-----:R-:W-:Y:S01]  /*10b70*/  IMAD.WIDE.U32 R78, R77.reuse, 0x10, R78 ;  /* 0x000000104d4e7825 */ /* 0x041fe200078e004e */
[----:B------:R-:W-:-:S04]  /*10b80*/  IADD3 R77, PT, PT, R77, 0x20, RZ ;  /* 0x000000204d4d7810 */ /* 0x000fc80007ffe0ff */
[----:B------:R2:W-:Y:S03]  /*10b90*/  STG.E.128 desc[UR8][R78.64], R64 ;  /* 0x000000404e007986 */ /* 0x0005e6000c101d08 */
.L_x_11810:
[----:B------:R-:W-:Y:S05]  /*10ba0*/  BSYNC.RECONVERGENT B1 ;  /* 0x0000000000017941 */ /* 0x000fea0003800200 */
.L_x_11809:
[----:B------:R-:W-:Y:S01]  /*10bb0*/  ISETP.GE.U32.AND P1, PT, R74, 0x60, PT ;  /* 0x000000604a00780c */ /* 0x000fe20003f26070 */
[----:B------:R-:W-:-:S12]  /*10bc0*/  BSSY.RECONVERGENT B1, `(.L_x_11811) ;  /* 0x0000012000017945 */ /* 0x000fd80003800200 */
[----:B------:R-:W-:Y:S05]  /*10bd0*/  @!P1 BRA `(.L_x_11812) ;  /* 0x0000000000409947 */ /* 0x000fea0003800000 */
[----:B012---:R-:W0:Y:S01]  /*10be0*/  LDC.64 R78, c[0x0][0x428] ;  /* 0x00010a00ff4e7b82 */ /* 0x007e220000000a00 */
        /* <DEDUP_REMOVED lines=15> */
.L_x_11812:
[----:B------:R-:W-:Y:S05]  /*10ce0*/  BSYNC.RECONVERGENT B1 ;  /* 0x0000000000017941 */ /* 0x000fea0003800200 */
.L_x_11811:
        /* <DEDUP_REMOVED lines=18> */
.L_x_11814:
[----:B------:R-:W-:Y:S05]  /*10e10*/  BSYNC.RECONVERGENT B1 ;  /* 0x0000000000017941 */ /* 0x000fea0003800200 */
.L_x_11813:
[----:B01234-:R-:W0:Y:S02]  /*10e20*/  LDC.64 R64, c[0x0][0x380] ;  /* 0x0000e000ff407b82 */ /* 0x01fe240000000a00 */
[----:B0-----:R-:W-:-:S04]  /*10e30*/  LEA R75, R64, R75, 0x2 ;  /* 0x0000004b404b7211 */ /* 0x001fc800078e10ff */
[----:B------:R-:W-:-:S13]  /*10e40*/  ISETP.GE.AND P1, PT, R75, R65, PT ;  /* 0x000000414b00720c */ /* 0x000fda0003f26270 */
[----:B------:R-:W-:Y:S05]  /*10e50*/  @!P1 BRA `(.L_x_11815) ;  /* 0xfffffefc00609947 */ /* 0x000fea000383ffff */
[----:B------:R-:W-:Y:S05]  /*10e60*/  BSYNC B0 ;  /* 0x0000000000007941 */ /* 0x000fea0003800000 */
.L_x_11546:
[----:B------:R-:W-:Y:S05]  /*10e70*/  EXIT ;  /* 0x000000000000794d */ /* 0x000fea0003800000 */
.L_x_11806:
        /* <DEDUP_REMOVED lines=8> */
.L_x_11817:
[----:B------:R-:W-:Y:S05]  /*10f00*/  BSYNC B1 ;  /* 0x0000000000017941 */ /* 0x000fea0003800000 */
.L_x_11816:
        /* <DEDUP_REMOVED lines=10> */
.L_x_11818:
[----:B------:R-:W-:Y:S01]  /*10fb0*/  HFMA2 R84, -RZ, RZ, 0, 2.384185791015625e-07 ;  /* 0x00000004ff547431 */ /* 0x000fe200000001ff */
[----:B------:R-:W-:-:S05]  /*10fc0*/  MOV R67, R83 ;  /* 0x0000005300437202 */ /* 0x000fca0000000f00 */
[----:B------:R-:W-:-:S04]  /*10fd0*/  FADD.FTZ R67, R66, R67 ;  /* 0x0000004342437221 */ /* 0x000fc80000010000 */
[----:B------:R-:W-:-:S07]  /*10fe0*/  IMAD.MOV.U32 R85, RZ, RZ, R67 ;  /* 0x000000ffff557224 */ /* 0x000fce00078e0043 */
[----:B------:R-:W-:Y:S05]  /*10ff0*/  WARPSYNC.COLLECTIVE R82, `(.L_x_11819) ;  /* 0x0000000052087348 */ /* 0x000fea0003c00000 */
[----:B------:R0:W1:Y:S02]  /*11000*/  SHFL.BFLY P5, R83, R85, R84, R87 ;  /* 0x0c00005455537389 */ /* 0x00006400000a0057 */
[----:B01----:R-:W-:Y:S05]  /*11010*/  ENDCOLLECTIVE ;  /* 0x000000000000791b */ /* 0x003fea0003800000 */
.L_x_11819:
[----:B------:R-:W-:Y:S02]  /*11020*/  IMAD.MOV.U32 R84, RZ, RZ, 0x8 ;  /* 0x00000008ff547424 */ /* 0x000fe400078e00ff */
[----:B------:R-:W-:-:S04]  /*11030*/  IMAD.MOV.U32 R64, RZ, RZ, R83 ;  /* 0x000000ffff407224 */ /* 0x000fc800078e0053 */
[----:B------:R-:W-:-:S05]  /*11040*/  FADD.FTZ R80, R67, R64 ;  /* 0x0000004043507221 */ /* 0x000fca0000010000 */
[----:B------:R-:W-:-:S07]  /*11050*/  MOV R85, R80 ;  /* 0x0000005000557202 */ /* 0x000fce0000000f00 */
[----:B------:R-:W-:Y:S05]  /*11060*/  WARPSYNC.COLLECTIVE R82, `(.L_x_11820) ;  /* 0x0000000052087348 */ /* 0x000fea0003c00000 */
[----:B------:R0:W1:Y:S02]  /*11070*/  SHFL.BFLY P5, R83, R85, R84, R87 ;  /* 0x0c00005455537389 */ /* 0x00006400000a0057 */
[----:B01----:R-:W-:Y:S05]  /*11080*/  ENDCOLLECTIVE ;  /* 0x000000000000791b */ /* 0x003fea0003800000 */
.L_x_11820:
[----:B------:R-:W-:Y:S01]  /*11090*/  HFMA2 R84, -RZ, RZ, 0, 9.5367431640625e-07 ;  /* 0x00000010ff547431 */ /* 0x000fe200000001ff */
[----:B------:R-:W-:-:S05]  /*110a0*/  MOV R79, R83 ;  /* 0x00000053004f7202 */ /* 0x000fca0000000f00 */
[----:B------:R-:W-:-:S04]  /*110b0*/  FADD.FTZ R81, R80, R79 ;  /* 0x0000004f50517221 */ /* 0x000fc80000010000 */
[----:B------:R-:W-:-:S07]  /*110c0*/  IMAD.MOV.U32 R85, RZ, RZ, R81 ;  /* 0x000000ffff557224 */ /* 0x000fce00078e0051 */
[----:B------:R-:W-:Y:S05]  /*110d0*/  WARPSYNC.COLLECTIVE R82, `(.L_x_11821) ;  /* 0x0000000052087348 */ /* 0x000fea0003c00000 */
[----:B------:R0:W1:Y:S02]  /*110e0*/  SHFL.BFLY P5, R83, R85, R84, R87 ;  /* 0x0c00005455537389 */ /* 0x00006400000a0057 */
[----:B01----:R-:W-:Y:S05]  /*110f0*/  ENDCOLLECTIVE ;  /* 0x000000000000791b */ /* 0x003fea0003800000 */
.L_x_11821:
        /* <DEDUP_REMOVED lines=41> */
.L_x_11822:
[----:B------:R-:W-:Y:S01]  /*11390*/  HFMA2 R84, -RZ, RZ, 0, 1.1920928955078125e-07 ;  /* 0x00000002ff547431 */ /* 0x000fe200000001ff */
[----:B------:R-:W-:-:S05]  /*113a0*/  MOV R65, R83 ;  /* 0x0000005300417202 */ /* 0x000fca0000000f00 */
[----:B------:R-:W-:-:S04]  /*113b0*/  FADD.FTZ R65, R64, R65 ;  /* 0x0000004140417221 */ /* 0x000fc80000010000 */
[----:B------:R-:W-:-:S07]  /*113c0*/  IMAD.MOV.U32 R85, RZ, RZ, R65 ;  /* 0x000000ffff557224 */ /* 0x000fce00078e0041 */
[----:B------:R-:W-:Y:S05]  /*113d0*/  WARPSYNC.COLLECTIVE R82, `(.L_x_11823) ;  /* 0x0000000052087348 */ /* 0x000fea0003c00000 */
[----:B------:R0:W1:Y:S02]  /*113e0*/  SHFL.BFLY P5, R83, R85, R84, R87 ;  /* 0x0c00005455537389 */ /* 0x00006400000a0057 */
[----:B01----:R-:W-:Y:S05]  /*113f0*/  ENDCOLLECTIVE ;  /* 0x000000000000791b */ /* 0x003fea0003800000 */
.L_x_11823:
[----:B------:R-:W-:Y:S02]  /*11400*/  IMAD.MOV.U32 R84, RZ, RZ, 0x4 ;  /* 0x00000004ff547424 */ /* 0x000fe400078e00ff */
[----:B------:R-:W-:-:S04]  /*11410*/  IMAD.MOV.U32 R66, RZ, RZ, R83 ;  /* 0x000000ffff427224 */ /* 0x000fc800078e0053 */
[----:B------:R-:W-:-:S05]  /*11420*/  FADD.FTZ R66, R65, R66 ;  /* 0x0000004241427221 */ /* 0x000fca0000010000 */
[----:B------:R-:W-:-:S07]  /*11430*/  MOV R85, R66 ;  /* 0x0000004200557202 */ /* 0x000fce0000000f00 */
[----:B------:R-:W-:Y:S05]  /*11440*/  WARPSYNC.COLLECTIVE R82, `(.L_x_11824) ;  /* 0x0000000052087348 */ /* 0x000fea0003c00000 */
[----:B------:R0:W1:Y:S02]  /*11450*/  SHFL.BFLY P5, R83, R85, R84, R87 ;  /* 0x0c00005455537389 */ /* 0x00006400000a0057 */
[----:B01----:R-:W-:Y:S05]  /*11460*/  ENDCOLLECTIVE ;  /* 0x000000000000791b */ /* 0x003fea0003800000 */
.L_x_11824:
[----:B------:R-:W-:Y:S01]  /*11470*/  HFMA2 R84, -RZ, RZ, 0, 4.76837158203125e-07 ;  /* 0x00000008ff547431 */ /* 0x000fe200000001ff */
[----:B------:R-:W-:-:S05]  /*11480*/  MOV R67, R83 ;  /* 0x0000005300437202 */ /* 0x000fca0000000f00 */
[----:B------:R-:W-:-:S04]  /*11490*/  FADD.FTZ R67, R66, R67 ;  /* 0x0000004342437221 */ /* 0x000fc80000010000 */
[----:B------:R-:W-:-:S07]  /*114a0*/  IMAD.MOV.U32 R85, RZ, RZ, R67 ;  /* 0x000000ffff557224 */ /* 0x000fce00078e0043 */
[----:B------:R-:W-:Y:S05]  /*114b0*/  WARPSYNC.COLLECTIVE R82, `(.L_x_11825) ;  /* 0x0000000052087348 */ /* 0x000fea0003c00000 */
[----:B------:R0:W1:Y:S02]  /*114c0*/  SHFL.BFLY P5, R83, R85, R84, R87 ;  /* 0x0c00005455537389 */ /* 0x00006400000a0057 */
[----:B01----:R-:W-:Y:S05]  /*114d0*/  ENDCOLLECTIVE ;  /* 0x000000000000791b */ /* 0x003fea0003800000 */
.L_x_11825:
[----:B------:R-:W-:Y:S02]  /*114e0*/  IMAD.MOV.U32 R84, RZ, RZ, 0x10 ;  /* 0x00000010ff547424 */ /* 0x000fe400078e00ff */
[----:B------:R-:W-:-:S04]  /*114f0*/  IMAD.MOV.U32 R80, RZ, RZ, R83 ;  /* 0x000000ffff507224 */ /* 0x000fc800078e0053 */
[----:B------:R-:W-:-:S05]  /*11500*/  FADD.FTZ R80, R67, R80 ;  /* 0x0000005043507221 */ /* 0x000fca0000010000 */
[----:B------:R-:W-:-:S07]  /*11510*/  MOV R85, R80 ;  /* 0x0000005000557202 */ /* 0x000fce0000000f00 */
[----:B------:R-:W-:Y:S05]  /*11520*/  WARPSYNC.COLLECTIVE R82, `(.L_x_11826) ;  /* 0x0000000052087348 */ /* 0x000fea0003c00000 */
[----:B------:R0:W1:Y:S02]  /*11530*/  SHFL.BFLY P5, R83, R85, R84, R87 ;  /* 0x0c00005455537389 */ /* 0x00006400000a0057 */
[----:B01----:R-:W-:Y:S05]  /*11540*/  ENDCOLLECTIVE ;  /* 0x000000000000791b */ /* 0x003fea0003800000 */
.L_x_11826:
[----:B------:R-:W-:Y:S01]  /*11550*/  MOV R81, R83 ;  /* 0x0000005300517202 */ /* 0x000fe20000000f00 */
[----:B------:R-:W-:Y:S06]  /*11560*/  BRA `(.L_x_11827) ;  /* 0xfffffff000b87947 */ /* 0x000fec000383ffff */
.L_x_11828:
        /* <DEDUP_REMOVED lines=9> */
.L_x_12175:


//--------------------- .text._ZN10layer_norm31ln_parallel_residual_fwd_kernelINS_13Kernel_traitsIfffffjLj512ELj1ELj4ELj1ELj16ENS_18Kernel_traits_baseILj512EfffffjLj128EEEEELb1ELb1ELb1EEEvNS_9FwdParamsE --------------------------
	.section	.text._ZN10layer_norm31ln_parallel_residual_fwd_kernelINS_13Kernel_traitsIfffffjLj512ELj1ELj4ELj1ELj16ENS_18Kernel_traits_baseILj512EfffffjLj128EEEEELb1ELb1ELb1EEEvNS_9FwdParamsE,"ax",@progbits
	.align	128
        .global         _ZN10layer_norm31ln_parallel_residual_fwd_kernelINS_13Kernel_traitsIfffffjLj512ELj1ELj4ELj1ELj16ENS_18Kernel_traits_baseILj512EfffffjLj128EEEEELb1ELb1ELb1EEEvNS_9FwdParamsE
        .type           _ZN10layer_norm31ln_parallel_residual_fwd_kernelINS_13Kernel_traitsIfffffjLj512ELj1ELj4ELj1ELj16ENS_18Kernel_traits_baseILj512EfffffjLj128EEEEELb1ELb1ELb1EEEvNS_9FwdParamsE,@function
        .size           _ZN10layer_norm31ln_parallel_residual_fwd_kernelINS_13Kernel_traitsIfffffjLj512ELj1ELj4ELj1ELj16ENS_18Kernel_traits_baseILj512EfffffjLj128EEEEELb1ELb1ELb1EEEvNS_9FwdParamsE,(.L_x_12176 - _ZN10layer_norm31ln_parallel_residual_fwd_kernelINS_13Kernel_traitsIfffffjLj512ELj1ELj4ELj1ELj16ENS_18Kernel_traits_baseILj512EfffffjLj128EEEEELb1ELb1ELb1EEEvNS_9FwdParamsE)
        .other          _ZN10layer_norm31ln_parallel_residual_fwd_kernelINS_13Kernel_traitsIfffffjLj512ELj1ELj4ELj1ELj16ENS_18Kernel_traits_baseILj512EfffffjLj128EEEEELb1ELb1ELb1EEEvNS_9FwdParamsE,@"STO_CUDA_ENTRY STV_DEFAULT"
_ZN10layer_norm31ln_parallel_residual_fwd_kernelINS_13Kernel_traitsIfffffjLj512ELj1ELj4ELj1ELj16ENS_18Kernel_traits_baseILj512EfffffjLj128EEEEELb1ELb1ELb1EEEvNS_9FwdParamsE:
.text._ZN10layer_norm31ln_parallel_residual_fwd_kernelINS_13Kernel_traitsIfffffjLj512ELj1ELj4ELj1ELj16ENS_18Kernel_traits_baseILj512EfffffjLj128EEEEELb1ELb1ELb1EEEvNS_9FwdParamsE:
        /* <DEDUP_REMOVED lines=22> */
[----:B------:R-:W5:Y:S04]  /*0160*/  @P1 LDG.E.128 R44, desc[UR8][R8.64+0x200] ;  /* 0x00020008082c1981 */ /* 0x000f68000c1e1d00 */
[----:B------:R-:W5:Y:S04]  /*0170*/  @P1 LDG.E.128 R40, desc[UR8][R8.64+0x400] ;  /* 0x0004000808281981 */ /* 0x000f68000c1e1d00 */
[----:B------:R-:W5:Y:S01]  /*0180*/  @P1 LDG.E.128 R36, desc[UR8][R8.64+0x600] ;  /* 0x0006000808241981 */ /* 0x000f62000c1e1d00 */
[----:B------:R-:W0:Y:S01]  /*0190*/  S2UR UR5, SR_CTAID.X ;  /* 0x00000000000579c3 */ /* 0x000e220000002500 */
[----:B------:R-:W-:-:S05]  /*01a0*/  IMAD.WIDE.U32 R2, R0, 0x10, R2 ;  /* 0x0000001000027825 */ /* 0x000fca00078e0002 */
[----:B------:R-:W5:Y:S02]  /*01b0*/  LDG.E.128 R12, desc[UR8][R2.64] ;  /* 0x00000008020c7981 */ /* 0x000f64000c1e1d00 */
[----:B------:R-:W1:Y:S02]  /*01c0*/  LDC R11, c[0x0][0x360] ;  /* 0x0000d800ff0b7b82 */ /* 0x000e640000000800 */
[----:B------:R-:W5:Y:S04]  /*01d0*/  LDG.E.128 R24, desc[UR8][R2.64+0x200] ;  /* 0x0002000802187981 */ /* 0x000f68000c1e1d00 */
[----:B------:R-:W5:Y:S04]  /*01e0*/  LDG.E.128 R20, desc[UR8][R2.64+0x400] ;  /* 0x0004000802147981 */ /* 0x000f68000c1e1d00 */
[----:B------:R2:W5:Y:S01]  /*01f0*/  LDG.E.128 R16, desc[UR8][R2.64+0x600] ;  /* 0x0006000802107981 */ /* 0x000562000c1e1d00 */
[----:B0-----:R-:W-:Y:S01]  /*0200*/  USHF.L.U32 UR4, UR5, 0x2, URZ ;  /* 0x0000000205047899 */ /* 0x001fe200080006ff */
[----:B--2---:R-:W-:-:S05]  /*0210*/  SHF.R.U32.HI R2, RZ, 0x5, R10 ;  /* 0x00000005ff027819 */ /* 0x004fca000001160a */
[----:B------:R-:W-:-:S04]  /*0220*/  LOP3.LUT R2, R2, UR4, RZ, 0xfc, !PT ;  /* 0x0000000402027c12 */ /* 0x000fc8000f8efcff */
        /* <DEDUP_REMOVED lines=8> */
[----:B------:R-:W-:Y:S01]  /*02b0*/  IMAD.HI.U32 R6, R3, -0x326172a9, RZ ;  /* 0xcd9e8d5703067827 */ /* 0x000fe200078e00ff */
[----:B------:R-:W-:Y:S01]  /*02c0*/  SHF.R.U32.HI R5, RZ, 0x2, R73 ;  /* 0x00000002ff057819 */ /* 0x000fe20000011649 */
[----:B------:R-:W-:Y:S01]  /*02d0*/  UIADD3 UR13, UPT, UPT, UR6, -0x61c88647, URZ ;  /* 0x9e3779b9060d7890 */ /* 0x000fe2000fffe0ff */
[----:B-----5:R-:W-:Y:S01]  /*02e0*/  @P1 MOV R57, R16 ;  /* 0x0000001000391202 */ /* 0x020fe20000000f00 */
[C---:B------:R-:W-:Y:S01]  /*02f0*/  IMAD.HI.U32 R7, R4.reuse, -0x2daee0ad, RZ ;  /* 0xd2511f5304077827 */ /* 0x040fe200078e00ff */
[----:B------:R-:W-:Y:S01]  /*0300*/  LOP3.LUT R6, R5, UR6, R6, 0x96, !PT ;  /* 0x0000000605067c12 */ /* 0x000fe2000f8e9606 */
[----:B------:R-:W-:Y:S01]  /*0310*/  UIADD3 UR14, UPT, UPT, UR7, -0x4498517b, URZ ;  /* 0xbb67ae85070e7890 */ /* 0x000fe2000fffe0ff */
[----:B------:R-:W-:Y:S01]  /*0320*/  @P1 MOV R59, R17 ;  /* 0x00000011003b1202 */ /* 0x000fe20000000f00 */
[----:B------:R-:W-:Y:S01]  /*0330*/  IMAD R11, R4, -0x2daee0ad, RZ ;  /* 0xd2511f53040b7824 */ /* 0x000fe200078e02ff */
[----:B------:R-:W-:Y:S01]  /*0340*/  LOP3.LUT R7, R7, UR7, RZ, 0x3c, !PT ;  /* 0x0000000707077c12 */ /* 0x000fe2000f8e3cff */
[----:B------:R-:W-:Y:S01]  /*0350*/  IMAD.HI.U32 R10, R6, -0x2daee0ad, RZ ;  /* 0xd2511f53060a7827 */ /* 0x000fe200078e00ff */
[----:B------:R-:W-:-:S03]  /*0360*/  UIADD3 UR15, UPT, UPT, UR6, 0x3c6ef372, URZ ;  /* 0x3c6ef372060f7890 */ /* 0x000fc6000fffe0ff */
[----:B------:R-:W-:Y:S01]  /*0370*/  HFMA2 R68, -RZ, RZ, 0, 0 ;  /* 0x00000000ff447431 */ /* 0x000fe200000001ff */
        /* <DEDUP_REMOVED lines=21> */
[----:B------:R-:W-:Y:S01]  /*04d0*/  IMAD R9, R10, -0x326172a9, RZ ;  /* 0xcd9e8d570a097824 */ /* 0x000fe200078e02ff */
[----:B------:R-:W-:Y:S01]  /*04e0*/  UIADD3 UR23, UPT, UPT, UR6, -0x4ab325aa, URZ ;  /* 0xb54cda5606177890 */ /* 0x000fe2000fffe0ff */
[----:B------:R-:W-:Y:S01]  /*04f0*/  IMAD.HI.U32 R10, R28, -0x2daee0ad, RZ ;  /* 0xd2511f531c0a7827 */ /* 0x000fe200078e00ff */
[----:B------:R-:W-:Y:S01]  /*0500*/  UIADD3 UR24, UPT, UPT, UR7, 0x646e171e, URZ ;  /* 0x646e171e07187890 */ /* 0x000fe2000fffe0ff */
[----:B------:R-:W-:Y:S01]  /*0510*/  @!P1 CS2R R48, SRZ ;  /* 0x0000000000309805 */ /* 0x000fe2000001ff00 */
[----:B------:R-:W0:Y:S01]  /*0520*/  LDCU.64 UR4, c[0x0][0x398] ;  /* 0x00007300ff0477ac */ /* 0x000e220008000a00 */
[----:B------:R-:W-:Y:S01]  /*0530*/  IMAD.HI.U32 R8, R30, -0x326172a9, RZ ;  /* 0xcd9e8d571e087827 */ /* 0x000fe200078e00ff */
[----:B------:R-:W-:-:S02]  /*0540*/  LOP3.LUT R31, R11, UR18, R10, 0x96, !PT ;  /* 0x000000120b1f7c12 */ /* 0x000fc4000f8e960a */
[----:B------:R-:W-:Y:S01]  /*0550*/  @!P1 CS2R R46, SRZ ;  /* 0x00000000002e9805 */ /* 0x000fe2000001ff00 */
[----:B------:R-:W-:Y:S01]  /*0560*/  UIADD3 UR25, UPT, UPT, UR6, 0x5384540f, URZ ;  /* 0x5384540f06197890 */ /* 0x000fe2000fffe0ff */
[----:B------:R-:W-:Y:S01]  /*0570*/  @P1 IMAD.MOV.U32 R6, RZ, RZ, R12 ;  /* 0x000000ffff061224 */ /* 0x000fe200078e000c */
[----:B------:R-:W-:Y:S01]  /*0580*/  LOP3.LUT R29, R9, UR17, R8, 0x96, !PT ;  /* 0x00000011091d7c12 */ /* 0x000fe2000f8e9608 */
[--C-:B------:R-:W-:Y:S01]  /*0590*/  @P1 IMAD.MOV.U32 R7, RZ, RZ, R13.reuse ;  /* 0x000000ffff071224 */ /* 0x100fe200078e000d */
[----:B------:R-:W-:Y:S01]  /*05a0*/  @!P1 MOV R6, R12 ;  /* 0x0000000c00069202 */ /* 0x000fe20000000f00 */
[----:B------:R-:W-:Y:S01]  /*05b0*/  @!P1 IMAD.MOV.U32 R7, RZ, RZ, R13 ;  /* 0x000000ffff079224 */ /* 0x000fe200078e000d */
[-C--:B------:R-:W-:Y:S01]  /*05c0*/  @P1 MOV R9, R15.reuse ;  /* 0x0000000f00091202 */ /* 0x080fe20000000f00 */
[----:B------:R-:W-:Y:S01]  /*05d0*/  IMAD R30, R30, -0x326172a9, RZ ;  /* 0xcd9e8d571e1e7824 */ /* 0x000fe200078e02ff */
[----:B------:R-:W-:Y:S01]  /*05e0*/  @!P1 MOV R9, R15 ;  /* 0x0000000f00099202 */ /* 0x000fe20000000f00 */
[----:B------:R-:W-:Y:S01]  /*05f0*/  IMAD R13, R28, -0x2daee0ad, RZ ;  /* 0xd2511f531c0d7824 */ /* 0x000fe200078e02ff */
[----:B------:R-:W-:Y:S01]  /*0600*/  UIADD3 UR26, UPT, UPT, UR7, 0x1fd5c5a3, URZ ;  /* 0x1fd5c5a3071a7890 */ /* 0x000fe2000fffe0ff */
[----:B------:R-:W-:Y:S01]  /*0610*/  IMAD.HI.U32 R11, R31, -0x326172a9, RZ ;  /* 0xcd9e8d571f0b7827 */ /* 0x000fe200078e00ff */
[----:B------:R-:W-:Y:S01]  /*0620*/  UIADD3 UR27, UPT, UPT, UR6, -0xe443238, URZ ;  /* 0xf1bbcdc8061b7890 */ /* 0x000fe2000fffe0ff */
[----:B------:R-:W-:Y:S01]  /*0630*/  @!P1 CS2R R44, SRZ ;  /* 0x00000000002c9805 */ /* 0x000fe2000001ff00 */
[----:B0-----:R-:W-:Y:S01]  /*0640*/  UISETP.NE.U32.AND UP0, UPT, UR4, URZ, UPT ;  /* 0x000000ff0400728c */ /* 0x001fe2000bf05070 */
[----:B------:R-:W-:Y:S01]  /*0650*/  IMAD.HI.U32 R12, R29, -0x2daee0ad, RZ ;  /* 0xd2511f531d0c7827 */ /* 0x000fe200078e00ff */
[----:B------:R-:W-:Y:S01]  /*0660*/  LOP3.LUT R30, R30, UR19, R11, 0x96, !PT ;  /* 0x000000131e1e7c12 */ /* 0x000fe2000f8e960b */
[----:B------:R-:W-:Y:S01]  /*0670*/  UIADD3 UR28, UPT, UPT, UR7, -0x24c28bd8, URZ ;  /* 0xdb3d7428071c7890 */ /* 0x000fe2000fffe0ff */
[----:B------:R-:W-:Y:S01]  /*0680*/  @!P1 CS2R R42, SRZ ;  /* 0x00000000002a9805 */ /* 0x000fe2000001ff00 */
[--C-:B------:R-:W-:Y:S01]  /*0690*/  @P1 IMAD.MOV.U32 R10, RZ, RZ, R24.reuse ;  /* 0x000000ffff0a1224 */ /* 0x100fe200078e0018 */
[----:B------:R-:W0:Y:S01]  /*06a0*/  LDCU.U8 UR4, c[0x0][0x410] ;  /* 0x00008200ff0477ac */ /* 0x000e220008000000 */
[----:B------:R-:W-:Y:S01]  /*06b0*/  @!P1 IMAD.MOV.U32 R10, RZ, RZ, R24 ;  /* 0x000000ffff0a9224 */ /* 0x000fe200078e0018 */
[----:B------:R-:W-:Y:S01]  /*06c0*/  LOP3.LUT R24, R13, UR20, R12, 0x96, !PT ;  /* 0x000000140d187c12 */ /* 0x000fe2000f8e960c */
[--C-:B------:R-:W-:Y:S01]  /*06d0*/  @P1 IMAD.MOV.U32 R8, RZ, RZ, R14.reuse ;  /* 0x000000ffff081224 */ /* 0x100fe200078e000e */
[-C--:B------:R-:W-:Y:S01]  /*06e0*/  @P1 MOV R12, R26.reuse ;  /* 0x0000001a000c1202 */ /* 0x080fe20000000f00 */
[----:B------:R-:W-:Y:S01]  /*06f0*/  @!P1 IMAD.MOV.U32 R8, RZ, RZ, R14 ;  /* 0x000000ffff089224 */ /* 0x000fe200078e000e */
[----:B------:R-:W-:Y:S01]  /*0700*/  @!P1 MOV R12, R26 ;  /* 0x0000001a000c9202 */ /* 0x000fe20000000f00 */
[----:B------:R-:W-:Y:S01]  /*0710*/  IMAD R31, R31, -0x326172a9, RZ ;  /* 0xcd9e8d571f1f7824 */ /* 0x000fe200078e02ff */
[----:B------:R-:W-:Y:S01]  /*0720*/  UIADD3 UR29, UPT, UPT, UR6, -0x700cb87f, URZ ;  /* 0x8ff34781061d7890 */ /* 0x000fe2000fffe0ff */
[----:B------:R-:W-:Y:S01]  /*0730*/  IMAD R28, R29, -0x2daee0ad, RZ ;  /* 0xd2511f531d1c7824 */ /* 0x000fe200078e02ff */
[----:B------:R-:W-:Y:S01]  /*0740*/  UIADD3 UR30, UPT, UPT, UR7, -0x695add53, URZ ;  /* 0x96a522ad071e7890 */ /* 0x000fe2000fffe0ff */
[----:B------:R-:W-:Y:S01]  /*0750*/  IMAD.HI.U32 R14, R24, -0x326172a9, RZ ;  /* 0xcd9e8d57180e7827 */ /* 0x000fe200078e00ff */
[----:B------:R-:W-:Y:S01]  /*0760*/  UISETP.NE.AND.EX UP0, UPT, UR5, URZ, UPT, UP0 ;  /* 0x000000ff0500728c */ /* 0x000fe2000bf05300 */
[----:B------:R-:W-:-:S02]  /*0770*/  @!P1 CS2R R40, SRZ ;  /* 0x0000000000289805 */ /* 0x000fc4000001ff00 */
[----:B------:R-:W-:Y:S01]  /*0780*/  @!P1 CS2R R38, SRZ ;  /* 0x0000000000269805 */ /* 0x000fe2000001ff00 */
[----:B------:R-:W-:Y:S01]  /*0790*/  IMAD.HI.U32 R15, R30, -0x2daee0ad, RZ ;  /* 0xd2511f531e0f7827 */ /* 0x000fe200078e00ff */
[----:B------:R-:W-:Y:S02]  /*07a0*/  LOP3.LUT R31, R31, UR21, R14, 0x96, !PT ;  /* 0x000000151f1f7c12 */ /* 0x000fe4000f8e960e */
[----:B------:R-:W-:Y:S02]  /*07b0*/  @!P1 CS2R R36, SRZ ;  /* 0x0000000000249805 */ /* 0x000fe4000001ff00 */
[----:B------:R-:W-:Y:S01]  /*07c0*/  LOP3.LUT R72, R72, 0x3, RZ, 0xc0, !PT ;  /* 0x0000000348487812 */ /* 0x000fe200078ec0ff */
[----:B------:R-:W-:Y:S01]  /*07d0*/  @P1 IMAD.MOV.U32 R11, RZ, RZ, R25 ;  /* 0x000000ffff0b1224 */ /* 0x000fe200078e0019 */
[----:B------:R-:W-:Y:S01]  /*07e0*/  LOP3.LUT R28, R28, UR22, R15, 0x96, !PT ;  /* 0x000000161c1c7c12 */ /* 0x000fe2000f8e960f */
[----:B------:R-:W-:Y:S01]  /*07f0*/  @P1 IMAD.MOV.U32 R13, RZ, RZ, R27 ;  /* 0x000000ffff0d1224 */ /* 0x000fe200078e001b */
[-C--:B------:R-:W-:Y:S01]  /*0800*/  @P1 MOV R15, R21.reuse ;  /* 0x00000015000f1202 */ /* 0x080fe20000000f00 */
[----:B------:R-:W-:Y:S01]  /*0810*/  @!P1 IMAD.MOV.U32 R11, RZ, RZ, R25 ;  /* 0x000000ffff0b9224 */ /* 0x000fe200078e0019 */
[----:B------:R-:W-:Y:S01]  /*0820*/  @!P1 MOV R15, R21 ;  /* 0x00000015000f9202 */ /* 0x000fe20000000f00 */
[----:B------:R-:W-:Y:S01]  /*0830*/  @!P1 IMAD.MOV.U32 R13, RZ, RZ, R27 ;  /* 0x000000ffff0d9224 */ /* 0x000fe200078e001b */
[----:B------:R-:W-:Y:S01]  /*0840*/  PLOP3.LUT P0, PT, PT, PT, UP0, 0x80, 0x8 ;  /* 0x000000000008781c */ /* 0x000fe20003f0f008 */
[----:B------:R-:W-:Y:S01]  /*0850*/  IMAD R25, R24, -0x326172a9, RZ ;  /* 0xcd9e8d5718197824 */ /* 0x000fe200078e02ff */
[----:B------:R-:W1:Y:S01]  /*0860*/  LDCU UR31, c[0x0][0x404] ;  /* 0x00008080ff1f77ac */ /* 0x000e620008000800 */
[----:B------:R-:W-:-:S02]  /*0870*/  IMAD R27, R30, -0x2daee0ad, RZ ;  /* 0xd2511f531e1b7824 */ /* 0x000fc400078e02ff */
[----:B------:R-:W-:Y:S01]  /*0880*/  IMAD.HI.U32 R24, R28, -0x326172a9, RZ ;  /* 0xcd9e8d571c187827 */ /* 0x000fe200078e00ff */
[----:B------:R-:W2:Y:S03]  /*0890*/  LDCU UR32, c[0x0][0x408] ;  /* 0x00008100ff2077ac */ /* 0x000ea60008000800 */
[----:B------:R-:W-:Y:S01]  /*08a0*/  IMAD.HI.U32 R26, R31, -0x2daee0ad, RZ ;  /* 0xd2511f531f1a7827 */ /* 0x000fe200078e00ff */
[----:B------:R-:W-:Y:S01]  /*08b0*/  LOP3.LUT R24, R25, UR23, R24, 0x96, !PT ;  /* 0x0000001719187c12 */ /* 0x000fe2000f8e9618 */
[----:B------:R-:W3:Y:S02]  /*08c0*/  LDCU UR5, c[0x0][0x388] ;  /* 0x00007100ff0577ac */ /* 0x000ee40008000800 */
[----:B------:R-:W-:Y:S01]  /*08d0*/  @P1 IMAD.MOV.U32 R14, RZ, RZ, R20 ;  /* 0x000000ffff0e1224 */ /* 0x000fe200078e0014 */
[----:B------:R-:W-:Y:S01]  /*08e0*/  LOP3.LUT R26, R27, UR24, R26, 0x96, !PT ;  /* 0x000000181b1a7c12 */ /* 0x000fe2000f8e961a */
[----:B------:R-:W-:Y:S01]  /*08f0*/  @P1 IMAD.MOV.U32 R56, RZ, RZ, R22 ;  /* 0x000000ffff381224 */ /* 0x000fe200078e0016 */
[----:B------:R-:W4:Y:S01]  /*0900*/  LDCU UR12, c[0x0][0x448] ;  /* 0x00008900ff0c77ac */ /* 0x000f220008000800 */
[----:B------:R-:W-:-:S02]  /*0910*/  @!P1 IMAD.MOV.U32 R14, RZ, RZ, R20 ;  /* 0x000000ffff0e9224 */ /* 0x000fc400078e0014 */
[----:B------:R-:W-:Y:S01]  /*0920*/  @!P1 IMAD.MOV.U32 R56, RZ, RZ, R22 ;  /* 0x000000ffff389224 */ /* 0x000fe200078e0016 */
[----:B------:R-:W1:Y:S01]  /*0930*/  LDCU.64 UR10, c[0x0][0x3a0] ;  /* 0x00007400ff0a77ac */ /* 0x000e620008000a00 */
[----:B------:R-:W-:Y:S02]  /*0940*/  IMAD R21, R28, -0x326172a9, RZ ;  /* 0xcd9e8d571c157824 */ /* 0x000fe400078e02ff */
[----:B------:R-:W-:Y:S01]  /*0950*/  IMAD.HI.U32 R20, R26, -0x326172a9, RZ ;  /* 0xcd9e8d571a147827 */ /* 0x000fe200078e00ff */
[----:B0-----:R-:W-:-:S03]  /*0960*/  UISETP.NE.AND UP0, UPT, UR4, URZ, UPT ;  /* 0x000000ff0400728c */ /* 0x001fc6000bf05270 */
[----:B------:R-:W-:Y:S01]  /*0970*/  IMAD R31, R31, -0x2daee0ad, RZ ;  /* 0xd2511f531f1f7824 */ /* 0x000fe200078e02ff */
[----:B------:R-:W-:Y:S01]  /*0980*/  LOP3.LUT R20, R21, UR25, R20, 0x96, !PT ;  /* 0x0000001915147c12 */ /* 0x000fe2000f8e9614 */
[----:B------:R-:W-:-:S04]  /*0990*/  IMAD.HI.U32 R22, R24, -0x2daee0ad, RZ ;  /* 0xd2511f5318167827 */ /* 0x000fc800078e00ff */
[--C-:B------:R-:W-:Y:S01]  /*09a0*/  @P1 IMAD.MOV.U32 R58, RZ, RZ, R23.reuse ;  /* 0x000000ffff3a1224 */ /* 0x100fe200078e0017 */
[----:B------:R-:W-:Y:S01]  /*09b0*/  LOP3.LUT R22, R31, UR26, R22, 0x96, !PT ;  /* 0x0000001a1f167c12 */ /* 0x000fe2000f8e9616 */
[----:B------:R-:W-:Y:S02]  /*09c0*/  @!P1 IMAD.MOV.U32 R58, RZ, RZ, R23 ;  /* 0x000000ffff3a9224 */ /* 0x000fe400078e0017 */
[----:B------:R-:W-:Y:S02]  /*09d0*/  @!P1 IMAD.MOV.U32 R57, RZ, RZ, R16 ;  /* 0x000000ffff399224 */ /* 0x000fe400078e0010 */
[----:B------:R-:W-:Y:S02]  /*09e0*/  IMAD R21, R26, -0x326172a9, RZ ;  /* 0xcd9e8d571a157824 */ /* 0x000fe400078e02ff */
[----:B------:R-:W-:-:S04]  /*09f0*/  IMAD.HI.U32 R16, R22, -0x326172a9, RZ ;  /* 0xcd9e8d5716107827 */ /* 0x000fc800078e00ff */
[----:B------:R-:W-:Y:S01]  /*0a00*/  IMAD R24, R24, -0x2daee0ad, RZ ;  /* 0xd2511f5318187824 */ /* 0x000fe200078e02ff */
[----:B------:R-:W-:Y:S01]  /*0a10*/  LOP3.LUT R16, R21, UR27, R16, 0x96, !PT ;  /* 0x0000001b15107c12 */ /* 0x000fe2000f8e9610 */
[----:B------:R-:W-:-:S04]  /*0a20*/  IMAD.HI.U32 R23, R20, -0x2daee0ad, RZ ;  /* 0xd2511f5314177827 */ /* 0x000fc800078e00ff */
[----:B------:R-:W-:Y:S01]  /*0a30*/  @!P1 IMAD.MOV.U32 R59, RZ, RZ, R17 ;  /* 0x000000ffff3b9224 */ /* 0x000fe200078e0011 */
[----:B------:R-:W-:Y:S01]  /*0a40*/  LOP3.LUT R23, R24, UR28, R23, 0x96, !PT ;  /* 0x0000001c18177c12 */ /* 0x000fe2000f8e9617 */
[----:B------:R-:W-:Y:S02]  /*0a50*/  IMAD R20, R20, -0x2daee0ad, RZ ;  /* 0xd2511f5314147824 */ /* 0x000fe400078e02ff */
[----:B------:R-:W-:-:S04]  /*0a60*/  IMAD.HI.U32 R71, R16, -0x2daee0ad, RZ ;  /* 0xd2511f5310477827 */ /* 0x000fc800078e00ff */
[----:B------:R-:W-:Y:S01]  /*0a70*/  IMAD R17, R22, -0x326172a9, RZ ;  /* 0xcd9e8d5716117824 */ /* 0x000fe200078e02ff */
[----:B------:R-:W-:Y:S01]  /*0a80*/  LOP3.LUT R71, R20, UR30, R71, 0x96, !PT ;  /* 0x0000001e14477c12 */ /* 0x000fe2000f8e9647 */
[----:B------:R-:W-:-:S04]  /*0a90*/  IMAD.HI.U32 R70, R23, -0x326172a9, RZ ;  /* 0xcd9e8d5717467827 */ /* 0x000fc800078e00ff */
[----:B------:R-:W-:Y:S01]  /*0aa0*/  @P1 IMAD.MOV.U32 R61, RZ, RZ, R18 ;  /* 0x000000ffff3d1224 */ /* 0x000fe200078e0012 */
[----:B------:R-:W-:Y:S01]  /*0ab0*/  LOP3.LUT R70, R17, UR29, R70, 0x96, !PT ;  /* 0x0000001d11467c12 */ /* 0x000fe2000f8e9646 */
[----:B------:R-:W-:Y:S02]  /*0ac0*/  @!P1 IMAD.MOV.U32 R61, RZ, RZ, R18 ;  /* 0x000000ffff3d9224 */ /* 0x000fe400078e0012 */
[----:B------:R-:W-:Y:S02]  /*0ad0*/  @!P1 IMAD.MOV.U32 R60, RZ, RZ, R19 ;  /* 0x000000ffff3c9224 */ /* 0x000fe400078e0013 */
[----:B------:R-:W-:Y:S02]  /*0ae0*/  IMAD R73, R16, -0x2daee0ad, RZ ;  /* 0xd2511f5310497824 */ /* 0x000fe400078e02ff */
[----:B-1234-:R-:W-:-:S07]  /*0af0*/  IMAD R69, R23, -0x326172a9, RZ ;  /* 0xcd9e8d5717457824 */ /* 0x01efce00078e02ff */
.L_x_12083:
        /* <DEDUP_REMOVED lines=36> */
.L_x_11833:
        /* <DEDUP_REMOVED lines=13> */
.L_x_11835:
[----:B------:R-:W-:Y:S05]  /*0e10*/  BSYNC.RECONVERGENT B2 ;  /* 0x0000000000027941 */ /* 0x000fea0003800200 */
.L_x_11834:
        /* <DEDUP_REMOVED lines=42> */
.L_x_11832:
[----:B------:R-:W-:Y:S05]  /*10c0*/  BSYNC.RECONVERGENT B1 ;  /* 0x0000000000017941 */ /* 0x000fea0003800200 */
.L_x_11831:
[----:B------:R-:W-:Y:S01]  /*10d0*/  ISETP.NE.AND P0, PT, R24, 0x1, PT ;  /* 0x000000011800780c */ /* 0x000fe20003f05270 */
[----:B------:R-:W-:Y:S01]  /*10e0*/  BSSY.RECONVERGENT B1, `(.L_x_11836) ;  /* 0x0000049000017945 */ /* 0x000fe20003800200 */
[----:B------:R-:W-:Y:S01]  /*10f0*/  I2FP.F32.U32 R23, R22 ;  /* 0x0000001600177245 */ /* 0x000fe20000201000 */
[----:B------:R-:W-:Y:S01]  /*1100*/  IMAD.MOV.U32 R25, RZ, RZ, 0x2 ;  /* 0x00000002ff197424 */ /* 0x000fe200078e00ff */
[----:B------:R-:W-:-:S03]  /*1110*/  MOV R77, UR31 ;  /* 0x0000001f004d7c02 */ /* 0x000fc60008000f00 */
        /* <DEDUP_REMOVED lines=12> */
.L_x_11838:
        /* <DEDUP_REMOVED lines=13> */
.L_x_11840:
[----:B------:R-:W-:Y:S05]  /*12b0*/  BSYNC.RECONVERGENT B2 ;  /* 0x0000000000027941 */ /* 0x000fea0003800200 */
.L_x_11839:
        /* <DEDUP_REMOVED lines=43> */
.L_x_11837:
[----:B------:R-:W-:Y:S05]  /*1570*/  BSYNC.RECONVERGENT B1 ;  /* 0x0000000000017941 */ /* 0x000fea0003800200 */
.L_x_11836:
        /* <DEDUP_REMOVED lines=16> */
.L_x_11843:
        /* <DEDUP_REMOVED lines=13> */
.L_x_11845:
[----:B------:R-:W-:Y:S05]  /*1750*/  BSYNC.RECONVERGENT B2 ;  /* 0x0000000000027941 */ /* 0x000fea0003800200 */
.L_x_11844:
        /* <DEDUP_REMOVED lines=43> */
.L_x_11842:
[----:B------:R-:W-:Y:S05]  /*1a10*/  BSYNC.RECONVERGENT B1 ;  /* 0x0000000000017941 */ /* 0x000fea0003800200 */
.L_x_11841:
        /* <DEDUP_REMOVED lines=16> */
.L_x_11848:
        /* <DEDUP_REMOVED lines=13> */
.L_x_11850:
[----:B------:R-:W-:Y:S05]  /*1bf0*/  BSYNC.RECONVERGENT B2 ;  /* 0x0000000000027941 */ /* 0x000fea0003800200 */
.L_x_11849:
        /* <DEDUP_REMOVED lines=43> */
.L_x_11847:
[----:B------:R-:W-:Y:S05]  /*1eb0*/  BSYNC.RECONVERGENT B1 ;  /* 0x0000000000017941 */ /* 0x000fea0003800200 */
.L_x_11846:
        /* <DEDUP_REMOVED lines=18> */
.L_x_11830:
        /* <DEDUP_REMOVED lines=16> */
.L_x_11854:
        /* <DEDUP_REMOVED lines=13> */
.L_x_11856:
[----:B------:R-:W-:Y:S05]  /*21b0*/  BSYNC.RECONVERGENT B2 ;  /* 0x0000000000027941 */ /* 0x000fea0003800200 */
.L_x_11855:
        /* <DEDUP_REMOVED lines=42> */
.L_x_11853:
[----:B------:R-:W-:Y:S05]  /*2460*/  BSYNC.RECONVERGENT B1 ;  /* 0x0000000000017941 */ /* 0x000fea0003800200 */
.L_x_11852:
        /* <DEDUP_REMOVED lines=19> */
.L_x_11859:
        /* <DEDUP_REMOVED lines=13> */
.L_x_11861:
[----:B------:R-:W-:Y:S05]  /*2670*/  BSYNC.RECONVERGENT B2 ;  /* 0x0000000000027941 */ /* 0x000fea0003800200 */
.L_x_11860:
        /* <DEDUP_REMOVED lines=43> */
.L_x_11858:
[----:B------:R-:W-:Y:S05]  /*2930*/  BSYNC.RECONVERGENT B1 ;  /* 0x0000000000017941 */ /* 0x000fea0003800200 */
.L_x_11857:
        /* <DEDUP_REMOVED lines=15> */
.L_x_11864:
        /* <DEDUP_REMOVED lines=13> */
.L_x_11866:
[----:B------:R-:W-:Y:S05]  /*2b00*/  BSYNC.RECONVERGENT B2 ;  /* 0x0000000000027941 */ /* 0x000fea0003800200 */
.L_x_11865:
        /* <DEDUP_REMOVED lines=43> */
.L_x_11863:
[----:B------:R-:W-:Y:S05]  /*2dc0*/  BSYNC.RECONVERGENT B1 ;  /* 0x0000000000017941 */ /* 0x000fea0003800200 */
.L_x_11862:
        /* <DEDUP_REMOVED lines=17> */
.L_x_11869:
        /* <DEDUP_REMOVED lines=13> */
.L_x_11871:
[----:B------:R-:W-:Y:S05]  /*2fb0*/  BSYNC.RECONVERGENT B2 ;  /* 0x0000000000027941 */ /* 0x000fea0003800200 */
.L_x_11870:
        /* <DEDUP_REMOVED lines=43> */
.L_x_11868:
[----:B------:R-:W-:Y:S05]  /*3270*/  BSYNC.RECONVERGENT B1 ;  /* 0x0000000000017941 */ /* 0x000fea0003800200 */
.L_x_11867:
        /* <DEDUP_REMOVED lines=15> */
.L_x_11874:
        /* <DEDUP_REMOVED lines=13> */
.L_x_11876:
[----:B------:R-:W-:Y:S05]  /*3440*/  BSYNC.RECONVERGENT B2 ;  /* 0x0000000000027941 */ /* 0x000fea0003800200 */
.L_x_11875:
        /* <DEDUP_REMOVED lines=43> */
.L_x_11873:
[----:B------:R-:W-:Y:S05]  /*3700*/  BSYNC.RECONVERGENT B1 ;  /* 0x0000000000017941 */ /* 0x000fea0003800200 */
.L_x_11872:
        /* <DEDUP_REMOVED lines=17> */
.L_x_11879:
        /* <DEDUP_REMOVED lines=13> */
.L_x_11881:
[----:B------:R-:W-:Y:S05]  /*38f0*/  BSYNC.RECONVERGENT B2 ;  /* 0x0000000000027941 */ /* 0x000fea0003800200 */
.L_x_11880:
        /* <DEDUP_REMOVED lines=43> */
.L_x_11878:
[----:B------:R-:W-:Y:S05]  /*3bb0*/  BSYNC.RECONVERGENT B1 ;  /* 0x0000000000017941 */ /* 0x000fea0003800200 */
.L_x_11877:
        /* <DEDUP_REMOVED lines=15> */
.L_x_11884:
        /* <DEDUP_REMOVED lines=13> */
.L_x_11886:
[----:B------:R-:W-:Y:S05]  /*3d80*/  BSYNC.RECONVERGENT B2 ;  /* 0x0000000000027941 */ /* 0x000fea0003800200 */
.L_x_11885:
        /* <DEDUP_REMOVED lines=43> */
.L_x_11883:
[----:B------:R-:W-:Y:S05]  /*4040*/  BSYNC.RECONVERGENT B1 ;  /* 0x0000000000017941 */ /* 0x000fea0003800200 */
.L_x_11882:
        /* <DEDUP_REMOVED lines=17> */
.L_x_11889:
        /* <DEDUP_REMOVED lines=13> */
.L_x_11891:
[----:B------:R-:W-:Y:S05]  /*4230*/  BSYNC.RECONVERGENT B2 ;  /* 0x0000000000027941 */ /* 0x000fea0003800200 */
.L_x_11890:
        /* <DEDUP_REMOVED lines=43> */
.L_x_11888:
[----:B------:R-:W-:Y:S05]  /*44f0*/  BSYNC.RECONVERGENT B1 ;  /* 0x0000000000017941 */ /* 0x000fea0003800200 */
.L_x_11887:
[----:B------:R-:W-:Y:S01]  /*4500*/  I2FP.F32.U32 R19, R19 ;  /* 0x0000001300137245 */ /* 0x000fe20000201000 */
[-C--:B------:R-:W-:Y:S01]  /*4510*/  FMUL.FTZ R18, R32, R76.reuse ;  /* 0x0000004c20127220 */ /* 0x080fe20000410000 */
[-C--:B------:R-:W-:Y:S01]  /*4520*/  FSETP.GTU.FTZ.AND P6, PT, R16, R77.reuse, PT ;  /* 0x0000004d1000720b */ /* 0x080fe20003fdc000 */
[-C--:B------:R-:W-:Y:S01]  /*4530*/  FMUL.FTZ R16, R34, R76.reuse ;  /* 0x0000004c22107220 */ /* 0x080fe20000410000 */
[-C--:B------:R-:W-:Y:S01]  /*4540*/  FSETP.GTU.FTZ.AND P0, PT, R17, R77.reuse, PT ;  /* 0x0000004d1100720b */ /* 0x080fe20003f1c000 */
[----:B------:R-:W-:Y:S01]  /*4550*/  FMUL.FTZ R17, R33, R76 ;  /* 0x0000004c21117220 */ /* 0x000fe20000410000 */
[----:B------:R-:W-:Y:S01]  /*4560*/  FFMA.FTZ R22, R19, R78, 1.1641532182693481445e-10 ;  /* 0x2f00000013167423 */ /* 0x000fe2000001004e */
[----:B------:R-:W-:Y:S02]  /*4570*/  FSEL R19, R18, RZ, !P6 ;  /* 0x000000ff12137208 */ /* 0x000fe40007000000 */
[----:B------:R-:W-:Y:S02]  /*4580*/  SEL R23, RZ, 0x1, P6 ;  /* 0x00000001ff177807 */ /* 0x000fe40003000000 */
[----:B------:R-:W-:-:S02]  /*4590*/  FSETP.GTU.FTZ.AND P6, PT, R65, R77, PT ;  /* 0x0000004d4100720b */ /* 0x000fc40003fdc000 */
[----:B------:R-:W-:Y:S02]  /*45a0*/  FSEL R18, R17, RZ, !P0 ;  /* 0x000000ff11127208 */ /* 0x000fe40004000000 */
[----:B------:R-:W-:Y:S02]  /*45b0*/  SEL R65, RZ, 0x1, P0 ;  /* 0x00000001ff417807 */ /* 0x000fe40000000000 */
[----:B------:R-:W-:Y:S01]  /*45c0*/  FSETP.GTU.FTZ.AND P0, PT, R22, R77, PT ;  /* 0x0000004d1600720b */ /* 0x000fe20003f1c000 */
[----:B------:R-:W-:Y:S01]  /*45d0*/  FMUL.FTZ R22, R35, R76 ;  /* 0x0000004c23167220 */ /* 0x000fe20000410000 */
        /* <DEDUP_REMOVED lines=9> */
[----:B------:R-:W-:Y:S01]  /*4670*/  PRMT R63, R65, 0x7610, R63 ;  /* 0x00007610413f7816 */ /* 0x000fe2000000003f */
[----:B------:R-:W-:Y:S01]  /*4680*/  @P1 FADD.FTZ R26, R30, R26 ;  /* 0x0000001a1e1a1221 */ /* 0x000fe20000010000 */
[----:B------:R-:W-:Y:S01]  /*4690*/  SEL R62, RZ, 0x1, P6 ;  /* 0x00000001ff3e7807 */ /* 0x000fe20003000000 */
[----:B------:R-:W-:Y:S01]  /*46a0*/  FADD.FTZ R27, R22, R67 ;  /* 0x00000043161b7221 */ /* 0x000fe20000010000 */
[----:B------:R-:W-:Y:S01]  /*46b0*/  PRMT R64, R23, 0x7610, R64 ;  /* 0x0000761017407816 */ /* 0x000fe20000000040 */
[----:B------:R-:W-:Y:S01]  /*46c0*/  @P1 FADD.FTZ R25, R29, R25 ;  /* 0x000000191d191221 */ /* 0x000fe20000010000 */
[----:B------:R-:W-:Y:S01]  /*46d0*/  SEL R65, RZ, 0x1, P0 ;  /* 0x00000001ff417807 */ /* 0x000fe20000000000 */
[----:B------:R-:W-:Y:S01]  /*46e0*/  @P1 FADD.FTZ R24, R28, R24 ;  /* 0x000000181c181221 */ /* 0x000fe20000010000 */
[----:B------:R-:W-:-:S07]  /*46f0*/  @P1 FADD.FTZ R27, R31, R27 ;  /* 0x0000001b1f1b1221 */ /* 0x000fce0000010000 */
.L_x_11851:
        /* <DEDUP_REMOVED lines=32> */
.L_x_11892:
        /* <DEDUP_REMOVED lines=20> */
.L_x_11896:
        /* <DEDUP_REMOVED lines=13> */
.L_x_11898:
[----:B------:R-:W-:Y:S05]  /*4b10*/  BSYNC.RECONVERGENT B2 ;  /* 0x0000000000027941 */ /* 0x000fea0003800200 */
.L_x_11897:
        /* <DEDUP_REMOVED lines=43> */
.L_x_11895:
[----:B------:R-:W-:Y:S05]  /*4dd0*/  BSYNC.RECONVERGENT B1 ;  /* 0x0000000000017941 */ /* 0x000fea0003800200 */
.L_x_11894:
        /* <DEDUP_REMOVED lines=17> */
.L_x_11901:
        /* <DEDUP_REMOVED lines=13> */
.L_x_11903:
[----:B------:R-:W-:Y:S05]  /*4fc0*/  BSYNC.RECONVERGENT B2 ;  /* 0x0000000000027941 */ /* 0x000fea0003800200 */
.L_x_11902:
        /* <DEDUP_REMOVED lines=43> */
.L_x_11900:
[----:B------:R-:W-:Y:S05]  /*5280*/  BSYNC.RECONVERGENT B1 ;  /* 0x0000000000017941 */ /* 0x000fea0003800200 */
.L_x_11899:
        /* <DEDUP_REMOVED lines=15> */
.L_x_11906:
        /* <DEDUP_REMOVED lines=13> */
.L_x_11908:
[----:B------:R-:W-:Y:S05]  /*5450*/  BSYNC.RECONVERGENT B2 ;  /* 0x0000000000027941 */ /* 0x000fea0003800200 */
.L_x_11907:
        /* <DEDUP_REMOVED lines=43> */
.L_x_11905:
[----:B------:R-:W-:Y:S05]  /*5710*/  BSYNC.RECONVERGENT B1 ;  /* 0x0000000000017941 */ /* 0x000fea0003800200 */
.L_x_11904:
        /* <DEDUP_REMOVED lines=17> */
.L_x_11911:
        /* <DEDUP_REMOVED lines=13> */
.L_x_11913:
[----:B------:R-:W-:Y:S05]  /*5900*/  BSYNC.RECONVERGENT B2 ;  /* 0x0000000000027941 */ /* 0x000fea0003800200 */
.L_x_11912:
        /* <DEDUP_REMOVED lines=43> */
.L_x_11910:
[----:B------:R-:W-:Y:S05]  /*5bc0*/  BSYNC.RECONVERGENT B1 ;  /* 0x0000000000017941 */ /* 0x000fea0003800200 */
.L_x_11909:
        /* <DEDUP_REMOVED lines=15> */
.L_x_11916:
        /* <DEDUP_REMOVED lines=13> */
.L_x_11918:
[----:B------:R-:W-:Y:S05]  /*5d90*/  BSYNC.RECONVERGENT B2 ;  /* 0x0000000000027941 */ /* 0x000fea0003800200 */
.L_x_11917:
        /* <DEDUP_REMOVED lines=43> */
.L_x_11915:
[----:B------:R-:W-:Y:S05]  /*6050*/  BSYNC.RECONVERGENT B1 ;  /* 0x0000000000017941 */ /* 0x000fea0003800200 */
.L_x_11914:
        /* <DEDUP_REMOVED lines=17> */
.L_x_11921:
        /* <DEDUP_REMOVED lines=13> */
.L_x_11923:
[----:B------:R-:W-:Y:S05]  /*6240*/  BSYNC.RECONVERGENT B2 ;  /* 0x0000000000027941 */ /* 0x000fea0003800200 */
.L_x_11922:
        /* <DEDUP_REMOVED lines=43> */
.L_x_11920:
[----:B------:R-:W-:Y:S05]  /*6500*/  BSYNC.RECONVERGENT B1 ;  /* 0x0000000000017941 */ /* 0x000fea0003800200 */
.L_x_11919:
        /* <DEDUP_REMOVED lines=15> */
.L_x_11926:
        /* <DEDUP_REMOVED lines=13> */
.L_x_11928:
[----:B------:R-:W-:Y:S05]  /*66d0*/  BSYNC.RECONVERGENT B2 ;  /* 0x0000000000027941 */ /* 0x000fea0003800200 */
.L_x_11927:
        /* <DEDUP_REMOVED lines=43> */
.L_x_11925:
[----:B------:R-:W-:Y:S05]  /*6990*/  BSYNC.RECONVERGENT B1 ;  /* 0x0000000000017941 */ /* 0x000fea0003800200 */
.L_x_11924:
        /* <DEDUP_REMOVED lines=17> */
.L_x_11931:
        /* <DEDUP_REMOVED lines=15> */
.L_x_11933:
[----:B------:R-:W-:Y:S05]  /*6ba0*/  BSYNC.RECONVERGENT B2 ;  /* 0x0000000000027941 */ /* 0x000fea0003800200 */
.L_x_11932:
        /* <DEDUP_REMOVED lines=43> */
.L_x_11930:
[----:B------:R-:W-:Y:S05]  /*6e60*/  BSYNC.RECONVERGENT B1 ;  /* 0x0000000000017941 */ /* 0x000fea0003800200 */
.L_x_11929:
        /* <DEDUP_REMOVED lines=33> */
.L_x_11893:
[----:B------:R-:W-:Y:S01]  /*7080*/  ISETP.NE.AND P2, PT, R55, 0x1, PT ;  /* 0x000000013700780c */ /* 0x000fe20003f45270 */
[----:B------:R-:W-:Y:S01]  /*7090*/  BSSY.RECONVERGENT B1, `(.L_x_11935) ;  /* 0x0000048000017945 */ /* 0x000fe20003800200 */
[----:B0-----:R-:W-:Y:S01]  /*70a0*/  IMAD.MOV.U32 R22, RZ, RZ, 0x2 ;  /* 0x00000002ff167424 */ /* 0x001fe200078e00ff */
        /* <DEDUP_REMOVED lines=13> */
.L_x_11937:
        /* <DEDUP_REMOVED lines=13> */
.L_x_11939:
[----:B------:R-:W-:Y:S05]  /*7250*/  BSYNC.RECONVERGENT B2 ;  /* 0x0000000000027941 */ /* 0x000fea0003800200 */
.L_x_11938:
        /* <DEDUP_REMOVED lines=43> */
.L_x_11936:
[----:B------:R-:W-:Y:S05]  /*7510*/  BSYNC.RECONVERGENT B1 ;  /* 0x0000000000017941 */ /* 0x000fea0003800200 */
.L_x_11935:
        /* <DEDUP_REMOVED lines=16> */
.L_x_11942:
        /* <DEDUP_REMOVED lines=13> */
.L_x_11944:
[----:B------:R-:W-:Y:S05]  /*76f0*/  BSYNC.RECONVERGENT B2 ;  /* 0x0000000000027941 */ /* 0x000fea0003800200 */
.L_x_11943:
        /* <DEDUP_REMOVED lines=43> */
.L_x_11941:
[----:B------:R-:W-:Y:S05]  /*79b0*/  BSYNC.RECONVERGENT B1 ;  /* 0x0000000000017941 */ /* 0x000fea0003800200 */
.L_x_11940:
        /* <DEDUP_REMOVED lines=16> */
.L_x_11947:
        /* <DEDUP_REMOVED lines=13> */
.L_x_11949:
[----:B------:R-:W-:Y:S05]  /*7b90*/  BSYNC.RECONVERGENT B2 ;  /* 0x0000000000027941 */ /* 0x000fea0003800200 */
.L_x_11948:
        /* <DEDUP_REMOVED lines=43> */
.L_x_11946:
[----:B------:R-:W-:Y:S05]  /*7e50*/  BSYNC.RECONVERGENT B1 ;  /* 0x0000000000017941 */ /* 0x000fea0003800200 */
.L_x_11945:
        /* <DEDUP_REMOVED lines=16> */
.L_x_11952:
        /* <DEDUP_REMOVED lines=13> */
.L_x_11954:
[----:B------:R-:W-:Y:S05]  /*8030*/  BSYNC.RECONVERGENT B2 ;  /* 0x0000000000027941 */ /* 0x000fea0003800200 */
.L_x_11953:
        /* <DEDUP_REMOVED lines=43> */
.L_x_11951:
[----:B------:R-:W-:Y:S05]  /*82f0*/  BSYNC.RECONVERGENT B1 ;  /* 0x0000000000017941 */ /* 0x000fea0003800200 */
.L_x_11950:
        /* <DEDUP_REMOVED lines=16> */
.L_x_11934:
        /* <DEDUP_REMOVED lines=28> */
.L_x_11955:
        /* <DEDUP_REMOVED lines=20> */
.L_x_11959:
        /* <DEDUP_REMOVED lines=13> */
.L_x_11961:
[----:B------:R-:W-:Y:S05]  /*87d0*/  BSYNC.RECONVERGENT B2 ;  /* 0x0000000000027941 */ /* 0x000fea0003800200 */
.L_x_11960:
        /* <DEDUP_REMOVED lines=42> */
.L_x_11958:
[----:B------:R-:W-:Y:S05]  /*8a80*/  BSYNC.RECONVERGENT B1 ;  /* 0x0000000000017941 */ /* 0x000fea0003800200 */
.L_x_11957:
        /* <DEDUP_REMOVED lines=17> */
.L_x_11964:
        /* <DEDUP_REMOVED lines=13> */
.L_x_11966:
[----:B------:R-:W-:Y:S05]  /*8c70*/  BSYNC.RECONVERGENT B2 ;  /* 0x0000000000027941 */ /* 0x000fea0003800200 */
.L_x_11965:
        /* <DEDUP_REMOVED lines=43> */
.L_x_11963:
[----:B------:R-:W-:Y:S05]  /*8f30*/  BSYNC.RECONVERGENT B1 ;  /* 0x0000000000017941 */ /* 0x000fea0003800200 */
.L_x_11962:
        /* <DEDUP_REMOVED lines=15> */
.L_x_11969:
        /* <DEDUP_REMOVED lines=13> */
.L_x_11971:
[----:B------:R-:W-:Y:S05]  /*9100*/  BSYNC.RECONVERGENT B2 ;  /* 0x0000000000027941 */ /* 0x000fea0003800200 */
.L_x_11970:
        /* <DEDUP_REMOVED lines=43> */
.L_x_11968:
[----:B------:R-:W-:Y:S05]  /*93c0*/  BSYNC.RECONVERGENT B1 ;  /* 0x0000000000017941 */ /* 0x000fea0003800200 */
.L_x_11967:
        /* <DEDUP_REMOVED lines=17> */
.L_x_11974:
        /* <DEDUP_REMOVED lines=13> */
.L_x_11976:
[----:B------:R-:W-:Y:S05]  /*95b0*/  BSYNC.RECONVERGENT B2 ;  /* 0x0000000000027941 */ /* 0x000fea0003800200 */
.L_x_11975:
        /* <DEDUP_REMOVED lines=43> */
.L_x_11973:
[----:B------:R-:W-:Y:S05]  /*9870*/  BSYNC.RECONVERGENT B1 ;  /* 0x0000000000017941 */ /* 0x000fea0003800200 */
.L_x_11972:
        /* <DEDUP_REMOVED lines=15> */
.L_x_11979:
        /* <DEDUP_REMOVED lines=13> */
.L_x_11981:
[----:B------:R-:W-:Y:S05]  /*9a40*/  BSYNC.RECONVERGENT B2 ;  /* 0x0000000000027941 */ /* 0x000fea0003800200 */
.L_x_11980:
        /* <DEDUP_REMOVED lines=43> */
.L_x_11978:
[----:B------:R-:W-:Y:S05]  /*9d00*/  BSYNC.RECONVERGENT B1 ;  /* 0x0000000000017941 */ /* 0x000fea0003800200 */
.L_x_11977:
        /* <DEDUP_REMOVED lines=17> */
.L_x_11984:
        /* <DEDUP_REMOVED lines=13> */
.L_x_11986:
[----:B------:R-:W-:Y:S05]  /*9ef0*/  BSYNC.RECONVERGENT B2 ;  /* 0x0000000000027941 */ /* 0x000fea0003800200 */
.L_x_11985:
        /* <DEDUP_REMOVED lines=43> */
.L_x_11983:
[----:B------:R-:W-:Y:S05]  /*a1b0*/  BSYNC.RECONVERGENT B1 ;  /* 0x0000000000017941 */ /* 0x000fea0003800200 */
.L_x_11982:
        /* <DEDUP_REMOVED lines=15> */
.L_x_11989:
        /* <DEDUP_REMOVED lines=13> */
.L_x_11991:
[----:B------:R-:W-:Y:S05]  /*a380*/  BSYNC.RECONVERGENT B2 ;  /* 0x0000000000027941 */ /* 0x000fea0003800200 */
.L_x_11990:
        /* <DEDUP_REMOVED lines=43> */
.L_x_11988:
[----:B------:R-:W-:Y:S05]  /*a640*/  BSYNC.RECONVERGENT B1 ;  /* 0x0000000000017941 */ /* 0x000fea0003800200 */
.L_x_11987:
        /* <DEDUP_REMOVED lines=17> */
.L_x_11994:
        /* <DEDUP_REMOVED lines=15> */
.L_x_11996:
[----:B------:R-:W-:Y:S05]  /*a850*/  BSYNC.RECONVERGENT B2 ;  /* 0x0000000000027941 */ /* 0x000fea0003800200 */
.L_x_11995:
        /* <DEDUP_REMOVED lines=43> */
.L_x_11993:
[----:B------:R-:W-:Y:S05]  /*ab10*/  BSYNC.RECONVERGENT B1 ;  /* 0x0000000000017941 */ /* 0x000fea0003800200 */
.L_x_11992:
[-C--:B------:R-:W-:Y:S01]  /*ab20*/  FMUL.FTZ R16, R32, R76.reuse ;  /* 0x0000004c20107220 */ /* 0x080fe20000410000 */
[----:B------:R-:W-:Y:S01]  /*ab30*/  FSETP.GTU.FTZ.AND P6, PT, R62, R77, PT ;  /* 0x0000004d3e00720b */ /* 0x000fe20003fdc000 */
[-C--:B------:R-:W-:Y:S01]  /*ab40*/  FMUL.FTZ R18, R33, R76.reuse ;  /* 0x0000004c21127220 */ /* 0x080fe20000410000 */
[----:B------:R-:W-:Y:S01]  /*ab50*/  I2FP.F32.U32 R17, R17 ;  /* 0x0000001100117245 */ /* 0x000fe20000201000 */
[----:B------:R-:W-:Y:S01]  /*ab60*/  FMUL.FTZ R19, R34, R76 ;  /* 0x0000004c22137220 */ /* 0x000fe20000410000 */
[----:B------:R-:W-:Y:S02]  /*ab70*/  FSEL R16, R16, RZ, !P6 ;  /* 0x000000ff10107208 */ /* 0x000fe40007000000 */
[----:B------:R-:W-:Y:S02]  /*ab80*/  SEL R54, RZ, 0x1, P6 ;  /* 0x00000001ff367807 */ /* 0x000fe40003000000 */
[----:B------:R-:W-:Y:S02]  /*ab90*/  FSETP.GTU.FTZ.AND P6, PT, R64, R77, PT ;  /* 0x0000004d4000720b */ /* 0x000fe40003fdc000 */
[----:B------:R-:W-:-:S02]  /*aba0*/  FSEL R72, R72, RZ, P4 ;  /* 0x000000ff48487208 */ /* 0x000fc40002000000 */
[----:B------:R-:W-:Y:S01]  /*abb0*/  FSEL R64, R18, RZ, !P6 ;  /* 0x000000ff12407208 */ /* 0x000fe20007000000 */
[----:B------:R-:W-:Y:S01]  /*abc0*/  FFMA.FTZ R18, R17, R78, 1.1641532182693481445e-10 ;  /* 0x2f00000011127423 */ /* 0x000fe2000001004e */
[----:B------:R-:W-:Y:S02]  /*abd0*/  SEL R55, RZ, 0x1, P6 ;  /* 0x00000001ff377807 */ /* 0x000fe40003000000 */
[----:B------:R-:W-:Y:S02]  /*abe0*/  FSETP.GTU.FTZ.AND P6, PT, R73, R77, PT ;  /* 0x0000004d4900720b */ /* 0x000fe40003fdc000 */
[----:B------:R-:W-:Y:S02]  /*abf0*/  FSEL R65, R65, RZ, P3 ;  /* 0x000000ff41417208 */ /* 0x000fe40001800000 */
[----:B------:R-:W-:Y:S01]  /*ac00*/  FSEL R17, R19, RZ, !P6 ;  /* 0x000000ff13117208 */ /* 0x000fe20007000000 */
[----:B------:R-:W-:Y:S01]  /*ac10*/  FMUL.FTZ R19, R35, R76 ;  /* 0x0000004c23137220 */ /* 0x000fe20000410000 */
[----:B------:R-:W-:-:S02]  /*ac20*/  SEL R62, RZ, 0x1, P6 ;  /* 0x00000001ff3e7807 */ /* 0x000fc40003000000 */
        /* <DEDUP_REMOVED lines=12> */
[----:B------:R-:W-:Y:S01]  /*acf0*/  SEL R65, RZ, 0x1, P6 ;  /* 0x00000001ff417807 */ /* 0x000fe20003000000 */
[----:B------:R-:W-:-:S02]  /*ad00*/  @P1 FADD.FTZ R16, R28, R16 ;  /* 0x000000101c101221 */ /* 0x000fc40000010000 */
[----:B------:R-:W-:Y:S01]  /*ad10*/  @P1 FADD.FTZ R19, R31, R19 ;  /* 0x000000131f131221 */ /* 0x000fe20000010000 */
[----:B------:R-:W-:Y:S06]  /*ad20*/  BRA `(.L_x_11997) ;  /* 0x0000001000dc7947 */ /* 0x000fec0003800000 */
.L_x_11956:
        /* <DEDUP_REMOVED lines=16> */
.L_x_12000:
        /* <DEDUP_REMOVED lines=13> */
.L_x_12002:
[----:B------:R-:W-:Y:S05]  /*af00*/  BSYNC.RECONVERGENT B2 ;  /* 0x0000000000027941 */ /* 0x000fea0003800200 */
.L_x_12001:
        /* <DEDUP_REMOVED lines=41> */
[----:B------:R-:W-:-:S07]  /*b1a0*/  IMAD.MOV.U32 R54, RZ, RZ, R75 ;  /* 0x000000ffff367224 */ /* 0x000fce00078e004b */
.L_x_11999:
[----:B------:R-:W-:Y:S05]  /*b1b0*/  BSYNC.RECONVERGENT B1 ;  /* 0x0000000000017941 */ /* 0x000fea0003800200 */
.L_x_11998:
        /* <DEDUP_REMOVED lines=16> */
.L_x_12005:
        /* <DEDUP_REMOVED lines=13> */
.L_x_12007:
[----:B------:R-:W-:Y:S05]  /*b390*/  BSYNC.RECONVERGENT B2 ;  /* 0x0000000000027941 */ /* 0x000fea0003800200 */
.L_x_12006:
        /* <DEDUP_REMOVED lines=43> */
.L_x_12004:
[----:B------:R-:W-:Y:S05]  /*b650*/  BSYNC.RECONVERGENT B1 ;  /* 0x0000000000017941 */ /* 0x000fea0003800200 */
.L_x_12003:
        /* <DEDUP_REMOVED lines=16> */
.L_x_12010:
        /* <DEDUP_REMOVED lines=13> */
.L_x_12012:
[----:B------:R-:W-:Y:S05]  /*b830*/  BSYNC.RECONVERGENT B2 ;  /* 0x0000000000027941 */ /* 0x000fea0003800200 */
.L_x_12011:
        /* <DEDUP_REMOVED lines=43> */
.L_x_12009:
[----:B------:R-:W-:Y:S05]  /*baf0*/  BSYNC.RECONVERGENT B1 ;  /* 0x0000000000017941 */ /* 0x000fea0003800200 */
.L_x_12008:
        /* <DEDUP_REMOVED lines=16> */
.L_x_12015:
        /* <DEDUP_REMOVED lines=13> */
.L_x_12017:
[----:B------:R-:W-:Y:S05]  /*bcd0*/  BSYNC.RECONVERGENT B2 ;  /* 0x0000000000027941 */ /* 0x000fea0003800200 */
.L_x_12016:
        /* <DEDUP_REMOVED lines=43> */
.L_x_12014:
[----:B------:R-:W-:Y:S05]  /*bf90*/  BSYNC.RECONVERGENT B1 ;  /* 0x0000000000017941 */ /* 0x000fea0003800200 */
.L_x_12013:
        /* <DEDUP_REMOVED lines=16> */
.L_x_11997:
        /* <DEDUP_REMOVED lines=28> */
.L_x_12018:
        /* <DEDUP_REMOVED lines=20> */
.L_x_12022:
        /* <DEDUP_REMOVED lines=13> */
.L_x_12024:
[----:B------:R-:W-:Y:S05]  /*c470*/  BSYNC.RECONVERGENT B2 ;  /* 0x0000000000027941 */ /* 0x000fea0003800200 */
.L_x_12023:
        /* <DEDUP_REMOVED lines=43> */
.L_x_12021:
[----:B------:R-:W-:Y:S05]  /*c730*/  BSYNC.RECONVERGENT B1 ;  /* 0x0000000000017941 */ /* 0x000fea0003800200 */
.L_x_12020:
        /* <DEDUP_REMOVED lines=17> */
.L_x_12027:
        /* <DEDUP_REMOVED lines=13> */
.L_x_12029:
[----:B------:R-:W-:Y:S05]  /*c920*/  BSYNC.RECONVERGENT B2 ;  /* 0x0000000000027941 */ /* 0x000fea0003800200 */
.L_x_12028:
        /* <DEDUP_REMOVED lines=43> */
.L_x_12026:
[----:B------:R-:W-:Y:S05]  /*cbe0*/  BSYNC.RECONVERGENT B1 ;  /* 0x0000000000017941 */ /* 0x000fea0003800200 */
.L_x_12025:
        /* <DEDUP_REMOVED lines=15> */
.L_x_12032:
        /* <DEDUP_REMOVED lines=13> */
.L_x_12034:
[----:B------:R-:W-:Y:S05]  /*cdb0*/  BSYNC.RECONVERGENT B2 ;  /* 0x0000000000027941 */ /* 0x000fea0003800200 */
.L_x_12033:
        /* <DEDUP_REMOVED lines=43> */
.L_x_12031:
[----:B------:R-:W-:Y:S05]  /*d070*/  BSYNC.RECONVERGENT B1 ;  /* 0x0000000000017941 */ /* 0x000fea0003800200 */
.L_x_12030:
        /* <DEDUP_REMOVED lines=17> */
.L_x_12037:
        /* <DEDUP_REMOVED lines=13> */
.L_x_12039:
[----:B------:R-:W-:Y:S05]  /*d260*/  BSYNC.RECONVERGENT B2 ;  /* 0x0000000000027941 */ /* 0x000fea0003800200 */
.L_x_12038:
        /* <DEDUP_REMOVED lines=43> */
.L_x_12036:
[----:B------:R-:W-:Y:S05]  /*d520*/  BSYNC.RECONVERGENT B1 ;  /* 0x0000000000017941 */ /* 0x000fea0003800200 */
.L_x_12035:
        /* <DEDUP_REMOVED lines=15> */
.L_x_12042:
        /* <DEDUP_REMOVED lines=13> */
.L_x_12044:
[----:B------:R-:W-:Y:S05]  /*d6f0*/  BSYNC.RECONVERGENT B2 ;  /* 0x0000000000027941 */ /* 0x000fea0003800200 */
.L_x_12043:
        /* <DEDUP_REMOVED lines=43> */
.L_x_12041:
[----:B------:R-:W-:Y:S05]  /*d9b0*/  BSYNC.RECONVERGENT B1 ;  /* 0x0000000000017941 */ /* 0x000fea0003800200 */
.L_x_12040:
        /* <DEDUP_REMOVED lines=17> */
.L_x_12047:
        /* <DEDUP_REMOVED lines=13> */
.L_x_12049:
[----:B------:R-:W-:Y:S05]  /*dba0*/  BSYNC.RECONVERGENT B2 ;  /* 0x0000000000027941 */ /* 0x000fea0003800200 */
.L_x_12048:
        /* <DEDUP_REMOVED lines=43> */
.L_x_12046:
[----:B------:R-:W-:Y:S05]  /*de60*/  BSYNC.RECONVERGENT B1 ;  /* 0x0000000000017941 */ /* 0x000fea0003800200 */
.L_x_12045:
        /* <DEDUP_REMOVED lines=15> */
.L_x_12052:
        /* <DEDUP_REMOVED lines=13> */
.L_x_12054:
[----:B------:R-:W-:Y:S05]  /*e030*/  BSYNC.RECONVERGENT B2 ;  /* 0x0000000000027941 */ /* 0x000fea0003800200 */
.L_x_12053:
        /* <DEDUP_REMOVED lines=43> */
.L_x_12051:
[----:B------:R-:W-:Y:S05]  /*e2f0*/  BSYNC.RECONVERGENT B1 ;  /* 0x0000000000017941 */ /* 0x000fea0003800200 */
.L_x_12050:
        /* <DEDUP_REMOVED lines=17> */
.L_x_12057:
        /* <DEDUP_REMOVED lines=15> */
.L_x_12059:
[----:B------:R-:W-:Y:S05]  /*e500*/  BSYNC.RECONVERGENT B2 ;  /* 0x0000000000027941 */ /* 0x000fea0003800200 */
.L_x_12058:
        /* <DEDUP_REMOVED lines=43> */
.L_x_12056:
[----:B------:R-:W-:Y:S05]  /*e7c0*/  BSYNC.RECONVERGENT B1 ;  /* 0x0000000000017941 */ /* 0x000fea0003800200 */
.L_x_12055:
        /* <DEDUP_REMOVED lines=31> */
.L_x_12019:
        /* <DEDUP_REMOVED lines=16> */
.L_x_12063:
        /* <DEDUP_REMOVED lines=13> */
.L_x_12065:
[----:B------:R-:W-:Y:S05]  /*eb90*/  BSYNC.RECONVERGENT B2 ;  /* 0x0000000000027941 */ /* 0x000fea0003800200 */
.L_x_12064:
        /* <DEDUP_REMOVED lines=43> */
.L_x_12062:
[----:B------:R-:W-:Y:S05]  /*ee50*/  BSYNC.RECONVERGENT B1 ;  /* 0x0000000000017941 */ /* 0x000fea0003800200 */
.L_x_12061:
        /* <DEDUP_REMOVED lines=16> */
.L_x_12068:
        /* <DEDUP_REMOVED lines=13> */
.L_x_12070:
[----:B------:R-:W-:Y:S05]  /*f030*/  BSYNC.RECONVERGENT B2 ;  /* 0x0000000000027941 */ /* 0x000fea0003800200 */
.L_x_12069:
        /* <DEDUP_REMOVED lines=39> */
[----:B------:R-:W-:Y:S02]  /*f2b0*/  MOV R69, R88 ;  /* 0x0000005800457202 */ /* 0x000fe40000000f00 */
[----:B------:R-:W-:Y:S01]  /*f2c0*/  MOV R73, R84 ;  /* 0x0000005400497202 */ /* 0x000fe20000000f00 */
[----:B------:R-:W-:Y:S01]  /*f2d0*/  IMAD.MOV.U32 R84, RZ, RZ, RZ ;  /* 0x000000ffff547224 */ /* 0x000fe200078e00ff */
[----:B------:R-:W-:-:S07]  /*f2e0*/  LOP3.LUT R71, R86, UR30, R85, 0x96, !PT ;  /* 0x0000001e56477c12 */ /* 0x000fce000f8e9655 */
.L_x_12067:
[----:B------:R-:W-:Y:S05]  /*f2f0*/  BSYNC.RECONVERGENT B1 ;  /* 0x0000000000017941 */ /* 0x000fea0003800200 */
.L_x_12066:
        /* <DEDUP_REMOVED lines=16> */
.L_x_12073:
        /* <DEDUP_REMOVED lines=13> */
.L_x_12075:
[----:B------:R-:W-:Y:S05]  /*f4d0*/  BSYNC.RECONVERGENT B2 ;  /* 0x0000000000027941 */ /* 0x000fea0003800200 */
.L_x_12074:
        /* <DEDUP_REMOVED lines=42> */
[----:B------:R-:W-:-:S07]  /*f780*/  HFMA2 R85, -RZ, RZ, 0, 0 ;  /* 0x00000000ff557431 */ /* 0x000fce00000001ff */
.L_x_12072:
[----:B------:R-:W-:Y:S05]  /*f790*/  BSYNC.RECONVERGENT B1 ;  /* 0x0000000000017941 */ /* 0x000fea0003800200 */
.L_x_12071:
        /* <DEDUP_REMOVED lines=16> */
.L_x_12078:
        /* <DEDUP_REMOVED lines=13> */
.L_x_12080:
[----:B------:R-:W-:Y:S05]  /*f970*/  BSYNC.RECONVERGENT B2 ;  /* 0x0000000000027941 */ /* 0x000fea0003800200 */
.L_x_12079:
        /* <DEDUP_REMOVED lines=43> */
.L_x_12077:
[----:B------:R-:W-:Y:S05]  /*fc30*/  BSYNC.RECONVERGENT B1 ;  /* 0x0000000000017941 */ /* 0x000fea0003800200 */
.L_x_12076:
        /* <DEDUP_REMOVED lines=16> */
.L_x_12060:
        /* <DEDUP_REMOVED lines=38> */
.L_x_12081:
        /* <DEDUP_REMOVED lines=56> */
.L_x_12095:
        /* <DEDUP_REMOVED lines=77> */
.L_x_11829:
[----:B------:R-:W-:Y:S05]  /*107f0*/  EXIT ;  /* 0x000000000000794d */ /* 0x000fea0003800000 */
.L_x_12082:
        /* <DEDUP_REMOVED lines=8> */
.L_x_12085:
[----:B------:R-:W-:Y:S05]  /*10880*/  BSYNC B1 ;  /* 0x0000000000017941 */ /* 0x000fea0003800000 */
.L_x_12084:
        /* <DEDUP_REMOVED lines=9> */
.L_x_12086:
[----:B------:R-:W-:Y:S02]  /*10920*/  IMAD.MOV.U32 R85, RZ, RZ, 0x4 ;  /* 0x00000004ff557424 */ /* 0x000fe400078e00ff */
[----:B------:R-:W-:-:S04]  /*10930*/  IMAD.MOV.U32 R78, RZ, RZ, R84 ;  /* 0x000000ffff4e7224 */ /* 0x000fc800078e0054 */
[----:B------:R-:W-:-:S05]  /*10940*/  FADD.FTZ R80, R79, R78 ;  /* 0x0000004e4f507221 */ /* 0x000fca0000010000 */
[----:B------:R-:W-:-:S07]  /*10950*/  MOV R86, R80 ;  /* 0x0000005000567202 */ /* 0x000fce0000000f00 */
[----:B------:R-:W-:Y:S05]  /*10960*/  WARPSYNC.COLLECTIVE R83, `(.L_x_12087) ;  /* 0x0000000053087348 */ /* 0x000fea0003c00000 */
[----:B------:R0:W1:Y:S02]  /*10970*/  SHFL.BFLY P2, R84, R86, R85, R88 ;  /* 0x0c00005556547389 */ /* 0x0000640000040058 */
[----:B01----:R-:W-:Y:S05]  /*10980*/  ENDCOLLECTIVE ;  /* 0x000000000000791b */ /* 0x003fea0003800000 */
.L_x_12087:
[----:B------:R-:W-:Y:S01]  /*10990*/  HFMA2 R85, -RZ, RZ, 0, 4.76837158203125e-07 ;  /* 0x00000008ff557431 */ /* 0x000fe200000001ff */
[----:B------:R-:W-:-:S05]  /*109a0*/  MOV R77, R84 ;  /* 0x00000054004d7202 */ /* 0x000fca0000000f00 */
[----:B------:R-:W-:-:S04]  /*109b0*/  FADD.FTZ R81, R80, R77 ;  /* 0x0000004d50517221 */ /* 0x000fc80000010000 */
[----:B------:R-:W-:-:S07]  /*109c0*/  IMAD.MOV.U32 R86, RZ, RZ, R81 ;  /* 0x000000ffff567224 */ /* 0x000fce00078e0051 */
[----:B------:R-:W-:Y:S05]  /*109d0*/  WARPSYNC.COLLECTIVE R83, `(.L_x_12088) ;  /* 0x0000000053087348 */ /* 0x000fea0003c00000 */
[----:B------:R0:W1:Y:S02]  /*109e0*/  SHFL.BFLY P2, R84, R86, R85, R88 ;  /* 0x0c00005556547389 */ /* 0x0000640000040058 */
[----:B01----:R-:W-:Y:S05]  /*109f0*/  ENDCOLLECTIVE ;  /* 0x000000000000791b */ /* 0x003fea0003800000 */
.L_x_12088:
        /* <DEDUP_REMOVED lines=8> */
.L_x_12089:
        /* <DEDUP_REMOVED lines=40> */
.L_x_12090:
[----:B------:R-:W-:Y:S02]  /*10d00*/  IMAD.MOV.U32 R85, RZ, RZ, 0x2 ;  /* 0x00000002ff557424 */ /* 0x000fe400078e00ff */
[----:B------:R-:W-:-:S04]  /*10d10*/  IMAD.MOV.U32 R80, RZ, RZ, R84 ;  /* 0x000000ffff507224 */ /* 0x000fc800078e0054 */
[----:B------:R-:W-:-:S05]  /*10d20*/  FADD.FTZ R80, R77, R80 ;  /* 0x000000504d507221 */ /* 0x000fca0000010000 */
[----:B------:R-:W-:-:S07]  /*10d30*/  MOV R86, R80 ;  /* 0x0000005000567202 */ /* 0x000fce0000000f00 */
[----:B------:R-:W-:Y:S05]  /*10d40*/  WARPSYNC.COLLECTIVE R83, `(.L_x_12091) ;  /* 0x0000000053087348 */ /* 0x000fea0003c00000 */
[----:B------:R0:W1:Y:S02]  /*10d50*/  SHFL.BFLY P2, R84, R86, R85, R88 ;  /* 0x0c00005556547389 */ /* 0x0000640000040058 */
[----:B01----:R-:W-:Y:S05]  /*10d60*/  ENDCOLLECTIVE ;  /* 0x000000000000791b */ /* 0x003fea0003800000 */
.L_x_12091:
[----:B------:R-:W-:Y:S01]  /*10d70*/  HFMA2 R85, -RZ, RZ, 0, 2.384185791015625e-07 ;  /* 0x00000004ff557431 */ /* 0x000fe200000001ff */
[----:B------:R-:W-:-:S05]  /*10d80*/  MOV R79, R84 ;  /* 0x00000054004f7202 */ /* 0x000fca0000000f00 */
[----:B------:R-:W-:-:S04]  /*10d90*/  FADD.FTZ R79, R80, R79 ;  /* 0x0000004f504f7221 */ /* 0x000fc80000010000 */
[----:B------:R-:W-:-:S07]  /*10da0*/  IMAD.MOV.U32 R86, RZ, RZ, R79 ;  /* 0x000000ffff567224 */ /* 0x000fce00078e004f */
[----:B------:R-:W-:Y:S05]  /*10db0*/  WARPSYNC.COLLECTIVE R83, `(.L_x_12092) ;  /* 0x0000000053087348 */ /* 0x000fea0003c00000 */
[----:B------:R0:W1:Y:S02]  /*10dc0*/  SHFL.BFLY P2, R84, R86, R85, R88 ;  /* 0x0c00005556547389 */ /* 0x0000640000040058 */
[----:B01----:R-:W-:Y:S05]  /*10dd0*/  ENDCOLLECTIVE ;  /* 0x000000000000791b */ /* 0x003fea0003800000 */
.L_x_12092:
[----:B------:R-:W-:Y:S02]  /*10de0*/  IMAD.MOV.U32 R85, RZ, RZ, 0x8 ;  /* 0x00000008ff557424 */ /* 0x000fe400078e00ff */
[----:B------:R-:W-:-:S04]  /*10df0*/  IMAD.MOV.U32 R82, RZ, RZ, R84 ;  /* 0x000000ffff527224 */ /* 0x000fc800078e0054 */
[----:B------:R-:W-:-:S05]  /*10e00*/  FADD.FTZ R82, R79, R82 ;  /* 0x000000524f527221 */ /* 0x000fca0000010000 */
[----:B------:R-:W-:-:S07]  /*10e10*/  MOV R86, R82 ;  /* 0x0000005200567202 */ /* 0x000fce0000000f00 */
[----:B------:R-:W-:Y:S05]  /*10e20*/  WARPSYNC.COLLECTIVE R83, `(.L_x_12093) ;  /* 0x0000000053087348 */ /* 0x000fea0003c00000 */
[----:B------:R0:W1:Y:S02]  /*10e30*/  SHFL.BFLY P2, R84, R86, R85, R88 ;  /* 0x0c00005556547389 */ /* 0x0000640000040058 */
[----:B01----:R-:W-:Y:S05]  /*10e40*/  ENDCOLLECTIVE ;  /* 0x000000000000791b */ /* 0x003fea0003800000 */
.L_x_12093:
[----:B------:R-:W-:Y:S01]  /*10e50*/  HFMA2 R85, -RZ, RZ, 0, 9.5367431640625e-07 ;  /* 0x00000010ff557431 */ /* 0x000fe200000001ff */
[----:B------:R-:W-:-:S05]  /*10e60*/  MOV R81, R84 ;  /* 0x0000005400517202 */ /* 0x000fca0000000f00 */
[----:B------:R-:W-:-:S04]  /*10e70*/  FADD.FTZ R81, R82, R81 ;  /* 0x0000005152517221 */ /* 0x000fc80000010000 */
[----:B------:R-:W-:-:S07]  /*10e80*/  IMAD.MOV.U32 R86, RZ, RZ, R81 ;  /* 0x000000ffff567224 */ /* 0x000fce00078e0051 */
[----:B------:R-:W-:Y:S05]  /*10e90*/  WARPSYNC.COLLECTIVE R83, `(.L_x_12094) ;  /* 0x0000000053087348 */ /* 0x000fea0003c00000 */
[----:B------:R0:W1:Y:S02]  /*10ea0*/  SHFL.BFLY P2, R84, R86, R85, R88 ;  /* 0x0c00005556547389 */ /* 0x0000640000040058 */
[----:B01----:R-:W-:Y:S05]  /*10eb0*/  ENDCOLLECTIVE ;  /* 0x000000000000791b */ /* 0x003fea0003800000 */
.L_x_12094:
[----:B------:R-:W-:Y:S05]  /*10ec0*/  BRA `(.L_x_12095) ;  /* 0xfffffff400147947 */ /* 0x000fea000383ffff */
.L_x_12096:
        /* <DEDUP_REMOVED lines=11> */
.L_x_12176:


//--------------------- .nv.global.init           --------------------------
	.section	.nv.global.init,"aw",@progbits
	.align	4
.nv.global.init:
	.type		mrg32k3aM1SubSeq,@object
	.size		mrg32k3aM1SubSeq,(mrg32k3aM2SubSeq - mrg32k3aM1SubSeq)
mrg32k3aM1SubSeq:
        /*0000*/ 	.byte	0x0b, 0xcc, 0xee, 0x04, 0x73, 0x29, 0x8b, 0x6f, 0xf6, 0x53, 0x03, 0xf6, 0x23, 0xf6, 0xea, 0xda
        /* <DEDUP_REMOVED lines=125> */
	.type		mrg32k3aM2SubSeq,@object
	.size		mrg32k3aM2SubSeq,(mrg32k3aM1 - mrg32k3aM2SubSeq)
mrg32k3aM2SubSeq:
        /* <DEDUP_REMOVED lines=126> */
	.type		mrg32k3aM1,@object
	.size		mrg32k3aM1,(mrg32k3aM1Seq - mrg32k3aM1)
mrg32k3aM1:
        /* <DEDUP_REMOVED lines=144> */
	.type		mrg32k3aM1Seq,@object
	.size		mrg32k3aM1Seq,(mrg32k3aM2 - mrg32k3aM1Seq)
mrg32k3aM1Seq:
        /* <DEDUP_REMOVED lines=144> */
	.type		mrg32k3aM2,@object
	.size		mrg32k3aM2,(mrg32k3aM2Seq - mrg32k3aM2)
mrg32k3aM2:
        /* <DEDUP_REMOVED lines=144> */
	.type		mrg32k3aM2Seq,@object
	.size		mrg32k3aM2Seq,(precalc_xorwow_matrix - mrg32k3aM2Seq)
mrg32k3aM2Seq:
        /* <DEDUP_REMOVED lines=144> */
	.type		precalc_xorwow_matrix,@object
	.size		precalc_xorwow_matrix,(precalc_xorwow_offset_matrix - precalc_xorwow_matrix)
precalc_xorwow_matrix:
        /* <DEDUP_REMOVED lines=6400> */
	.type		precalc_xorwow_offset_matrix,@object
	.size		precalc_xorwow_offset_matrix,(.L_1 - precalc_xorwow_offset_matrix)
precalc_xorwow_offset_matrix:
        /* <DEDUP_REMOVED lines=6400> */
.L_1:


//--------------------- .nv.shared.reserved.0     --------------------------
	.section	.nv.shared.reserved.0,"aw",@nobits
	.weak		__nv_reservedSMEM_offset_0_alias
	.size		__nv_reservedSMEM_offset_0_alias, 0, 64
	.other		__nv_reservedSMEM_offset_0_alias,@"STO_CUDA_RESERVED_SHARED STV_DEFAULT"
__nv_reservedSMEM_offset_0_alias:
	.zero		0
	.zero		64


//--------------------- .nv.constant0._ZN10layer_norm31ln_parallel_residual_fwd_kernelINS_13Kernel_traitsI13__nv_bfloat16S2_S2_S2_fjLj512ELj1ELj4ELj1ELj16ENS_18Kernel_traits_baseILj512ES2_S2_S2_S2_fjLj128EEEEELb0ELb0ELb0EEEvNS_9FwdParamsE --------------------------
	.section	.nv.constant0._ZN10layer_norm31ln_parallel_residual_fwd_kernelINS_13Kernel_traitsI13__nv_bfloat16S2_S2_S2_fjLj512ELj1ELj4ELj1ELj16ENS_18Kernel_traits_baseILj512ES2_S2_S2_S2_fjLj128EEEEELb0ELb0ELb0EEEvNS_9FwdParamsE,"a",@progbits
	.sectionflags	@""
	.align	4
.nv.constant0._ZN10layer_norm31ln_parallel_residual_fwd_kernelINS_13Kernel_traitsI13__nv_bfloat16S2_S2_S2_fjLj512ELj1ELj4ELj1ELj16ENS_18Kernel_traits_baseILj512ES2_S2_S2_S2_fjLj128EEEEELb0ELb0ELb0EEEvNS_9FwdParamsE:
	.zero		1128


//--------------------- .nv.constant0._ZN10layer_norm31ln_parallel_residual_fwd_kernelINS_13Kernel_traitsI13__nv_bfloat16S2_S2_S2_fjLj512ELj1ELj4ELj1ELj16ENS_18Kernel_traits_baseILj512ES2_S2_S2_S2_fjLj128EEEEELb0ELb0ELb1EEEvNS_9FwdParamsE --------------------------
	.section	.nv.constant0._ZN10layer_norm31ln_parallel_residual_fwd_kernelINS_13Kernel_traitsI13__nv_bfloat16S2_S2_S2_fjLj512ELj1ELj4ELj1ELj16ENS_18Kernel_traits_baseILj512ES2_S2_S2_S2_fjLj128EEEEELb0ELb0ELb1EEEvNS_9FwdParamsE,"a",@progbits
	.sectionflags	@""
	.align	4
.nv.constant0._ZN10layer_norm31ln_parallel_residual_fwd_kernelINS_13Kernel_traitsI13__nv_bfloat16S2_S2_S2_fjLj512ELj1ELj4ELj1ELj16ENS_18Kernel_traits_baseILj512ES2_S2_S2_S2_fjLj128EEEEELb0ELb0ELb1EEEvNS_9FwdParamsE:
	.zero		1128


//--------------------- .nv.constant0._ZN10layer_norm31ln_parallel_residual_fwd_kernelINS_13Kernel_traitsI13__nv_bfloat16S2_S2_S2_fjLj512ELj1ELj4ELj1ELj16ENS_18Kernel_traits_baseILj512ES2_S2_S2_S2_fjLj128EEEEELb0ELb1ELb0EEEvNS_9FwdParamsE --------------------------
	.section	.nv.constant0._ZN10layer_norm31ln_parallel_residual_fwd_kernelINS_13Kernel_traitsI13__nv_bfloat16S2_S2_S2_fjLj512ELj1ELj4ELj1ELj16ENS_18Kernel_traits_baseILj512ES2_S2_S2_S2_fjLj128EEEEELb0ELb1ELb0EEEvNS_9FwdParamsE,"a",@progbits
	.sectionflags	@""
	.align	4
.nv.constant0._ZN10layer_norm31ln_parallel_residual_fwd_kernelINS_13Kernel_traitsI13__nv_bfloat16S2_S2_S2_fjLj512ELj1ELj4ELj1ELj16ENS_18Kernel_traits_baseILj512ES2_S2_S2_S2_fjLj128EEEEELb0ELb1ELb0EEEvNS_9FwdParamsE:
	.zero		1128


//--------------------- .nv.constant0._ZN10layer_norm31ln_parallel_residual_fwd_kernelINS_13Kernel_traitsI13__nv_bfloat16S2_S2_S2_fjLj512ELj1ELj4ELj1ELj16ENS_18Kernel_traits_baseILj512ES2_S2_S2_S2_fjLj128EEEEELb0ELb1ELb1EEEvNS_9FwdParamsE --------------------------
	.section	.nv.constant0._ZN10layer_norm31ln_parallel_residual_fwd_kernelINS_13Kernel_traitsI13__nv_bfloat16S2_S2_S2_fjLj512ELj1ELj4ELj1ELj16ENS_18Kernel_traits_baseILj512ES2_S2_S2_S2_fjLj128EEEEELb0ELb1ELb1EEEvNS_9FwdParamsE,"a",@progbits
	.sectionflags	@""
	.align	4
.nv.constant0._ZN10layer_norm31ln_parallel_residual_fwd_kernelINS_13Kernel_traitsI13__nv_bfloat16S2_S2_S2_fjLj512ELj1ELj4ELj1ELj16ENS_18Kernel_traits_baseILj512ES2_S2_S2_S2_fjLj128EEEEELb0ELb1ELb1EEEvNS_9FwdParamsE:
	.zero		1128


//--------------------- .nv.constant0._ZN10layer_norm31ln_parallel_residual_fwd_kernelINS_13Kernel_traitsI13__nv_bfloat16S2_S2_S2_fjLj512ELj1ELj4ELj1ELj16ENS_18Kernel_traits_baseILj512ES2_S2_S2_S2_fjLj128EEEEELb1ELb0ELb0EEEvNS_9FwdParamsE --------------------------
	.section	.nv.constant0._ZN10layer_norm31ln_parallel_residual_fwd_kernelINS_13Kernel_traitsI13__nv_bfloat16S2_S2_S2_fjLj512ELj1ELj4ELj1ELj16ENS_18Kernel_traits_baseILj512ES2_S2_S2_S2_fjLj128EEEEELb1ELb0ELb0EEEvNS_9FwdParamsE,"a",@progbits
	.sectionflags	@""
	.align	4
.nv.constant0._ZN10layer_norm31ln_parallel_residual_fwd_kernelINS_13Kernel_traitsI13__nv_bfloat16S2_S2_S2_fjLj512ELj1ELj4ELj1ELj16ENS_18Kernel_traits_baseILj512ES2_S2_S2_S2_fjLj128EEEEELb1ELb0ELb0EEEvNS_9FwdParamsE:
	.zero		1128


//--------------------- .nv.constant0._ZN10layer_norm31ln_parallel_residual_fwd_kernelINS_13Kernel_traitsI13__nv_bfloat16S2_S2_S2_fjLj512ELj1ELj4ELj1ELj16ENS_18Kernel_traits_baseILj512ES2_S2_S2_S2_fjLj128EEEEELb1ELb0ELb1EEEvNS_9FwdParamsE --------------------------
	.section	.nv.constant0._ZN10layer_norm31ln_parallel_residual_fwd_kernelINS_13Kernel_traitsI13__nv_bfloat16S2_S2_S2_fjLj512ELj1ELj4ELj1ELj16ENS_18Kernel_traits_baseILj512ES2_S2_S2_S2_fjLj128EEEEELb1ELb0ELb1EEEvNS_9FwdParamsE,"a",@progbits
	.sectionflags	@""
	.align	4
.nv.constant0._ZN10layer_norm31ln_parallel_residual_fwd_kernelINS_13Kernel_traitsI13__nv_bfloat16S2_S2_S2_fjLj512ELj1ELj4ELj1ELj16ENS_18Kernel_traits_baseILj512ES2_S2_S2_S2_fjLj128EEEEELb1ELb0ELb1EEEvNS_9FwdParamsE:
	.zero		1128


//--------------------- .nv.constant0._ZN10layer_norm31ln_parallel_residual_fwd_kernelINS_13Kernel_traitsI13__nv_bfloat16S2_S2_S2_fjLj512ELj1ELj4ELj1ELj16ENS_18Kernel_traits_baseILj512ES2_S2_S2_S2_fjLj128EEEEELb1ELb1ELb0EEEvNS_9FwdParamsE --------------------------
	.section	.nv.constant0._ZN10layer_norm31ln_parallel_residual_fwd_kernelINS_13Kernel_traitsI13__nv_bfloat16S2_S2_S2_fjLj512ELj1ELj4ELj1ELj16ENS_18Kernel_traits_baseILj512ES2_S2_S2_S2_fjLj128EEEEELb1ELb1ELb0EEEvNS_9FwdParamsE,"a",@progbits
	.sectionflags	@""
	.align	4
.nv.constant0._ZN10layer_norm31ln_parallel_residual_fwd_kernelINS_13Kernel_traitsI13__nv_bfloat16S2_S2_S2_fjLj512ELj1ELj4ELj1ELj16ENS_18Kernel_traits_baseILj512ES2_S2_S2_S2_fjLj128EEEEELb1ELb1ELb0EEEvNS_9FwdParamsE:
	.zero		1128


//--------------------- .nv.constant0._ZN10layer_norm31ln_parallel_residual_fwd_kernelINS_13Kernel_traitsI13__nv_bfloat16S2_S2_S2_fjLj512ELj1ELj4ELj1ELj16ENS_18Kernel_traits_baseILj512ES2_S2_S2_S2_fjLj128EEEEELb1ELb1ELb1EEEvNS_9FwdParamsE --------------------------
	.section	.nv.constant0._ZN10layer_norm31ln_parallel_residual_fwd_kernelINS_13Kernel_traitsI13__nv_bfloat16S2_S2_S2_fjLj512ELj1ELj4ELj1ELj16ENS_18Kernel_traits_baseILj512ES2_S2_S2_S2_fjLj128EEEEELb1ELb1ELb1EEEvNS_9FwdParamsE,"a",@progbits
	.sectionflags	@""
	.align	4
.nv.constant0._ZN10layer_norm31ln_parallel_residual_fwd_kernelINS_13Kernel_traitsI13__nv_bfloat16S2_S2_S2_fjLj512ELj1ELj4ELj1ELj16ENS_18Kernel_traits_baseILj512ES2_S2_S2_S2_fjLj128EEEEELb1ELb1ELb1EEEvNS_9FwdParamsE:
	.zero		1128


//--------------------- .nv.constant0._ZN10layer_norm31ln_parallel_residual_fwd_kernelINS_13Kernel_traitsI6__halfS2_S2_S2_fjLj512ELj1ELj4ELj1ELj16ENS_18Kernel_traits_baseILj512ES2_S2_S2_S2_fjLj128EEEEELb0ELb0ELb0EEEvNS_9FwdParamsE --------------------------
	.section	.nv.constant0._ZN10layer_norm31ln_parallel_residual_fwd_kernelINS_13Kernel_traitsI6__halfS2_S2_S2_fjLj512ELj1ELj4ELj1ELj16ENS_18Kernel_traits_baseILj512ES2_S2_S2_S2_fjLj128EEEEELb0ELb0ELb0EEEvNS_9FwdParamsE,"a",@progbits
	.sectionflags	@""
	.align	4
.nv.constant0._ZN10layer_norm31ln_parallel_residual_fwd_kernelINS_13Kernel_traitsI6__halfS2_S2_S2_fjLj512ELj1ELj4ELj1ELj16ENS_18Kernel_traits_baseILj512ES2_S2_S2_S2_fjLj128EEEEELb0ELb0ELb0EEEvNS_9FwdParamsE:
	.zero		1128


//--------------------- .nv.constant0._ZN10layer_norm31ln_parallel_residual_fwd_kernelINS_13Kernel_traitsI6__halfS2_S2_S2_fjLj512ELj1ELj4ELj1ELj16ENS_18Kernel_traits_baseILj512ES2_S2_S2_S2_fjLj128EEEEELb0ELb0ELb1EEEvNS_9FwdParamsE --------------------------
	.section	.nv.constant0._ZN10layer_norm31ln_parallel_residual_fwd_kernelINS_13Kernel_traitsI6__halfS2_S2_S2_fjLj512ELj1ELj4ELj1ELj16ENS_18Kernel_traits_baseILj512ES2_S2_S2_S2_fjLj128EEEEELb0ELb0ELb1EEEvNS_9FwdParamsE,"a",@progbits
	.sectionflags	@""
	.align	4
.nv.constant0._ZN10layer_norm31ln_parallel_residual_fwd_kernelINS_13Kernel_traitsI6__halfS2_S2_S2_fjLj512ELj1ELj4ELj1ELj16ENS_18Kernel_traits_baseILj512ES2_S2_S2_S2_fjLj128EEEEELb0ELb0ELb1EEEvNS_9FwdParamsE:
	.zero		1128


//--------------------- .nv.constant0._ZN10layer_norm31ln_parallel_residual_fwd_kernelINS_13Kernel_traitsI6__halfS2_S2_S2_fjLj512ELj1ELj4ELj1ELj16ENS_18Kernel_traits_baseILj512ES2_S2_S2_S2_fjLj128EEEEELb0ELb1ELb0EEEvNS_9FwdParamsE --------------------------
	.section	.nv.constant0._ZN10layer_norm31ln_parallel_residual_fwd_kernelINS_13Kernel_traitsI6__halfS2_S2_S2_fjLj512ELj1ELj4ELj1ELj16ENS_18Kernel_traits_baseILj512ES2_S2_S2_S2_fjLj128EEEEELb0ELb1ELb0EEEvNS_9FwdParamsE,"a",@progbits
	.sectionflags	@""
	.align	4
.nv.constant0._ZN10layer_norm31ln_parallel_residual_fwd_kernelINS_13Kernel_traitsI6__halfS2_S2_S2_fjLj512ELj1ELj4ELj1ELj16ENS_18Kernel_traits_baseILj512ES2_S2_S2_S2_fjLj128EEEEELb0ELb1ELb0EEEvNS_9FwdParamsE:
	.zero		1128


//--------------------- .nv.constant0._ZN10layer_norm31ln_parallel_residual_fwd_kernelINS_13Kernel_traitsI6__halfS2_S2_S2_fjLj512ELj1ELj4ELj1ELj16ENS_18Kernel_traits_baseILj512ES2_S2_S2_S2_fjLj128EEEEELb0ELb1ELb1EEEvNS_9FwdParamsE --------------------------
	.section	.nv.constant0._ZN10layer_norm31ln_parallel_residual_fwd_kernelINS_13Kernel_traitsI6__halfS2_S2_S2_fjLj512ELj1ELj4ELj1ELj16ENS_18Kernel_traits_baseILj512ES2_S2_S2_S2_fjLj128EEEEELb0ELb1ELb1EEEvNS_9FwdParamsE,"a",@progbits
	.sectionflags	@""
	.align	4
.nv.constant0._ZN10layer_norm31ln_parallel_residual_fwd_kernelINS_13Kernel_traitsI6__halfS2_S2_S2_fjLj512ELj1ELj4ELj1ELj16ENS_18Kernel_traits_baseILj512ES2_S2_S2_S2_fjLj128EEEEELb0ELb1ELb1EEEvNS_9FwdParamsE:
	.zero		1128


//--------------------- .nv.constant0._ZN10layer_norm31ln_parallel_residual_fwd_kernelINS_13Kernel_traitsI6__halfS2_S2_S2_fjLj512ELj1ELj4ELj1ELj16ENS_18Kernel_traits_baseILj512ES2_S2_S2_S2_fjLj128EEEEELb1ELb0ELb0EEEvNS_9FwdParamsE --------------------------
	.section	.nv.constant0._ZN10layer_norm31ln_parallel_residual_fwd_kernelINS_13Kernel_traitsI6__halfS2_S2_S2_fjLj512ELj1ELj4ELj1ELj16ENS_18Kernel_traits_baseILj512ES2_S2_S2_S2_fjLj128EEEEELb1ELb0ELb0EEEvNS_9FwdParamsE,"a",@progbits
	.sectionflags	@""
	.align	4
.nv.constant0._ZN10layer_norm31ln_parallel_residual_fwd_kernelINS_13Kernel_traitsI6__halfS2_S2_S2_fjLj512ELj1ELj4ELj1ELj16ENS_18Kernel_traits_baseILj512ES2_S2_S2_S2_fjLj128EEEEELb1ELb0ELb0EEEvNS_9FwdParamsE:
	.zero		1128


//--------------------- .nv.constant0._ZN10layer_norm31ln_parallel_residual_fwd_kernelINS_13Kernel_traitsI6__halfS2_S2_S2_fjLj512ELj1ELj4ELj1ELj16ENS_18Kernel_traits_baseILj512ES2_S2_S2_S2_fjLj128EEEEELb1ELb0ELb1EEEvNS_9FwdParamsE --------------------------
	.section	.nv.constant0._ZN10layer_norm31ln_parallel_residual_fwd_kernelINS_13Kernel_traitsI6__halfS2_S2_S2_fjLj512ELj1ELj4ELj1ELj16ENS_18Kernel_traits_baseILj512ES2_S2_S2_S2_fjLj128EEEEELb1ELb0ELb1EEEvNS_9FwdParamsE,"a",@progbits
	.sectionflags	@""
	.align	4
.nv.constant0._ZN10layer_norm31ln_parallel_residual_fwd_kernelINS_13Kernel_traitsI6__halfS2_S2_S2_fjLj512ELj1ELj4ELj1ELj16ENS_18Kernel_traits_baseILj512ES2_S2_S2_S2_fjLj128EEEEELb1ELb0ELb1EEEvNS_9FwdParamsE:
	.zero		1128


//--------------------- .nv.constant0._ZN10layer_norm31ln_parallel_residual_fwd_kernelINS_13Kernel_traitsI6__halfS2_S2_S2_fjLj512ELj1ELj4ELj1ELj16ENS_18Kernel_traits_baseILj512ES2_S2_S2_S2_fjLj128EEEEELb1ELb1ELb0EEEvNS_9FwdParamsE --------------------------
	.section	.nv.constant0._ZN10layer_norm31ln_parallel_residual_fwd_kernelINS_13Kernel_traitsI6__halfS2_S2_S2_fjLj512ELj1ELj4ELj1ELj16ENS_18Kernel_traits_baseILj512ES2_S2_S2_S2_fjLj128EEEEELb1ELb1ELb0EEEvNS_9FwdParamsE,"a",@progbits
	.sectionflags	@""
	.align	4
.nv.constant0._ZN10layer_norm31ln_parallel_residual_fwd_kernelINS_13Kernel_traitsI6__halfS2_S2_S2_fjLj512ELj1ELj4ELj1ELj16ENS_18Kernel_traits_baseILj512ES2_S2_S2_S2_fjLj128EEEEELb1ELb1ELb0EEEvNS_9FwdParamsE:
	.zero		1128


//--------------------- .nv.constant0._ZN10layer_norm31ln_parallel_residual_fwd_kernelINS_13Kernel_traitsI6__halfS2_S2_S2_fjLj512ELj1ELj4ELj1ELj16ENS_18Kernel_traits_baseILj512ES2_S2_S2_S2_fjLj128EEEEELb1ELb1ELb1EEEvNS_9FwdParamsE --------------------------
	.section	.nv.constant0._ZN10layer_norm31ln_parallel_residual_fwd_kernelINS_13Kernel_traitsI6__halfS2_S2_S2_fjLj512ELj1ELj4ELj1ELj16ENS_18Kernel_traits_baseILj512ES2_S2_S2_S2_fjLj128EEEEELb1ELb1ELb1EEEvNS_9FwdParamsE,"a",@progbits
	.sectionflags	@""
	.align	4
.nv.constant0._ZN10layer_norm31ln_parallel_residual_fwd_kernelINS_13Kernel_traitsI6__halfS2_S2_S2_fjLj512ELj1ELj4ELj1ELj16ENS_18Kernel_traits_baseILj512ES2_S2_S2_S2_fjLj128EEEEELb1ELb1ELb1EEEvNS_9FwdParamsE:
	.zero		1128


//--------------------- .nv.constant0._ZN10layer_norm31ln_parallel_residual_fwd_kernelINS_13Kernel_traitsIf13__nv_bfloat16S2_S2_fjLj512ELj1ELj4ELj1ELj16ENS_18Kernel_traits_baseILj512EfS2_S2_S2_fjLj128EEEEELb0ELb0ELb0EEEvNS_9FwdParamsE --------------------------
	.section	.nv.constant0._ZN10layer_norm31ln_parallel_residual_fwd_kernelINS_13Kernel_traitsIf13__nv_bfloat16S2_S2_fjLj512ELj1ELj4ELj1ELj16ENS_18Kernel_traits_baseILj512EfS2_S2_S2_fjLj128EEEEELb0ELb0ELb0EEEvNS_9FwdParamsE,"a",@progbits
	.sectionflags	@""
	.align	4
.nv.constant0._ZN10layer_norm31ln_parallel_residual_fwd_kernelINS_13Kernel_traitsIf13__nv_bfloat16S2_S2_fjLj512ELj1ELj4ELj1ELj16ENS_18Kernel_traits_baseILj512EfS2_S2_S2_fjLj128EEEEELb0ELb0ELb0EEEvNS_9FwdParamsE:
	.zero		1128


//--------------------- .nv.constant0._ZN10layer_norm31ln_parallel_residual_fwd_kernelINS_13Kernel_traitsIf13__nv_bfloat16S2_S2_fjLj512ELj1ELj4ELj1ELj16ENS_18Kernel_traits_baseILj512EfS2_S2_S2_fjLj128EEEEELb0ELb0ELb1EEEvNS_9FwdParamsE --------------------------
	.section	.nv.constant0._ZN10layer_norm31ln_parallel_residual_fwd_kernelINS_13Kernel_traitsIf13__nv_bfloat16S2_S2_fjLj512ELj1ELj4ELj1ELj16ENS_18Kernel_traits_baseILj512EfS2_S2_S2_fjLj128EEEEELb0ELb0ELb1EEEvNS_9FwdParamsE,"a",@progbits
	.sectionflags	@""
	.align	4
.nv.constant0._ZN10layer_norm31ln_parallel_residual_fwd_kernelINS_13Kernel_traitsIf13__nv_bfloat16S2_S2_fjLj512ELj1ELj4ELj1ELj16ENS_18Kernel_traits_baseILj512EfS2_S2_S2_fjLj128EEEEELb0ELb0ELb1EEEvNS_9FwdParamsE:
	.zero		1128


//--------------------- .nv.constant0._ZN10layer_norm31ln_parallel_residual_fwd_kernelINS_13Kernel_traitsIf13__nv_bfloat16S2_S2_fjLj512ELj1ELj4ELj1ELj16ENS_18Kernel_traits_baseILj512EfS2_S2_S2_fjLj128EEEEELb0ELb1ELb0EEEvNS_9FwdParamsE --------------------------
	.section	.nv.constant0._ZN10layer_norm31ln_parallel_residual_fwd_kernelINS_13Kernel_traitsIf13__nv_bfloat16S2_S2_fjLj512ELj1ELj4ELj1ELj16ENS_18Kernel_traits_baseILj512EfS2_S2_S2_fjLj128EEEEELb0ELb1ELb0EEEvNS_9FwdParamsE,"a",@progbits
	.sectionflags	@""
	.align	4
.nv.constant0._ZN10layer_norm31ln_parallel_residual_fwd_kernelINS_13Kernel_traitsIf13__nv_bfloat16S2_S2_fjLj512ELj1ELj4ELj1ELj16ENS_18Kernel_traits_baseILj512EfS2_S2_S2_fjLj128EEEEELb0ELb1ELb0EEEvNS_9FwdParamsE:
	.zero		1128


//--------------------- .nv.constant0._ZN10layer_norm31ln_parallel_residual_fwd_kernelINS_13Kernel_traitsIf13__nv_bfloat16S2_S2_fjLj512ELj1ELj4ELj1ELj16ENS_18Kernel_traits_baseILj512EfS2_S2_S2_fjLj128EEEEELb0ELb1ELb1EEEvNS_9FwdParamsE --------------------------
	.section	.nv.constant0._ZN10layer_norm31ln_parallel_residual_fwd_kernelINS_13Kernel_traitsIf13__nv_bfloat16S2_S2_fjLj512ELj1ELj4ELj1ELj16ENS_18Kernel_traits_baseILj512EfS2_S2_S2_fjLj128EEEEELb0ELb1ELb1EEEvNS_9FwdParamsE,"a",@progbits
	.sectionflags	@""
	.align	4
.nv.constant0._ZN10layer_norm31ln_parallel_residual_fwd_kernelINS_13Kernel_traitsIf13__nv_bfloat16S2_S2_fjLj512ELj1ELj4ELj1ELj16ENS_18Kernel_traits_baseILj512EfS2_S2_S2_fjLj128EEEEELb0ELb1ELb1EEEvNS_9FwdParamsE:
	.zero		1128


//--------------------- .nv.constant0._ZN10layer_norm31ln_parallel_residual_fwd_kernelINS_13Kernel_traitsIf13__nv_bfloat16S2_S2_fjLj512ELj1ELj4ELj1ELj16ENS_18Kernel_traits_baseILj512EfS2_S2_S2_fjLj128EEEEELb1ELb0ELb0EEEvNS_9FwdParamsE --------------------------
	.section	.nv.constant0._ZN10layer_norm31ln_parallel_residual_fwd_kernelINS_13Kernel_traitsIf13__nv_bfloat16S2_S2_fjLj512ELj1ELj4ELj1ELj16ENS_18Kernel_traits_baseILj512EfS2_S2_S2_fjLj128EEEEELb1ELb0ELb0EEEvNS_9FwdParamsE,"a",@progbits
	.sectionflags	@""
	.align	4
.nv.constant0._ZN10layer_norm31ln_parallel_residual_fwd_kernelINS_13Kernel_traitsIf13__nv_bfloat16S2_S2_fjLj512ELj1ELj4ELj1ELj16ENS_18Kernel_traits_baseILj512EfS2_S2_S2_fjLj128EEEEELb1ELb0ELb0EEEvNS_9FwdParamsE:
	.zero		1128


//--------------------- .nv.constant0._ZN10layer_norm31ln_parallel_residual_fwd_kernelINS_13Kernel_traitsIf13__nv_bfloat16S2_S2_fjLj512ELj1ELj4ELj1ELj16ENS_18Kernel_traits_baseILj512EfS2_S2_S2_fjLj128EEEEELb1ELb0ELb1EEEvNS_9FwdParamsE --------------------------
	.section	.nv.constant0._ZN10layer_norm31ln_parallel_residual_fwd_kernelINS_13Kernel_traitsIf13__nv_bfloat16S2_S2_fjLj512ELj1ELj4ELj1ELj16ENS_18Kernel_traits_baseILj512EfS2_S2_S2_fjLj128EEEEELb1ELb0ELb1EEEvNS_9FwdParamsE,"a",@progbits
	.sectionflags	@""
	.align	4
.nv.constant0._ZN10layer_norm31ln_parallel_residual_fwd_kernelINS_13Kernel_traitsIf13__nv_bfloat16S2_S2_fjLj512ELj1ELj4ELj1ELj16ENS_18Kernel_traits_baseILj512EfS2_S2_S2_fjLj128EEEEELb1ELb0ELb1EEEvNS_9FwdParamsE:
	.zero		1128


//--------------------- .nv.constant0._ZN10layer_norm31ln_parallel_residual_fwd_kernelINS_13Kernel_traitsIf13__nv_bfloat16S2_S2_fjLj512ELj1ELj4ELj1ELj16ENS_18Kernel_traits_baseILj512EfS2_S2_S2_fjLj128EEEEELb1ELb1ELb0EEEvNS_9FwdParamsE --------------------------
	.section	.nv.constant0._ZN10layer_norm31ln_parallel_residual_fwd_kernelINS_13Kernel_traitsIf13__nv_bfloat16S2_S2_fjLj512ELj1ELj4ELj1ELj16ENS_18Kernel_traits_baseILj512EfS2_S2_S2_fjLj128EEEEELb1ELb1ELb0EEEvNS_9FwdParamsE,"a",@progbits
	.sectionflags	@""
	.align	4
.nv.constant0._ZN10layer_norm31ln_parallel_residual_fwd_kernelINS_13Kernel_traitsIf13__nv_bfloat16S2_S2_fjLj512ELj1ELj4ELj1ELj16ENS_18Kernel_traits_baseILj512EfS2_S2_S2_fjLj128EEEEELb1ELb1ELb0EEEvNS_9FwdParamsE:
	.zero		1128


//--------------------- .nv.constant0._ZN10layer_norm31ln_parallel_residual_fwd_kernelINS_13Kernel_traitsIf13__nv_bfloat16S2_S2_fjLj512ELj1ELj4ELj1ELj16ENS_18Kernel_traits_baseILj512EfS2_S2_S2_fjLj128EEEEELb1ELb1ELb1EEEvNS_9FwdParamsE --------------------------
	.section	.nv.constant0._ZN10layer_norm31ln_parallel_residual_fwd_kernelINS_13Kernel_traitsIf13__nv_bfloat16S2_S2_fjLj512ELj1ELj4ELj1ELj16ENS_18Kernel_traits_baseILj512EfS2_S2_S2_fjLj128EEEEELb1ELb1ELb1EEEvNS_9FwdParamsE,"a",@progbits
	.sectionflags	@""
	.align	4
.nv.constant0._ZN10layer_norm31ln_parallel_residual_fwd_kernelINS_13Kernel_traitsIf13__nv_bfloat16S2_S2_fjLj512ELj1ELj4ELj1ELj16ENS_18Kernel_traits_baseILj512EfS2_S2_S2_fjLj128EEEEELb1ELb1ELb1EEEvNS_9FwdParamsE:
	.zero		1128


//--------------------- .nv.constant0._ZN10layer_norm31ln_parallel_residual_fwd_kernelINS_13Kernel_traitsI13__nv_bfloat16S2_fS2_fjLj512ELj1ELj4ELj1ELj16ENS_18Kernel_traits_baseILj512ES2_S2_fS2_fjLj128EEEEELb0ELb0ELb0EEEvNS_9FwdParamsE --------------------------
	.section	.nv.constant0._ZN10layer_norm31ln_parallel_residual_fwd_kernelINS_13Kernel_traitsI13__nv_bfloat16S2_fS2_fjLj512ELj1ELj4ELj1ELj16ENS_18Kernel_traits_baseILj512ES2_S2_fS2_fjLj128EEEEELb0ELb0ELb0EEEvNS_9FwdParamsE,"a",@progbits
	.sectionflags	@""
	.align	4
.nv.constant0._ZN10layer_norm31ln_parallel_residual_fwd_kernelINS_13Kernel_traitsI13__nv_bfloat16S2_fS2_fjLj512ELj1ELj4ELj1ELj16ENS_18Kernel_traits_baseILj512ES2_S2_fS2_fjLj128EEEEELb0ELb0ELb0EEEvNS_9FwdParamsE:
	.zero		1128


//--------------------- .nv.constant0._ZN10layer_norm31ln_parallel_residual_fwd_kernelINS_13Kernel_traitsI13__nv_bfloat16S2_fS2_fjLj512ELj1ELj4ELj1ELj16ENS_18Kernel_traits_baseILj512ES2_S2_fS2_fjLj128EEEEELb0ELb0ELb1EEEvNS_9FwdParamsE --------------------------
	.section	.nv.constant0._ZN10layer_norm31ln_parallel_residual_fwd_kernelINS_13Kernel_traitsI13__nv_bfloat16S2_fS2_fjLj512ELj1ELj4ELj1ELj16ENS_18Kernel_traits_baseILj512ES2_S2_fS2_fjLj128EEEEELb0ELb0ELb1EEEvNS_9FwdParamsE,"a",@progbits
	.sectionflags	@""
	.align	4
.nv.constant0._ZN10layer_norm31ln_parallel_residual_fwd_kernelINS_13Kernel_traitsI13__nv_bfloat16S2_fS2_fjLj512ELj1ELj4ELj1ELj16ENS_18Kernel_traits_baseILj512ES2_S2_fS2_fjLj128EEEEELb0ELb0ELb1EEEvNS_9FwdParamsE:
	.zero		1128


//--------------------- .nv.constant0._ZN10layer_norm31ln_parallel_residual_fwd_kernelINS_13Kernel_traitsI13__nv_bfloat16S2_fS2_fjLj512ELj1ELj4ELj1ELj16ENS_18Kernel_traits_baseILj512ES2_S2_fS2_fjLj128EEEEELb0ELb1ELb0EEEvNS_9FwdParamsE --------------------------
	.section	.nv.constant0._ZN10layer_norm31ln_parallel_residual_fwd_kernelINS_13Kernel_traitsI13__nv_bfloat16S2_fS2_fjLj512ELj1ELj4ELj1ELj16ENS_18Kernel_traits_baseILj512ES2_S2_fS2_fjLj128EEEEELb0ELb1ELb0EEEvNS_9FwdParamsE,"a",@progbits
	.sectionflags	@""
	.align	4
.nv.constant0._ZN10layer_norm31ln_parallel_residual_fwd_kernelINS_13Kernel_traitsI13__nv_bfloat16S2_fS2_fjLj512ELj1ELj4ELj1ELj16ENS_18Kernel_traits_baseILj512ES2_S2_fS2_fjLj128EEEEELb0ELb1ELb0EEEvNS_9FwdParamsE:
	.zero		1128


//--------------------- .nv.constant0._ZN10layer_norm31ln_parallel_residual_fwd_kernelINS_13Kernel_traitsI13__nv_bfloat16S2_fS2_fjLj512ELj1ELj4ELj1ELj16ENS_18Kernel_traits_baseILj512ES2_S2_fS2_fjLj128EEEEELb0ELb1ELb1EEEvNS_9FwdParamsE --------------------------
	.section	.nv.constant0._ZN10layer_norm31ln_parallel_residual_fwd_kernelINS_13Kernel_traitsI13__nv_bfloat16S2_fS2_fjLj512ELj1ELj4ELj1ELj16ENS_18Kernel_traits_baseILj512ES2_S2_fS2_fjLj128EEEEELb0ELb1ELb1EEEvNS_9FwdParamsE,"a",@progbits
	.sectionflags	@""
	.align	4
.nv.constant0._ZN10layer_norm31ln_parallel_residual_fwd_kernelINS_13Kernel_traitsI13__nv_bfloat16S2_fS2_fjLj512ELj1ELj4ELj1ELj16ENS_18Kernel_traits_baseILj512ES2_S2_fS2_fjLj128EEEEELb0ELb1ELb1EEEvNS_9FwdParamsE:
	.zero		1128


//--------------------- .nv.constant0._ZN10layer_norm31ln_parallel_residual_fwd_kernelINS_13Kernel_traitsI13__nv_bfloat16S2_fS2_fjLj512ELj1ELj4ELj1ELj16ENS_18Kernel_traits_baseILj512ES2_S2_fS2_fjLj128EEEEELb1ELb0ELb0EEEvNS_9FwdParamsE --------------------------
	.section	.nv.constant0._ZN10layer_norm31ln_parallel_residual_fwd_kernelINS_13Kernel_traitsI13__nv_bfloat16S2_fS2_fjLj512ELj1ELj4ELj1ELj16ENS_18Kernel_traits_baseILj512ES2_S2_fS2_fjLj128EEEEELb1ELb0ELb0EEEvNS_9FwdParamsE,"a",@progbits
	.sectionflags	@""
	.align	4
.nv.constant0._ZN10layer_norm31ln_parallel_residual_fwd_kernelINS_13Kernel_traitsI13__nv_bfloat16S2_fS2_fjLj512ELj1ELj4ELj1ELj16ENS_18Kernel_traits_baseILj512ES2_S2_fS2_fjLj128EEEEELb1ELb0ELb0EEEvNS_9FwdParamsE:
	.zero		1128


//--------------------- .nv.constant0._ZN10layer_norm31ln_parallel_residual_fwd_kernelINS_13Kernel_traitsI13__nv_bfloat16S2_fS2_fjLj512ELj1ELj4ELj1ELj16ENS_18Kernel_traits_baseILj512ES2_S2_fS2_fjLj128EEEEELb1ELb0ELb1EEEvNS_9FwdParamsE --------------------------
	.section	.nv.constant0._ZN10layer_norm31ln_parallel_residual_fwd_kernelINS_13Kernel_traitsI13__nv_bfloat16S2_fS2_fjLj512ELj1ELj4ELj1ELj16ENS_18Kernel_traits_baseILj512ES2_S2_fS2_fjLj128EEEEELb1ELb0ELb1EEEvNS_9FwdParamsE,"a",@progbits
	.sectionflags	@""
	.align	4
.nv.constant0._ZN10layer_norm31ln_parallel_residual_fwd_kernelINS_13Kernel_traitsI13__nv_bfloat16S2_fS2_fjLj512ELj1ELj4ELj1ELj16ENS_18Kernel_traits_baseILj512ES2_S2_fS2_fjLj128EEEEELb1ELb0ELb1EEEvNS_9FwdParamsE:
	.zero		1128


//--------------------- .nv.constant0._ZN10layer_norm31ln_parallel_residual_fwd_kernelINS_13Kernel_traitsI13__nv_bfloat16S2_fS2_fjLj512ELj1ELj4ELj1ELj16ENS_18Kernel_traits_baseILj512ES2_S2_fS2_fjLj128EEEEELb1ELb1ELb0EEEvNS_9FwdParamsE --------------------------
	.section	.nv.constant0._ZN10layer_norm31ln_parallel_residual_fwd_kernelINS_13Kernel_traitsI13__nv_bfloat16S2_fS2_fjLj512ELj1ELj4ELj1ELj16ENS_18Kernel_traits_baseILj512ES2_S2_fS2_fjLj128EEEEELb1ELb1ELb0EEEvNS_9FwdParamsE,"a",@progbits
	.sectionflags	@""
	.align	4
.nv.constant0._ZN10layer_norm31ln_parallel_residual_fwd_kernelINS_13Kernel_traitsI13__nv_bfloat16S2_fS2_fjLj512ELj1ELj4ELj1ELj16ENS_18Kernel_traits_baseILj512ES2_S2_fS2_fjLj128EEEEELb1ELb1ELb0EEEvNS_9FwdParamsE:
	.zero		1128


//--------------------- .nv.constant0._ZN10layer_norm31ln_parallel_residual_fwd_kernelINS_13Kernel_traitsI13__nv_bfloat16S2_fS2_fjLj512ELj1ELj4ELj1ELj16ENS_18Kernel_traits_baseILj512ES2_S2_fS2_fjLj128EEEEELb1ELb1ELb1EEEvNS_9FwdParamsE --------------------------
	.section	.nv.constant0._ZN10layer_norm31ln_parallel_residual_fwd_kernelINS_13Kernel_traitsI13__nv_bfloat16S2_fS2_fjLj512ELj1ELj4ELj1ELj16ENS_18Kernel_traits_baseILj512ES2_S2_fS2_fjLj128EEEEELb1ELb1ELb1EEEvNS_9FwdParamsE,"a",@progbits
	.sectionflags	@""
	.align	4
.nv.constant0._ZN10layer_norm31ln_parallel_residual_fwd_kernelINS_13Kernel_traitsI13__nv_bfloat16S2_fS2_fjLj512ELj1ELj4ELj1ELj16ENS_18Kernel_traits_baseILj512ES2_S2_fS2_fjLj128EEEEELb1ELb1ELb1EEEvNS_9FwdParamsE:
	.zero		1128


//--------------------- .nv.constant0._ZN10layer_norm31ln_parallel_residual_fwd_kernelINS_13Kernel_traitsIf13__nv_bfloat16fS2_fjLj512ELj1ELj4ELj1ELj16ENS_18Kernel_traits_baseILj512EfS2_fS2_fjLj128EEEEELb0ELb0ELb0EEEvNS_9FwdParamsE --------------------------
	.section	.nv.constant0._ZN10layer_norm31ln_parallel_residual_fwd_kernelINS_13Kernel_traitsIf13__nv_bfloat16fS2_fjLj512ELj1ELj4ELj1ELj16ENS_18Kernel_traits_baseILj512EfS2_fS2_fjLj128EEEEELb0ELb0ELb0EEEvNS_9FwdParamsE,"a",@progbits
	.sectionflags	@""
	.align	4
.nv.constant0._ZN10layer_norm31ln_parallel_residual_fwd_kernelINS_13Kernel_traitsIf13__nv_bfloat16fS2_fjLj512ELj1ELj4ELj1ELj16ENS_18Kernel_traits_baseILj512EfS2_fS2_fjLj128EEEEELb0ELb0ELb0EEEvNS_9FwdParamsE:
	.zero		1128


//--------------------- .nv.constant0._ZN10layer_norm31ln_parallel_residual_fwd_kernelINS_13Kernel_traitsIf13__nv_bfloat16fS2_fjLj512ELj1ELj4ELj1ELj16ENS_18Kernel_traits_baseILj512EfS2_fS2_fjLj128EEEEELb0ELb0ELb1EEEvNS_9FwdParamsE --------------------------
	.section	.nv.constant0._ZN10layer_norm31ln_parallel_residual_fwd_kernelINS_13Kernel_traitsIf13__nv_bfloat16fS2_fjLj512ELj1ELj4ELj1ELj16ENS_18Kernel_traits_baseILj512EfS2_fS2_fjLj128EEEEELb0ELb0ELb1EEEvNS_9FwdParamsE,"a",@progbits
	.sectionflags	@""
	.align	4
.nv.constant0._ZN10layer_norm31ln_parallel_residual_fwd_kernelINS_13Kernel_traitsIf13__nv_bfloat16fS2_fjLj512ELj1ELj4ELj1ELj16ENS_18Kernel_traits_baseILj512EfS2_fS2_fjLj128EEEEELb0ELb0ELb1EEEvNS_9FwdParamsE:
	.zero		1128


//--------------------- .nv.constant0._ZN10layer_norm31ln_parallel_residual_fwd_kernelINS_13Kernel_traitsIf13__nv_bfloat16fS2_fjLj512ELj1ELj4ELj1ELj16ENS_18Kernel_traits_baseILj512EfS2_fS2_fjLj128EEEEELb0ELb1ELb0EEEvNS_9FwdParamsE --------------------------
	.section	.nv.constant0._ZN10layer_norm31ln_parallel_residual_fwd_kernelINS_13Kernel_traitsIf13__nv_bfloat16fS2_fjLj512ELj1ELj4ELj1ELj16ENS_18Kernel_traits_baseILj512EfS2_fS2_fjLj128EEEEELb0ELb1ELb0EEEvNS_9FwdParamsE,"a",@progbits
	.sectionflags	@""
	.align	4
.nv.constant0._ZN10layer_norm31ln_parallel_residual_fwd_kernelINS_13Kernel_traitsIf13__nv_bfloat16fS2_fjLj512ELj1ELj4ELj1ELj16ENS_18Kernel_traits_baseILj512EfS2_fS2_fjLj128EEEEELb0ELb1ELb0EEEvNS_9FwdParamsE:
	.zero		1128


//--------------------- .nv.constant0._ZN10layer_norm31ln_parallel_residual_fwd_kernelINS_13Kernel_traitsIf13__nv_bfloat16fS2_fjLj512ELj1ELj4ELj1ELj16ENS_18Kernel_traits_baseILj512EfS2_fS2_fjLj128EEEEELb0ELb1ELb1EEEvNS_9FwdParamsE --------------------------
	.section	.nv.constant0._ZN10layer_norm31ln_parallel_residual_fwd_kernelINS_13Kernel_traitsIf13__nv_bfloat16fS2_fjLj512ELj1ELj4ELj1ELj16ENS_18Kernel_traits_baseILj512EfS2_fS2_fjLj128EEEEELb0ELb1ELb1EEEvNS_9FwdParamsE,"a",@progbits
	.sectionflags	@""
	.align	4
.nv.constant0._ZN10layer_norm31ln_parallel_residual_fwd_kernelINS_13Kernel_traitsIf13__nv_bfloat16fS2_fjLj512ELj1ELj4ELj1ELj16ENS_18Kernel_traits_baseILj512EfS2_fS2_fjLj128EEEEELb0ELb1ELb1EEEvNS_9FwdParamsE:
	.zero		1128


//--------------------- .nv.constant0._ZN10layer_norm31ln_parallel_residual_fwd_kernelINS_13Kernel_traitsIf13__nv_bfloat16fS2_fjLj512ELj1ELj4ELj1ELj16ENS_18Kernel_traits_baseILj512EfS2_fS2_fjLj128EEEEELb1ELb0ELb0EEEvNS_9FwdParamsE --------------------------
	.section	.nv.constant0._ZN10layer_norm31ln_parallel_residual_fwd_kernelINS_13Kernel_traitsIf13__nv_bfloat16fS2_fjLj512ELj1ELj4ELj1ELj16ENS_18Kernel_traits_baseILj512EfS2_fS2_fjLj128EEEEELb1ELb0ELb0EEEvNS_9FwdParamsE,"a",@progbits
	.sectionflags	@""
	.align	4
.nv.constant0._ZN10layer_norm31ln_parallel_residual_fwd_kernelINS_13Kernel_traitsIf13__nv_bfloat16fS2_fjLj512ELj1ELj4ELj1ELj16ENS_18Kernel_traits_baseILj512EfS2_fS2_fjLj128EEEEELb1ELb0ELb0EEEvNS_9FwdParamsE:
	.zero		1128


//--------------------- .nv.constant0._ZN10layer_norm31ln_parallel_residual_fwd_kernelINS_13Kernel_traitsIf13__nv_bfloat16fS2_fjLj512ELj1ELj4ELj1ELj16ENS_18Kernel_traits_baseILj512EfS2_fS2_fjLj128EEEEELb1ELb0ELb1EEEvNS_9FwdParamsE --------------------------
	.section	.nv.constant0._ZN10layer_norm31ln_parallel_residual_fwd_kernelINS_13Kernel_traitsIf13__nv_bfloat16fS2_fjLj512ELj1ELj4ELj1ELj16ENS_18Kernel_traits_baseILj512EfS2_fS2_fjLj128EEEEELb1ELb0ELb1EEEvNS_9FwdParamsE,"a",@progbits
	.sectionflags	@""
	.align	4
.nv.constant0._ZN10layer_norm31ln_parallel_residual_fwd_kernelINS_13Kernel_traitsIf13__nv_bfloat16fS2_fjLj512ELj1ELj4ELj1ELj16ENS_18Kernel_traits_baseILj512EfS2_fS2_fjLj128EEEEELb1ELb0ELb1EEEvNS_9FwdParamsE:
	.zero		1128


//--------------------- .nv.constant0._ZN10layer_norm31ln_parallel_residual_fwd_kernelINS_13Kernel_traitsIf13__nv_bfloat16fS2_fjLj512ELj1ELj4ELj1ELj16ENS_18Kernel_traits_baseILj512EfS2_fS2_fjLj128EEEEELb1ELb1ELb0EEEvNS_9FwdParamsE --------------------------
	.section	.nv.constant0._ZN10layer_norm31ln_parallel_residual_fwd_kernelINS_13Kernel_traitsIf13__nv_bfloat16fS2_fjLj512ELj1ELj4ELj1ELj16ENS_18Kernel_traits_baseILj512EfS2_fS2_fjLj128EEEEELb1ELb1ELb0EEEvNS_9FwdParamsE,"a",@progbits
	.sectionflags	@""
	.align	4
.nv.constant0._ZN10layer_norm31ln_parallel_residual_fwd_kernelINS_13Kernel_traitsIf13__nv_bfloat16fS2_fjLj512ELj1ELj4ELj1ELj16ENS_18Kernel_traits_baseILj512EfS2_fS2_fjLj128EEEEELb1ELb1ELb0EEEvNS_9FwdParamsE:
	.zero		1128


//--------------------- .nv.constant0._ZN10layer_norm31ln_parallel_residual_fwd_kernelINS_13Kernel_traitsIf13__nv_bfloat16fS2_fjLj512ELj1ELj4ELj1ELj16ENS_18Kernel_traits_baseILj512EfS2_fS2_fjLj128EEEEELb1ELb1ELb1EEEvNS_9FwdParamsE --------------------------
	.section	.nv.constant0._ZN10layer_norm31ln_parallel_residual_fwd_kernelINS_13Kernel_traitsIf13__nv_bfloat16fS2_fjLj512ELj1ELj4ELj1ELj16ENS_18Kernel_traits_baseILj512EfS2_fS2_fjLj128EEEEELb1ELb1ELb1EEEvNS_9FwdParamsE,"a",@progbits
	.sectionflags	@""
	.align	4
.nv.constant0._ZN10layer_norm31ln_parallel_residual_fwd_kernelINS_13Kernel_traitsIf13__nv_bfloat16fS2_fjLj512ELj1ELj4ELj1ELj16ENS_18Kernel_traits_baseILj512EfS2_fS2_fjLj128EEEEELb1ELb1ELb1EEEvNS_9FwdParamsE:
	.zero		1128


//--------------------- .nv.constant0._ZN10layer_norm31ln_parallel_residual_fwd_kernelINS_13Kernel_traitsIf6__halfS2_S2_fjLj512ELj1ELj4ELj1ELj16ENS_18Kernel_traits_baseILj512EfS2_S2_S2_fjLj128EEEEELb0ELb0ELb0EEEvNS_9FwdParamsE --------------------------
	.section	.nv.constant0._ZN10layer_norm31ln_parallel_residual_fwd_kernelINS_13Kernel_traitsIf6__halfS2_S2_fjLj512ELj1ELj4ELj1ELj16ENS_18Kernel_traits_baseILj512EfS2_S2_S2_fjLj128EEEEELb0ELb0ELb0EEEvNS_9FwdParamsE,"a",@progbits
	.sectionflags	@""
	.align	4
.nv.constant0._ZN10layer_norm31ln_parallel_residual_fwd_kernelINS_13Kernel_traitsIf6__halfS2_S2_fjLj512ELj1ELj4ELj1ELj16ENS_18Kernel_traits_baseILj512EfS2_S2_S2_fjLj128EEEEELb0ELb0ELb0EEEvNS_9FwdParamsE:
	.zero		1128


//--------------------- .nv.constant0._ZN10layer_norm31ln_parallel_residual_fwd_kernelINS_13Kernel_traitsIf6__halfS2_S2_fjLj512ELj1ELj4ELj1ELj16ENS_18Kernel_traits_baseILj512EfS2_S2_S2_fjLj128EEEEELb0ELb0ELb1EEEvNS_9FwdParamsE --------------------------
	.section	.nv.constant0._ZN10layer_norm31ln_parallel_residual_fwd_kernelINS_13Kernel_traitsIf6__halfS2_S2_fjLj512ELj1ELj4ELj1ELj16ENS_18Kernel_traits_baseILj512EfS2_S2_S2_fjLj128EEEEELb0ELb0ELb1EEEvNS_9FwdParamsE,"a",@progbits
	.sectionflags	@""
	.align	4
.nv.constant0._ZN10layer_norm31ln_parallel_residual_fwd_kernelINS_13Kernel_traitsIf6__halfS2_S2_fjLj512ELj1ELj4ELj1ELj16ENS_18Kernel_traits_baseILj512EfS2_S2_S2_fjLj128EEEEELb0ELb0ELb1EEEvNS_9FwdParamsE:
	.zero		1128


//--------------------- .nv.constant0._ZN10layer_norm31ln_parallel_residual_fwd_kernelINS_13Kernel_traitsIf6__halfS2_S2_fjLj512ELj1ELj4ELj1ELj16ENS_18Kernel_traits_baseILj512EfS2_S2_S2_fjLj128EEEEELb0ELb1ELb0EEEvNS_9FwdParamsE --------------------------
	.section	.nv.constant0._ZN10layer_norm31ln_parallel_residual_fwd_kernelINS_13Kernel_traitsIf6__halfS2_S2_fjLj512ELj1ELj4ELj1ELj16ENS_18Kernel_traits_baseILj512EfS2_S2_S2_fjLj128EEEEELb0ELb1ELb0EEEvNS_9FwdParamsE,"a",@progbits
	.sectionflags	@""
	.align	4
.nv.constant0._ZN10layer_norm31ln_parallel_residual_fwd_kernelINS_13Kernel_traitsIf6__halfS2_S2_fjLj512ELj1ELj4ELj1ELj16ENS_18Kernel_traits_baseILj512EfS2_S2_S2_fjLj128EEEEELb0ELb1ELb0EEEvNS_9FwdParamsE:
	.zero		1128


//--------------------- .nv.constant0._ZN10layer_norm31ln_parallel_residual_fwd_kernelINS_13Kernel_traitsIf6__halfS2_S2_fjLj512ELj1ELj4ELj1ELj16ENS_18Kernel_traits_baseILj512EfS2_S2_S2_fjLj128EEEEELb0ELb1ELb1EEEvNS_9FwdParamsE --------------------------
	.section	.nv.constant0._ZN10layer_norm31ln_parallel_residual_fwd_kernelINS_13Kernel_traitsIf6__halfS2_S2_fjLj512ELj1ELj4ELj1ELj16ENS_18Kernel_traits_baseILj512EfS2_S2_S2_fjLj128EEEEELb0ELb1ELb1EEEvNS_9FwdParamsE,"a",@progbits
	.sectionflags	@""
	.align	4
.nv.constant0._ZN10layer_norm31ln_parallel_residual_fwd_kernelINS_13Kernel_traitsIf6__halfS2_S2_fjLj512ELj1ELj4ELj1ELj16ENS_18Kernel_traits_baseILj512EfS2_S2_S2_fjLj128EEEEELb0ELb1ELb1EEEvNS_9FwdParamsE:
	.zero		1128


//--------------------- .nv.constant0._ZN10layer_norm31ln_parallel_residual_fwd_kernelINS_13Kernel_traitsIf6__halfS2_S2_fjLj512ELj1ELj4ELj1ELj16ENS_18Kernel_traits_baseILj512EfS2_S2_S2_fjLj128EEEEELb1ELb0ELb0EEEvNS_9FwdParamsE --------------------------
	.section	.nv.constant0._ZN10layer_norm31ln_parallel_residual_fwd_kernelINS_13Kernel_traitsIf6__halfS2_S2_fjLj512ELj1ELj4ELj1ELj16ENS_18Kernel_traits_baseILj512EfS2_S2_S2_fjLj128EEEEELb1ELb0ELb0EEEvNS_9FwdParamsE,"a",@progbits
	.sectionflags	@""
	.align	4
.nv.constant0._ZN10layer_norm31ln_parallel_residual_fwd_kernelINS_13Kernel_traitsIf6__halfS2_S2_fjLj512ELj1ELj4ELj1ELj16ENS_18Kernel_traits_baseILj512EfS2_S2_S2_fjLj128EEEEELb1ELb0ELb0EEEvNS_9FwdParamsE:
	.zero		1128


//--------------------- .nv.constant0._ZN10layer_norm31ln_parallel_residual_fwd_kernelINS_13Kernel_traitsIf6__halfS2_S2_fjLj512ELj1ELj4ELj1ELj16ENS_18Kernel_traits_baseILj512EfS2_S2_S2_fjLj128EEEEELb1ELb0ELb1EEEvNS_9FwdParamsE --------------------------
	.section	.nv.constant0._ZN10layer_norm31ln_parallel_residual_fwd_kernelINS_13Kernel_traitsIf6__halfS2_S2_fjLj512ELj1ELj4ELj1ELj16ENS_18Kernel_traits_baseILj512EfS2_S2_S2_fjLj128EEEEELb1ELb0ELb1EEEvNS_9FwdParamsE,"a",@progbits
	.sectionflags	@""
	.align	4
.nv.constant0._ZN10layer_norm31ln_parallel_residual_fwd_kernelINS_13Kernel_traitsIf6__halfS2_S2_fjLj512ELj1ELj4ELj1ELj16ENS_18Kernel_traits_baseILj512EfS2_S2_S2_fjLj128EEEEELb1ELb0ELb1EEEvNS_9FwdParamsE:
	.zero		1128


//--------------------- .nv.constant0._ZN10layer_norm31ln_parallel_residual_fwd_kernelINS_13Kernel_traitsIf6__halfS2_S2_fjLj512ELj1ELj4ELj1ELj16ENS_18Kernel_traits_baseILj512EfS2_S2_S2_fjLj128EEEEELb1ELb1ELb0EEEvNS_9FwdParamsE --------------------------
	.section	.nv.constant0._ZN10layer_norm31ln_parallel_residual_fwd_kernelINS_13Kernel_traitsIf6__halfS2_S2_fjLj512ELj1ELj4ELj1ELj16ENS_18Kernel_traits_baseILj512EfS2_S2_S2_fjLj128EEEEELb1ELb1ELb0EEEvNS_9FwdParamsE,"a",@progbits
	.sectionflags	@""
	.align	4
.nv.constant0._ZN10layer_norm31ln_parallel_residual_fwd_kernelINS_13Kernel_traitsIf6__halfS2_S2_fjLj512ELj1ELj4ELj1ELj16ENS_18Kernel_traits_baseILj512EfS2_S2_S2_fjLj128EEEEELb1ELb1ELb0EEEvNS_9FwdParamsE:
	.zero		1128


//--------------------- .nv.constant0._ZN10layer_norm31ln_parallel_residual_fwd_kernelINS_13Kernel_traitsIf6__halfS2_S2_fjLj512ELj1ELj4ELj1ELj16ENS_18Kernel_traits_baseILj512EfS2_S2_S2_fjLj128EEEEELb1ELb1ELb1EEEvNS_9FwdParamsE --------------------------
	.section	.nv.constant0._ZN10layer_norm31ln_parallel_residual_fwd_kernelINS_13Kernel_traitsIf6__halfS2_S2_fjLj512ELj1ELj4ELj1ELj16ENS_18Kernel_traits_baseILj512EfS2_S2_S2_fjLj128EEEEELb1ELb1ELb1EEEvNS_9FwdParamsE,"a",@progbits
	.sectionflags	@""
	.align	4
.nv.constant0._ZN10layer_norm31ln_parallel_residual_fwd_kernelINS_13Kernel_traitsIf6__halfS2_S2_fjLj512ELj1ELj4ELj1ELj16ENS_18Kernel_traits_baseILj512EfS2_S2_S2_fjLj128EEEEELb1ELb1ELb1EEEvNS_9FwdParamsE:
	.zero		1128


//--------------------- .nv.constant0._ZN10layer_norm31ln_parallel_residual_fwd_kernelINS_13Kernel_traitsI6__halfS2_fS2_fjLj512ELj1ELj4ELj1ELj16ENS_18Kernel_traits_baseILj512ES2_S2_fS2_fjLj128EEEEELb0ELb0ELb0EEEvNS_9FwdParamsE --------------------------
	.section	.nv.constant0._ZN10layer_norm31ln_parallel_residual_fwd_kernelINS_13Kernel_traitsI6__halfS2_fS2_fjLj512ELj1ELj4ELj1ELj16ENS_18Kernel_traits_baseILj512ES2_S2_fS2_fjLj128EEEEELb0ELb0ELb0EEEvNS_9FwdParamsE,"a",@progbits
	.sectionflags	@""
	.align	4
.nv.constant0._ZN10layer_norm31ln_parallel_residual_fwd_kernelINS_13Kernel_traitsI6__halfS2_fS2_fjLj512ELj1ELj4ELj1ELj16ENS_18Kernel_traits_baseILj512ES2_S2_fS2_fjLj128EEEEELb0ELb0ELb0EEEvNS_9FwdParamsE:
	.zero		1128


//--------------------- .nv.constant0._ZN10layer_norm31ln_parallel_residual_fwd_kernelINS_13Kernel_traitsI6__halfS2_fS2_fjLj512ELj1ELj4ELj1ELj16ENS_18Kernel_traits_baseILj512ES2_S2_fS2_fjLj128EEEEELb0ELb0ELb1EEEvNS_9FwdParamsE --------------------------
	.section	.nv.constant0._ZN10layer_norm31ln_parallel_residual_fwd_kernelINS_13Kernel_traitsI6__halfS2_fS2_fjLj512ELj1ELj4ELj1ELj16ENS_18Kernel_traits_baseILj512ES2_S2_fS2_fjLj128EEEEELb0ELb0ELb1EEEvNS_9FwdParamsE,"a",@progbits
	.sectionflags	@""
	.align	4
.nv.constant0._ZN10layer_norm31ln_parallel_residual_fwd_kernelINS_13Kernel_traitsI6__halfS2_fS2_fjLj512ELj1ELj4ELj1ELj16ENS_18Kernel_traits_baseILj512ES2_S2_fS2_fjLj128EEEEELb0ELb0ELb1EEEvNS_9FwdParamsE:
	.zero		1128


//--------------------- .nv.constant0._ZN10layer_norm31ln_parallel_residual_fwd_kernelINS_13Kernel_traitsI6__halfS2_fS2_fjLj512ELj1ELj4ELj1ELj16ENS_18Kernel_traits_baseILj512ES2_S2_fS2_fjLj128EEEEELb0ELb1ELb0EEEvNS_9FwdParamsE --------------------------
	.section	.nv.constant0._ZN10layer_norm31ln_parallel_residual_fwd_kernelINS_13Kernel_traitsI6__halfS2_fS2_fjLj512ELj1ELj4ELj1ELj16ENS_18Kernel_traits_baseILj512ES2_S2_fS2_fjLj128EEEEELb0ELb1ELb0EEEvNS_9FwdParamsE,"a",@progbits
	.sectionflags	@""
	.align	4
.nv.constant0._ZN10layer_norm31ln_parallel_residual_fwd_kernelINS_13Kernel_traitsI6__halfS2_fS2_fjLj512ELj1ELj4ELj1ELj16ENS_18Kernel_traits_baseILj512ES2_S2_fS2_fjLj128EEEEELb0ELb1ELb0EEEvNS_9FwdParamsE:
	.zero		1128


//--------------------- .nv.constant0._ZN10layer_norm31ln_parallel_residual_fwd_kernelINS_13Kernel_traitsI6__halfS2_fS2_fjLj512ELj1ELj4ELj1ELj16ENS_18Kernel_traits_baseILj512ES2_S2_fS2_fjLj128EEEEELb0ELb1ELb1EEEvNS_9FwdParamsE --------------------------
	.section	.nv.constant0._ZN10layer_norm31ln_parallel_residual_fwd_kernelINS_13Kernel_traitsI6__halfS2_fS2_fjLj512ELj1ELj4ELj1ELj16ENS_18Kernel_traits_baseILj512ES2_S2_fS2_fjLj128EEEEELb0ELb1ELb1EEEvNS_9FwdParamsE,"a",@progbits
	.sectionflags	@""
	.align	4
.nv.constant0._ZN10layer_norm31ln_parallel_residual_fwd_kernelINS_13Kernel_traitsI6__halfS2_fS2_fjLj512ELj1ELj4ELj1ELj16ENS_18Kernel_traits_baseILj512ES2_S2_fS2_fjLj128EEEEELb0ELb1ELb1EEEvNS_9FwdParamsE:
	.zero		1128


//--------------------- .nv.constant0._ZN10layer_norm31ln_parallel_residual_fwd_kernelINS_13Kernel_traitsI6__halfS2_fS2_fjLj512ELj1ELj4ELj1ELj16ENS_18Kernel_traits_baseILj512ES2_S2_fS2_fjLj128EEEEELb1ELb0ELb0EEEvNS_9FwdParamsE --------------------------
	.section	.nv.constant0._ZN10layer_norm31ln_parallel_residual_fwd_kernelINS_13Kernel_traitsI6__halfS2_fS2_fjLj512ELj1ELj4ELj1ELj16ENS_18Kernel_traits_baseILj512ES2_S2_fS2_fjLj128EEEEELb1ELb0ELb0EEEvNS_9FwdParamsE,"a",@progbits
	.sectionflags	@""
	.align	4
.nv.constant0._ZN10layer_norm31ln_parallel_residual_fwd_kernelINS_13Kernel_traitsI6__halfS2_fS2_fjLj512ELj1ELj4ELj1ELj16ENS_18Kernel_traits_baseILj512ES2_S2_fS2_fjLj128EEEEELb1ELb0ELb0EEEvNS_9FwdParamsE:
	.zero		1128


//--------------------- .nv.constant0._ZN10layer_norm31ln_parallel_residual_fwd_kernelINS_13Kernel_traitsI6__halfS2_fS2_fjLj512ELj1ELj4ELj1ELj16ENS_18Kernel_traits_baseILj512ES2_S2_fS2_fjLj128EEEEELb1ELb0ELb1EEEvNS_9FwdParamsE --------------------------
	.section	.nv.constant0._ZN10layer_norm31ln_parallel_residual_fwd_kernelINS_13Kernel_traitsI6__halfS2_fS2_fjLj512ELj1ELj4ELj1ELj16ENS_18Kernel_traits_baseILj512ES2_S2_fS2_fjLj128EEEEELb1ELb0ELb1EEEvNS_9FwdParamsE,"a",@progbits
	.sectionflags	@""
	.align	4
.nv.constant0._ZN10layer_norm31ln_parallel_residual_fwd_kernelINS_13Kernel_traitsI6__halfS2_fS2_fjLj512ELj1ELj4ELj1ELj16ENS_18Kernel_traits_baseILj512ES2_S2_fS2_fjLj128EEEEELb1ELb0ELb1EEEvNS_9FwdParamsE:
	.zero		1128


//--------------------- .nv.constant0._ZN10layer_norm31ln_parallel_residual_fwd_kernelINS_13Kernel_traitsI6__halfS2_fS2_fjLj512ELj1ELj4ELj1ELj16ENS_18Kernel_traits_baseILj512ES2_S2_fS2_fjLj128EEEEELb1ELb1ELb0EEEvNS_9FwdParamsE --------------------------
	.section	.nv.constant0._ZN10layer_norm31ln_parallel_residual_fwd_kernelINS_13Kernel_traitsI6__halfS2_fS2_fjLj512ELj1ELj4ELj1ELj16ENS_18Kernel_traits_baseILj512ES2_S2_fS2_fjLj128EEEEELb1ELb1ELb0EEEvNS_9FwdParamsE,"a",@progbits
	.sectionflags	@""
	.align	4
.nv.constant0._ZN10layer_norm31ln_parallel_residual_fwd_kernelINS_13Kernel_traitsI6__halfS2_fS2_fjLj512ELj1ELj4ELj1ELj16ENS_18Kernel_traits_baseILj512ES2_S2_fS2_fjLj128EEEEELb1ELb1ELb0EEEvNS_9FwdParamsE:
	.zero		1128


//--------------------- .nv.constant0._ZN10layer_norm31ln_parallel_residual_fwd_kernelINS_13Kernel_traitsI6__halfS2_fS2_fjLj512ELj1ELj4ELj1ELj16ENS_18Kernel_traits_baseILj512ES2_S2_fS2_fjLj128EEEEELb1ELb1ELb1EEEvNS_9FwdParamsE --------------------------
	.section	.nv.constant0._ZN10layer_norm31ln_parallel_residual_fwd_kernelINS_13Kernel_traitsI6__halfS2_fS2_fjLj512ELj1ELj4ELj1ELj16ENS_18Kernel_traits_baseILj512ES2_S2_fS2_fjLj128EEEEELb1ELb1ELb1EEEvNS_9FwdParamsE,"a",@progbits
	.sectionflags	@""
	.align	4
.nv.constant0._ZN10layer_norm31ln_parallel_residual_fwd_kernelINS_13Kernel_traitsI6__halfS2_fS2_fjLj512ELj1ELj4ELj1ELj16ENS_18Kernel_traits_baseILj512ES2_S2_fS2_fjLj128EEEEELb1ELb1ELb1EEEvNS_9FwdParamsE:
	.zero		1128


//--------------------- .nv.constant0._ZN10layer_norm31ln_parallel_residual_fwd_kernelINS_13Kernel_traitsIf6__halffS2_fjLj512ELj1ELj4ELj1ELj16ENS_18Kernel_traits_baseILj512EfS2_fS2_fjLj128EEEEELb0ELb0ELb0EEEvNS_9FwdParamsE --------------------------
	.section	.nv.constant0._ZN10layer_norm31ln_parallel_residual_fwd_kernelINS_13Kernel_traitsIf6__halffS2_fjLj512ELj1ELj4ELj1ELj16ENS_18Kernel_traits_baseILj512EfS2_fS2_fjLj128EEEEELb0ELb0ELb0EEEvNS_9FwdParamsE,"a",@progbits
	.sectionflags	@""
	.align	4
.nv.constant0._ZN10layer_norm31ln_parallel_residual_fwd_kernelINS_13Kernel_traitsIf6__halffS2_fjLj512ELj1ELj4ELj1ELj16ENS_18Kernel_traits_baseILj512EfS2_fS2_fjLj128EEEEELb0ELb0ELb0EEEvNS_9FwdParamsE:
	.zero		1128


//--------------------- .nv.constant0._ZN10layer_norm31ln_parallel_residual_fwd_kernelINS_13Kernel_traitsIf6__halffS2_fjLj512ELj1ELj4ELj1ELj16ENS_18Kernel_traits_baseILj512EfS2_fS2_fjLj128EEEEELb0ELb0ELb1EEEvNS_9FwdParamsE --------------------------
	.section	.nv.constant0._ZN10layer_norm31ln_parallel_residual_fwd_kernelINS_13Kernel_traitsIf6__halffS2_fjLj512ELj1ELj4ELj1ELj16ENS_18Kernel_traits_baseILj512EfS2_fS2_fjLj128EEEEELb0ELb0ELb1EEEvNS_9FwdParamsE,"a",@progbits
	.sectionflags	@""
	.align	4
.nv.constant0._ZN10layer_norm31ln_parallel_residual_fwd_kernelINS_13Kernel_traitsIf6__halffS2_fjLj512ELj1ELj4ELj1ELj16ENS_18Kernel_traits_baseILj512EfS2_fS2_fjLj128EEEEELb0ELb0ELb1EEEvNS_9FwdParamsE:
	.zero		1128


//--------------------- .nv.constant0._ZN10layer_norm31ln_parallel_residual_fwd_kernelINS_13Kernel_traitsIf6__halffS2_fjLj512ELj1ELj4ELj1ELj16ENS_18Kernel_traits_baseILj512EfS2_fS2_fjLj128EEEEELb0ELb1ELb0EEEvNS_9FwdParamsE --------------------------
	.section	.nv.constant0._ZN10layer_norm31ln_parallel_residual_fwd_kernelINS_13Kernel_traitsIf6__halffS2_fjLj512ELj1ELj4ELj1ELj16ENS_18Kernel_traits_baseILj512EfS2_fS2_fjLj128EEEEELb0ELb1ELb0EEEvNS_9FwdParamsE,"a",@progbits
	.sectionflags	@""
	.align	4
.nv.constant0._ZN10layer_norm31ln_parallel_residual_fwd_kernelINS_13Kernel_traitsIf6__halffS2_fjLj512ELj1ELj4ELj1ELj16ENS_18Kernel_traits_baseILj512EfS2_fS2_fjLj128EEEEELb0ELb1ELb0EEEvNS_9FwdParamsE:
	.zero		1128


//--------------------- .nv.constant0._ZN10layer_norm31ln_parallel_residual_fwd_kernelINS_13Kernel_traitsIf6__halffS2_fjLj512ELj1ELj4ELj1ELj16ENS_18Kernel_traits_baseILj512EfS2_fS2_fjLj128EEEEELb0ELb1ELb1EEEvNS_9FwdParamsE --------------------------
	.section	.nv.constant0._ZN10layer_norm31ln_parallel_residual_fwd_kernelINS_13Kernel_traitsIf6__halffS2_fjLj512ELj1ELj4ELj1ELj16ENS_18Kernel_traits_baseILj512EfS2_fS2_fjLj128EEEEELb0ELb1ELb1EEEvNS_9FwdParamsE,"a",@progbits
	.sectionflags	@""
	.align	4
.nv.constant0._ZN10layer_norm31ln_parallel_residual_fwd_kernelINS_13Kernel_traitsIf6__halffS2_fjLj512ELj1ELj4ELj1ELj16ENS_18Kernel_traits_baseILj512EfS2_fS2_fjLj128EEEEELb0ELb1ELb1EEEvNS_9FwdParamsE:
	.zero		1128


//--------------------- .nv.constant0._ZN10layer_norm31ln_parallel_residual_fwd_kernelINS_13Kernel_traitsIf6__halffS2_fjLj512ELj1ELj4ELj1ELj16ENS_18Kernel_traits_baseILj512EfS2_fS2_fjLj128EEEEELb1ELb0ELb0EEEvNS_9FwdParamsE --------------------------
	.section	.nv.constant0._ZN10layer_norm31ln_parallel_residual_fwd_kernelINS_13Kernel_traitsIf6__halffS2_fjLj512ELj1ELj4ELj1ELj16ENS_18Kernel_traits_baseILj512EfS2_fS2_fjLj128EEEEELb1ELb0ELb0EEEvNS_9FwdParamsE,"a",@progbits
	.sectionflags	@""
	.align	4
.nv.constant0._ZN10layer_norm31ln_parallel_residual_fwd_kernelINS_13Kernel_traitsIf6__halffS2_fjLj512ELj1ELj4ELj1ELj16ENS_18Kernel_traits_baseILj512EfS2_fS2_fjLj128EEEEELb1ELb0ELb0EEEvNS_9FwdParamsE:
	.zero		1128


//--------------------- .nv.constant0._ZN10layer_norm31ln_parallel_residual_fwd_kernelINS_13Kernel_traitsIf6__halffS2_fjLj512ELj1ELj4ELj1ELj16ENS_18Kernel_traits_baseILj512EfS2_fS2_fjLj128EEEEELb1ELb0ELb1EEEvNS_9FwdParamsE --------------------------
	.section	.nv.constant0._ZN10layer_norm31ln_parallel_residual_fwd_kernelINS_13Kernel_traitsIf6__halffS2_fjLj512ELj1ELj4ELj1ELj16ENS_18Kernel_traits_baseILj512EfS2_fS2_fjLj128EEEEELb1ELb0ELb1EEEvNS_9FwdParamsE,"a",@progbits
	.sectionflags	@""
	.align	4
.nv.constant0._ZN10layer_norm31ln_parallel_residual_fwd_kernelINS_13Kernel_traitsIf6__halffS2_fjLj512ELj1ELj4ELj1ELj16ENS_18Kernel_traits_baseILj512EfS2_fS2_fjLj128EEEEELb1ELb0ELb1EEEvNS_9FwdParamsE:
	.zero		1128


//--------------------- .nv.constant0._ZN10layer_norm31ln_parallel_residual_fwd_kernelINS_13Kernel_traitsIf6__halffS2_fjLj512ELj1ELj4ELj1ELj16ENS_18Kernel_traits_baseILj512EfS2_fS2_fjLj128EEEEELb1ELb1ELb0EEEvNS_9FwdParamsE --------------------------
	.section	.nv.constant0._ZN10layer_norm31ln_parallel_residual_fwd_kernelINS_13Kernel_traitsIf6__halffS2_fjLj512ELj1ELj4ELj1ELj16ENS_18Kernel_traits_baseILj512EfS2_fS2_fjLj128EEEEELb1ELb1ELb0EEEvNS_9FwdParamsE,"a",@progbits
	.sectionflags	@""
	.align	4
.nv.constant0._ZN10layer_norm31ln_parallel_residual_fwd_kernelINS_13Kernel_traitsIf6__halffS2_fjLj512ELj1ELj4ELj1ELj16ENS_18Kernel_traits_baseILj512EfS2_fS2_fjLj128EEEEELb1ELb1ELb0EEEvNS_9FwdParamsE:
	.zero		1128


//--------------------- .nv.constant0._ZN10layer_norm31ln_parallel_residual_fwd_kernelINS_13Kernel_traitsIf6__halffS2_fjLj512ELj1ELj4ELj1ELj16ENS_18Kernel_traits_baseILj512EfS2_fS2_fjLj128EEEEELb1ELb1ELb1EEEvNS_9FwdParamsE --------------------------
	.section	.nv.constant0._ZN10layer_norm31ln_parallel_residual_fwd_kernelINS_13Kernel_traitsIf6__halffS2_fjLj512ELj1ELj4ELj1ELj16ENS_18Kernel_traits_baseILj512EfS2_fS2_fjLj128EEEEELb1ELb1ELb1EEEvNS_9FwdParamsE,"a",@progbits
	.sectionflags	@""
	.align	4
.nv.constant0._ZN10layer_norm31ln_parallel_residual_fwd_kernelINS_13Kernel_traitsIf6__halffS2_fjLj512ELj1ELj4ELj1ELj16ENS_18Kernel_traits_baseILj512EfS2_fS2_fjLj128EEEEELb1ELb1ELb1EEEvNS_9FwdParamsE:
	.zero		1128


//--------------------- .nv.constant0._ZN10layer_norm31ln_parallel_residual_fwd_kernelINS_13Kernel_traitsI6__halfffffjLj512ELj1ELj4ELj1ELj16ENS_18Kernel_traits_baseILj512ES2_ffffjLj128EEEEELb0ELb0ELb0EEEvNS_9FwdParamsE --------------------------
	.section	.nv.constant0._ZN10layer_norm31ln_parallel_residual_fwd_kernelINS_13Kernel_traitsI6__halfffffjLj512ELj1ELj4ELj1ELj16ENS_18Kernel_traits_baseILj512ES2_ffffjLj128EEEEELb0ELb0ELb0EEEvNS_9FwdParamsE,"a",@progbits
	.sectionflags	@""
	.align	4
.nv.constant0._ZN10layer_norm31ln_parallel_residual_fwd_kernelINS_13Kernel_traitsI6__halfffffjLj512ELj1ELj4ELj1ELj16ENS_18Kernel_traits_baseILj512ES2_ffffjLj128EEEEELb0ELb0ELb0EEEvNS_9FwdParamsE:
	.zero		1128


//--------------------- .nv.constant0._ZN10layer_norm31ln_parallel_residual_fwd_kernelINS_13Kernel_traitsI6__halfffffjLj512ELj1ELj4ELj1ELj16ENS_18Kernel_traits_baseILj512ES2_ffffjLj128EEEEELb0ELb0ELb1EEEvNS_9FwdParamsE --------------------------
	.section	.nv.constant0._ZN10layer_norm31ln_parallel_residual_fwd_kernelINS_13Kernel_traitsI6__halfffffjLj512ELj1ELj4ELj1ELj16ENS_18Kernel_traits_baseILj512ES2_ffffjLj128EEEEELb0ELb0ELb1EEEvNS_9FwdParamsE,"a",@progbits
	.sectionflags	@""
	.align	4
.nv.constant0._ZN10layer_norm31ln_parallel_residual_fwd_kernelINS_13Kernel_traitsI6__halfffffjLj512ELj1ELj4ELj1ELj16ENS_18Kernel_traits_baseILj512ES2_ffffjLj128EEEEELb0ELb0ELb1EEEvNS_9FwdParamsE:
	.zero		1128


//--------------------- .nv.constant0._ZN10layer_norm31ln_parallel_residual_fwd_kernelINS_13Kernel_traitsI6__halfffffjLj512ELj1ELj4ELj1ELj16ENS_18Kernel_traits_baseILj512ES2_ffffjLj128EEEEELb0ELb1ELb0EEEvNS_9FwdParamsE --------------------------
	.section	.nv.constant0._ZN10layer_norm31ln_parallel_residual_fwd_kernelINS_13Kernel_traitsI6__halfffffjLj512ELj1ELj4ELj1ELj16ENS_18Kernel_traits_baseILj512ES2_ffffjLj128EEEEELb0ELb1ELb0EEEvNS_9FwdParamsE,"a",@progbits
	.sectionflags	@""
	.align	4
.nv.constant0._ZN10layer_norm31ln_parallel_residual_fwd_kernelINS_13Kernel_traitsI6__halfffffjLj512ELj1ELj4ELj1ELj16ENS_18Kernel_traits_baseILj512ES2_ffffjLj128EEEEELb0ELb1ELb0EEEvNS_9FwdParamsE:
	.zero		1128


//--------------------- .nv.constant0._ZN10layer_norm31ln_parallel_residual_fwd_kernelINS_13Kernel_traitsI6__halfffffjLj512ELj1ELj4ELj1ELj16ENS_18Kernel_traits_baseILj512ES2_ffffjLj128EEEEELb0ELb1ELb1EEEvNS_9FwdParamsE --------------------------
	.section	.nv.constant0._ZN10layer_norm31ln_parallel_residual_fwd_kernelINS_13Kernel_traitsI6__halfffffjLj512ELj1ELj4ELj1ELj16ENS_18Kernel_traits_baseILj512ES2_ffffjLj128EEEEELb0ELb1ELb1EEEvNS_9FwdParamsE,"a",@progbits
	.sectionflags	@""
	.align	4
.nv.constant0._ZN10layer_norm31ln_parallel_residual_fwd_kernelINS_13Kernel_traitsI6__halfffffjLj512ELj1ELj4ELj1ELj16ENS_18Kernel_traits_baseILj512ES2_ffffjLj128EEEEELb0ELb1ELb1EEEvNS_9FwdParamsE:
	.zero		1128


//--------------------- .nv.constant0._ZN10layer_norm31ln_parallel_residual_fwd_kernelINS_13Kernel_traitsI6__halfffffjLj512ELj1ELj4ELj1ELj16ENS_18Kernel_traits_baseILj512ES2_ffffjLj128EEEEELb1ELb0ELb0EEEvNS_9FwdParamsE --------------------------
	.section	.nv.constant0._ZN10layer_norm31ln_parallel_residual_fwd_kernelINS_13Kernel_traitsI6__halfffffjLj512ELj1ELj4ELj1ELj16ENS_18Kernel_traits_baseILj512ES2_ffffjLj128EEEEELb1ELb0ELb0EEEvNS_9FwdParamsE,"a",@progbits
	.sectionflags	@""
	.align	4
.nv.constant0._ZN10layer_norm31ln_parallel_residual_fwd_kernelINS_13Kernel_traitsI6__halfffffjLj512ELj1ELj4ELj1ELj16ENS_18Kernel_traits_baseILj512ES2_ffffjLj128EEEEELb1ELb0ELb0EEEvNS_9FwdParamsE:
	.zero		1128


//--------------------- .nv.constant0._ZN10layer_norm31ln_parallel_residual_fwd_kernelINS_13Kernel_traitsI6__halfffffjLj512ELj1ELj4ELj1ELj16ENS_18Kernel_traits_baseILj512ES2_ffffjLj128EEEEELb1ELb0ELb1EEEvNS_9FwdParamsE --------------------------
	.section	.nv.constant0._ZN10layer_norm31ln_parallel_residual_fwd_kernelINS_13Kernel_traitsI6__halfffffjLj512ELj1ELj4ELj1ELj16ENS_18Kernel_traits_baseILj512ES2_ffffjLj128EEEEELb1ELb0ELb1EEEvNS_9FwdParamsE,"a",@progbits
	.sectionflags	@""
	.align	4
.nv.constant0._ZN10layer_norm31ln_parallel_residual_fwd_kernelINS_13Kernel_traitsI6__halfffffjLj512ELj1ELj4ELj1ELj16ENS_18Kernel_traits_baseILj512ES2_ffffjLj128EEEEELb1ELb0ELb1EEEvNS_9FwdParamsE:
	.zero		1128


//--------------------- .nv.constant0._ZN10layer_norm31ln_parallel_residual_fwd_kernelINS_13Kernel_traitsI6__halfffffjLj512ELj1ELj4ELj1ELj16ENS_18Kernel_traits_baseILj512ES2_ffffjLj128EEEEELb1ELb1ELb0EEEvNS_9FwdParamsE --------------------------
	.section	.nv.constant0._ZN10layer_norm31ln_parallel_residual_fwd_kernelINS_13Kernel_traitsI6__halfffffjLj512ELj1ELj4ELj1ELj16ENS_18Kernel_traits_baseILj512ES2_ffffjLj128EEEEELb1ELb1ELb0EEEvNS_9FwdParamsE,"a",@progbits
	.sectionflags	@""
	.align	4
.nv.constant0._ZN10layer_norm31ln_parallel_residual_fwd_kernelINS_13Kernel_traitsI6__halfffffjLj512ELj1ELj4ELj1ELj16ENS_18Kernel_traits_baseILj512ES2_ffffjLj128EEEEELb1ELb1ELb0EEEvNS_9FwdParamsE:
	.zero		1128


//--------------------- .nv.constant0._ZN10layer_norm31ln_parallel_residual_fwd_kernelINS_13Kernel_traitsI6__halfffffjLj512ELj1ELj4ELj1ELj16ENS_18Kernel_traits_baseILj512ES2_ffffjLj128EEEEELb1ELb1ELb1EEEvNS_9FwdParamsE --------------------------
	.section	.nv.constant0._ZN10layer_norm31ln_parallel_residual_fwd_kernelINS_13Kernel_traitsI6__halfffffjLj512ELj1ELj4ELj1ELj16ENS_18Kernel_traits_baseILj512ES2_ffffjLj128EEEEELb1ELb1ELb1EEEvNS_9FwdParamsE,"a",@progbits
	.sectionflags	@""
	.align	4
.nv.constant0._ZN10layer_norm31ln_parallel_residual_fwd_kernelINS_13Kernel_traitsI6__halfffffjLj512ELj1ELj4ELj1ELj16ENS_18Kernel_traits_baseILj512ES2_ffffjLj128EEEEELb1ELb1ELb1EEEvNS_9FwdParamsE:
	.zero		1128


//--------------------- .nv.constant0._ZN10layer_norm31ln_parallel_residual_fwd_kernelINS_13Kernel_traitsIfffffjLj512ELj1ELj4ELj1ELj16ENS_18Kernel_traits_baseILj512EfffffjLj128EEEEELb0ELb0ELb0EEEvNS_9FwdParamsE --------------------------
	.section	.nv.constant0._ZN10layer_norm31ln_parallel_residual_fwd_kernelINS_13Kernel_traitsIfffffjLj512ELj1ELj4ELj1ELj16ENS_18Kernel_traits_baseILj512EfffffjLj128EEEEELb0ELb0ELb0EEEvNS_9FwdParamsE,"a",@progbits
	.sectionflags	@""
	.align	4
.nv.constant0._ZN10layer_norm31ln_parallel_residual_fwd_kernelINS_13Kernel_traitsIfffffjLj512ELj1ELj4ELj1ELj16ENS_18Kernel_traits_baseILj512EfffffjLj128EEEEELb0ELb0ELb0EEEvNS_9FwdParamsE:
	.zero		1128


//--------------------- .nv.constant0._ZN10layer_norm31ln_parallel_residual_fwd_kernelINS_13Kernel_traitsIfffffjLj512ELj1ELj4ELj1ELj16ENS_18Kernel_traits_baseILj512EfffffjLj128EEEEELb0ELb0ELb1EEEvNS_9FwdParamsE --------------------------
	.section	.nv.constant0._ZN10layer_norm31ln_parallel_residual_fwd_kernelINS_13Kernel_traitsIfffffjLj512ELj1ELj4ELj1ELj16ENS_18Kernel_traits_baseILj512EfffffjLj128EEEEELb0ELb0ELb1EEEvNS_9FwdParamsE,"a",@progbits
	.sectionflags	@""
	.align	4
.nv.constant0._ZN10layer_norm31ln_parallel_residual_fwd_kernelINS_13Kernel_traitsIfffffjLj512ELj1ELj4ELj1ELj16ENS_18Kernel_traits_baseILj512EfffffjLj128EEEEELb0ELb0ELb1EEEvNS_9FwdParamsE:
	.zero		1128


//--------------------- .nv.constant0._ZN10layer_norm31ln_parallel_residual_fwd_kernelINS_13Kernel_traitsIfffffjLj512ELj1ELj4ELj1ELj16ENS_18Kernel_traits_baseILj512EfffffjLj128EEEEELb0ELb1ELb0EEEvNS_9FwdParamsE --------------------------
	.section	.nv.constant0._ZN10layer_norm31ln_parallel_residual_fwd_kernelINS_13Kernel_traitsIfffffjLj512ELj1ELj4ELj1ELj16ENS_18Kernel_traits_baseILj512EfffffjLj128EEEEELb0ELb1ELb0EEEvNS_9FwdParamsE,"a",@progbits
	.sectionflags	@""
	.align	4
.nv.constant0._ZN10layer_norm31ln_parallel_residual_fwd_kernelINS_13Kernel_traitsIfffffjLj512ELj1ELj4ELj1ELj16ENS_18Kernel_traits_baseILj512EfffffjLj128EEEEELb0ELb1ELb0EEEvNS_9FwdParamsE:
	.zero		1128


//--------------------- .nv.constant0._ZN10layer_norm31ln_parallel_residual_fwd_kernelINS_13Kernel_traitsIfffffjLj512ELj1ELj4ELj1ELj16ENS_18Kernel_traits_baseILj512EfffffjLj128EEEEELb0ELb1ELb1EEEvNS_9FwdParamsE --------------------------
	.section	.nv.constant0._ZN10layer_norm31ln_parallel_residual_fwd_kernelINS_13Kernel_traitsIfffffjLj512ELj1ELj4ELj1ELj16ENS_18Kernel_traits_baseILj512EfffffjLj128EEEEELb0ELb1ELb1EEEvNS_9FwdParamsE,"a",@progbits
	.sectionflags	@""
	.align	4
.nv.constant0._ZN10layer_norm31ln_parallel_residual_fwd_kernelINS_13Kernel_traitsIfffffjLj512ELj1ELj4ELj1ELj16ENS_18Kernel_traits_baseILj512EfffffjLj128EEEEELb0ELb1ELb1EEEvNS_9FwdParamsE:
	.zero		1128


//--------------------- .nv.constant0._ZN10layer_norm31ln_parallel_residual_fwd_kernelINS_13Kernel_traitsIfffffjLj512ELj1ELj4ELj1ELj16ENS_18Kernel_traits_baseILj512EfffffjLj128EEEEELb1ELb0ELb0EEEvNS_9FwdParamsE --------------------------
	.section	.nv.constant0._ZN10layer_norm31ln_parallel_residual_fwd_kernelINS_13Kernel_traitsIfffffjLj512ELj1ELj4ELj1ELj16ENS_18Kernel_traits_baseILj512EfffffjLj128EEEEELb1ELb0ELb0EEEvNS_9FwdParamsE,"a",@progbits
	.sectionflags	@""
	.align	4
.nv.constant0._ZN10layer_norm31ln_parallel_residual_fwd_kernelINS_13Kernel_traitsIfffffjLj512ELj1ELj4ELj1ELj16ENS_18Kernel_traits_baseILj512EfffffjLj128EEEEELb1ELb0ELb0EEEvNS_9FwdParamsE:
	.zero		1128


//--------------------- .nv.constant0._ZN10layer_norm31ln_parallel_residual_fwd_kernelINS_13Kernel_traitsIfffffjLj512ELj1ELj4ELj1ELj16ENS_18Kernel_traits_baseILj512EfffffjLj128EEEEELb1ELb0ELb1EEEvNS_9FwdParamsE --------------------------
	.section	.nv.constant0._ZN10layer_norm31ln_parallel_residual_fwd_kernelINS_13Kernel_traitsIfffffjLj512ELj1ELj4ELj1ELj16ENS_18Kernel_traits_baseILj512EfffffjLj128EEEEELb1ELb0ELb1EEEvNS_9FwdParamsE,"a",@progbits
	.sectionflags	@""
	.align	4
.nv.constant0._ZN10layer_norm31ln_parallel_residual_fwd_kernelINS_13Kernel_traitsIfffffjLj512ELj1ELj4ELj1ELj16ENS_18Kernel_traits_baseILj512EfffffjLj128EEEEELb1ELb0ELb1EEEvNS_9FwdParamsE:
	.zero		1128


//--------------------- .nv.constant0._ZN10layer_norm31ln_parallel_residual_fwd_kernelINS_13Kernel_traitsIfffffjLj512ELj1ELj4ELj1ELj16ENS_18Kernel_traits_baseILj512EfffffjLj128EEEEELb1ELb1ELb0EEEvNS_9FwdParamsE --------------------------
	.section	.nv.constant0._ZN10layer_norm31ln_parallel_residual_fwd_kernelINS_13Kernel_traitsIfffffjLj512ELj1ELj4ELj1ELj16ENS_18Kernel_traits_baseILj512EfffffjLj128EEEEELb1ELb1ELb0EEEvNS_9FwdParamsE,"a",@progbits
	.sectionflags	@""
	.align	4
.nv.constant0._ZN10layer_norm31ln_parallel_residual_fwd_kernelINS_13Kernel_traitsIfffffjLj512ELj1ELj4ELj1ELj16ENS_18Kernel_traits_baseILj512EfffffjLj128EEEEELb1ELb1ELb0EEEvNS_9FwdParamsE:
	.zero		1128


//--------------------- .nv.constant0._ZN10layer_norm31ln_parallel_residual_fwd_kernelINS_13Kernel_traitsIfffffjLj512ELj1ELj4ELj1ELj16ENS_18Kernel_traits_baseILj512EfffffjLj128EEEEELb1ELb1ELb1EEEvNS_9FwdParamsE --------------------------
	.section	.nv.constant0._ZN10layer_norm31ln_parallel_residual_fwd_kernelINS_13Kernel_traitsIfffffjLj512ELj1ELj4ELj1ELj16ENS_18Kernel_traits_baseILj512EfffffjLj128EEEEELb1ELb1ELb1EEEvNS_9FwdParamsE,"a",@progbits
	.sectionflags	@""
	.align	4
.nv.constant0._ZN10layer_norm31ln_parallel_residual_fwd_kernelINS_13Kernel_traitsIfffffjLj512ELj1ELj4ELj1ELj16ENS_18Kernel_traits_baseILj512EfffffjLj128EEEEELb1ELb1ELb1EEEvNS_9FwdParamsE:
	.zero		1128


//--------------------- SYMBOLS --------------------------

	.type		.nv.reservedSmem.offset0,@object
	.size		.nv.reservedSmem.offset0,0x4
